	.target	sm_80

	.elftype	@"ET_EXEC"


//--------------------- .note.nv.tkinfo           --------------------------
	.section	.note.nv.tkinfo,"",@"SHT_NOTE"
	.sectionflags	@"SHF_NOTE_NV_TKINFO"
	.tkinfo
        /*0018*/ 	.word	0x00000002
        /*0030*/ 	.string	""
        /*0030*/ 	.string	"ptxas"
        /*0030*/ 	.string	"Cuda compilation tools, release 13.0, V13.0.88"
        /*0030*/ 	.string	"Build cuda_13.0.r13.0/compiler.36424714_0"
        /*0030*/ 	.string	"-arch sm_80 -m 64 "



//--------------------- .note.nv.cuinfo           --------------------------
	.section	.note.nv.cuinfo,"",@"SHT_NOTE"
	.sectionflags	@"SHF_NOTE_NV_CUINFO"
        /*0018*/ 	.short	0x0002
        /*001a*/ 	.short	0x0050
        /*001c*/ 	.short	0x0082
	.zero		2


//--------------------- .nv.info                  --------------------------
	.section	.nv.info,"",@"SHT_CUDA_INFO"
	.align	4


	//----- nvinfo : EIATTR_REGCOUNT
	.align		4
        /*0000*/ 	.byte	0x04, 0x2f
        /*0002*/ 	.short	(.L_12 - .L_11)
	.align		4
.L_11:
        /*0004*/ 	.word	index@(_ZN5flash24flash_fwd_splitkv_kernelI23Flash_fwd_kernel_traitsILi192ELi64ELi64ELi4ELb0ELb0EN7cutlass6half_tE19Flash_kernel_traitsILi192ELi64ELi64ELi4ES3_EELb1ELb0ELb1ELb0ELb0ELb1ELb1ELb1EEEvNS_16Flash_fwd_paramsE)
        /*0008*/ 	.word	0x000000f4


	//----- nvinfo : EIATTR_FRAME_SIZE
	.align		4
.L_12:
        /*000c*/ 	.byte	0x04, 0x11
        /*000e*/ 	.short	(.L_14 - .L_13)
	.align		4
.L_13:
        /*0010*/ 	.word	index@(_ZN5flash24flash_fwd_splitkv_kernelI23Flash_fwd_kernel_traitsILi192ELi64ELi64ELi4ELb0ELb0EN7cutlass6half_tE19Flash_kernel_traitsILi192ELi64ELi64ELi4ES3_EELb1ELb0ELb1ELb0ELb0ELb1ELb1ELb1EEEvNS_16Flash_fwd_paramsE)
        /*0014*/ 	.word	0x00000000


	//----- nvinfo : EIATTR_REGCOUNT
	.align		4
.L_14:
        /*0018*/ 	.byte	0x04, 0x2f
        /*001a*/ 	.short	(.L_16 - .L_15)
	.align		4
.L_15:
        /*001c*/ 	.word	index@(_ZN5flash24flash_fwd_splitkv_kernelI23Flash_fwd_kernel_traitsILi192ELi64ELi64ELi4ELb0ELb0EN7cutlass6half_tE19Flash_kernel_traitsILi192ELi64ELi64ELi4ES3_EELb1ELb0ELb1ELb0ELb0ELb0ELb1ELb1EEEvNS_16Flash_fwd_paramsE)
        /*0020*/ 	.word	0x000000dc


	//----- nvinfo : EIATTR_FRAME_SIZE
	.align		4
.L_16:
        /*0024*/ 	.byte	0x04, 0x11
        /*0026*/ 	.short	(.L_18 - .L_17)
	.align		4
.L_17:
        /*0028*/ 	.word	index@(_ZN5flash24flash_fwd_splitkv_kernelI23Flash_fwd_kernel_traitsILi192ELi64ELi64ELi4ELb0ELb0EN7cutlass6half_tE19Flash_kernel_traitsILi192ELi64ELi64ELi4ES3_EELb1ELb0ELb1ELb0ELb0ELb0ELb1ELb1EEEvNS_16Flash_fwd_paramsE)
        /*002c*/ 	.word	0x00000000


	//----- nvinfo : EIATTR_REGCOUNT
	.align		4
.L_18:
        /*0030*/ 	.byte	0x04, 0x2f
        /*0032*/ 	.short	(.L_20 - .L_19)
	.align		4
.L_19:
        /*0034*/ 	.word	index@(_ZN5flash24flash_fwd_splitkv_kernelI23Flash_fwd_kernel_traitsILi192ELi64ELi64ELi4ELb0ELb0EN7cutlass6half_tE19Flash_kernel_traitsILi192ELi64ELi64ELi4ES3_EELb1ELb0ELb0ELb0ELb1ELb1ELb1ELb1EEEvNS_16Flash_fwd_paramsE)
        /*0038*/ 	.word	0x000000ef


	//----- nvinfo : EIATTR_FRAME_SIZE
	.align		4
.L_20:
        /*003c*/ 	.byte	0x04, 0x11
        /*003e*/ 	.short	(.L_22 - .L_21)
	.align		4
.L_21:
        /*0040*/ 	.word	index@(_ZN5flash24flash_fwd_splitkv_kernelI23Flash_fwd_kernel_traitsILi192ELi64ELi64ELi4ELb0ELb0EN7cutlass6half_tE19Flash_kernel_traitsILi192ELi64ELi64ELi4ES3_EELb1ELb0ELb0ELb0ELb1ELb1ELb1ELb1EEEvNS_16Flash_fwd_paramsE)
        /*0044*/ 	.word	0x00000000


	//----- nvinfo : EIATTR_REGCOUNT
	.align		4
.L_22:
        /*0048*/ 	.byte	0x04, 0x2f
        /*004a*/ 	.short	(.L_24 - .L_23)
	.align		4
.L_23:
        /*004c*/ 	.word	index@(_ZN5flash24flash_fwd_splitkv_kernelI23Flash_fwd_kernel_traitsILi192ELi64ELi64ELi4ELb0ELb0EN7cutlass6half_tE19Flash_kernel_traitsILi192ELi64ELi64ELi4ES3_EELb1ELb0ELb0ELb0ELb1ELb0ELb1ELb1EEEvNS_16Flash_fwd_paramsE)
        /*0050*/ 	.word	0x000000e6


	//----- nvinfo : EIATTR_FRAME_SIZE
	.align		4
.L_24:
        /*0054*/ 	.byte	0x04, 0x11
        /*0056*/ 	.short	(.L_26 - .L_25)
	.align		4
.L_25:
        /*0058*/ 	.word	index@(_ZN5flash24flash_fwd_splitkv_kernelI23Flash_fwd_kernel_traitsILi192ELi64ELi64ELi4ELb0ELb0EN7cutlass6half_tE19Flash_kernel_traitsILi192ELi64ELi64ELi4ES3_EELb1ELb0ELb0ELb0ELb1ELb0ELb1ELb1EEEvNS_16Flash_fwd_paramsE)
        /*005c*/ 	.word	0x00000000


	//----- nvinfo : EIATTR_REGCOUNT
	.align		4
.L_26:
        /*0060*/ 	.byte	0x04, 0x2f
        /*0062*/ 	.short	(.L_28 - .L_27)
	.align		4
.L_27:
        /*0064*/ 	.word	index@(_ZN5flash24flash_fwd_splitkv_kernelI23Flash_fwd_kernel_traitsILi192ELi64ELi64ELi4ELb0ELb0EN7cutlass6half_tE19Flash_kernel_traitsILi192ELi64ELi64ELi4ES3_EELb1ELb0ELb1ELb0ELb0ELb1ELb1ELb0EEEvNS_16Flash_fwd_paramsE)
        /*0068*/ 	.word	0x000000fe


	//----- nvinfo : EIATTR_FRAME_SIZE
	.align		4
.L_28:
        /*006c*/ 	.byte	0x04, 0x11
        /*006e*/ 	.short	(.L_30 - .L_29)
	.align		4
.L_29:
        /*0070*/ 	.word	index@(_ZN5flash24flash_fwd_splitkv_kernelI23Flash_fwd_kernel_traitsILi192ELi64ELi64ELi4ELb0ELb0EN7cutlass6half_tE19Flash_kernel_traitsILi192ELi64ELi64ELi4ES3_EELb1ELb0ELb1ELb0ELb0ELb1ELb1ELb0EEEvNS_16Flash_fwd_paramsE)
        /*0074*/ 	.word	0x00000000


	//----- nvinfo : EIATTR_REGCOUNT
	.align		4
.L_30:
        /*0078*/ 	.byte	0x04, 0x2f
        /*007a*/ 	.short	(.L_32 - .L_31)
	.align		4
.L_31:
        /*007c*/ 	.word	index@(_ZN5flash24flash_fwd_splitkv_kernelI23Flash_fwd_kernel_traitsILi192ELi64ELi64ELi4ELb0ELb0EN7cutlass6half_tE19Flash_kernel_traitsILi192ELi64ELi64ELi4ES3_EELb1ELb0ELb1ELb0ELb0ELb0ELb1ELb0EEEvNS_16Flash_fwd_paramsE)
        /*0080*/ 	.word	0x000000ee


	//----- nvinfo : EIATTR_FRAME_SIZE
	.align		4
.L_32:
        /*0084*/ 	.byte	0x04, 0x11
        /*0086*/ 	.short	(.L_34 - .L_33)
	.align		4
.L_33:
        /*0088*/ 	.word	index@(_ZN5flash24flash_fwd_splitkv_kernelI23Flash_fwd_kernel_traitsILi192ELi64ELi64ELi4ELb0ELb0EN7cutlass6half_tE19Flash_kernel_traitsILi192ELi64ELi64ELi4ES3_EELb1ELb0ELb1ELb0ELb0ELb0ELb1ELb0EEEvNS_16Flash_fwd_paramsE)
        /*008c*/ 	.word	0x00000000


	//----- nvinfo : EIATTR_REGCOUNT
	.align		4
.L_34:
        /*0090*/ 	.byte	0x04, 0x2f
        /*0092*/ 	.short	(.L_36 - .L_35)
	.align		4
.L_35:
        /*0094*/ 	.word	index@(_ZN5flash24flash_fwd_splitkv_kernelI23Flash_fwd_kernel_traitsILi192ELi64ELi64ELi4ELb0ELb0EN7cutlass6half_tE19Flash_kernel_traitsILi192ELi64ELi64ELi4ES3_EELb1ELb0ELb0ELb0ELb1ELb1ELb1ELb0EEEvNS_16Flash_fwd_paramsE)
        /*0098*/ 	.word	0x000000ff


	//----- nvinfo : EIATTR_FRAME_SIZE
	.align		4
.L_36:
        /*009c*/ 	.byte	0x04, 0x11
        /*009e*/ 	.short	(.L_38 - .L_37)
	.align		4
.L_37:
        /*00a0*/ 	.word	index@(_ZN5flash24flash_fwd_splitkv_kernelI23Flash_fwd_kernel_traitsILi192ELi64ELi64ELi4ELb0ELb0EN7cutlass6half_tE19Flash_kernel_traitsILi192ELi64ELi64ELi4ES3_EELb1ELb0ELb0ELb0ELb1ELb1ELb1ELb0EEEvNS_16Flash_fwd_paramsE)
        /*00a4*/ 	.word	0x00000000


	//----- nvinfo : EIATTR_REGCOUNT
	.align		4
.L_38:
        /*00a8*/ 	.byte	0x04, 0x2f
        /*00aa*/ 	.short	(.L_40 - .L_39)
	.align		4
.L_39:
        /*00ac*/ 	.word	index@(_ZN5flash24flash_fwd_splitkv_kernelI23Flash_fwd_kernel_traitsILi192ELi64ELi64ELi4ELb0ELb0EN7cutlass6half_tE19Flash_kernel_traitsILi192ELi64ELi64ELi4ES3_EELb1ELb0ELb0ELb0ELb1ELb0ELb1ELb0EEEvNS_16Flash_fwd_paramsE)
        /*00b0*/ 	.word	0x000000e6


	//----- nvinfo : EIATTR_FRAME_SIZE
	.align		4
.L_40:
        /*00b4*/ 	.byte	0x04, 0x11
        /*00b6*/ 	.short	(.L_42 - .L_41)
	.align		4
.L_41:
        /*00b8*/ 	.word	index@(_ZN5flash24flash_fwd_splitkv_kernelI23Flash_fwd_kernel_traitsILi192ELi64ELi64ELi4ELb0ELb0EN7cutlass6half_tE19Flash_kernel_traitsILi192ELi64ELi64ELi4ES3_EELb1ELb0ELb0ELb0ELb1ELb0ELb1ELb0EEEvNS_16Flash_fwd_paramsE)
        /*00bc*/ 	.word	0x00000000


	//----- nvinfo : EIATTR_REGCOUNT
	.align		4
.L_42:
        /*00c0*/ 	.byte	0x04, 0x2f
        /*00c2*/ 	.short	(.L_44 - .L_43)
	.align		4
.L_43:
        /*00c4*/ 	.word	index@(_ZN5flash24flash_fwd_splitkv_kernelI23Flash_fwd_kernel_traitsILi192ELi64ELi64ELi4ELb0ELb0EN7cutlass6half_tE19Flash_kernel_traitsILi192ELi64ELi64ELi4ES3_EELb1ELb0ELb1ELb0ELb0ELb1ELb0ELb1EEEvNS_16Flash_fwd_paramsE)
        /*00c8*/ 	.word	0x000000f2


	//----- nvinfo : EIATTR_FRAME_SIZE
	.align		4
.L_44:
        /*00cc*/ 	.byte	0x04, 0x11
        /*00ce*/ 	.short	(.L_46 - .L_45)
	.align		4
.L_45:
        /*00d0*/ 	.word	index@(_ZN5flash24flash_fwd_splitkv_kernelI23Flash_fwd_kernel_traitsILi192ELi64ELi64ELi4ELb0ELb0EN7cutlass6half_tE19Flash_kernel_traitsILi192ELi64ELi64ELi4ES3_EELb1ELb0ELb1ELb0ELb0ELb1ELb0ELb1EEEvNS_16Flash_fwd_paramsE)
        /*00d4*/ 	.word	0x00000000


	//----- nvinfo : EIATTR_REGCOUNT
	.align		4
.L_46:
        /*00d8*/ 	.byte	0x04, 0x2f
        /*00da*/ 	.short	(.L_48 - .L_47)
	.align		4
.L_47:
        /*00dc*/ 	.word	index@(_ZN5flash24flash_fwd_splitkv_kernelI23Flash_fwd_kernel_traitsILi192ELi64ELi64ELi4ELb0ELb0EN7cutlass6half_tE19Flash_kernel_traitsILi192ELi64ELi64ELi4ES3_EELb1ELb0ELb1ELb0ELb0ELb0ELb0ELb1EEEvNS_16Flash_fwd_paramsE)
        /*00e0*/ 	.word	0x000000e2


	//----- nvinfo : EIATTR_FRAME_SIZE
	.align		4
.L_48:
        /*00e4*/ 	.byte	0x04, 0x11
        /*00e6*/ 	.short	(.L_50 - .L_49)
	.align		4
.L_49:
        /*00e8*/ 	.word	index@(_ZN5flash24flash_fwd_splitkv_kernelI23Flash_fwd_kernel_traitsILi192ELi64ELi64ELi4ELb0ELb0EN7cutlass6half_tE19Flash_kernel_traitsILi192ELi64ELi64ELi4ES3_EELb1ELb0ELb1ELb0ELb0ELb0ELb0ELb1EEEvNS_16Flash_fwd_paramsE)
        /*00ec*/ 	.word	0x00000000


	//----- nvinfo : EIATTR_REGCOUNT
	.align		4
.L_50:
        /*00f0*/ 	.byte	0x04, 0x2f
        /*00f2*/ 	.short	(.L_52 - .L_51)
	.align		4
.L_51:
        /*00f4*/ 	.word	index@(_ZN5flash24flash_fwd_splitkv_kernelI23Flash_fwd_kernel_traitsILi192ELi64ELi64ELi4ELb0ELb0EN7cutlass6half_tE19Flash_kernel_traitsILi192ELi64ELi64ELi4ES3_EELb1ELb0ELb0ELb0ELb1ELb1ELb0ELb1EEEvNS_16Flash_fwd_paramsE)
        /*00f8*/ 	.word	0x000000ed


	//----- nvinfo : EIATTR_FRAME_SIZE
	.align		4
.L_52:
        /*00fc*/ 	.byte	0x04, 0x11
        /*00fe*/ 	.short	(.L_54 - .L_53)
	.align		4
.L_53:
        /*0100*/ 	.word	index@(_ZN5flash24flash_fwd_splitkv_kernelI23Flash_fwd_kernel_traitsILi192ELi64ELi64ELi4ELb0ELb0EN7cutlass6half_tE19Flash_kernel_traitsILi192ELi64ELi64ELi4ES3_EELb1ELb0ELb0ELb0ELb1ELb1ELb0ELb1EEEvNS_16Flash_fwd_paramsE)
        /*0104*/ 	.word	0x00000000


	//----- nvinfo : EIATTR_REGCOUNT
	.align		4
.L_54:
        /*0108*/ 	.byte	0x04, 0x2f
        /*010a*/ 	.short	(.L_56 - .L_55)
	.align		4
.L_55:
        /*010c*/ 	.word	index@(_ZN5flash24flash_fwd_splitkv_kernelI23Flash_fwd_kernel_traitsILi192ELi64ELi64ELi4ELb0ELb0EN7cutlass6half_tE19Flash_kernel_traitsILi192ELi64ELi64ELi4ES3_EELb1ELb0ELb0ELb0ELb1ELb0ELb0ELb1EEEvNS_16Flash_fwd_paramsE)
        /*0110*/ 	.word	0x000000de


	//----- nvinfo : EIATTR_FRAME_SIZE
	.align		4
.L_56:
        /*0114*/ 	.byte	0x04, 0x11
        /*0116*/ 	.short	(.L_58 - .L_57)
	.align		4
.L_57:
        /*0118*/ 	.word	index@(_ZN5flash24flash_fwd_splitkv_kernelI23Flash_fwd_kernel_traitsILi192ELi64ELi64ELi4ELb0ELb0EN7cutlass6half_tE19Flash_kernel_traitsILi192ELi64ELi64ELi4ES3_EELb1ELb0ELb0ELb0ELb1ELb0ELb0ELb1EEEvNS_16Flash_fwd_paramsE)
        /*011c*/ 	.word	0x00000000


	//----- nvinfo : EIATTR_REGCOUNT
	.align		4
.L_58:
        /*0120*/ 	.byte	0x04, 0x2f
        /*0122*/ 	.short	(.L_60 - .L_59)
	.align		4
.L_59:
        /*0124*/ 	.word	index@(_ZN5flash24flash_fwd_splitkv_kernelI23Flash_fwd_kernel_traitsILi192ELi64ELi64ELi4ELb0ELb0EN7cutlass6half_tE19Flash_kernel_traitsILi192ELi64ELi64ELi4ES3_EELb1ELb0ELb1ELb0ELb0ELb1ELb0ELb0EEEvNS_16Flash_fwd_paramsE)
        /*0128*/ 	.word	0x000000fe


	//----- nvinfo : EIATTR_FRAME_SIZE
	.align		4
.L_60:
        /*012c*/ 	.byte	0x04, 0x11
        /*012e*/ 	.short	(.L_62 - .L_61)
	.align		4
.L_61:
        /*0130*/ 	.word	index@(_ZN5flash24flash_fwd_splitkv_kernelI23Flash_fwd_kernel_traitsILi192ELi64ELi64ELi4ELb0ELb0EN7cutlass6half_tE19Flash_kernel_traitsILi192ELi64ELi64ELi4ES3_EELb1ELb0ELb1ELb0ELb0ELb1ELb0ELb0EEEvNS_16Flash_fwd_paramsE)
        /*0134*/ 	.word	0x00000000


	//----- nvinfo : EIATTR_REGCOUNT
	.align		4
.L_62:
        /*0138*/ 	.byte	0x04, 0x2f
        /*013a*/ 	.short	(.L_64 - .L_63)
	.align		4
.L_63:
        /*013c*/ 	.word	index@(_ZN5flash24flash_fwd_splitkv_kernelI23Flash_fwd_kernel_traitsILi192ELi64ELi64ELi4ELb0ELb0EN7cutlass6half_tE19Flash_kernel_traitsILi192ELi64ELi64ELi4ES3_EELb1ELb0ELb1ELb0ELb0ELb0ELb0ELb0EEEvNS_16Flash_fwd_paramsE)
        /*0140*/ 	.word	0x000000f2


	//----- nvinfo : EIATTR_FRAME_SIZE
	.align		4
.L_64:
        /*0144*/ 	.byte	0x04, 0x11
        /*0146*/ 	.short	(.L_66 - .L_65)
	.align		4
.L_65:
        /*0148*/ 	.word	index@(_ZN5flash24flash_fwd_splitkv_kernelI23Flash_fwd_kernel_traitsILi192ELi64ELi64ELi4ELb0ELb0EN7cutlass6half_tE19Flash_kernel_traitsILi192ELi64ELi64ELi4ES3_EELb1ELb0ELb1ELb0ELb0ELb0ELb0ELb0EEEvNS_16Flash_fwd_paramsE)
        /*014c*/ 	.word	0x00000000


	//----- nvinfo : EIATTR_REGCOUNT
	.align		4
.L_66:
        /*0150*/ 	.byte	0x04, 0x2f
        /*0152*/ 	.short	(.L_68 - .L_67)
	.align		4
.L_67:
        /*0154*/ 	.word	index@(_ZN5flash24flash_fwd_splitkv_kernelI23Flash_fwd_kernel_traitsILi192ELi64ELi64ELi4ELb0ELb0EN7cutlass6half_tE19Flash_kernel_traitsILi192ELi64ELi64ELi4ES3_EELb1ELb0ELb0ELb0ELb1ELb1ELb0ELb0EEEvNS_16Flash_fwd_paramsE)
        /*0158*/ 	.word	0x000000ff


	//----- nvinfo : EIATTR_FRAME_SIZE
	.align		4
.L_68:
        /*015c*/ 	.byte	0x04, 0x11
        /*015e*/ 	.short	(.L_70 - .L_69)
	.align		4
.L_69:
        /*0160*/ 	.word	index@(_ZN5flash24flash_fwd_splitkv_kernelI23Flash_fwd_kernel_traitsILi192ELi64ELi64ELi4ELb0ELb0EN7cutlass6half_tE19Flash_kernel_traitsILi192ELi64ELi64ELi4ES3_EELb1ELb0ELb0ELb0ELb1ELb1ELb0ELb0EEEvNS_16Flash_fwd_paramsE)
        /*0164*/ 	.word	0x00000000


	//----- nvinfo : EIATTR_REGCOUNT
	.align		4
.L_70:
        /*0168*/ 	.byte	0x04, 0x2f
        /*016a*/ 	.short	(.L_72 - .L_71)
	.align		4
.L_71:
        /*016c*/ 	.word	index@(_ZN5flash24flash_fwd_splitkv_kernelI23Flash_fwd_kernel_traitsILi192ELi64ELi64ELi4ELb0ELb0EN7cutlass6half_tE19Flash_kernel_traitsILi192ELi64ELi64ELi4ES3_EELb1ELb0ELb0ELb0ELb1ELb0ELb0ELb0EEEvNS_16Flash_fwd_paramsE)
        /*0170*/ 	.word	0x000000e2


	//----- nvinfo : EIATTR_FRAME_SIZE
	.align		4
.L_72:
        /*0174*/ 	.byte	0x04, 0x11
        /*0176*/ 	.short	(.L_74 - .L_73)
	.align		4
.L_73:
        /*0178*/ 	.word	index@(_ZN5flash24flash_fwd_splitkv_kernelI23Flash_fwd_kernel_traitsILi192ELi64ELi64ELi4ELb0ELb0EN7cutlass6half_tE19Flash_kernel_traitsILi192ELi64ELi64ELi4ES3_EELb1ELb0ELb0ELb0ELb1ELb0ELb0ELb0EEEvNS_16Flash_fwd_paramsE)
        /*017c*/ 	.word	0x00000000


	//----- nvinfo : EIATTR_REGCOUNT
	.align		4
.L_74:
        /*0180*/ 	.byte	0x04, 0x2f
        /*0182*/ 	.short	(.L_76 - .L_75)
	.align		4
.L_75:
        /*0184*/ 	.word	index@(_ZN5flash24flash_fwd_splitkv_kernelI23Flash_fwd_kernel_traitsILi192ELi64ELi64ELi4ELb0ELb0EN7cutlass6half_tE19Flash_kernel_traitsILi192ELi64ELi64ELi4ES3_EELb1ELb0ELb0ELb0ELb0ELb1ELb1ELb1EEEvNS_16Flash_fwd_paramsE)
        /*0188*/ 	.word	0x000000f9


	//----- nvinfo : EIATTR_FRAME_SIZE
	.align		4
.L_76:
        /*018c*/ 	.byte	0x04, 0x11
        /*018e*/ 	.short	(.L_78 - .L_77)
	.align		4
.L_77:
        /*0190*/ 	.word	index@(_ZN5flash24flash_fwd_splitkv_kernelI23Flash_fwd_kernel_traitsILi192ELi64ELi64ELi4ELb0ELb0EN7cutlass6half_tE19Flash_kernel_traitsILi192ELi64ELi64ELi4ES3_EELb1ELb0ELb0ELb0ELb0ELb1ELb1ELb1EEEvNS_16Flash_fwd_paramsE)
        /*0194*/ 	.word	0x00000000


	//----- nvinfo : EIATTR_REGCOUNT
	.align		4
.L_78:
        /*0198*/ 	.byte	0x04, 0x2f
        /*019a*/ 	.short	(.L_80 - .L_79)
	.align		4
.L_79:
        /*019c*/ 	.word	index@(_ZN5flash24flash_fwd_splitkv_kernelI23Flash_fwd_kernel_traitsILi192ELi64ELi64ELi4ELb0ELb0EN7cutlass6half_tE19Flash_kernel_traitsILi192ELi64ELi64ELi4ES3_EELb1ELb0ELb0ELb0ELb0ELb0ELb1ELb1EEEvNS_16Flash_fwd_paramsE)
        /*01a0*/ 	.word	0x000000e6


	//----- nvinfo : EIATTR_FRAME_SIZE
	.align		4
.L_80:
        /*01a4*/ 	.byte	0x04, 0x11
        /*01a6*/ 	.short	(.L_82 - .L_81)
	.align		4
.L_81:
        /*01a8*/ 	.word	index@(_ZN5flash24flash_fwd_splitkv_kernelI23Flash_fwd_kernel_traitsILi192ELi64ELi64ELi4ELb0ELb0EN7cutlass6half_tE19Flash_kernel_traitsILi192ELi64ELi64ELi4ES3_EELb1ELb0ELb0ELb0ELb0ELb0ELb1ELb1EEEvNS_16Flash_fwd_paramsE)
        /*01ac*/ 	.word	0x00000000


	//----- nvinfo : EIATTR_REGCOUNT
	.align		4
.L_82:
        /*01b0*/ 	.byte	0x04, 0x2f
        /*01b2*/ 	.short	(.L_84 - .L_83)
	.align		4
.L_83:
        /*01b4*/ 	.word	index@(_ZN5flash24flash_fwd_splitkv_kernelI23Flash_fwd_kernel_traitsILi192ELi64ELi64ELi4ELb0ELb0EN7cutlass6half_tE19Flash_kernel_traitsILi192ELi64ELi64ELi4ES3_EELb1ELb0ELb0ELb0ELb0ELb1ELb1ELb0EEEvNS_16Flash_fwd_paramsE)
        /*01b8*/ 	.word	0x000000ff


	//----- nvinfo : EIATTR_FRAME_SIZE
	.align		4
.L_84:
        /*01bc*/ 	.byte	0x04, 0x11
        /*01be*/ 	.short	(.L_86 - .L_85)
	.align		4
.L_85:
        /*01c0*/ 	.word	index@(_ZN5flash24flash_fwd_splitkv_kernelI23Flash_fwd_kernel_traitsILi192ELi64ELi64ELi4ELb0ELb0EN7cutlass6half_tE19Flash_kernel_traitsILi192ELi64ELi64ELi4ES3_EELb1ELb0ELb0ELb0ELb0ELb1ELb1ELb0EEEvNS_16Flash_fwd_paramsE)
        /*01c4*/ 	.word	0x00000000


	//----- nvinfo : EIATTR_REGCOUNT
	.align		4
.L_86:
        /*01c8*/ 	.byte	0x04, 0x2f
        /*01ca*/ 	.short	(.L_88 - .L_87)
	.align		4
.L_87:
        /*01cc*/ 	.word	index@(_ZN5flash24flash_fwd_splitkv_kernelI23Flash_fwd_kernel_traitsILi192ELi64ELi64ELi4ELb0ELb0EN7cutlass6half_tE19Flash_kernel_traitsILi192ELi64ELi64ELi4ES3_EELb1ELb0ELb0ELb0ELb0ELb0ELb1ELb0EEEvNS_16Flash_fwd_paramsE)
        /*01d0*/ 	.word	0x000000ee


	//----- nvinfo : EIATTR_FRAME_SIZE
	.align		4
.L_88:
        /*01d4*/ 	.byte	0x04, 0x11
        /*01d6*/ 	.short	(.L_90 - .L_89)
	.align		4
.L_89:
        /*01d8*/ 	.word	index@(_ZN5flash24flash_fwd_splitkv_kernelI23Flash_fwd_kernel_traitsILi192ELi64ELi64ELi4ELb0ELb0EN7cutlass6half_tE19Flash_kernel_traitsILi192ELi64ELi64ELi4ES3_EELb1ELb0ELb0ELb0ELb0ELb0ELb1ELb0EEEvNS_16Flash_fwd_paramsE)
        /*01dc*/ 	.word	0x00000000


	//----- nvinfo : EIATTR_REGCOUNT
	.align		4
.L_90:
        /*01e0*/ 	.byte	0x04, 0x2f
        /*01e2*/ 	.short	(.L_92 - .L_91)
	.align		4
.L_91:
        /*01e4*/ 	.word	index@(_ZN5flash24flash_fwd_splitkv_kernelI23Flash_fwd_kernel_traitsILi192ELi64ELi64ELi4ELb0ELb0EN7cutlass6half_tE19Flash_kernel_traitsILi192ELi64ELi64ELi4ES3_EELb1ELb0ELb0ELb0ELb0ELb1ELb0ELb1EEEvNS_16Flash_fwd_paramsE)
        /*01e8*/ 	.word	0x000000f3


	//----- nvinfo : EIATTR_FRAME_SIZE
	.align		4
.L_92:
        /*01ec*/ 	.byte	0x04, 0x11
        /*01ee*/ 	.short	(.L_94 - .L_93)
	.align		4
.L_93:
        /*01f0*/ 	.word	index@(_ZN5flash24flash_fwd_splitkv_kernelI23Flash_fwd_kernel_traitsILi192ELi64ELi64ELi4ELb0ELb0EN7cutlass6half_tE19Flash_kernel_traitsILi192ELi64ELi64ELi4ES3_EELb1ELb0ELb0ELb0ELb0ELb1ELb0ELb1EEEvNS_16Flash_fwd_paramsE)
        /*01f4*/ 	.word	0x00000000


	//----- nvinfo : EIATTR_REGCOUNT
	.align		4
.L_94:
        /*01f8*/ 	.byte	0x04, 0x2f
        /*01fa*/ 	.short	(.L_96 - .L_95)
	.align		4
.L_95:
        /*01fc*/ 	.word	index@(_ZN5flash24flash_fwd_splitkv_kernelI23Flash_fwd_kernel_traitsILi192ELi64ELi64ELi4ELb0ELb0EN7cutlass6half_tE19Flash_kernel_traitsILi192ELi64ELi64ELi4ES3_EELb1ELb0ELb0ELb0ELb0ELb0ELb0ELb1EEEvNS_16Flash_fwd_paramsE)
        /*0200*/ 	.word	0x000000e5


	//----- nvinfo : EIATTR_FRAME_SIZE
	.align		4
.L_96:
        /*0204*/ 	.byte	0x04, 0x11
        /*0206*/ 	.short	(.L_98 - .L_97)
	.align		4
.L_97:
        /*0208*/ 	.word	index@(_ZN5flash24flash_fwd_splitkv_kernelI23Flash_fwd_kernel_traitsILi192ELi64ELi64ELi4ELb0ELb0EN7cutlass6half_tE19Flash_kernel_traitsILi192ELi64ELi64ELi4ES3_EELb1ELb0ELb0ELb0ELb0ELb0ELb0ELb1EEEvNS_16Flash_fwd_paramsE)
        /*020c*/ 	.word	0x00000000


	//----- nvinfo : EIATTR_REGCOUNT
	.align		4
.L_98:
        /*0210*/ 	.byte	0x04, 0x2f
        /*0212*/ 	.short	(.L_100 - .L_99)
	.align		4
.L_99:
        /*0214*/ 	.word	index@(_ZN5flash24flash_fwd_splitkv_kernelI23Flash_fwd_kernel_traitsILi192ELi64ELi64ELi4ELb0ELb0EN7cutlass6half_tE19Flash_kernel_traitsILi192ELi64ELi64ELi4ES3_EELb1ELb0ELb0ELb0ELb0ELb1ELb0ELb0EEEvNS_16Flash_fwd_paramsE)
        /*0218*/ 	.word	0x000000ff


	//----- nvinfo : EIATTR_FRAME_SIZE
	.align		4
.L_100:
        /*021c*/ 	.byte	0x04, 0x11
        /*021e*/ 	.short	(.L_102 - .L_101)
	.align		4
.L_101:
        /*0220*/ 	.word	index@(_ZN5flash24flash_fwd_splitkv_kernelI23Flash_fwd_kernel_traitsILi192ELi64ELi64ELi4ELb0ELb0EN7cutlass6half_tE19Flash_kernel_traitsILi192ELi64ELi64ELi4ES3_EELb1ELb0ELb0ELb0ELb0ELb1ELb0ELb0EEEvNS_16Flash_fwd_paramsE)
        /*0224*/ 	.word	0x00000000


	//----- nvinfo : EIATTR_REGCOUNT
	.align		4
.L_102:
        /*0228*/ 	.byte	0x04, 0x2f
        /*022a*/ 	.short	(.L_104 - .L_103)
	.align		4
.L_103:
        /*022c*/ 	.word	index@(_ZN5flash24flash_fwd_splitkv_kernelI23Flash_fwd_kernel_traitsILi192ELi64ELi64ELi4ELb0ELb0EN7cutlass6half_tE19Flash_kernel_traitsILi192ELi64ELi64ELi4ES3_EELb1ELb0ELb0ELb0ELb0ELb0ELb0ELb0EEEvNS_16Flash_fwd_paramsE)
        /*0230*/ 	.word	0x000000f2


	//----- nvinfo : EIATTR_FRAME_SIZE
	.align		4
.L_104:
        /*0234*/ 	.byte	0x04, 0x11
        /*0236*/ 	.short	(.L_106 - .L_105)
	.align		4
.L_105:
        /*0238*/ 	.word	index@(_ZN5flash24flash_fwd_splitkv_kernelI23Flash_fwd_kernel_traitsILi192ELi64ELi64ELi4ELb0ELb0EN7cutlass6half_tE19Flash_kernel_traitsILi192ELi64ELi64ELi4ES3_EELb1ELb0ELb0ELb0ELb0ELb0ELb0ELb0EEEvNS_16Flash_fwd_paramsE)
        /*023c*/ 	.word	0x00000000


	//----- nvinfo : EIATTR_REGCOUNT
	.align		4
.L_106:
        /*0240*/ 	.byte	0x04, 0x2f
        /*0242*/ 	.short	(.L_108 - .L_107)
	.align		4
.L_107:
        /*0244*/ 	.word	index@(_ZN5flash32flash_fwd_splitkv_combine_kernelI23Flash_fwd_kernel_traitsILi192ELi64ELi64ELi4ELb0ELb0EN7cutlass6half_tE19Flash_kernel_traitsILi192ELi64ELi64ELi4ES3_EELi8ELi1ELb1EEEvNS_16Flash_fwd_paramsE)
        /*0248*/ 	.word	0x00000036


	//----- nvinfo : EIATTR_FRAME_SIZE
	.align		4
.L_108:
        /*024c*/ 	.byte	0x04, 0x11
        /*024e*/ 	.short	(.L_110 - .L_109)
	.align		4
.L_109:
        /*0250*/ 	.word	index@($__internal_13_$__cuda_sm20_div_s64)
        /*0254*/ 	.word	0x00000000


	//----- nvinfo : EIATTR_FRAME_SIZE
	.align		4
.L_110:
        /*0258*/ 	.byte	0x04, 0x11
        /*025a*/ 	.short	(.L_112 - .L_111)
	.align		4
.L_111:
        /*025c*/ 	.word	index@(_ZN5flash32flash_fwd_splitkv_combine_kernelI23Flash_fwd_kernel_traitsILi192ELi64ELi64ELi4ELb0ELb0EN7cutlass6half_tE19Flash_kernel_traitsILi192ELi64ELi64ELi4ES3_EELi8ELi1ELb1EEEvNS_16Flash_fwd_paramsE)
        /*0260*/ 	.word	0x00000000


	//----- nvinfo : EIATTR_REGCOUNT
	.align		4
.L_112:
        /*0264*/ 	.byte	0x04, 0x2f
        /*0266*/ 	.short	(.L_114 - .L_113)
	.align		4
.L_113:
        /*0268*/ 	.word	index@(_ZN5flash32flash_fwd_splitkv_combine_kernelI23Flash_fwd_kernel_traitsILi192ELi64ELi64ELi4ELb0ELb0EN7cutlass6half_tE19Flash_kernel_traitsILi192ELi64ELi64ELi4ES3_EELi8ELi2ELb1EEEvNS_16Flash_fwd_paramsE)
        /*026c*/ 	.word	0x00000036


	//----- nvinfo : EIATTR_FRAME_SIZE
	.align		4
.L_114:
        /*0270*/ 	.byte	0x04, 0x11
        /*0272*/ 	.short	(.L_116 - .L_115)
	.align		4
.L_115:
        /*0274*/ 	.word	index@($__internal_12_$__cuda_sm20_div_s64)
        /*0278*/ 	.word	0x00000000


	//----- nvinfo : EIATTR_FRAME_SIZE
	.align		4
.L_116:
        /*027c*/ 	.byte	0x04, 0x11
        /*027e*/ 	.short	(.L_118 - .L_117)
	.align		4
.L_117:
        /*0280*/ 	.word	index@(_ZN5flash32flash_fwd_splitkv_combine_kernelI23Flash_fwd_kernel_traitsILi192ELi64ELi64ELi4ELb0ELb0EN7cutlass6half_tE19Flash_kernel_traitsILi192ELi64ELi64ELi4ES3_EELi8ELi2ELb1EEEvNS_16Flash_fwd_paramsE)
        /*0284*/ 	.word	0x00000000


	//----- nvinfo : EIATTR_REGCOUNT
	.align		4
.L_118:
        /*0288*/ 	.byte	0x04, 0x2f
        /*028a*/ 	.short	(.L_120 - .L_119)
	.align		4
.L_119:
        /*028c*/ 	.word	index@(_ZN5flash32flash_fwd_splitkv_combine_kernelI23Flash_fwd_kernel_traitsILi192ELi64ELi64ELi4ELb0ELb0EN7cutlass6half_tE19Flash_kernel_traitsILi192ELi64ELi64ELi4ES3_EELi8ELi3ELb1EEEvNS_16Flash_fwd_paramsE)
        /*0290*/ 	.word	0x00000034


	//----- nvinfo : EIATTR_FRAME_SIZE
	.align		4
.L_120:
        /*0294*/ 	.byte	0x04, 0x11
        /*0296*/ 	.short	(.L_122 - .L_121)
	.align		4
.L_121:
        /*0298*/ 	.word	index@($__internal_11_$__cuda_sm20_div_s64)
        /*029c*/ 	.word	0x00000000


	//----- nvinfo : EIATTR_FRAME_SIZE
	.align		4
.L_122:
        /*02a0*/ 	.byte	0x04, 0x11
        /*02a2*/ 	.short	(.L_124 - .L_123)
	.align		4
.L_123:
        /*02a4*/ 	.word	index@(_ZN5flash32flash_fwd_splitkv_combine_kernelI23Flash_fwd_kernel_traitsILi192ELi64ELi64ELi4ELb0ELb0EN7cutlass6half_tE19Flash_kernel_traitsILi192ELi64ELi64ELi4ES3_EELi8ELi3ELb1EEEvNS_16Flash_fwd_paramsE)
        /*02a8*/ 	.word	0x00000000


	//----- nvinfo : EIATTR_REGCOUNT
	.align		4
.L_124:
        /*02ac*/ 	.byte	0x04, 0x2f
        /*02ae*/ 	.short	(.L_126 - .L_125)
	.align		4
.L_125:
        /*02b0*/ 	.word	index@(_ZN5flash32flash_fwd_splitkv_combine_kernelI23Flash_fwd_kernel_traitsILi192ELi64ELi64ELi4ELb0ELb0EN7cutlass6half_tE19Flash_kernel_traitsILi192ELi64ELi64ELi4ES3_EELi8ELi4ELb1EEEvNS_16Flash_fwd_paramsE)
        /*02b4*/ 	.word	0x00000036


	//----- nvinfo : EIATTR_FRAME_SIZE
	.align		4
.L_126:
        /*02b8*/ 	.byte	0x04, 0x11
        /*02ba*/ 	.short	(.L_128 - .L_127)
	.align		4
.L_127:
        /*02bc*/ 	.word	index@($__internal_10_$__cuda_sm20_div_s64)
        /*02c0*/ 	.word	0x00000000


	//----- nvinfo : EIATTR_FRAME_SIZE
	.align		4
.L_128:
        /*02c4*/ 	.byte	0x04, 0x11
        /*02c6*/ 	.short	(.L_130 - .L_129)
	.align		4
.L_129:
        /*02c8*/ 	.word	index@(_ZN5flash32flash_fwd_splitkv_combine_kernelI23Flash_fwd_kernel_traitsILi192ELi64ELi64ELi4ELb0ELb0EN7cutlass6half_tE19Flash_kernel_traitsILi192ELi64ELi64ELi4ES3_EELi8ELi4ELb1EEEvNS_16Flash_fwd_paramsE)
        /*02cc*/ 	.word	0x00000000


	//----- nvinfo : EIATTR_REGCOUNT
	.align		4
.L_130:
        /*02d0*/ 	.byte	0x04, 0x2f
        /*02d2*/ 	.short	(.L_132 - .L_131)
	.align		4
.L_131:
        /*02d4*/ 	.word	index@(_ZN5flash32flash_fwd_splitkv_combine_kernelI23Flash_fwd_kernel_traitsILi192ELi64ELi64ELi4ELb0ELb0EN7cutlass6half_tE19Flash_kernel_traitsILi192ELi64ELi64ELi4ES3_EELi8ELi5ELb1EEEvNS_16Flash_fwd_paramsE)
        /*02d8*/ 	.word	0x0000003e


	//----- nvinfo : EIATTR_FRAME_SIZE
	.align		4
.L_132:
        /*02dc*/ 	.byte	0x04, 0x11
        /*02de*/ 	.short	(.L_134 - .L_133)
	.align		4
.L_133:
        /*02e0*/ 	.word	index@($__internal_9_$__cuda_sm20_div_s64)
        /*02e4*/ 	.word	0x00000000


	//----- nvinfo : EIATTR_FRAME_SIZE
	.align		4
.L_134:
        /*02e8*/ 	.byte	0x04, 0x11
        /*02ea*/ 	.short	(.L_136 - .L_135)
	.align		4
.L_135:
        /*02ec*/ 	.word	index@(_ZN5flash32flash_fwd_splitkv_combine_kernelI23Flash_fwd_kernel_traitsILi192ELi64ELi64ELi4ELb0ELb0EN7cutlass6half_tE19Flash_kernel_traitsILi192ELi64ELi64ELi4ES3_EELi8ELi5ELb1EEEvNS_16Flash_fwd_paramsE)
        /*02f0*/ 	.word	0x00000000


	//----- nvinfo : EIATTR_REGCOUNT
	.align		4
.L_136:
        /*02f4*/ 	.byte	0x04, 0x2f
        /*02f6*/ 	.short	(.L_138 - .L_137)
	.align		4
.L_137:
        /*02f8*/ 	.word	index@(_ZN5flash32flash_fwd_splitkv_combine_kernelI23Flash_fwd_kernel_traitsILi192ELi64ELi64ELi4ELb0ELb0EN7cutlass6half_tE19Flash_kernel_traitsILi192ELi64ELi64ELi4ES3_EELi8ELi6ELb1EEEvNS_16Flash_fwd_paramsE)
        /*02fc*/ 	.word	0x00000040


	//----- nvinfo : EIATTR_FRAME_SIZE
	.align		4
.L_138:
        /*0300*/ 	.byte	0x04, 0x11
        /*0302*/ 	.short	(.L_140 - .L_139)
	.align		4
.L_139:
        /*0304*/ 	.word	index@($__internal_8_$__cuda_sm20_div_s64)
        /*0308*/ 	.word	0x00000000


	//----- nvinfo : EIATTR_FRAME_SIZE
	.align		4
.L_140:
        /*030c*/ 	.byte	0x04, 0x11
        /*030e*/ 	.short	(.L_142 - .L_141)
	.align		4
.L_141:
        /*0310*/ 	.word	index@(_ZN5flash32flash_fwd_splitkv_combine_kernelI23Flash_fwd_kernel_traitsILi192ELi64ELi64ELi4ELb0ELb0EN7cutlass6half_tE19Flash_kernel_traitsILi192ELi64ELi64ELi4ES3_EELi8ELi6ELb1EEEvNS_16Flash_fwd_paramsE)
        /*0314*/ 	.word	0x00000000


	//----- nvinfo : EIATTR_REGCOUNT
	.align		4
.L_142:
        /*0318*/ 	.byte	0x04, 0x2f
        /*031a*/ 	.short	(.L_144 - .L_143)
	.align		4
.L_143:
        /*031c*/ 	.word	index@(_ZN5flash32flash_fwd_splitkv_combine_kernelI23Flash_fwd_kernel_traitsILi192ELi64ELi64ELi4ELb0ELb0EN7cutlass6half_tE19Flash_kernel_traitsILi192ELi64ELi64ELi4ES3_EELi8ELi7ELb1EEEvNS_16Flash_fwd_paramsE)
        /*0320*/ 	.word	0x0000003e


	//----- nvinfo : EIATTR_FRAME_SIZE
	.align		4
.L_144:
        /*0324*/ 	.byte	0x04, 0x11
        /*0326*/ 	.short	(.L_146 - .L_145)
	.align		4
.L_145:
        /*0328*/ 	.word	index@($__internal_7_$__cuda_sm20_div_s64)
        /*032c*/ 	.word	0x00000000


	//----- nvinfo : EIATTR_FRAME_SIZE
	.align		4
.L_146:
        /*0330*/ 	.byte	0x04, 0x11
        /*0332*/ 	.short	(.L_148 - .L_147)
	.align		4
.L_147:
        /*0334*/ 	.word	index@(_ZN5flash32flash_fwd_splitkv_combine_kernelI23Flash_fwd_kernel_traitsILi192ELi64ELi64ELi4ELb0ELb0EN7cutlass6half_tE19Flash_kernel_traitsILi192ELi64ELi64ELi4ES3_EELi8ELi7ELb1EEEvNS_16Flash_fwd_paramsE)
        /*0338*/ 	.word	0x00000000


	//----- nvinfo : EIATTR_REGCOUNT
	.align		4
.L_148:
        /*033c*/ 	.byte	0x04, 0x2f
        /*033e*/ 	.short	(.L_150 - .L_149)
	.align		4
.L_149:
        /*0340*/ 	.word	index@(_ZN5flash32flash_fwd_splitkv_combine_kernelI23Flash_fwd_kernel_traitsILi192ELi64ELi64ELi4ELb0ELb0EN7cutlass6half_tE19Flash_kernel_traitsILi192ELi64ELi64ELi4ES3_EELi8ELi1ELb0EEEvNS_16Flash_fwd_paramsE)
        /*0344*/ 	.word	0x00000036


	//----- nvinfo : EIATTR_FRAME_SIZE
	.align		4
.L_150:
        /*0348*/ 	.byte	0x04, 0x11
        /*034a*/ 	.short	(.L_152 - .L_151)
	.align		4
.L_151:
        /*034c*/ 	.word	index@($__internal_6_$__cuda_sm20_div_s64)
        /*0350*/ 	.word	0x00000000


	//----- nvinfo : EIATTR_FRAME_SIZE
	.align		4
.L_152:
        /*0354*/ 	.byte	0x04, 0x11
        /*0356*/ 	.short	(.L_154 - .L_153)
	.align		4
.L_153:
        /*0358*/ 	.word	index@(_ZN5flash32flash_fwd_splitkv_combine_kernelI23Flash_fwd_kernel_traitsILi192ELi64ELi64ELi4ELb0ELb0EN7cutlass6half_tE19Flash_kernel_traitsILi192ELi64ELi64ELi4ES3_EELi8ELi1ELb0EEEvNS_16Flash_fwd_paramsE)
        /*035c*/ 	.word	0x00000000


	//----- nvinfo : EIATTR_REGCOUNT
	.align		4
.L_154:
        /*0360*/ 	.byte	0x04, 0x2f
        /*0362*/ 	.short	(.L_156 - .L_155)
	.align		4
.L_155:
        /*0364*/ 	.word	index@(_ZN5flash32flash_fwd_splitkv_combine_kernelI23Flash_fwd_kernel_traitsILi192ELi64ELi64ELi4ELb0ELb0EN7cutlass6half_tE19Flash_kernel_traitsILi192ELi64ELi64ELi4ES3_EELi8ELi2ELb0EEEvNS_16Flash_fwd_paramsE)
        /*0368*/ 	.word	0x00000036


	//----- nvinfo : EIATTR_FRAME_SIZE
	.align		4
.L_156:
        /*036c*/ 	.byte	0x04, 0x11
        /*036e*/ 	.short	(.L_158 - .L_157)
	.align		4
.L_157:
        /*0370*/ 	.word	index@($__internal_5_$__cuda_sm20_div_s64)
        /*0374*/ 	.word	0x00000000


	//----- nvinfo : EIATTR_FRAME_SIZE
	.align		4
.L_158:
        /*0378*/ 	.byte	0x04, 0x11
        /*037a*/ 	.short	(.L_160 - .L_159)
	.align		4
.L_159:
        /*037c*/ 	.word	index@(_ZN5flash32flash_fwd_splitkv_combine_kernelI23Flash_fwd_kernel_traitsILi192ELi64ELi64ELi4ELb0ELb0EN7cutlass6half_tE19Flash_kernel_traitsILi192ELi64ELi64ELi4ES3_EELi8ELi2ELb0EEEvNS_16Flash_fwd_paramsE)
        /*0380*/ 	.word	0x00000000


	//----- nvinfo : EIATTR_REGCOUNT
	.align		4
.L_160:
        /*0384*/ 	.byte	0x04, 0x2f
        /*0386*/ 	.short	(.L_162 - .L_161)
	.align		4
.L_161:
        /*0388*/ 	.word	index@(_ZN5flash32flash_fwd_splitkv_combine_kernelI23Flash_fwd_kernel_traitsILi192ELi64ELi64ELi4ELb0ELb0EN7cutlass6half_tE19Flash_kernel_traitsILi192ELi64ELi64ELi4ES3_EELi8ELi3ELb0EEEvNS_16Flash_fwd_paramsE)
        /*038c*/ 	.word	0x00000036


	//----- nvinfo : EIATTR_FRAME_SIZE
	.align		4
.L_162:
        /*0390*/ 	.byte	0x04, 0x11
        /*0392*/ 	.short	(.L_164 - .L_163)
	.align		4
.L_163:
        /*0394*/ 	.word	index@($__internal_4_$__cuda_sm20_div_s64)
        /*0398*/ 	.word	0x00000000


	//----- nvinfo : EIATTR_FRAME_SIZE
	.align		4
.L_164:
        /*039c*/ 	.byte	0x04, 0x11
        /*039e*/ 	.short	(.L_166 - .L_165)
	.align		4
.L_165:
        /*03a0*/ 	.word	index@(_ZN5flash32flash_fwd_splitkv_combine_kernelI23Flash_fwd_kernel_traitsILi192ELi64ELi64ELi4ELb0ELb0EN7cutlass6half_tE19Flash_kernel_traitsILi192ELi64ELi64ELi4ES3_EELi8ELi3ELb0EEEvNS_16Flash_fwd_paramsE)
        /*03a4*/ 	.word	0x00000000


	//----- nvinfo : EIATTR_REGCOUNT
	.align		4
.L_166:
        /*03a8*/ 	.byte	0x04, 0x2f
        /*03aa*/ 	.short	(.L_168 - .L_167)
	.align		4
.L_167:
        /*03ac*/ 	.word	index@(_ZN5flash32flash_fwd_splitkv_combine_kernelI23Flash_fwd_kernel_traitsILi192ELi64ELi64ELi4ELb0ELb0EN7cutlass6half_tE19Flash_kernel_traitsILi192ELi64ELi64ELi4ES3_EELi8ELi4ELb0EEEvNS_16Flash_fwd_paramsE)
        /*03b0*/ 	.word	0x00000036


	//----- nvinfo : EIATTR_FRAME_SIZE
	.align		4
.L_168:
        /*03b4*/ 	.byte	0x04, 0x11
        /*03b6*/ 	.short	(.L_170 - .L_169)
	.align		4
.L_169:
        /*03b8*/ 	.word	index@($__internal_3_$__cuda_sm20_div_s64)
        /*03bc*/ 	.word	0x00000000


	//----- nvinfo : EIATTR_FRAME_SIZE
	.align		4
.L_170:
        /*03c0*/ 	.byte	0x04, 0x11
        /*03c2*/ 	.short	(.L_172 - .L_171)
	.align		4
.L_171:
        /*03c4*/ 	.word	index@(_ZN5flash32flash_fwd_splitkv_combine_kernelI23Flash_fwd_kernel_traitsILi192ELi64ELi64ELi4ELb0ELb0EN7cutlass6half_tE19Flash_kernel_traitsILi192ELi64ELi64ELi4ES3_EELi8ELi4ELb0EEEvNS_16Flash_fwd_paramsE)
        /*03c8*/ 	.word	0x00000000


	//----- nvinfo : EIATTR_REGCOUNT
	.align		4
.L_172:
        /*03cc*/ 	.byte	0x04, 0x2f
        /*03ce*/ 	.short	(.L_174 - .L_173)
	.align		4
.L_173:
        /*03d0*/ 	.word	index@(_ZN5flash32flash_fwd_splitkv_combine_kernelI23Flash_fwd_kernel_traitsILi192ELi64ELi64ELi4ELb0ELb0EN7cutlass6half_tE19Flash_kernel_traitsILi192ELi64ELi64ELi4ES3_EELi8ELi5ELb0EEEvNS_16Flash_fwd_paramsE)
        /*03d4*/ 	.word	0x0000003e


	//----- nvinfo : EIATTR_FRAME_SIZE
	.align		4
.L_174:
        /*03d8*/ 	.byte	0x04, 0x11
        /*03da*/ 	.short	(.L_176 - .L_175)
	.align		4
.L_175:
        /*03dc*/ 	.word	index@($__internal_2_$__cuda_sm20_div_s64)
        /*03e0*/ 	.word	0x00000000


	//----- nvinfo : EIATTR_FRAME_SIZE
	.align		4
.L_176:
        /*03e4*/ 	.byte	0x04, 0x11
        /*03e6*/ 	.short	(.L_178 - .L_177)
	.align		4
.L_177:
        /*03e8*/ 	.word	index@(_ZN5flash32flash_fwd_splitkv_combine_kernelI23Flash_fwd_kernel_traitsILi192ELi64ELi64ELi4ELb0ELb0EN7cutlass6half_tE19Flash_kernel_traitsILi192ELi64ELi64ELi4ES3_EELi8ELi5ELb0EEEvNS_16Flash_fwd_paramsE)
        /*03ec*/ 	.word	0x00000000


	//----- nvinfo : EIATTR_REGCOUNT
	.align		4
.L_178:
        /*03f0*/ 	.byte	0x04, 0x2f
        /*03f2*/ 	.short	(.L_180 - .L_179)
	.align		4
.L_179:
        /*03f4*/ 	.word	index@(_ZN5flash32flash_fwd_splitkv_combine_kernelI23Flash_fwd_kernel_traitsILi192ELi64ELi64ELi4ELb0ELb0EN7cutlass6half_tE19Flash_kernel_traitsILi192ELi64ELi64ELi4ES3_EELi8ELi6ELb0EEEvNS_16Flash_fwd_paramsE)
        /*03f8*/ 	.word	0x00000040


	//----- nvinfo : EIATTR_FRAME_SIZE
	.align		4
.L_180:
        /*03fc*/ 	.byte	0x04, 0x11
        /*03fe*/ 	.short	(.L_182 - .L_181)
	.align		4
.L_181:
        /*0400*/ 	.word	index@($__internal_1_$__cuda_sm20_div_s64)
        /*0404*/ 	.word	0x00000000


	//----- nvinfo : EIATTR_FRAME_SIZE
	.align		4
.L_182:
        /*0408*/ 	.byte	0x04, 0x11
        /*040a*/ 	.short	(.L_184 - .L_183)
	.align		4
.L_183:
        /*040c*/ 	.word	index@(_ZN5flash32flash_fwd_splitkv_combine_kernelI23Flash_fwd_kernel_traitsILi192ELi64ELi64ELi4ELb0ELb0EN7cutlass6half_tE19Flash_kernel_traitsILi192ELi64ELi64ELi4ES3_EELi8ELi6ELb0EEEvNS_16Flash_fwd_paramsE)
        /*0410*/ 	.word	0x00000000


	//----- nvinfo : EIATTR_REGCOUNT
	.align		4
.L_184:
        /*0414*/ 	.byte	0x04, 0x2f
        /*0416*/ 	.short	(.L_186 - .L_185)
	.align		4
.L_185:
        /*0418*/ 	.word	index@(_ZN5flash32flash_fwd_splitkv_combine_kernelI23Flash_fwd_kernel_traitsILi192ELi64ELi64ELi4ELb0ELb0EN7cutlass6half_tE19Flash_kernel_traitsILi192ELi64ELi64ELi4ES3_EELi8ELi7ELb0EEEvNS_16Flash_fwd_paramsE)
        /*041c*/ 	.word	0x0000003e


	//----- nvinfo : EIATTR_FRAME_SIZE
	.align		4
.L_186:
        /*0420*/ 	.byte	0x04, 0x11
        /*0422*/ 	.short	(.L_188 - .L_187)
	.align		4
.L_187:
        /*0424*/ 	.word	index@($__internal_0_$__cuda_sm20_div_s64)
        /*0428*/ 	.word	0x00000000


	//----- nvinfo : EIATTR_FRAME_SIZE
	.align		4
.L_188:
        /*042c*/ 	.byte	0x04, 0x11
        /*042e*/ 	.short	(.L_190 - .L_189)
	.align		4
.L_189:
        /*0430*/ 	.word	index@(_ZN5flash32flash_fwd_splitkv_combine_kernelI23Flash_fwd_kernel_traitsILi192ELi64ELi64ELi4ELb0ELb0EN7cutlass6half_tE19Flash_kernel_traitsILi192ELi64ELi64ELi4ES3_EELi8ELi7ELb0EEEvNS_16Flash_fwd_paramsE)
        /*0434*/ 	.word	0x00000000


	//----- nvinfo : EIATTR_MIN_STACK_SIZE
	.align		4
.L_190:
        /*0438*/ 	.byte	0x04, 0x12
        /*043a*/ 	.short	(.L_192 - .L_191)
	.align		4
.L_191:
        /*043c*/ 	.word	index@(_ZN5flash32flash_fwd_splitkv_combine_kernelI23Flash_fwd_kernel_traitsILi192ELi64ELi64ELi4ELb0ELb0EN7cutlass6half_tE19Flash_kernel_traitsILi192ELi64ELi64ELi4ES3_EELi8ELi7ELb0EEEvNS_16Flash_fwd_paramsE)
        /*0440*/ 	.word	0x00000000


	//----- nvinfo : EIATTR_MIN_STACK_SIZE
	.align		4
.L_192:
        /*0444*/ 	.byte	0x04, 0x12
        /*0446*/ 	.short	(.L_194 - .L_193)
	.align		4
.L_193:
        /*0448*/ 	.word	index@(_ZN5flash32flash_fwd_splitkv_combine_kernelI23Flash_fwd_kernel_traitsILi192ELi64ELi64ELi4ELb0ELb0EN7cutlass6half_tE19Flash_kernel_traitsILi192ELi64ELi64ELi4ES3_EELi8ELi6ELb0EEEvNS_16Flash_fwd_paramsE)
        /*044c*/ 	.word	0x00000000


	//----- nvinfo : EIATTR_MIN_STACK_SIZE
	.align		4
.L_194:
        /*0450*/ 	.byte	0x04, 0x12
        /*0452*/ 	.short	(.L_196 - .L_195)
	.align		4
.L_195:
        /*0454*/ 	.word	index@(_ZN5flash32flash_fwd_splitkv_combine_kernelI23Flash_fwd_kernel_traitsILi192ELi64ELi64ELi4ELb0ELb0EN7cutlass6half_tE19Flash_kernel_traitsILi192ELi64ELi64ELi4ES3_EELi8ELi5ELb0EEEvNS_16Flash_fwd_paramsE)
        /*0458*/ 	.word	0x00000000


	//----- nvinfo : EIATTR_MIN_STACK_SIZE
	.align		4
.L_196:
        /*045c*/ 	.byte	0x04, 0x12
        /*045e*/ 	.short	(.L_198 - .L_197)
	.align		4
.L_197:
        /*0460*/ 	.word	index@(_ZN5flash32flash_fwd_splitkv_combine_kernelI23Flash_fwd_kernel_traitsILi192ELi64ELi64ELi4ELb0ELb0EN7cutlass6half_tE19Flash_kernel_traitsILi192ELi64ELi64ELi4ES3_EELi8ELi4ELb0EEEvNS_16Flash_fwd_paramsE)
        /*0464*/ 	.word	0x00000000


	//----- nvinfo : EIATTR_MIN_STACK_SIZE
	.align		4
.L_198:
        /*0468*/ 	.byte	0x04, 0x12
        /*046a*/ 	.short	(.L_200 - .L_199)
	.align		4
.L_199:
        /*046c*/ 	.word	index@(_ZN5flash32flash_fwd_splitkv_combine_kernelI23Flash_fwd_kernel_traitsILi192ELi64ELi64ELi4ELb0ELb0EN7cutlass6half_tE19Flash_kernel_traitsILi192ELi64ELi64ELi4ES3_EELi8ELi3ELb0EEEvNS_16Flash_fwd_paramsE)
        /*0470*/ 	.word	0x00000000


	//----- nvinfo : EIATTR_MIN_STACK_SIZE
	.align		4
.L_200:
        /*0474*/ 	.byte	0x04, 0x12
        /*0476*/ 	.short	(.L_202 - .L_201)
	.align		4
.L_201:
        /*0478*/ 	.word	index@(_ZN5flash32flash_fwd_splitkv_combine_kernelI23Flash_fwd_kernel_traitsILi192ELi64ELi64ELi4ELb0ELb0EN7cutlass6half_tE19Flash_kernel_traitsILi192ELi64ELi64ELi4ES3_EELi8ELi2ELb0EEEvNS_16Flash_fwd_paramsE)
        /*047c*/ 	.word	0x00000000


	//----- nvinfo : EIATTR_MIN_STACK_SIZE
	.align		4
.L_202:
        /*0480*/ 	.byte	0x04, 0x12
        /*0482*/ 	.short	(.L_204 - .L_203)
	.align		4
.L_203:
        /*0484*/ 	.word	index@(_ZN5flash32flash_fwd_splitkv_combine_kernelI23Flash_fwd_kernel_traitsILi192ELi64ELi64ELi4ELb0ELb0EN7cutlass6half_tE19Flash_kernel_traitsILi192ELi64ELi64ELi4ES3_EELi8ELi1ELb0EEEvNS_16Flash_fwd_paramsE)
        /*0488*/ 	.word	0x00000000


	//----- nvinfo : EIATTR_MIN_STACK_SIZE
	.align		4
.L_204:
        /*048c*/ 	.byte	0x04, 0x12
        /*048e*/ 	.short	(.L_206 - .L_205)
	.align		4
.L_205:
        /*0490*/ 	.word	index@(_ZN5flash32flash_fwd_splitkv_combine_kernelI23Flash_fwd_kernel_traitsILi192ELi64ELi64ELi4ELb0ELb0EN7cutlass6half_tE19Flash_kernel_traitsILi192ELi64ELi64ELi4ES3_EELi8ELi7ELb1EEEvNS_16Flash_fwd_paramsE)
        /*0494*/ 	.word	0x00000000


	//----- nvinfo : EIATTR_MIN_STACK_SIZE
	.align		4
.L_206:
        /*0498*/ 	.byte	0x04, 0x12
        /*049a*/ 	.short	(.L_208 - .L_207)
	.align		4
.L_207:
        /*049c*/ 	.word	index@(_ZN5flash32flash_fwd_splitkv_combine_kernelI23Flash_fwd_kernel_traitsILi192ELi64ELi64ELi4ELb0ELb0EN7cutlass6half_tE19Flash_kernel_traitsILi192ELi64ELi64ELi4ES3_EELi8ELi6ELb1EEEvNS_16Flash_fwd_paramsE)
        /*04a0*/ 	.word	0x00000000


	//----- nvinfo : EIATTR_MIN_STACK_SIZE
	.align		4
.L_208:
        /*04a4*/ 	.byte	0x04, 0x12
        /*04a6*/ 	.short	(.L_210 - .L_209)
	.align		4
.L_209:
        /*04a8*/ 	.word	index@(_ZN5flash32flash_fwd_splitkv_combine_kernelI23Flash_fwd_kernel_traitsILi192ELi64ELi64ELi4ELb0ELb0EN7cutlass6half_tE19Flash_kernel_traitsILi192ELi64ELi64ELi4ES3_EELi8ELi5ELb1EEEvNS_16Flash_fwd_paramsE)
        /*04ac*/ 	.word	0x00000000


	//----- nvinfo : EIATTR_MIN_STACK_SIZE
	.align		4
.L_210:
        /*04b0*/ 	.byte	0x04, 0x12
        /*04b2*/ 	.short	(.L_212 - .L_211)
	.align		4
.L_211:
        /*04b4*/ 	.word	index@(_ZN5flash32flash_fwd_splitkv_combine_kernelI23Flash_fwd_kernel_traitsILi192ELi64ELi64ELi4ELb0ELb0EN7cutlass6half_tE19Flash_kernel_traitsILi192ELi64ELi64ELi4ES3_EELi8ELi4ELb1EEEvNS_16Flash_fwd_paramsE)
        /*04b8*/ 	.word	0x00000000


	//----- nvinfo : EIATTR_MIN_STACK_SIZE
	.align		4
.L_212:
        /*04bc*/ 	.byte	0x04, 0x12
        /*04be*/ 	.short	(.L_214 - .L_213)
	.align		4
.L_213:
        /*04c0*/ 	.word	index@(_ZN5flash32flash_fwd_splitkv_combine_kernelI23Flash_fwd_kernel_traitsILi192ELi64ELi64ELi4ELb0ELb0EN7cutlass6half_tE19Flash_kernel_traitsILi192ELi64ELi64ELi4ES3_EELi8ELi3ELb1EEEvNS_16Flash_fwd_paramsE)
        /*04c4*/ 	.word	0x00000000


	//----- nvinfo : EIATTR_MIN_STACK_SIZE
	.align		4
.L_214:
        /*04c8*/ 	.byte	0x04, 0x12
        /*04ca*/ 	.short	(.L_216 - .L_215)
	.align		4
.L_215:
        /*04cc*/ 	.word	index@(_ZN5flash32flash_fwd_splitkv_combine_kernelI23Flash_fwd_kernel_traitsILi192ELi64ELi64ELi4ELb0ELb0EN7cutlass6half_tE19Flash_kernel_traitsILi192ELi64ELi64ELi4ES3_EELi8ELi2ELb1EEEvNS_16Flash_fwd_paramsE)
        /*04d0*/ 	.word	0x00000000


	//----- nvinfo : EIATTR_MIN_STACK_SIZE
	.align		4
.L_216:
        /*04d4*/ 	.byte	0x04, 0x12
        /*04d6*/ 	.short	(.L_218 - .L_217)
	.align		4
.L_217:
        /*04d8*/ 	.word	index@(_ZN5flash32flash_fwd_splitkv_combine_kernelI23Flash_fwd_kernel_traitsILi192ELi64ELi64ELi4ELb0ELb0EN7cutlass6half_tE19Flash_kernel_traitsILi192ELi64ELi64ELi4ES3_EELi8ELi1ELb1EEEvNS_16Flash_fwd_paramsE)
        /*04dc*/ 	.word	0x00000000


	//----- nvinfo : EIATTR_MIN_STACK_SIZE
	.align		4
.L_218:
        /*04e0*/ 	.byte	0x04, 0x12
        /*04e2*/ 	.short	(.L_220 - .L_219)
	.align		4
.L_219:
        /*04e4*/ 	.word	index@(_ZN5flash24flash_fwd_splitkv_kernelI23Flash_fwd_kernel_traitsILi192ELi64ELi64ELi4ELb0ELb0EN7cutlass6half_tE19Flash_kernel_traitsILi192ELi64ELi64ELi4ES3_EELb1ELb0ELb0ELb0ELb0ELb0ELb0ELb0EEEvNS_16Flash_fwd_paramsE)
        /*04e8*/ 	.word	0x00000000


	//----- nvinfo : EIATTR_MIN_STACK_SIZE
	.align		4
.L_220:
        /*04ec*/ 	.byte	0x04, 0x12
        /*04ee*/ 	.short	(.L_222 - .L_221)
	.align		4
.L_221:
        /*04f0*/ 	.word	index@(_ZN5flash24flash_fwd_splitkv_kernelI23Flash_fwd_kernel_traitsILi192ELi64ELi64ELi4ELb0ELb0EN7cutlass6half_tE19Flash_kernel_traitsILi192ELi64ELi64ELi4ES3_EELb1ELb0ELb0ELb0ELb0ELb1ELb0ELb0EEEvNS_16Flash_fwd_paramsE)
        /*04f4*/ 	.word	0x00000000


	//----- nvinfo : EIATTR_MIN_STACK_SIZE
	.align		4
.L_222:
        /*04f8*/ 	.byte	0x04, 0x12
        /*04fa*/ 	.short	(.L_224 - .L_223)
	.align		4
.L_223:
        /*04fc*/ 	.word	index@(_ZN5flash24flash_fwd_splitkv_kernelI23Flash_fwd_kernel_traitsILi192ELi64ELi64ELi4ELb0ELb0EN7cutlass6half_tE19Flash_kernel_traitsILi192ELi64ELi64ELi4ES3_EELb1ELb0ELb0ELb0ELb0ELb0ELb0ELb1EEEvNS_16Flash_fwd_paramsE)
        /*0500*/ 	.word	0x00000000


	//----- nvinfo : EIATTR_MIN_STACK_SIZE
	.align		4
.L_224:
        /*0504*/ 	.byte	0x04, 0x12
        /*0506*/ 	.short	(.L_226 - .L_225)
	.align		4
.L_225:
        /*0508*/ 	.word	index@(_ZN5flash24flash_fwd_splitkv_kernelI23Flash_fwd_kernel_traitsILi192ELi64ELi64ELi4ELb0ELb0EN7cutlass6half_tE19Flash_kernel_traitsILi192ELi64ELi64ELi4ES3_EELb1ELb0ELb0ELb0ELb0ELb1ELb0ELb1EEEvNS_16Flash_fwd_paramsE)
        /*050c*/ 	.word	0x00000000


	//----- nvinfo : EIATTR_MIN_STACK_SIZE
	.align		4
.L_226:
        /*0510*/ 	.byte	0x04, 0x12
        /*0512*/ 	.short	(.L_228 - .L_227)
	.align		4
.L_227:
        /*0514*/ 	.word	index@(_ZN5flash24flash_fwd_splitkv_kernelI23Flash_fwd_kernel_traitsILi192ELi64ELi64ELi4ELb0ELb0EN7cutlass6half_tE19Flash_kernel_traitsILi192ELi64ELi64ELi4ES3_EELb1ELb0ELb0ELb0ELb0ELb0ELb1ELb0EEEvNS_16Flash_fwd_paramsE)
        /*0518*/ 	.word	0x00000000


	//----- nvinfo : EIATTR_MIN_STACK_SIZE
	.align		4
.L_228:
        /*051c*/ 	.byte	0x04, 0x12
        /*051e*/ 	.short	(.L_230 - .L_229)
	.align		4
.L_229:
        /*0520*/ 	.word	index@(_ZN5flash24flash_fwd_splitkv_kernelI23Flash_fwd_kernel_traitsILi192ELi64ELi64ELi4ELb0ELb0EN7cutlass6half_tE19Flash_kernel_traitsILi192ELi64ELi64ELi4ES3_EELb1ELb0ELb0ELb0ELb0ELb1ELb1ELb0EEEvNS_16Flash_fwd_paramsE)
        /*0524*/ 	.word	0x00000000


	//----- nvinfo : EIATTR_MIN_STACK_SIZE
	.align		4
.L_230:
        /*0528*/ 	.byte	0x04, 0x12
        /*052a*/ 	.short	(.L_232 - .L_231)
	.align		4
.L_231:
        /*052c*/ 	.word	index@(_ZN5flash24flash_fwd_splitkv_kernelI23Flash_fwd_kernel_traitsILi192ELi64ELi64ELi4ELb0ELb0EN7cutlass6half_tE19Flash_kernel_traitsILi192ELi64ELi64ELi4ES3_EELb1ELb0ELb0ELb0ELb0ELb0ELb1ELb1EEEvNS_16Flash_fwd_paramsE)
        /*0530*/ 	.word	0x00000000


	//----- nvinfo : EIATTR_MIN_STACK_SIZE
	.align		4
.L_232:
        /*0534*/ 	.byte	0x04, 0x12
        /*0536*/ 	.short	(.L_234 - .L_233)
	.align		4
.L_233:
        /*0538*/ 	.word	index@(_ZN5flash24flash_fwd_splitkv_kernelI23Flash_fwd_kernel_traitsILi192ELi64ELi64ELi4ELb0ELb0EN7cutlass6half_tE19Flash_kernel_traitsILi192ELi64ELi64ELi4ES3_EELb1ELb0ELb0ELb0ELb0ELb1ELb1ELb1EEEvNS_16Flash_fwd_paramsE)
        /*053c*/ 	.word	0x00000000


	//----- nvinfo : EIATTR_MIN_STACK_SIZE
	.align		4
.L_234:
        /*0540*/ 	.byte	0x04, 0x12
        /*0542*/ 	.short	(.L_236 - .L_235)
	.align		4
.L_235:
        /*0544*/ 	.word	index@(_ZN5flash24flash_fwd_splitkv_kernelI23Flash_fwd_kernel_traitsILi192ELi64ELi64ELi4ELb0ELb0EN7cutlass6half_tE19Flash_kernel_traitsILi192ELi64ELi64ELi4ES3_EELb1ELb0ELb0ELb0ELb1ELb0ELb0ELb0EEEvNS_16Flash_fwd_paramsE)
        /*0548*/ 	.word	0x00000000


	//----- nvinfo : EIATTR_MIN_STACK_SIZE
	.align		4
.L_236:
        /*054c*/ 	.byte	0x04, 0x12
        /*054e*/ 	.short	(.L_238 - .L_237)
	.align		4
.L_237:
        /*0550*/ 	.word	index@(_ZN5flash24flash_fwd_splitkv_kernelI23Flash_fwd_kernel_traitsILi192ELi64ELi64ELi4ELb0ELb0EN7cutlass6half_tE19Flash_kernel_traitsILi192ELi64ELi64ELi4ES3_EELb1ELb0ELb0ELb0ELb1ELb1ELb0ELb0EEEvNS_16Flash_fwd_paramsE)
        /*0554*/ 	.word	0x00000000


	//----- nvinfo : EIATTR_MIN_STACK_SIZE
	.align		4
.L_238:
        /*0558*/ 	.byte	0x04, 0x12
        /*055a*/ 	.short	(.L_240 - .L_239)
	.align		4
.L_239:
        /*055c*/ 	.word	index@(_ZN5flash24flash_fwd_splitkv_kernelI23Flash_fwd_kernel_traitsILi192ELi64ELi64ELi4ELb0ELb0EN7cutlass6half_tE19Flash_kernel_traitsILi192ELi64ELi64ELi4ES3_EELb1ELb0ELb1ELb0ELb0ELb0ELb0ELb0EEEvNS_16Flash_fwd_paramsE)
        /*0560*/ 	.word	0x00000000


	//----- nvinfo : EIATTR_MIN_STACK_SIZE
	.align		4
.L_240:
        /*0564*/ 	.byte	0x04, 0x12
        /*0566*/ 	.short	(.L_242 - .L_241)
	.align		4
.L_241:
        /*0568*/ 	.word	index@(_ZN5flash24flash_fwd_splitkv_kernelI23Flash_fwd_kernel_traitsILi192ELi64ELi64ELi4ELb0ELb0EN7cutlass6half_tE19Flash_kernel_traitsILi192ELi64ELi64ELi4ES3_EELb1ELb0ELb1ELb0ELb0ELb1ELb0ELb0EEEvNS_16Flash_fwd_paramsE)
        /*056c*/ 	.word	0x00000000


	//----- nvinfo : EIATTR_MIN_STACK_SIZE
	.align		4
.L_242:
        /*0570*/ 	.byte	0x04, 0x12
        /*0572*/ 	.short	(.L_244 - .L_243)
	.align		4
.L_243:
        /*0574*/ 	.word	index@(_ZN5flash24flash_fwd_splitkv_kernelI23Flash_fwd_kernel_traitsILi192ELi64ELi64ELi4ELb0ELb0EN7cutlass6half_tE19Flash_kernel_traitsILi192ELi64ELi64ELi4ES3_EELb1ELb0ELb0ELb0ELb1ELb0ELb0ELb1EEEvNS_16Flash_fwd_paramsE)
        /*0578*/ 	.word	0x00000000


	//----- nvinfo : EIATTR_MIN_STACK_SIZE
	.align		4
.L_244:
        /*057c*/ 	.byte	0x04, 0x12
        /*057e*/ 	.short	(.L_246 - .L_245)
	.align		4
.L_245:
        /*0580*/ 	.word	index@(_ZN5flash24flash_fwd_splitkv_kernelI23Flash_fwd_kernel_traitsILi192ELi64ELi64ELi4ELb0ELb0EN7cutlass6half_tE19Flash_kernel_traitsILi192ELi64ELi64ELi4ES3_EELb1ELb0ELb0ELb0ELb1ELb1ELb0ELb1EEEvNS_16Flash_fwd_paramsE)
        /*0584*/ 	.word	0x00000000


	//----- nvinfo : EIATTR_MIN_STACK_SIZE
	.align		4
.L_246:
        /*0588*/ 	.byte	0x04, 0x12
        /*058a*/ 	.short	(.L_248 - .L_247)
	.align		4
.L_247:
        /*058c*/ 	.word	index@(_ZN5flash24flash_fwd_splitkv_kernelI23Flash_fwd_kernel_traitsILi192ELi64ELi64ELi4ELb0ELb0EN7cutlass6half_tE19Flash_kernel_traitsILi192ELi64ELi64ELi4ES3_EELb1ELb0ELb1ELb0ELb0ELb0ELb0ELb1EEEvNS_16Flash_fwd_paramsE)
        /*0590*/ 	.word	0x00000000


	//----- nvinfo : EIATTR_MIN_STACK_SIZE
	.align		4
.L_248:
        /*0594*/ 	.byte	0x04, 0x12
        /*0596*/ 	.short	(.L_250 - .L_249)
	.align		4
.L_249:
        /*0598*/ 	.word	index@(_ZN5flash24flash_fwd_splitkv_kernelI23Flash_fwd_kernel_traitsILi192ELi64ELi64ELi4ELb0ELb0EN7cutlass6half_tE19Flash_kernel_traitsILi192ELi64ELi64ELi4ES3_EELb1ELb0ELb1ELb0ELb0ELb1ELb0ELb1EEEvNS_16Flash_fwd_paramsE)
        /*059c*/ 	.word	0x00000000


	//----- nvinfo : EIATTR_MIN_STACK_SIZE
	.align		4
.L_250:
        /*05a0*/ 	.byte	0x04, 0x12
        /*05a2*/ 	.short	(.L_252 - .L_251)
	.align		4
.L_251:
        /*05a4*/ 	.word	index@(_ZN5flash24flash_fwd_splitkv_kernelI23Flash_fwd_kernel_traitsILi192ELi64ELi64ELi4ELb0ELb0EN7cutlass6half_tE19Flash_kernel_traitsILi192ELi64ELi64ELi4ES3_EELb1ELb0ELb0ELb0ELb1ELb0ELb1ELb0EEEvNS_16Flash_fwd_paramsE)
        /*05a8*/ 	.word	0x00000000


	//----- nvinfo : EIATTR_MIN_STACK_SIZE
	.align		4
.L_252:
        /*05ac*/ 	.byte	0x04, 0x12
        /*05ae*/ 	.short	(.L_254 - .L_253)
	.align		4
.L_253:
        /*05b0*/ 	.word	index@(_ZN5flash24flash_fwd_splitkv_kernelI23Flash_fwd_kernel_traitsILi192ELi64ELi64ELi4ELb0ELb0EN7cutlass6half_tE19Flash_kernel_traitsILi192ELi64ELi64ELi4ES3_EELb1ELb0ELb0ELb0ELb1ELb1ELb1ELb0EEEvNS_16Flash_fwd_paramsE)
        /*05b4*/ 	.word	0x00000000


	//----- nvinfo : EIATTR_MIN_STACK_SIZE
	.align		4
.L_254:
        /*05b8*/ 	.byte	0x04, 0x12
        /*05ba*/ 	.short	(.L_256 - .L_255)
	.align		4
.L_255:
        /*05bc*/ 	.word	index@(_ZN5flash24flash_fwd_splitkv_kernelI23Flash_fwd_kernel_traitsILi192ELi64ELi64ELi4ELb0ELb0EN7cutlass6half_tE19Flash_kernel_traitsILi192ELi64ELi64ELi4ES3_EELb1ELb0ELb1ELb0ELb0ELb0ELb1ELb0EEEvNS_16Flash_fwd_paramsE)
        /*05c0*/ 	.word	0x00000000


	//----- nvinfo : EIATTR_MIN_STACK_SIZE
	.align		4
.L_256:
        /*05c4*/ 	.byte	0x04, 0x12
        /*05c6*/ 	.short	(.L_258 - .L_257)
	.align		4
.L_257:
        /*05c8*/ 	.word	index@(_ZN5flash24flash_fwd_splitkv_kernelI23Flash_fwd_kernel_traitsILi192ELi64ELi64ELi4ELb0ELb0EN7cutlass6half_tE19Flash_kernel_traitsILi192ELi64ELi64ELi4ES3_EELb1ELb0ELb1ELb0ELb0ELb1ELb1ELb0EEEvNS_16Flash_fwd_paramsE)
        /*05cc*/ 	.word	0x00000000


	//----- nvinfo : EIATTR_MIN_STACK_SIZE
	.align		4
.L_258:
        /*05d0*/ 	.byte	0x04, 0x12
        /*05d2*/ 	.short	(.L_260 - .L_259)
	.align		4
.L_259:
        /*05d4*/ 	.word	index@(_ZN5flash24flash_fwd_splitkv_kernelI23Flash_fwd_kernel_traitsILi192ELi64ELi64ELi4ELb0ELb0EN7cutlass6half_tE19Flash_kernel_traitsILi192ELi64ELi64ELi4ES3_EELb1ELb0ELb0ELb0ELb1ELb0ELb1ELb1EEEvNS_16Flash_fwd_paramsE)
        /*05d8*/ 	.word	0x00000000


	//----- nvinfo : EIATTR_MIN_STACK_SIZE
	.align		4
.L_260:
        /*05dc*/ 	.byte	0x04, 0x12
        /*05de*/ 	.short	(.L_262 - .L_261)
	.align		4
.L_261:
        /*05e0*/ 	.word	index@(_ZN5flash24flash_fwd_splitkv_kernelI23Flash_fwd_kernel_traitsILi192ELi64ELi64ELi4ELb0ELb0EN7cutlass6half_tE19Flash_kernel_traitsILi192ELi64ELi64ELi4ES3_EELb1ELb0ELb0ELb0ELb1ELb1ELb1ELb1EEEvNS_16Flash_fwd_paramsE)
        /*05e4*/ 	.word	0x00000000


	//----- nvinfo : EIATTR_MIN_STACK_SIZE
	.align		4
.L_262:
        /*05e8*/ 	.byte	0x04, 0x12
        /*05ea*/ 	.short	(.L_264 - .L_263)
	.align		4
.L_263:
        /*05ec*/ 	.word	index@(_ZN5flash24flash_fwd_splitkv_kernelI23Flash_fwd_kernel_traitsILi192ELi64ELi64ELi4ELb0ELb0EN7cutlass6half_tE19Flash_kernel_traitsILi192ELi64ELi64ELi4ES3_EELb1ELb0ELb1ELb0ELb0ELb0ELb1ELb1EEEvNS_16Flash_fwd_paramsE)
        /*05f0*/ 	.word	0x00000000


	//----- nvinfo : EIATTR_MIN_STACK_SIZE
	.align		4
.L_264:
        /*05f4*/ 	.byte	0x04, 0x12
        /*05f6*/ 	.short	(.L_266 - .L_265)
	.align		4
.L_265:
        /*05f8*/ 	.word	index@(_ZN5flash24flash_fwd_splitkv_kernelI23Flash_fwd_kernel_traitsILi192ELi64ELi64ELi4ELb0ELb0EN7cutlass6half_tE19Flash_kernel_traitsILi192ELi64ELi64ELi4ES3_EELb1ELb0ELb1ELb0ELb0ELb1ELb1ELb1EEEvNS_16Flash_fwd_paramsE)
        /*05fc*/ 	.word	0x00000000
.L_266:


//--------------------- .nv.info._ZN5flash32flash_fwd_splitkv_combine_kernelI23Flash_fwd_kernel_traitsILi192ELi64ELi64ELi4ELb0ELb0EN7cutlass6half_tE19Flash_kernel_traitsILi192ELi64ELi64ELi4ES3_EELi8ELi7ELb0EEEvNS_16Flash_fwd_paramsE --------------------------
	.section	.nv.info._ZN5flash32flash_fwd_splitkv_combine_kernelI23Flash_fwd_kernel_traitsILi192ELi64ELi64ELi4ELb0ELb0EN7cutlass6half_tE19Flash_kernel_traitsILi192ELi64ELi64ELi4ES3_EELi8ELi7ELb0EEEvNS_16Flash_fwd_paramsE,"",@"SHT_CUDA_INFO"
	.sectionflags	@""
	.align	4


	//----- nvinfo : EIATTR_CUDA_API_VERSION
	.align		4
        /*0000*/ 	.byte	0x04, 0x37
        /*0002*/ 	.short	(.L_268 - .L_267)
.L_267:
        /*0004*/ 	.word	0x00000082


	//----- nvinfo : EIATTR_SW2861232_WAR
	.align		4
.L_268:
        /*0008*/ 	.byte	0x01, 0x35
	.zero		2


	//----- nvinfo : EIATTR_PARAM_CBANK
	.align		4
        /*000c*/ 	.byte	0x04, 0x0a
        /*000e*/ 	.short	(.L_270 - .L_269)
	.align		4
.L_269:
        /*0010*/ 	.word	index@(.nv.constant0._ZN5flash32flash_fwd_splitkv_combine_kernelI23Flash_fwd_kernel_traitsILi192ELi64ELi64ELi4ELb0ELb0EN7cutlass6half_tE19Flash_kernel_traitsILi192ELi64ELi64ELi4ES3_EELi8ELi7ELb0EEEvNS_16Flash_fwd_paramsE)
        /*0014*/ 	.short	0x0160
        /*0016*/ 	.short	0x01d0


	//----- nvinfo : EIATTR_CBANK_PARAM_SIZE
	.align		4
.L_270:
        /*0018*/ 	.byte	0x03, 0x19
        /*001a*/ 	.short	0x01d0


	//----- nvinfo : EIATTR_KPARAM_INFO
	.align		4
        /*001c*/ 	.byte	0x04, 0x17
        /*001e*/ 	.short	(.L_272 - .L_271)
.L_271:
        /*0020*/ 	.word	0x00000000
        /*0024*/ 	.short	0x0000
        /*0026*/ 	.short	0x0000
        /*0028*/ 	.byte	0x00, 0xf0, 0x41, 0x07


	//----- nvinfo : EIATTR_MAXREG_COUNT
	.align		4
.L_272:
        /*002c*/ 	.byte	0x03, 0x1b
        /*002e*/ 	.short	0x00ff


	//----- nvinfo : EIATTR_NUM_BARRIERS
	.align		4
        /*0030*/ 	.byte	0x02, 0x4c
        /*0032*/ 	.byte	0x01
	.zero		1


	//----- nvinfo : EIATTR_MERCURY_ISA_VERSION
	.align		4
        /*0034*/ 	.byte	0x03, 0x5f
        /*0036*/ 	.short	0x0000


	//----- nvinfo : EIATTR_COOP_GROUP_MASK_REGIDS
	.align		4
        /*0038*/ 	.byte	0x04, 0x29
        /*003a*/ 	.short	(.L_274 - .L_273)


	//   ....[0]....
.L_273:
        /*003c*/ 	.word	0xffffffff


	//   ....[1]....
        /*0040*/ 	.word	0xffffffff


	//   ....[2]....
        /*0044*/ 	.word	0xffffffff


	//   ....[3]....
        /*0048*/ 	.word	0xffffffff


	//   ....[4]....
        /*004c*/ 	.word	0xffffffff


	//   ....[5]....
        /*0050*/ 	.word	0xffffffff


	//   ....[6]....
        /*0054*/ 	.word	0xffffffff


	//   ....[7]....
        /*0058*/ 	.word	0xffffffff


	//----- nvinfo : EIATTR_COOP_GROUP_INSTR_OFFSETS
	.align		4
.L_274:
        /*005c*/ 	.byte	0x04, 0x28
        /*005e*/ 	.short	(.L_276 - .L_275)


	//   ....[0]....
.L_275:
        /*0060*/ 	.word	0x00001fc0


	//   ....[1]....
        /*0064*/ 	.word	0x00001fe0


	//   ....[2]....
        /*0068*/ 	.word	0x00002000


	//   ....[3]....
        /*006c*/ 	.word	0x00002020


	//   ....[4]....
        /*0070*/ 	.word	0x00002290


	//   ....[5]....
        /*0074*/ 	.word	0x000022f0


	//   ....[6]....
        /*0078*/ 	.word	0x000023b0


	//   ....[7]....
        /*007c*/ 	.word	0x00002490


	//----- nvinfo : EIATTR_EXIT_INSTR_OFFSETS
	.align		4
.L_276:
        /*0080*/ 	.byte	0x04, 0x1c
        /*0082*/ 	.short	(.L_278 - .L_277)


	//   ....[0]....
.L_277:
        /*0084*/ 	.word	0x00004cd0


	//   ....[1]....
        /*0088*/ 	.word	0x000051f0


	//   ....[2]....
        /*008c*/ 	.word	0x00005250


	//----- nvinfo : EIATTR_CRS_STACK_SIZE
	.align		4
.L_278:
        /*0090*/ 	.byte	0x04, 0x1e
        /*0092*/ 	.short	(.L_280 - .L_279)
.L_279:
        /*0094*/ 	.word	0x00000000
.L_280:


//--------------------- .nv.info._ZN5flash32flash_fwd_splitkv_combine_kernelI23Flash_fwd_kernel_traitsILi192ELi64ELi64ELi4ELb0ELb0EN7cutlass6half_tE19Flash_kernel_traitsILi192ELi64ELi64ELi4ES3_EELi8ELi6ELb0EEEvNS_16Flash_fwd_paramsE --------------------------
	.section	.nv.info._ZN5flash32flash_fwd_splitkv_combine_kernelI23Flash_fwd_kernel_traitsILi192ELi64ELi64ELi4ELb0ELb0EN7cutlass6half_tE19Flash_kernel_traitsILi192ELi64ELi64ELi4ES3_EELi8ELi6ELb0EEEvNS_16Flash_fwd_paramsE,"",@"SHT_CUDA_INFO"
	.sectionflags	@""
	.align	4


	//----- nvinfo : EIATTR_CUDA_API_VERSION
	.align		4
        /*0000*/ 	.byte	0x04, 0x37
        /*0002*/ 	.short	(.L_282 - .L_281)
.L_281:
        /*0004*/ 	.word	0x00000082


	//----- nvinfo : EIATTR_SW2861232_WAR
	.align		4
.L_282:
        /*0008*/ 	.byte	0x01, 0x35
	.zero		2


	//----- nvinfo : EIATTR_PARAM_CBANK
	.align		4
        /*000c*/ 	.byte	0x04, 0x0a
        /*000e*/ 	.short	(.L_284 - .L_283)
	.align		4
.L_283:
        /*0010*/ 	.word	index@(.nv.constant0._ZN5flash32flash_fwd_splitkv_combine_kernelI23Flash_fwd_kernel_traitsILi192ELi64ELi64ELi4ELb0ELb0EN7cutlass6half_tE19Flash_kernel_traitsILi192ELi64ELi64ELi4ES3_EELi8ELi6ELb0EEEvNS_16Flash_fwd_paramsE)
        /*0014*/ 	.short	0x0160
        /*0016*/ 	.short	0x01d0


	//----- nvinfo : EIATTR_CBANK_PARAM_SIZE
	.align		4
.L_284:
        /*0018*/ 	.byte	0x03, 0x19
        /*001a*/ 	.short	0x01d0


	//----- nvinfo : EIATTR_KPARAM_INFO
	.align		4
        /*001c*/ 	.byte	0x04, 0x17
        /*001e*/ 	.short	(.L_286 - .L_285)
.L_285:
        /*0020*/ 	.word	0x00000000
        /*0024*/ 	.short	0x0000
        /*0026*/ 	.short	0x0000
        /*0028*/ 	.byte	0x00, 0xf0, 0x41, 0x07


	//----- nvinfo : EIATTR_MAXREG_COUNT
	.align		4
.L_286:
        /*002c*/ 	.byte	0x03, 0x1b
        /*002e*/ 	.short	0x00ff


	//----- nvinfo : EIATTR_NUM_BARRIERS
	.align		4
        /*0030*/ 	.byte	0x02, 0x4c
        /*0032*/ 	.byte	0x01
	.zero		1


	//----- nvinfo : EIATTR_MERCURY_ISA_VERSION
	.align		4
        /*0034*/ 	.byte	0x03, 0x5f
        /*0036*/ 	.short	0x0000


	//----- nvinfo : EIATTR_COOP_GROUP_MASK_REGIDS
	.align		4
        /*0038*/ 	.byte	0x04, 0x29
        /*003a*/ 	.short	(.L_288 - .L_287)


	//   ....[0]....
.L_287:
        /*003c*/ 	.word	0xffffffff


	//   ....[1]....
        /*0040*/ 	.word	0xffffffff


	//   ....[2]....
        /*0044*/ 	.word	0xffffffff


	//   ....[3]....
        /*0048*/ 	.word	0xffffffff


	//   ....[4]....
        /*004c*/ 	.word	0xffffffff


	//   ....[5]....
        /*0050*/ 	.word	0xffffffff


	//   ....[6]....
        /*0054*/ 	.word	0xffffffff


	//   ....[7]....
        /*0058*/ 	.word	0xffffffff


	//----- nvinfo : EIATTR_COOP_GROUP_INSTR_OFFSETS
	.align		4
.L_288:
        /*005c*/ 	.byte	0x04, 0x28
        /*005e*/ 	.short	(.L_290 - .L_289)


	//   ....[0]....
.L_289:
        /*0060*/ 	.word	0x00001aa0


	//   ....[1]....
        /*0064*/ 	.word	0x00001ac0


	//   ....[2]....
        /*0068*/ 	.word	0x00001ae0


	//   ....[3]....
        /*006c*/ 	.word	0x00001b00


	//   ....[4]....
        /*0070*/ 	.word	0x00001c60


	//   ....[5]....
        /*0074*/ 	.word	0x00001cd0


	//   ....[6]....
        /*0078*/ 	.word	0x00001dc0


	//   ....[7]....
        /*007c*/ 	.word	0x00001e90


	//----- nvinfo : EIATTR_EXIT_INSTR_OFFSETS
	.align		4
.L_290:
        /*0080*/ 	.byte	0x04, 0x1c
        /*0082*/ 	.short	(.L_292 - .L_291)


	//   ....[0]....
.L_291:
        /*0084*/ 	.word	0x00004470


	//   ....[1]....
        /*0088*/ 	.word	0x00004990


	//   ....[2]....
        /*008c*/ 	.word	0x000049f0


	//----- nvinfo : EIATTR_CRS_STACK_SIZE
	.align		4
.L_292:
        /*0090*/ 	.byte	0x04, 0x1e
        /*0092*/ 	.short	(.L_294 - .L_293)
.L_293:
        /*0094*/ 	.word	0x00000000
.L_294:


//--------------------- .nv.info._ZN5flash32flash_fwd_splitkv_combine_kernelI23Flash_fwd_kernel_traitsILi192ELi64ELi64ELi4ELb0ELb0EN7cutlass6half_tE19Flash_kernel_traitsILi192ELi64ELi64ELi4ES3_EELi8ELi5ELb0EEEvNS_16Flash_fwd_paramsE --------------------------
	.section	.nv.info._ZN5flash32flash_fwd_splitkv_combine_kernelI23Flash_fwd_kernel_traitsILi192ELi64ELi64ELi4ELb0ELb0EN7cutlass6half_tE19Flash_kernel_traitsILi192ELi64ELi64ELi4ES3_EELi8ELi5ELb0EEEvNS_16Flash_fwd_paramsE,"",@"SHT_CUDA_INFO"
	.sectionflags	@""
	.align	4


	//----- nvinfo : EIATTR_CUDA_API_VERSION
	.align		4
        /*0000*/ 	.byte	0x04, 0x37
        /*0002*/ 	.short	(.L_296 - .L_295)
.L_295:
        /*0004*/ 	.word	0x00000082


	//----- nvinfo : EIATTR_SW2861232_WAR
	.align		4
.L_296:
        /*0008*/ 	.byte	0x01, 0x35
	.zero		2


	//----- nvinfo : EIATTR_PARAM_CBANK
	.align		4
        /*000c*/ 	.byte	0x04, 0x0a
        /*000e*/ 	.short	(.L_298 - .L_297)
	.align		4
.L_297:
        /*0010*/ 	.word	index@(.nv.constant0._ZN5flash32flash_fwd_splitkv_combine_kernelI23Flash_fwd_kernel_traitsILi192ELi64ELi64ELi4ELb0ELb0EN7cutlass6half_tE19Flash_kernel_traitsILi192ELi64ELi64ELi4ES3_EELi8ELi5ELb0EEEvNS_16Flash_fwd_paramsE)
        /*0014*/ 	.short	0x0160
        /*0016*/ 	.short	0x01d0


	//----- nvinfo : EIATTR_CBANK_PARAM_SIZE
	.align		4
.L_298:
        /*0018*/ 	.byte	0x03, 0x19
        /*001a*/ 	.short	0x01d0


	//----- nvinfo : EIATTR_KPARAM_INFO
	.align		4
        /*001c*/ 	.byte	0x04, 0x17
        /*001e*/ 	.short	(.L_300 - .L_299)
.L_299:
        /*0020*/ 	.word	0x00000000
        /*0024*/ 	.short	0x0000
        /*0026*/ 	.short	0x0000
        /*0028*/ 	.byte	0x00, 0xf0, 0x41, 0x07


	//----- nvinfo : EIATTR_MAXREG_COUNT
	.align		4
.L_300:
        /*002c*/ 	.byte	0x03, 0x1b
        /*002e*/ 	.short	0x00ff


	//----- nvinfo : EIATTR_NUM_BARRIERS
	.align		4
        /*0030*/ 	.byte	0x02, 0x4c
        /*0032*/ 	.byte	0x01
	.zero		1


	//----- nvinfo : EIATTR_MERCURY_ISA_VERSION
	.align		4
        /*0034*/ 	.byte	0x03, 0x5f
        /*0036*/ 	.short	0x0000


	//----- nvinfo : EIATTR_COOP_GROUP_MASK_REGIDS
	.align		4
        /*0038*/ 	.byte	0x04, 0x29
        /*003a*/ 	.short	(.L_302 - .L_301)


	//   ....[0]....
.L_301:
        /*003c*/ 	.word	0xffffffff


	//   ....[1]....
        /*0040*/ 	.word	0xffffffff


	//   ....[2]....
        /*0044*/ 	.word	0xffffffff


	//   ....[3]....
        /*0048*/ 	.word	0xffffffff


	//   ....[4]....
        /*004c*/ 	.word	0xffffffff


	//   ....[5]....
        /*0050*/ 	.word	0xffffffff


	//   ....[6]....
        /*0054*/ 	.word	0xffffffff


	//   ....[7]....
        /*0058*/ 	.word	0xffffffff


	//----- nvinfo : EIATTR_COOP_GROUP_INSTR_OFFSETS
	.align		4
.L_302:
        /*005c*/ 	.byte	0x04, 0x28
        /*005e*/ 	.short	(.L_304 - .L_303)


	//   ....[0]....
.L_303:
        /*0060*/ 	.word	0x00001720


	//   ....[1]....
        /*0064*/ 	.word	0x00001740


	//   ....[2]....
        /*0068*/ 	.word	0x00001770


	//   ....[3]....
        /*006c*/ 	.word	0x000017f0


	//   ....[4]....
        /*0070*/ 	.word	0x00001980


	//   ....[5]....
        /*0074*/ 	.word	0x00001a30


	//   ....[6]....
        /*0078*/ 	.word	0x00001b10


	//   ....[7]....
        /*007c*/ 	.word	0x00001c30


	//----- nvinfo : EIATTR_EXIT_INSTR_OFFSETS
	.align		4
.L_304:
        /*0080*/ 	.byte	0x04, 0x1c
        /*0082*/ 	.short	(.L_306 - .L_305)


	//   ....[0]....
.L_305:
        /*0084*/ 	.word	0x00004120


	//   ....[1]....
        /*0088*/ 	.word	0x00004640


	//   ....[2]....
        /*008c*/ 	.word	0x000046a0


	//----- nvinfo : EIATTR_CRS_STACK_SIZE
	.align		4
.L_306:
        /*0090*/ 	.byte	0x04, 0x1e
        /*0092*/ 	.short	(.L_308 - .L_307)
.L_307:
        /*0094*/ 	.word	0x00000000
.L_308:


//--------------------- .nv.info._ZN5flash32flash_fwd_splitkv_combine_kernelI23Flash_fwd_kernel_traitsILi192ELi64ELi64ELi4ELb0ELb0EN7cutlass6half_tE19Flash_kernel_traitsILi192ELi64ELi64ELi4ES3_EELi8ELi4ELb0EEEvNS_16Flash_fwd_paramsE --------------------------
	.section	.nv.info._ZN5flash32flash_fwd_splitkv_combine_kernelI23Flash_fwd_kernel_traitsILi192ELi64ELi64ELi4ELb0ELb0EN7cutlass6half_tE19Flash_kernel_traitsILi192ELi64ELi64ELi4ES3_EELi8ELi4ELb0EEEvNS_16Flash_fwd_paramsE,"",@"SHT_CUDA_INFO"
	.sectionflags	@""
	.align	4


	//----- nvinfo : EIATTR_CUDA_API_VERSION
	.align		4
        /*0000*/ 	.byte	0x04, 0x37
        /*0002*/ 	.short	(.L_310 - .L_309)
.L_309:
        /*0004*/ 	.word	0x00000082


	//----- nvinfo : EIATTR_SW2861232_WAR
	.align		4
.L_310:
        /*0008*/ 	.byte	0x01, 0x35
	.zero		2


	//----- nvinfo : EIATTR_PARAM_CBANK
	.align		4
        /*000c*/ 	.byte	0x04, 0x0a
        /*000e*/ 	.short	(.L_312 - .L_311)
	.align		4
.L_311:
        /*0010*/ 	.word	index@(.nv.constant0._ZN5flash32flash_fwd_splitkv_combine_kernelI23Flash_fwd_kernel_traitsILi192ELi64ELi64ELi4ELb0ELb0EN7cutlass6half_tE19Flash_kernel_traitsILi192ELi64ELi64ELi4ES3_EELi8ELi4ELb0EEEvNS_16Flash_fwd_paramsE)
        /*0014*/ 	.short	0x0160
        /*0016*/ 	.short	0x01d0


	//----- nvinfo : EIATTR_CBANK_PARAM_SIZE
	.align		4
.L_312:
        /*0018*/ 	.byte	0x03, 0x19
        /*001a*/ 	.short	0x01d0


	//----- nvinfo : EIATTR_KPARAM_INFO
	.align		4
        /*001c*/ 	.byte	0x04, 0x17
        /*001e*/ 	.short	(.L_314 - .L_313)
.L_313:
        /*0020*/ 	.word	0x00000000
        /*0024*/ 	.short	0x0000
        /*0026*/ 	.short	0x0000
        /*0028*/ 	.byte	0x00, 0xf0, 0x41, 0x07


	//----- nvinfo : EIATTR_MAXREG_COUNT
	.align		4
.L_314:
        /*002c*/ 	.byte	0x03, 0x1b
        /*002e*/ 	.short	0x00ff


	//----- nvinfo : EIATTR_NUM_BARRIERS
	.align		4
        /*0030*/ 	.byte	0x02, 0x4c
        /*0032*/ 	.byte	0x01
	.zero		1


	//----- nvinfo : EIATTR_MERCURY_ISA_VERSION
	.align		4
        /*0034*/ 	.byte	0x03, 0x5f
        /*0036*/ 	.short	0x0000


	//----- nvinfo : EIATTR_COOP_GROUP_MASK_REGIDS
	.align		4
        /*0038*/ 	.byte	0x04, 0x29
        /*003a*/ 	.short	(.L_316 - .L_315)


	//   ....[0]....
.L_315:
        /*003c*/ 	.word	0xffffffff


	//   ....[1]....
        /*0040*/ 	.word	0xffffffff


	//   ....[2]....
        /*0044*/ 	.word	0xffffffff


	//   ....[3]....
        /*0048*/ 	.word	0xffffffff


	//   ....[4]....
        /*004c*/ 	.word	0xffffffff


	//   ....[5]....
        /*0050*/ 	.word	0xffffffff


	//   ....[6]....
        /*0054*/ 	.word	0xffffffff


	//   ....[7]....
        /*0058*/ 	.word	0xffffffff


	//----- nvinfo : EIATTR_COOP_GROUP_INSTR_OFFSETS
	.align		4
.L_316:
        /*005c*/ 	.byte	0x04, 0x28
        /*005e*/ 	.short	(.L_318 - .L_317)


	//   ....[0]....
.L_317:
        /*0060*/ 	.word	0x00001c20


	//   ....[1]....
        /*0064*/ 	.word	0x00001c40


	//   ....[2]....
        /*0068*/ 	.word	0x00001c60


	//   ....[3]....
        /*006c*/ 	.word	0x00001c80


	//   ....[4]....
        /*0070*/ 	.word	0x00001cf0


	//   ....[5]....
        /*0074*/ 	.word	0x00001d20


	//   ....[6]....
        /*0078*/ 	.word	0x00001d40


	//   ....[7]....
        /*007c*/ 	.word	0x00001d60


	//----- nvinfo : EIATTR_EXIT_INSTR_OFFSETS
	.align		4
.L_318:
        /*0080*/ 	.byte	0x04, 0x1c
        /*0082*/ 	.short	(.L_320 - .L_319)


	//   ....[0]....
.L_319:
        /*0084*/ 	.word	0x00004070


	//   ....[1]....
        /*0088*/ 	.word	0x00004590


	//   ....[2]....
        /*008c*/ 	.word	0x000045f0


	//----- nvinfo : EIATTR_CRS_STACK_SIZE
	.align		4
.L_320:
        /*0090*/ 	.byte	0x04, 0x1e
        /*0092*/ 	.short	(.L_322 - .L_321)
.L_321:
        /*0094*/ 	.word	0x00000000
.L_322:


//--------------------- .nv.info._ZN5flash32flash_fwd_splitkv_combine_kernelI23Flash_fwd_kernel_traitsILi192ELi64ELi64ELi4ELb0ELb0EN7cutlass6half_tE19Flash_kernel_traitsILi192ELi64ELi64ELi4ES3_EELi8ELi3ELb0EEEvNS_16Flash_fwd_paramsE --------------------------
	.section	.nv.info._ZN5flash32flash_fwd_splitkv_combine_kernelI23Flash_fwd_kernel_traitsILi192ELi64ELi64ELi4ELb0ELb0EN7cutlass6half_tE19Flash_kernel_traitsILi192ELi64ELi64ELi4ES3_EELi8ELi3ELb0EEEvNS_16Flash_fwd_paramsE,"",@"SHT_CUDA_INFO"
	.sectionflags	@""
	.align	4


	//----- nvinfo : EIATTR_CUDA_API_VERSION
	.align		4
        /*0000*/ 	.byte	0x04, 0x37
        /*0002*/ 	.short	(.L_324 - .L_323)
.L_323:
        /*0004*/ 	.word	0x00000082


	//----- nvinfo : EIATTR_SW2861232_WAR
	.align		4
.L_324:
        /*0008*/ 	.byte	0x01, 0x35
	.zero		2


	//----- nvinfo : EIATTR_PARAM_CBANK
	.align		4
        /*000c*/ 	.byte	0x04, 0x0a
        /*000e*/ 	.short	(.L_326 - .L_325)
	.align		4
.L_325:
        /*0010*/ 	.word	index@(.nv.constant0._ZN5flash32flash_fwd_splitkv_combine_kernelI23Flash_fwd_kernel_traitsILi192ELi64ELi64ELi4ELb0ELb0EN7cutlass6half_tE19Flash_kernel_traitsILi192ELi64ELi64ELi4ES3_EELi8ELi3ELb0EEEvNS_16Flash_fwd_paramsE)
        /*0014*/ 	.short	0x0160
        /*0016*/ 	.short	0x01d0


	//----- nvinfo : EIATTR_CBANK_PARAM_SIZE
	.align		4
.L_326:
        /*0018*/ 	.byte	0x03, 0x19
        /*001a*/ 	.short	0x01d0


	//----- nvinfo : EIATTR_KPARAM_INFO
	.align		4
        /*001c*/ 	.byte	0x04, 0x17
        /*001e*/ 	.short	(.L_328 - .L_327)
.L_327:
        /*0020*/ 	.word	0x00000000
        /*0024*/ 	.short	0x0000
        /*0026*/ 	.short	0x0000
        /*0028*/ 	.byte	0x00, 0xf0, 0x41, 0x07


	//----- nvinfo : EIATTR_MAXREG_COUNT
	.align		4
.L_328:
        /*002c*/ 	.byte	0x03, 0x1b
        /*002e*/ 	.short	0x00ff


	//----- nvinfo : EIATTR_NUM_BARRIERS
	.align		4
        /*0030*/ 	.byte	0x02, 0x4c
        /*0032*/ 	.byte	0x01
	.zero		1


	//----- nvinfo : EIATTR_MERCURY_ISA_VERSION
	.align		4
        /*0034*/ 	.byte	0x03, 0x5f
        /*0036*/ 	.short	0x0000


	//----- nvinfo : EIATTR_COOP_GROUP_MASK_REGIDS
	.align		4
        /*0038*/ 	.byte	0x04, 0x29
        /*003a*/ 	.short	(.L_330 - .L_329)


	//   ....[0]....
.L_329:
        /*003c*/ 	.word	0xffffffff


	//   ....[1]....
        /*0040*/ 	.word	0xffffffff


	//   ....[2]....
        /*0044*/ 	.word	0xffffffff


	//   ....[3]....
        /*0048*/ 	.word	0xffffffff


	//   ....[4]....
        /*004c*/ 	.word	0xffffffff


	//   ....[5]....
        /*0050*/ 	.word	0xffffffff


	//----- nvinfo : EIATTR_COOP_GROUP_INSTR_OFFSETS
	.align		4
.L_330:
        /*0054*/ 	.byte	0x04, 0x28
        /*0056*/ 	.short	(.L_332 - .L_331)


	//   ....[0]....
.L_331:
        /*0058*/ 	.word	0x00001c00


	//   ....[1]....
        /*005c*/ 	.word	0x00001c20


	//   ....[2]....
        /*0060*/ 	.word	0x00001c50


	//   ....[3]....
        /*0064*/ 	.word	0x00001cc0


	//   ....[4]....
        /*0068*/ 	.word	0x00001ce0


	//   ....[5]....
        /*006c*/ 	.word	0x00001d00


	//----- nvinfo : EIATTR_EXIT_INSTR_OFFSETS
	.align		4
.L_332:
        /*0070*/ 	.byte	0x04, 0x1c
        /*0072*/ 	.short	(.L_334 - .L_333)


	//   ....[0]....
.L_333:
        /*0074*/ 	.word	0x00004030


	//   ....[1]....
        /*0078*/ 	.word	0x00004550


	//   ....[2]....
        /*007c*/ 	.word	0x000045b0


	//----- nvinfo : EIATTR_CRS_STACK_SIZE
	.align		4
.L_334:
        /*0080*/ 	.byte	0x04, 0x1e
        /*0082*/ 	.short	(.L_336 - .L_335)
.L_335:
        /*0084*/ 	.word	0x00000000
.L_336:


//--------------------- .nv.info._ZN5flash32flash_fwd_splitkv_combine_kernelI23Flash_fwd_kernel_traitsILi192ELi64ELi64ELi4ELb0ELb0EN7cutlass6half_tE19Flash_kernel_traitsILi192ELi64ELi64ELi4ES3_EELi8ELi2ELb0EEEvNS_16Flash_fwd_paramsE --------------------------
	.section	.nv.info._ZN5flash32flash_fwd_splitkv_combine_kernelI23Flash_fwd_kernel_traitsILi192ELi64ELi64ELi4ELb0ELb0EN7cutlass6half_tE19Flash_kernel_traitsILi192ELi64ELi64ELi4ES3_EELi8ELi2ELb0EEEvNS_16Flash_fwd_paramsE,"",@"SHT_CUDA_INFO"
	.sectionflags	@""
	.align	4


	//----- nvinfo : EIATTR_CUDA_API_VERSION
	.align		4
        /*0000*/ 	.byte	0x04, 0x37
        /*0002*/ 	.short	(.L_338 - .L_337)
.L_337:
        /*0004*/ 	.word	0x00000082


	//----- nvinfo : EIATTR_SW2861232_WAR
	.align		4
.L_338:
        /*0008*/ 	.byte	0x01, 0x35
	.zero		2


	//----- nvinfo : EIATTR_PARAM_CBANK
	.align		4
        /*000c*/ 	.byte	0x04, 0x0a
        /*000e*/ 	.short	(.L_340 - .L_339)
	.align		4
.L_339:
        /*0010*/ 	.word	index@(.nv.constant0._ZN5flash32flash_fwd_splitkv_combine_kernelI23Flash_fwd_kernel_traitsILi192ELi64ELi64ELi4ELb0ELb0EN7cutlass6half_tE19Flash_kernel_traitsILi192ELi64ELi64ELi4ES3_EELi8ELi2ELb0EEEvNS_16Flash_fwd_paramsE)
        /*0014*/ 	.short	0x0160
        /*0016*/ 	.short	0x01d0


	//----- nvinfo : EIATTR_CBANK_PARAM_SIZE
	.align		4
.L_340:
        /*0018*/ 	.byte	0x03, 0x19
        /*001a*/ 	.short	0x01d0


	//----- nvinfo : EIATTR_KPARAM_INFO
	.align		4
        /*001c*/ 	.byte	0x04, 0x17
        /*001e*/ 	.short	(.L_342 - .L_341)
.L_341:
        /*0020*/ 	.word	0x00000000
        /*0024*/ 	.short	0x0000
        /*0026*/ 	.short	0x0000
        /*0028*/ 	.byte	0x00, 0xf0, 0x41, 0x07


	//----- nvinfo : EIATTR_MAXREG_COUNT
	.align		4
.L_342:
        /*002c*/ 	.byte	0x03, 0x1b
        /*002e*/ 	.short	0x00ff


	//----- nvinfo : EIATTR_NUM_BARRIERS
	.align		4
        /*0030*/ 	.byte	0x02, 0x4c
        /*0032*/ 	.byte	0x01
	.zero		1


	//----- nvinfo : EIATTR_MERCURY_ISA_VERSION
	.align		4
        /*0034*/ 	.byte	0x03, 0x5f
        /*0036*/ 	.short	0x0000


	//----- nvinfo : EIATTR_COOP_GROUP_MASK_REGIDS
	.align		4
        /*0038*/ 	.byte	0x04, 0x29
        /*003a*/ 	.short	(.L_344 - .L_343)


	//   ....[0]....
.L_343:
        /*003c*/ 	.word	0xffffffff


	//   ....[1]....
        /*0040*/ 	.word	0xffffffff


	//   ....[2]....
        /*0044*/ 	.word	0xffffffff


	//   ....[3]....
        /*0048*/ 	.word	0xffffffff


	//----- nvinfo : EIATTR_COOP_GROUP_INSTR_OFFSETS
	.align		4
.L_344:
        /*004c*/ 	.byte	0x04, 0x28
        /*004e*/ 	.short	(.L_346 - .L_345)


	//   ....[0]....
.L_345:
        /*0050*/ 	.word	0x00001c20


	//   ....[1]....
        /*0054*/ 	.word	0x00001c40


	//   ....[2]....
        /*0058*/ 	.word	0x00001cb0


	//   ....[3]....
        /*005c*/ 	.word	0x00001cd0


	//----- nvinfo : EIATTR_EXIT_INSTR_OFFSETS
	.align		4
.L_346:
        /*0060*/ 	.byte	0x04, 0x1c
        /*0062*/ 	.short	(.L_348 - .L_347)


	//   ....[0]....
.L_347:
        /*0064*/ 	.word	0x00004000


	//   ....[1]....
        /*0068*/ 	.word	0x00004520


	//   ....[2]....
        /*006c*/ 	.word	0x00004580


	//----- nvinfo : EIATTR_CRS_STACK_SIZE
	.align		4
.L_348:
        /*0070*/ 	.byte	0x04, 0x1e
        /*0072*/ 	.short	(.L_350 - .L_349)
.L_349:
        /*0074*/ 	.word	0x00000000
.L_350:


//--------------------- .nv.info._ZN5flash32flash_fwd_splitkv_combine_kernelI23Flash_fwd_kernel_traitsILi192ELi64ELi64ELi4ELb0ELb0EN7cutlass6half_tE19Flash_kernel_traitsILi192ELi64ELi64ELi4ES3_EELi8ELi1ELb0EEEvNS_16Flash_fwd_paramsE --------------------------
	.section	.nv.info._ZN5flash32flash_fwd_splitkv_combine_kernelI23Flash_fwd_kernel_traitsILi192ELi64ELi64ELi4ELb0ELb0EN7cutlass6half_tE19Flash_kernel_traitsILi192ELi64ELi64ELi4ES3_EELi8ELi1ELb0EEEvNS_16Flash_fwd_paramsE,"",@"SHT_CUDA_INFO"
	.sectionflags	@""
	.align	4


	//----- nvinfo : EIATTR_CUDA_API_VERSION
	.align		4
        /*0000*/ 	.byte	0x04, 0x37
        /*0002*/ 	.short	(.L_352 - .L_351)
.L_351:
        /*0004*/ 	.word	0x00000082


	//----- nvinfo : EIATTR_SW2861232_WAR
	.align		4
.L_352:
        /*0008*/ 	.byte	0x01, 0x35
	.zero		2


	//----- nvinfo : EIATTR_PARAM_CBANK
	.align		4
        /*000c*/ 	.byte	0x04, 0x0a
        /*000e*/ 	.short	(.L_354 - .L_353)
	.align		4
.L_353:
        /*0010*/ 	.word	index@(.nv.constant0._ZN5flash32flash_fwd_splitkv_combine_kernelI23Flash_fwd_kernel_traitsILi192ELi64ELi64ELi4ELb0ELb0EN7cutlass6half_tE19Flash_kernel_traitsILi192ELi64ELi64ELi4ES3_EELi8ELi1ELb0EEEvNS_16Flash_fwd_paramsE)
        /*0014*/ 	.short	0x0160
        /*0016*/ 	.short	0x01d0


	//----- nvinfo : EIATTR_CBANK_PARAM_SIZE
	.align		4
.L_354:
        /*0018*/ 	.byte	0x03, 0x19
        /*001a*/ 	.short	0x01d0


	//----- nvinfo : EIATTR_KPARAM_INFO
	.align		4
        /*001c*/ 	.byte	0x04, 0x17
        /*001e*/ 	.short	(.L_356 - .L_355)
.L_355:
        /*0020*/ 	.word	0x00000000
        /*0024*/ 	.short	0x0000
        /*0026*/ 	.short	0x0000
        /*0028*/ 	.byte	0x00, 0xf0, 0x41, 0x07


	//----- nvinfo : EIATTR_MAXREG_COUNT
	.align		4
.L_356:
        /*002c*/ 	.byte	0x03, 0x1b
        /*002e*/ 	.short	0x00ff


	//----- nvinfo : EIATTR_NUM_BARRIERS
	.align		4
        /*0030*/ 	.byte	0x02, 0x4c
        /*0032*/ 	.byte	0x01
	.zero		1


	//----- nvinfo : EIATTR_MERCURY_ISA_VERSION
	.align		4
        /*0034*/ 	.byte	0x03, 0x5f
        /*0036*/ 	.short	0x0000


	//----- nvinfo : EIATTR_COOP_GROUP_MASK_REGIDS
	.align		4
        /*0038*/ 	.byte	0x04, 0x29
        /*003a*/ 	.short	(.L_358 - .L_357)


	//   ....[0]....
.L_357:
        /*003c*/ 	.word	0xffffffff


	//   ....[1]....
        /*0040*/ 	.word	0xffffffff


	//----- nvinfo : EIATTR_COOP_GROUP_INSTR_OFFSETS
	.align		4
.L_358:
        /*0044*/ 	.byte	0x04, 0x28
        /*0046*/ 	.short	(.L_360 - .L_359)


	//   ....[0]....
.L_359:
        /*0048*/ 	.word	0x00001c60


	//   ....[1]....
        /*004c*/ 	.word	0x00001cd0


	//----- nvinfo : EIATTR_EXIT_INSTR_OFFSETS
	.align		4
.L_360:
        /*0050*/ 	.byte	0x04, 0x1c
        /*0052*/ 	.short	(.L_362 - .L_361)


	//   ....[0]....
.L_361:
        /*0054*/ 	.word	0x00004020


	//   ....[1]....
        /*0058*/ 	.word	0x00004540


	//   ....[2]....
        /*005c*/ 	.word	0x000045a0


	//----- nvinfo : EIATTR_CRS_STACK_SIZE
	.align		4
.L_362:
        /*0060*/ 	.byte	0x04, 0x1e
        /*0062*/ 	.short	(.L_364 - .L_363)
.L_363:
        /*0064*/ 	.word	0x00000000
.L_364:


//--------------------- .nv.info._ZN5flash32flash_fwd_splitkv_combine_kernelI23Flash_fwd_kernel_traitsILi192ELi64ELi64ELi4ELb0ELb0EN7cutlass6half_tE19Flash_kernel_traitsILi192ELi64ELi64ELi4ES3_EELi8ELi7ELb1EEEvNS_16Flash_fwd_paramsE --------------------------
	.section	.nv.info._ZN5flash32flash_fwd_splitkv_combine_kernelI23Flash_fwd_kernel_traitsILi192ELi64ELi64ELi4ELb0ELb0EN7cutlass6half_tE19Flash_kernel_traitsILi192ELi64ELi64ELi4ES3_EELi8ELi7ELb1EEEvNS_16Flash_fwd_paramsE,"",@"SHT_CUDA_INFO"
	.sectionflags	@""
	.align	4


	//----- nvinfo : EIATTR_CUDA_API_VERSION
	.align		4
        /*0000*/ 	.byte	0x04, 0x37
        /*0002*/ 	.short	(.L_366 - .L_365)
.L_365:
        /*0004*/ 	.word	0x00000082


	//----- nvinfo : EIATTR_SW2861232_WAR
	.align		4
.L_366:
        /*0008*/ 	.byte	0x01, 0x35
	.zero		2


	//----- nvinfo : EIATTR_PARAM_CBANK
	.align		4
        /*000c*/ 	.byte	0x04, 0x0a
        /*000e*/ 	.short	(.L_368 - .L_367)
	.align		4
.L_367:
        /*0010*/ 	.word	index@(.nv.constant0._ZN5flash32flash_fwd_splitkv_combine_kernelI23Flash_fwd_kernel_traitsILi192ELi64ELi64ELi4ELb0ELb0EN7cutlass6half_tE19Flash_kernel_traitsILi192ELi64ELi64ELi4ES3_EELi8ELi7ELb1EEEvNS_16Flash_fwd_paramsE)
        /*0014*/ 	.short	0x0160
        /*0016*/ 	.short	0x01d0


	//----- nvinfo : EIATTR_CBANK_PARAM_SIZE
	.align		4
.L_368:
        /*0018*/ 	.byte	0x03, 0x19
        /*001a*/ 	.short	0x01d0


	//----- nvinfo : EIATTR_KPARAM_INFO
	.align		4
        /*001c*/ 	.byte	0x04, 0x17
        /*001e*/ 	.short	(.L_370 - .L_369)
.L_369:
        /*0020*/ 	.word	0x00000000
        /*0024*/ 	.short	0x0000
        /*0026*/ 	.short	0x0000
        /*0028*/ 	.byte	0x00, 0xf0, 0x41, 0x07


	//----- nvinfo : EIATTR_MAXREG_COUNT
	.align		4
.L_370:
        /*002c*/ 	.byte	0x03, 0x1b
        /*002e*/ 	.short	0x00ff


	//----- nvinfo : EIATTR_NUM_BARRIERS
	.align		4
        /*0030*/ 	.byte	0x02, 0x4c
        /*0032*/ 	.byte	0x01
	.zero		1


	//----- nvinfo : EIATTR_MERCURY_ISA_VERSION
	.align		4
        /*0034*/ 	.byte	0x03, 0x5f
        /*0036*/ 	.short	0x0000


	//----- nvinfo : EIATTR_COOP_GROUP_MASK_REGIDS
	.align		4
        /*0038*/ 	.byte	0x04, 0x29
        /*003a*/ 	.short	(.L_372 - .L_371)


	//   ....[0]....
.L_371:
        /*003c*/ 	.word	0xffffffff


	//   ....[1]....
        /*0040*/ 	.word	0xffffffff


	//   ....[2]....
        /*0044*/ 	.word	0xffffffff


	//   ....[3]....
        /*0048*/ 	.word	0xffffffff


	//   ....[4]....
        /*004c*/ 	.word	0xffffffff


	//   ....[5]....
        /*0050*/ 	.word	0xffffffff


	//   ....[6]....
        /*0054*/ 	.word	0xffffffff


	//   ....[7]....
        /*0058*/ 	.word	0xffffffff


	//----- nvinfo : EIATTR_COOP_GROUP_INSTR_OFFSETS
	.align		4
.L_372:
        /*005c*/ 	.byte	0x04, 0x28
        /*005e*/ 	.short	(.L_374 - .L_373)


	//   ....[0]....
.L_373:
        /*0060*/ 	.word	0x00001fc0


	//   ....[1]....
        /*0064*/ 	.word	0x00001fe0


	//   ....[2]....
        /*0068*/ 	.word	0x00002000


	//   ....[3]....
        /*006c*/ 	.word	0x00002020


	//   ....[4]....
        /*0070*/ 	.word	0x00002290


	//   ....[5]....
        /*0074*/ 	.word	0x000022f0


	//   ....[6]....
        /*0078*/ 	.word	0x000023b0


	//   ....[7]....
        /*007c*/ 	.word	0x00002490


	//----- nvinfo : EIATTR_EXIT_INSTR_OFFSETS
	.align		4
.L_374:
        /*0080*/ 	.byte	0x04, 0x1c
        /*0082*/ 	.short	(.L_376 - .L_375)


	//   ....[0]....
.L_375:
        /*0084*/ 	.word	0x000053a0


	//   ....[1]....
        /*0088*/ 	.word	0x00005900


	//----- nvinfo : EIATTR_CRS_STACK_SIZE
	.align		4
.L_376:
        /*008c*/ 	.byte	0x04, 0x1e
        /*008e*/ 	.short	(.L_378 - .L_377)
.L_377:
        /*0090*/ 	.word	0x00000000
.L_378:


//--------------------- .nv.info._ZN5flash32flash_fwd_splitkv_combine_kernelI23Flash_fwd_kernel_traitsILi192ELi64ELi64ELi4ELb0ELb0EN7cutlass6half_tE19Flash_kernel_traitsILi192ELi64ELi64ELi4ES3_EELi8ELi6ELb1EEEvNS_16Flash_fwd_paramsE --------------------------
	.section	.nv.info._ZN5flash32flash_fwd_splitkv_combine_kernelI23Flash_fwd_kernel_traitsILi192ELi64ELi64ELi4ELb0ELb0EN7cutlass6half_tE19Flash_kernel_traitsILi192ELi64ELi64ELi4ES3_EELi8ELi6ELb1EEEvNS_16Flash_fwd_paramsE,"",@"SHT_CUDA_INFO"
	.sectionflags	@""
	.align	4


	//----- nvinfo : EIATTR_CUDA_API_VERSION
	.align		4
        /*0000*/ 	.byte	0x04, 0x37
        /*0002*/ 	.short	(.L_380 - .L_379)
.L_379:
        /*0004*/ 	.word	0x00000082


	//----- nvinfo : EIATTR_SW2861232_WAR
	.align		4
.L_380:
        /*0008*/ 	.byte	0x01, 0x35
	.zero		2


	//----- nvinfo : EIATTR_PARAM_CBANK
	.align		4
        /*000c*/ 	.byte	0x04, 0x0a
        /*000e*/ 	.short	(.L_382 - .L_381)
	.align		4
.L_381:
        /*0010*/ 	.word	index@(.nv.constant0._ZN5flash32flash_fwd_splitkv_combine_kernelI23Flash_fwd_kernel_traitsILi192ELi64ELi64ELi4ELb0ELb0EN7cutlass6half_tE19Flash_kernel_traitsILi192ELi64ELi64ELi4ES3_EELi8ELi6ELb1EEEvNS_16Flash_fwd_paramsE)
        /*0014*/ 	.short	0x0160
        /*0016*/ 	.short	0x01d0


	//----- nvinfo : EIATTR_CBANK_PARAM_SIZE
	.align		4
.L_382:
        /*0018*/ 	.byte	0x03, 0x19
        /*001a*/ 	.short	0x01d0


	//----- nvinfo : EIATTR_KPARAM_INFO
	.align		4
        /*001c*/ 	.byte	0x04, 0x17
        /*001e*/ 	.short	(.L_384 - .L_383)
.L_383:
        /*0020*/ 	.word	0x00000000
        /*0024*/ 	.short	0x0000
        /*0026*/ 	.short	0x0000
        /*0028*/ 	.byte	0x00, 0xf0, 0x41, 0x07


	//----- nvinfo : EIATTR_MAXREG_COUNT
	.align		4
.L_384:
        /*002c*/ 	.byte	0x03, 0x1b
        /*002e*/ 	.short	0x00ff


	//----- nvinfo : EIATTR_NUM_BARRIERS
	.align		4
        /*0030*/ 	.byte	0x02, 0x4c
        /*0032*/ 	.byte	0x01
	.zero		1


	//----- nvinfo : EIATTR_MERCURY_ISA_VERSION
	.align		4
        /*0034*/ 	.byte	0x03, 0x5f
        /*0036*/ 	.short	0x0000


	//----- nvinfo : EIATTR_COOP_GROUP_MASK_REGIDS
	.align		4
        /*0038*/ 	.byte	0x04, 0x29
        /*003a*/ 	.short	(.L_386 - .L_385)


	//   ....[0]....
.L_385:
        /*003c*/ 	.word	0xffffffff


	//   ....[1]....
        /*0040*/ 	.word	0xffffffff


	//   ....[2]....
        /*0044*/ 	.word	0xffffffff


	//   ....[3]....
        /*0048*/ 	.word	0xffffffff


	//   ....[4]....
        /*004c*/ 	.word	0xffffffff


	//   ....[5]....
        /*0050*/ 	.word	0xffffffff


	//   ....[6]....
        /*0054*/ 	.word	0xffffffff


	//   ....[7]....
        /*0058*/ 	.word	0xffffffff


	//----- nvinfo : EIATTR_COOP_GROUP_INSTR_OFFSETS
	.align		4
.L_386:
        /*005c*/ 	.byte	0x04, 0x28
        /*005e*/ 	.short	(.L_388 - .L_387)


	//   ....[0]....
.L_387:
        /*0060*/ 	.word	0x00001aa0


	//   ....[1]....
        /*0064*/ 	.word	0x00001ac0


	//   ....[2]....
        /*0068*/ 	.word	0x00001ae0


	//   ....[3]....
        /*006c*/ 	.word	0x00001b00


	//   ....[4]....
        /*0070*/ 	.word	0x00001c60


	//   ....[5]....
        /*0074*/ 	.word	0x00001cd0


	//   ....[6]....
        /*0078*/ 	.word	0x00001dc0


	//   ....[7]....
        /*007c*/ 	.word	0x00001e90


	//----- nvinfo : EIATTR_EXIT_INSTR_OFFSETS
	.align		4
.L_388:
        /*0080*/ 	.byte	0x04, 0x1c
        /*0082*/ 	.short	(.L_390 - .L_389)


	//   ....[0]....
.L_389:
        /*0084*/ 	.word	0x00004b50


	//   ....[1]....
        /*0088*/ 	.word	0x000050b0


	//----- nvinfo : EIATTR_CRS_STACK_SIZE
	.align		4
.L_390:
        /*008c*/ 	.byte	0x04, 0x1e
        /*008e*/ 	.short	(.L_392 - .L_391)
.L_391:
        /*0090*/ 	.word	0x00000000
.L_392:


//--------------------- .nv.info._ZN5flash32flash_fwd_splitkv_combine_kernelI23Flash_fwd_kernel_traitsILi192ELi64ELi64ELi4ELb0ELb0EN7cutlass6half_tE19Flash_kernel_traitsILi192ELi64ELi64ELi4ES3_EELi8ELi5ELb1EEEvNS_16Flash_fwd_paramsE --------------------------
	.section	.nv.info._ZN5flash32flash_fwd_splitkv_combine_kernelI23Flash_fwd_kernel_traitsILi192ELi64ELi64ELi4ELb0ELb0EN7cutlass6half_tE19Flash_kernel_traitsILi192ELi64ELi64ELi4ES3_EELi8ELi5ELb1EEEvNS_16Flash_fwd_paramsE,"",@"SHT_CUDA_INFO"
	.sectionflags	@""
	.align	4


	//----- nvinfo : EIATTR_CUDA_API_VERSION
	.align		4
        /*0000*/ 	.byte	0x04, 0x37
        /*0002*/ 	.short	(.L_394 - .L_393)
.L_393:
        /*0004*/ 	.word	0x00000082


	//----- nvinfo : EIATTR_SW2861232_WAR
	.align		4
.L_394:
        /*0008*/ 	.byte	0x01, 0x35
	.zero		2


	//----- nvinfo : EIATTR_PARAM_CBANK
	.align		4
        /*000c*/ 	.byte	0x04, 0x0a
        /*000e*/ 	.short	(.L_396 - .L_395)
	.align		4
.L_395:
        /*0010*/ 	.word	index@(.nv.constant0._ZN5flash32flash_fwd_splitkv_combine_kernelI23Flash_fwd_kernel_traitsILi192ELi64ELi64ELi4ELb0ELb0EN7cutlass6half_tE19Flash_kernel_traitsILi192ELi64ELi64ELi4ES3_EELi8ELi5ELb1EEEvNS_16Flash_fwd_paramsE)
        /*0014*/ 	.short	0x0160
        /*0016*/ 	.short	0x01d0


	//----- nvinfo : EIATTR_CBANK_PARAM_SIZE
	.align		4
.L_396:
        /*0018*/ 	.byte	0x03, 0x19
        /*001a*/ 	.short	0x01d0


	//----- nvinfo : EIATTR_KPARAM_INFO
	.align		4
        /*001c*/ 	.byte	0x04, 0x17
        /*001e*/ 	.short	(.L_398 - .L_397)
.L_397:
        /*0020*/ 	.word	0x00000000
        /*0024*/ 	.short	0x0000
        /*0026*/ 	.short	0x0000
        /*0028*/ 	.byte	0x00, 0xf0, 0x41, 0x07


	//----- nvinfo : EIATTR_MAXREG_COUNT
	.align		4
.L_398:
        /*002c*/ 	.byte	0x03, 0x1b
        /*002e*/ 	.short	0x00ff


	//----- nvinfo : EIATTR_NUM_BARRIERS
	.align		4
        /*0030*/ 	.byte	0x02, 0x4c
        /*0032*/ 	.byte	0x01
	.zero		1


	//----- nvinfo : EIATTR_MERCURY_ISA_VERSION
	.align		4
        /*0034*/ 	.byte	0x03, 0x5f
        /*0036*/ 	.short	0x0000


	//----- nvinfo : EIATTR_COOP_GROUP_MASK_REGIDS
	.align		4
        /*0038*/ 	.byte	0x04, 0x29
        /*003a*/ 	.short	(.L_400 - .L_399)


	//   ....[0]....
.L_399:
        /*003c*/ 	.word	0xffffffff


	//   ....[1]....
        /*0040*/ 	.word	0xffffffff


	//   ....[2]....
        /*0044*/ 	.word	0xffffffff


	//   ....[3]....
        /*0048*/ 	.word	0xffffffff


	//   ....[4]....
        /*004c*/ 	.word	0xffffffff


	//   ....[5]....
        /*0050*/ 	.word	0xffffffff


	//   ....[6]....
        /*0054*/ 	.word	0xffffffff


	//   ....[7]....
        /*0058*/ 	.word	0xffffffff


	//----- nvinfo : EIATTR_COOP_GROUP_INSTR_OFFSETS
	.align		4
.L_400:
        /*005c*/ 	.byte	0x04, 0x28
        /*005e*/ 	.short	(.L_402 - .L_401)


	//   ....[0]....
.L_401:
        /*0060*/ 	.word	0x00001720


	//   ....[1]....
        /*0064*/ 	.word	0x00001740


	//   ....[2]....
        /*0068*/ 	.word	0x00001770


	//   ....[3]....
        /*006c*/ 	.word	0x000017f0


	//   ....[4]....
        /*0070*/ 	.word	0x00001980


	//   ....[5]....
        /*0074*/ 	.word	0x00001a30


	//   ....[6]....
        /*0078*/ 	.word	0x00001b10


	//   ....[7]....
        /*007c*/ 	.word	0x00001c30


	//----- nvinfo : EIATTR_EXIT_INSTR_OFFSETS
	.align		4
.L_402:
        /*0080*/ 	.byte	0x04, 0x1c
        /*0082*/ 	.short	(.L_404 - .L_403)


	//   ....[0]....
.L_403:
        /*0084*/ 	.word	0x00004800


	//   ....[1]....
        /*0088*/ 	.word	0x00004d60


	//----- nvinfo : EIATTR_CRS_STACK_SIZE
	.align		4
.L_404:
        /*008c*/ 	.byte	0x04, 0x1e
        /*008e*/ 	.short	(.L_406 - .L_405)
.L_405:
        /*0090*/ 	.word	0x00000000
.L_406:


//--------------------- .nv.info._ZN5flash32flash_fwd_splitkv_combine_kernelI23Flash_fwd_kernel_traitsILi192ELi64ELi64ELi4ELb0ELb0EN7cutlass6half_tE19Flash_kernel_traitsILi192ELi64ELi64ELi4ES3_EELi8ELi4ELb1EEEvNS_16Flash_fwd_paramsE --------------------------
	.section	.nv.info._ZN5flash32flash_fwd_splitkv_combine_kernelI23Flash_fwd_kernel_traitsILi192ELi64ELi64ELi4ELb0ELb0EN7cutlass6half_tE19Flash_kernel_traitsILi192ELi64ELi64ELi4ES3_EELi8ELi4ELb1EEEvNS_16Flash_fwd_paramsE,"",@"SHT_CUDA_INFO"
	.sectionflags	@""
	.align	4


	//----- nvinfo : EIATTR_CUDA_API_VERSION
	.align		4
        /*0000*/ 	.byte	0x04, 0x37
        /*0002*/ 	.short	(.L_408 - .L_407)
.L_407:
        /*0004*/ 	.word	0x00000082


	//----- nvinfo : EIATTR_SW2861232_WAR
	.align		4
.L_408:
        /*0008*/ 	.byte	0x01, 0x35
	.zero		2


	//----- nvinfo : EIATTR_PARAM_CBANK
	.align		4
        /*000c*/ 	.byte	0x04, 0x0a
        /*000e*/ 	.short	(.L_410 - .L_409)
	.align		4
.L_409:
        /*0010*/ 	.word	index@(.nv.constant0._ZN5flash32flash_fwd_splitkv_combine_kernelI23Flash_fwd_kernel_traitsILi192ELi64ELi64ELi4ELb0ELb0EN7cutlass6half_tE19Flash_kernel_traitsILi192ELi64ELi64ELi4ES3_EELi8ELi4ELb1EEEvNS_16Flash_fwd_paramsE)
        /*0014*/ 	.short	0x0160
        /*0016*/ 	.short	0x01d0


	//----- nvinfo : EIATTR_CBANK_PARAM_SIZE
	.align		4
.L_410:
        /*0018*/ 	.byte	0x03, 0x19
        /*001a*/ 	.short	0x01d0


	//----- nvinfo : EIATTR_KPARAM_INFO
	.align		4
        /*001c*/ 	.byte	0x04, 0x17
        /*001e*/ 	.short	(.L_412 - .L_411)
.L_411:
        /*0020*/ 	.word	0x00000000
        /*0024*/ 	.short	0x0000
        /*0026*/ 	.short	0x0000
        /*0028*/ 	.byte	0x00, 0xf0, 0x41, 0x07


	//----- nvinfo : EIATTR_MAXREG_COUNT
	.align		4
.L_412:
        /*002c*/ 	.byte	0x03, 0x1b
        /*002e*/ 	.short	0x00ff


	//----- nvinfo : EIATTR_NUM_BARRIERS
	.align		4
        /*0030*/ 	.byte	0x02, 0x4c
        /*0032*/ 	.byte	0x01
	.zero		1


	//----- nvinfo : EIATTR_MERCURY_ISA_VERSION
	.align		4
        /*0034*/ 	.byte	0x03, 0x5f
        /*0036*/ 	.short	0x0000


	//----- nvinfo : EIATTR_COOP_GROUP_MASK_REGIDS
	.align		4
        /*0038*/ 	.byte	0x04, 0x29
        /*003a*/ 	.short	(.L_414 - .L_413)


	//   ....[0]....
.L_413:
        /*003c*/ 	.word	0xffffffff


	//   ....[1]....
        /*0040*/ 	.word	0xffffffff


	//   ....[2]....
        /*0044*/ 	.word	0xffffffff


	//   ....[3]....
        /*0048*/ 	.word	0xffffffff


	//   ....[4]....
        /*004c*/ 	.word	0xffffffff


	//   ....[5]....
        /*0050*/ 	.word	0xffffffff


	//   ....[6]....
        /*0054*/ 	.word	0xffffffff


	//   ....[7]....
        /*0058*/ 	.word	0xffffffff


	//----- nvinfo : EIATTR_COOP_GROUP_INSTR_OFFSETS
	.align		4
.L_414:
        /*005c*/ 	.byte	0x04, 0x28
        /*005e*/ 	.short	(.L_416 - .L_415)


	//   ....[0]....
.L_415:
        /*0060*/ 	.word	0x00001c70


	//   ....[1]....
        /*0064*/ 	.word	0x00001c90


	//   ....[2]....
        /*0068*/ 	.word	0x00001cb0


	//   ....[3]....
        /*006c*/ 	.word	0x00001cd0


	//   ....[4]....
        /*0070*/ 	.word	0x00001d40


	//   ....[5]....
        /*0074*/ 	.word	0x00001d70


	//   ....[6]....
        /*0078*/ 	.word	0x00001d90


	//   ....[7]....
        /*007c*/ 	.word	0x00001db0


	//----- nvinfo : EIATTR_EXIT_INSTR_OFFSETS
	.align		4
.L_416:
        /*0080*/ 	.byte	0x04, 0x1c
        /*0082*/ 	.short	(.L_418 - .L_417)


	//   ....[0]....
.L_417:
        /*0084*/ 	.word	0x000047c0


	//   ....[1]....
        /*0088*/ 	.word	0x00004d20


	//----- nvinfo : EIATTR_CRS_STACK_SIZE
	.align		4
.L_418:
        /*008c*/ 	.byte	0x04, 0x1e
        /*008e*/ 	.short	(.L_420 - .L_419)
.L_419:
        /*0090*/ 	.word	0x00000000
.L_420:


//--------------------- .nv.info._ZN5flash32flash_fwd_splitkv_combine_kernelI23Flash_fwd_kernel_traitsILi192ELi64ELi64ELi4ELb0ELb0EN7cutlass6half_tE19Flash_kernel_traitsILi192ELi64ELi64ELi4ES3_EELi8ELi3ELb1EEEvNS_16Flash_fwd_paramsE --------------------------
	.section	.nv.info._ZN5flash32flash_fwd_splitkv_combine_kernelI23Flash_fwd_kernel_traitsILi192ELi64ELi64ELi4ELb0ELb0EN7cutlass6half_tE19Flash_kernel_traitsILi192ELi64ELi64ELi4ES3_EELi8ELi3ELb1EEEvNS_16Flash_fwd_paramsE,"",@"SHT_CUDA_INFO"
	.sectionflags	@""
	.align	4


	//----- nvinfo : EIATTR_CUDA_API_VERSION
	.align		4
        /*0000*/ 	.byte	0x04, 0x37
        /*0002*/ 	.short	(.L_422 - .L_421)
.L_421:
        /*0004*/ 	.word	0x00000082


	//----- nvinfo : EIATTR_SW2861232_WAR
	.align		4
.L_422:
        /*0008*/ 	.byte	0x01, 0x35
	.zero		2


	//----- nvinfo : EIATTR_PARAM_CBANK
	.align		4
        /*000c*/ 	.byte	0x04, 0x0a
        /*000e*/ 	.short	(.L_424 - .L_423)
	.align		4
.L_423:
        /*0010*/ 	.word	index@(.nv.constant0._ZN5flash32flash_fwd_splitkv_combine_kernelI23Flash_fwd_kernel_traitsILi192ELi64ELi64ELi4ELb0ELb0EN7cutlass6half_tE19Flash_kernel_traitsILi192ELi64ELi64ELi4ES3_EELi8ELi3ELb1EEEvNS_16Flash_fwd_paramsE)
        /*0014*/ 	.short	0x0160
        /*0016*/ 	.short	0x01d0


	//----- nvinfo : EIATTR_CBANK_PARAM_SIZE
	.align		4
.L_424:
        /*0018*/ 	.byte	0x03, 0x19
        /*001a*/ 	.short	0x01d0


	//----- nvinfo : EIATTR_KPARAM_INFO
	.align		4
        /*001c*/ 	.byte	0x04, 0x17
        /*001e*/ 	.short	(.L_426 - .L_425)
.L_425:
        /*0020*/ 	.word	0x00000000
        /*0024*/ 	.short	0x0000
        /*0026*/ 	.short	0x0000
        /*0028*/ 	.byte	0x00, 0xf0, 0x41, 0x07


	//----- nvinfo : EIATTR_MAXREG_COUNT
	.align		4
.L_426:
        /*002c*/ 	.byte	0x03, 0x1b
        /*002e*/ 	.short	0x00ff


	//----- nvinfo : EIATTR_NUM_BARRIERS
	.align		4
        /*0030*/ 	.byte	0x02, 0x4c
        /*0032*/ 	.byte	0x01
	.zero		1


	//----- nvinfo : EIATTR_MERCURY_ISA_VERSION
	.align		4
        /*0034*/ 	.byte	0x03, 0x5f
        /*0036*/ 	.short	0x0000


	//----- nvinfo : EIATTR_COOP_GROUP_MASK_REGIDS
	.align		4
        /*0038*/ 	.byte	0x04, 0x29
        /*003a*/ 	.short	(.L_428 - .L_427)


	//   ....[0]....
.L_427:
        /*003c*/ 	.word	0xffffffff


	//   ....[1]....
        /*0040*/ 	.word	0xffffffff


	//   ....[2]....
        /*0044*/ 	.word	0xffffffff


	//   ....[3]....
        /*0048*/ 	.word	0xffffffff


	//   ....[4]....
        /*004c*/ 	.word	0xffffffff


	//   ....[5]....
        /*0050*/ 	.word	0xffffffff


	//----- nvinfo : EIATTR_COOP_GROUP_INSTR_OFFSETS
	.align		4
.L_428:
        /*0054*/ 	.byte	0x04, 0x28
        /*0056*/ 	.short	(.L_430 - .L_429)


	//   ....[0]....
.L_429:
        /*0058*/ 	.word	0x00001c30


	//   ....[1]....
        /*005c*/ 	.word	0x00001c50


	//   ....[2]....
        /*0060*/ 	.word	0x00001c70


	//   ....[3]....
        /*0064*/ 	.word	0x00001cf0


	//   ....[4]....
        /*0068*/ 	.word	0x00001d30


	//   ....[5]....
        /*006c*/ 	.word	0x00001d60


	//----- nvinfo : EIATTR_EXIT_INSTR_OFFSETS
	.align		4
.L_430:
        /*0070*/ 	.byte	0x04, 0x1c
        /*0072*/ 	.short	(.L_432 - .L_431)


	//   ....[0]....
.L_431:
        /*0074*/ 	.word	0x00004740


	//   ....[1]....
        /*0078*/ 	.word	0x00004ca0


	//----- nvinfo : EIATTR_CRS_STACK_SIZE
	.align		4
.L_432:
        /*007c*/ 	.byte	0x04, 0x1e
        /*007e*/ 	.short	(.L_434 - .L_433)
.L_433:
        /*0080*/ 	.word	0x00000000
.L_434:


//--------------------- .nv.info._ZN5flash32flash_fwd_splitkv_combine_kernelI23Flash_fwd_kernel_traitsILi192ELi64ELi64ELi4ELb0ELb0EN7cutlass6half_tE19Flash_kernel_traitsILi192ELi64ELi64ELi4ES3_EELi8ELi2ELb1EEEvNS_16Flash_fwd_paramsE --------------------------
	.section	.nv.info._ZN5flash32flash_fwd_splitkv_combine_kernelI23Flash_fwd_kernel_traitsILi192ELi64ELi64ELi4ELb0ELb0EN7cutlass6half_tE19Flash_kernel_traitsILi192ELi64ELi64ELi4ES3_EELi8ELi2ELb1EEEvNS_16Flash_fwd_paramsE,"",@"SHT_CUDA_INFO"
	.sectionflags	@""
	.align	4


	//----- nvinfo : EIATTR_CUDA_API_VERSION
	.align		4
        /*0000*/ 	.byte	0x04, 0x37
        /*0002*/ 	.short	(.L_436 - .L_435)
.L_435:
        /*0004*/ 	.word	0x00000082


	//----- nvinfo : EIATTR_SW2861232_WAR
	.align		4
.L_436:
        /*0008*/ 	.byte	0x01, 0x35
	.zero		2


	//----- nvinfo : EIATTR_PARAM_CBANK
	.align		4
        /*000c*/ 	.byte	0x04, 0x0a
        /*000e*/ 	.short	(.L_438 - .L_437)
	.align		4
.L_437:
        /*0010*/ 	.word	index@(.nv.constant0._ZN5flash32flash_fwd_splitkv_combine_kernelI23Flash_fwd_kernel_traitsILi192ELi64ELi64ELi4ELb0ELb0EN7cutlass6half_tE19Flash_kernel_traitsILi192ELi64ELi64ELi4ES3_EELi8ELi2ELb1EEEvNS_16Flash_fwd_paramsE)
        /*0014*/ 	.short	0x0160
        /*0016*/ 	.short	0x01d0


	//----- nvinfo : EIATTR_CBANK_PARAM_SIZE
	.align		4
.L_438:
        /*0018*/ 	.byte	0x03, 0x19
        /*001a*/ 	.short	0x01d0


	//----- nvinfo : EIATTR_KPARAM_INFO
	.align		4
        /*001c*/ 	.byte	0x04, 0x17
        /*001e*/ 	.short	(.L_440 - .L_439)
.L_439:
        /*0020*/ 	.word	0x00000000
        /*0024*/ 	.short	0x0000
        /*0026*/ 	.short	0x0000
        /*0028*/ 	.byte	0x00, 0xf0, 0x41, 0x07


	//----- nvinfo : EIATTR_MAXREG_COUNT
	.align		4
.L_440:
        /*002c*/ 	.byte	0x03, 0x1b
        /*002e*/ 	.short	0x00ff


	//----- nvinfo : EIATTR_NUM_BARRIERS
	.align		4
        /*0030*/ 	.byte	0x02, 0x4c
        /*0032*/ 	.byte	0x01
	.zero		1


	//----- nvinfo : EIATTR_MERCURY_ISA_VERSION
	.align		4
        /*0034*/ 	.byte	0x03, 0x5f
        /*0036*/ 	.short	0x0000


	//----- nvinfo : EIATTR_COOP_GROUP_MASK_REGIDS
	.align		4
        /*0038*/ 	.byte	0x04, 0x29
        /*003a*/ 	.short	(.L_442 - .L_441)


	//   ....[0]....
.L_441:
        /*003c*/ 	.word	0xffffffff


	//   ....[1]....
        /*0040*/ 	.word	0xffffffff


	//   ....[2]....
        /*0044*/ 	.word	0xffffffff


	//   ....[3]....
        /*0048*/ 	.word	0xffffffff


	//----- nvinfo : EIATTR_COOP_GROUP_INSTR_OFFSETS
	.align		4
.L_442:
        /*004c*/ 	.byte	0x04, 0x28
        /*004e*/ 	.short	(.L_444 - .L_443)


	//   ....[0]....
.L_443:
        /*0050*/ 	.word	0x00001c70


	//   ....[1]....
        /*0054*/ 	.word	0x00001c90


	//   ....[2]....
        /*0058*/ 	.word	0x00001d00


	//   ....[3]....
        /*005c*/ 	.word	0x00001d20


	//----- nvinfo : EIATTR_EXIT_INSTR_OFFSETS
	.align		4
.L_444:
        /*0060*/ 	.byte	0x04, 0x1c
        /*0062*/ 	.short	(.L_446 - .L_445)


	//   ....[0]....
.L_445:
        /*0064*/ 	.word	0x00004760


	//   ....[1]....
        /*0068*/ 	.word	0x00004cc0


	//----- nvinfo : EIATTR_CRS_STACK_SIZE
	.align		4
.L_446:
        /*006c*/ 	.byte	0x04, 0x1e
        /*006e*/ 	.short	(.L_448 - .L_447)
.L_447:
        /*0070*/ 	.word	0x00000000
.L_448:


//--------------------- .nv.info._ZN5flash32flash_fwd_splitkv_combine_kernelI23Flash_fwd_kernel_traitsILi192ELi64ELi64ELi4ELb0ELb0EN7cutlass6half_tE19Flash_kernel_traitsILi192ELi64ELi64ELi4ES3_EELi8ELi1ELb1EEEvNS_16Flash_fwd_paramsE --------------------------
	.section	.nv.info._ZN5flash32flash_fwd_splitkv_combine_kernelI23Flash_fwd_kernel_traitsILi192ELi64ELi64ELi4ELb0ELb0EN7cutlass6half_tE19Flash_kernel_traitsILi192ELi64ELi64ELi4ES3_EELi8ELi1ELb1EEEvNS_16Flash_fwd_paramsE,"",@"SHT_CUDA_INFO"
	.sectionflags	@""
	.align	4


	//----- nvinfo : EIATTR_CUDA_API_VERSION
	.align		4
        /*0000*/ 	.byte	0x04, 0x37
        /*0002*/ 	.short	(.L_450 - .L_449)
.L_449:
        /*0004*/ 	.word	0x00000082


	//----- nvinfo : EIATTR_SW2861232_WAR
	.align		4
.L_450:
        /*0008*/ 	.byte	0x01, 0x35
	.zero		2


	//----- nvinfo : EIATTR_PARAM_CBANK
	.align		4
        /*000c*/ 	.byte	0x04, 0x0a
        /*000e*/ 	.short	(.L_452 - .L_451)
	.align		4
.L_451:
        /*0010*/ 	.word	index@(.nv.constant0._ZN5flash32flash_fwd_splitkv_combine_kernelI23Flash_fwd_kernel_traitsILi192ELi64ELi64ELi4ELb0ELb0EN7cutlass6half_tE19Flash_kernel_traitsILi192ELi64ELi64ELi4ES3_EELi8ELi1ELb1EEEvNS_16Flash_fwd_paramsE)
        /*0014*/ 	.short	0x0160
        /*0016*/ 	.short	0x01d0


	//----- nvinfo : EIATTR_CBANK_PARAM_SIZE
	.align		4
.L_452:
        /*0018*/ 	.byte	0x03, 0x19
        /*001a*/ 	.short	0x01d0


	//----- nvinfo : EIATTR_KPARAM_INFO
	.align		4
        /*001c*/ 	.byte	0x04, 0x17
        /*001e*/ 	.short	(.L_454 - .L_453)
.L_453:
        /*0020*/ 	.word	0x00000000
        /*0024*/ 	.short	0x0000
        /*0026*/ 	.short	0x0000
        /*0028*/ 	.byte	0x00, 0xf0, 0x41, 0x07


	//----- nvinfo : EIATTR_MAXREG_COUNT
	.align		4
.L_454:
        /*002c*/ 	.byte	0x03, 0x1b
        /*002e*/ 	.short	0x00ff


	//----- nvinfo : EIATTR_NUM_BARRIERS
	.align		4
        /*0030*/ 	.byte	0x02, 0x4c
        /*0032*/ 	.byte	0x01
	.zero		1


	//----- nvinfo : EIATTR_MERCURY_ISA_VERSION
	.align		4
        /*0034*/ 	.byte	0x03, 0x5f
        /*0036*/ 	.short	0x0000


	//----- nvinfo : EIATTR_COOP_GROUP_MASK_REGIDS
	.align		4
        /*0038*/ 	.byte	0x04, 0x29
        /*003a*/ 	.short	(.L_456 - .L_455)


	//   ....[0]....
.L_455:
        /*003c*/ 	.word	0xffffffff


	//   ....[1]....
        /*0040*/ 	.word	0xffffffff


	//----- nvinfo : EIATTR_COOP_GROUP_INSTR_OFFSETS
	.align		4
.L_456:
        /*0044*/ 	.byte	0x04, 0x28
        /*0046*/ 	.short	(.L_458 - .L_457)


	//   ....[0]....
.L_457:
        /*0048*/ 	.word	0x00001ca0


	//   ....[1]....
        /*004c*/ 	.word	0x00001d30


	//----- nvinfo : EIATTR_EXIT_INSTR_OFFSETS
	.align		4
.L_458:
        /*0050*/ 	.byte	0x04, 0x1c
        /*0052*/ 	.short	(.L_460 - .L_459)


	//   ....[0]....
.L_459:
        /*0054*/ 	.word	0x000047c0


	//   ....[1]....
        /*0058*/ 	.word	0x00004d20


	//----- nvinfo : EIATTR_CRS_STACK_SIZE
	.align		4
.L_460:
        /*005c*/ 	.byte	0x04, 0x1e
        /*005e*/ 	.short	(.L_462 - .L_461)
.L_461:
        /*0060*/ 	.word	0x00000000
.L_462:


//--------------------- .nv.info._ZN5flash24flash_fwd_splitkv_kernelI23Flash_fwd_kernel_traitsILi192ELi64ELi64ELi4ELb0ELb0EN7cutlass6half_tE19Flash_kernel_traitsILi192ELi64ELi64ELi4ES3_EELb1ELb0ELb0ELb0ELb0ELb0ELb0ELb0EEEvNS_16Flash_fwd_paramsE --------------------------
	.section	.nv.info._ZN5flash24flash_fwd_splitkv_kernelI23Flash_fwd_kernel_traitsILi192ELi64ELi64ELi4ELb0ELb0EN7cutlass6half_tE19Flash_kernel_traitsILi192ELi64ELi64ELi4ES3_EELb1ELb0ELb0ELb0ELb0ELb0ELb0ELb0EEEvNS_16Flash_fwd_paramsE,"",@"SHT_CUDA_INFO"
	.sectionflags	@""
	.align	4


	//----- nvinfo : EIATTR_CUDA_API_VERSION
	.align		4
        /*0000*/ 	.byte	0x04, 0x37
        /*0002*/ 	.short	(.L_464 - .L_463)
.L_463:
        /*0004*/ 	.word	0x00000082


	//----- nvinfo : EIATTR_SW2861232_WAR
	.align		4
.L_464:
        /*0008*/ 	.byte	0x01, 0x35
	.zero		2


	//----- nvinfo : EIATTR_PARAM_CBANK
	.align		4
        /*000c*/ 	.byte	0x04, 0x0a
        /*000e*/ 	.short	(.L_466 - .L_465)
	.align		4
.L_465:
        /*0010*/ 	.word	index@(.nv.constant0._ZN5flash24flash_fwd_splitkv_kernelI23Flash_fwd_kernel_traitsILi192ELi64ELi64ELi4ELb0ELb0EN7cutlass6half_tE19Flash_kernel_traitsILi192ELi64ELi64ELi4ES3_EELb1ELb0ELb0ELb0ELb0ELb0ELb0ELb0EEEvNS_16Flash_fwd_paramsE)
        /*0014*/ 	.short	0x0160
        /*0016*/ 	.short	0x01d0


	//----- nvinfo : EIATTR_CBANK_PARAM_SIZE
	.align		4
.L_466:
        /*0018*/ 	.byte	0x03, 0x19
        /*001a*/ 	.short	0x01d0


	//----- nvinfo : EIATTR_KPARAM_INFO
	.align		4
        /*001c*/ 	.byte	0x04, 0x17
        /*001e*/ 	.short	(.L_468 - .L_467)
.L_467:
        /*0020*/ 	.word	0x00000000
        /*0024*/ 	.short	0x0000
        /*0026*/ 	.short	0x0000
        /*0028*/ 	.byte	0x00, 0xf0, 0x41, 0x07


	//----- nvinfo : EIATTR_MAXREG_COUNT
	.align		4
.L_468:
        /*002c*/ 	.byte	0x03, 0x1b
        /*002e*/ 	.short	0x00ff


	//----- nvinfo : EIATTR_NUM_BARRIERS
	.align		4
        /*0030*/ 	.byte	0x02, 0x4c
        /*0032*/ 	.byte	0x01
	.zero		1


	//----- nvinfo : EIATTR_MERCURY_ISA_VERSION
	.align		4
        /*0034*/ 	.byte	0x03, 0x5f
        /*0036*/ 	.short	0x0000


	//----- nvinfo : EIATTR_COOP_GROUP_MASK_REGIDS
	.align		4
        /*0038*/ 	.byte	0x04, 0x29
        /*003a*/ 	.short	(.L_470 - .L_469)


	//   ....[0]....
.L_469:
        /*003c*/ 	.word	0xffffffff


	//   ....[1]....
        /*0040*/ 	.word	0xffffffff


	//   ....[2]....
        /*0044*/ 	.word	0xffffffff


	//   ....[3]....
        /*0048*/ 	.word	0xffffffff


	//   ....[4]....
        /*004c*/ 	.word	0xffffffff


	//   ....[5]....
        /*0050*/ 	.word	0xffffffff


	//   ....[6]....
        /*0054*/ 	.word	0xffffffff


	//   ....[7]....
        /*0058*/ 	.word	0xffffffff


	//   ....[8]....
        /*005c*/ 	.word	0xffffffff


	//   ....[9]....
        /*0060*/ 	.word	0xffffffff


	//   ....[10]....
        /*0064*/ 	.word	0xffffffff


	//   ....[11]....
        /*0068*/ 	.word	0xffffffff


	//   ....[12]....
        /*006c*/ 	.word	0xffffffff


	//   ....[13]....
        /*0070*/ 	.word	0xffffffff


	//   ....[14]....
        /*0074*/ 	.word	0xffffffff


	//   ....[15]....
        /*0078*/ 	.word	0xffffffff


	//----- nvinfo : EIATTR_COOP_GROUP_INSTR_OFFSETS
	.align		4
.L_470:
        /*007c*/ 	.byte	0x04, 0x28
        /*007e*/ 	.short	(.L_472 - .L_471)


	//   ....[0]....
.L_471:
        /*0080*/ 	.word	0x000055c0


	//   ....[1]....
        /*0084*/ 	.word	0x000055e0


	//   ....[2]....
        /*0088*/ 	.word	0x00005600


	//   ....[3]....
        /*008c*/ 	.word	0x00005620


	//   ....[4]....
        /*0090*/ 	.word	0x00008d60


	//   ....[5]....
        /*0094*/ 	.word	0x00008d70


	//   ....[6]....
        /*0098*/ 	.word	0x00008da0


	//   ....[7]....
        /*009c*/ 	.word	0x00008db0


	//   ....[8]....
        /*00a0*/ 	.word	0x0000c540


	//   ....[9]....
        /*00a4*/ 	.word	0x0000c560


	//   ....[10]....
        /*00a8*/ 	.word	0x0000c590


	//   ....[11]....
        /*00ac*/ 	.word	0x0000c5a0


	//   ....[12]....
        /*00b0*/ 	.word	0x0000dc90


	//   ....[13]....
        /*00b4*/ 	.word	0x0000dcd0


	//   ....[14]....
        /*00b8*/ 	.word	0x0000dd50


	//   ....[15]....
        /*00bc*/ 	.word	0x0000dd60


	//----- nvinfo : EIATTR_EXIT_INSTR_OFFSETS
	.align		4
.L_472:
        /*00c0*/ 	.byte	0x04, 0x1c
        /*00c2*/ 	.short	(.L_474 - .L_473)


	//   ....[0]....
.L_473:
        /*00c4*/ 	.word	0x000002d0


	//   ....[1]....
        /*00c8*/ 	.word	0x00000c10


	//   ....[2]....
        /*00cc*/ 	.word	0x00000c40


	//   ....[3]....
        /*00d0*/ 	.word	0x0000f510


	//   ....[4]....
        /*00d4*/ 	.word	0x0000f600


	//   ....[5]....
        /*00d8*/ 	.word	0x0000f620


	//----- nvinfo : EIATTR_CTAIDZ_USED
	.align		4
.L_474:
        /*00dc*/ 	.byte	0x01, 0x04
	.zero		2


	//----- nvinfo : EIATTR_CRS_STACK_SIZE
	.align		4
        /*00e0*/ 	.byte	0x04, 0x1e
        /*00e2*/ 	.short	(.L_476 - .L_475)
.L_475:
        /*00e4*/ 	.word	0x00000000
.L_476:


//--------------------- .nv.info._ZN5flash24flash_fwd_splitkv_kernelI23Flash_fwd_kernel_traitsILi192ELi64ELi64ELi4ELb0ELb0EN7cutlass6half_tE19Flash_kernel_traitsILi192ELi64ELi64ELi4ES3_EELb1ELb0ELb0ELb0ELb0ELb1ELb0ELb0EEEvNS_16Flash_fwd_paramsE --------------------------
	.section	.nv.info._ZN5flash24flash_fwd_splitkv_kernelI23Flash_fwd_kernel_traitsILi192ELi64ELi64ELi4ELb0ELb0EN7cutlass6half_tE19Flash_kernel_traitsILi192ELi64ELi64ELi4ES3_EELb1ELb0ELb0ELb0ELb0ELb1ELb0ELb0EEEvNS_16Flash_fwd_paramsE,"",@"SHT_CUDA_INFO"
	.sectionflags	@""
	.align	4


	//----- nvinfo : EIATTR_CUDA_API_VERSION
	.align		4
        /*0000*/ 	.byte	0x04, 0x37
        /*0002*/ 	.short	(.L_478 - .L_477)
.L_477:
        /*0004*/ 	.word	0x00000082


	//----- nvinfo : EIATTR_SW2861232_WAR
	.align		4
.L_478:
        /*0008*/ 	.byte	0x01, 0x35
	.zero		2


	//----- nvinfo : EIATTR_PARAM_CBANK
	.align		4
        /*000c*/ 	.byte	0x04, 0x0a
        /*000e*/ 	.short	(.L_480 - .L_479)
	.align		4
.L_479:
        /*0010*/ 	.word	index@(.nv.constant0._ZN5flash24flash_fwd_splitkv_kernelI23Flash_fwd_kernel_traitsILi192ELi64ELi64ELi4ELb0ELb0EN7cutlass6half_tE19Flash_kernel_traitsILi192ELi64ELi64ELi4ES3_EELb1ELb0ELb0ELb0ELb0ELb1ELb0ELb0EEEvNS_16Flash_fwd_paramsE)
        /*0014*/ 	.short	0x0160
        /*0016*/ 	.short	0x01d0


	//----- nvinfo : EIATTR_CBANK_PARAM_SIZE
	.align		4
.L_480:
        /*0018*/ 	.byte	0x03, 0x19
        /*001a*/ 	.short	0x01d0


	//----- nvinfo : EIATTR_KPARAM_INFO
	.align		4
        /*001c*/ 	.byte	0x04, 0x17
        /*001e*/ 	.short	(.L_482 - .L_481)
.L_481:
        /*0020*/ 	.word	0x00000000
        /*0024*/ 	.short	0x0000
        /*0026*/ 	.short	0x0000
        /*0028*/ 	.byte	0x00, 0xf0, 0x41, 0x07


	//----- nvinfo : EIATTR_MAXREG_COUNT
	.align		4
.L_482:
        /*002c*/ 	.byte	0x03, 0x1b
        /*002e*/ 	.short	0x00ff


	//----- nvinfo : EIATTR_NUM_BARRIERS
	.align		4
        /*0030*/ 	.byte	0x02, 0x4c
        /*0032*/ 	.byte	0x01
	.zero		1


	//----- nvinfo : EIATTR_MERCURY_ISA_VERSION
	.align		4
        /*0034*/ 	.byte	0x03, 0x5f
        /*0036*/ 	.short	0x0000


	//----- nvinfo : EIATTR_COOP_GROUP_MASK_REGIDS
	.align		4
        /*0038*/ 	.byte	0x04, 0x29
        /*003a*/ 	.short	(.L_484 - .L_483)


	//   ....[0]....
.L_483:
        /*003c*/ 	.word	0xffffffff


	//   ....[1]....
        /*0040*/ 	.word	0xffffffff


	//   ....[2]....
        /*0044*/ 	.word	0xffffffff


	//   ....[3]....
        /*0048*/ 	.word	0xffffffff


	//   ....[4]....
        /*004c*/ 	.word	0xffffffff


	//   ....[5]....
        /*0050*/ 	.word	0xffffffff


	//   ....[6]....
        /*0054*/ 	.word	0xffffffff


	//   ....[7]....
        /*0058*/ 	.word	0xffffffff


	//   ....[8]....
        /*005c*/ 	.word	0xffffffff


	//   ....[9]....
        /*0060*/ 	.word	0xffffffff


	//   ....[10]....
        /*0064*/ 	.word	0xffffffff


	//   ....[11]....
        /*0068*/ 	.word	0xffffffff


	//   ....[12]....
        /*006c*/ 	.word	0xffffffff


	//   ....[13]....
        /*0070*/ 	.word	0xffffffff


	//   ....[14]....
        /*0074*/ 	.word	0xffffffff


	//   ....[15]....
        /*0078*/ 	.word	0xffffffff


	//----- nvinfo : EIATTR_COOP_GROUP_INSTR_OFFSETS
	.align		4
.L_484:
        /*007c*/ 	.byte	0x04, 0x28
        /*007e*/ 	.short	(.L_486 - .L_485)


	//   ....[0]....
.L_485:
        /*0080*/ 	.word	0x000059b0


	//   ....[1]....
        /*0084*/ 	.word	0x000059d0


	//   ....[2]....
        /*0088*/ 	.word	0x000059f0


	//   ....[3]....
        /*008c*/ 	.word	0x00005a10


	//   ....[4]....
        /*0090*/ 	.word	0x00009560


	//   ....[5]....
        /*0094*/ 	.word	0x00009570


	//   ....[6]....
        /*0098*/ 	.word	0x000095a0


	//   ....[7]....
        /*009c*/ 	.word	0x000095b0


	//   ....[8]....
        /*00a0*/ 	.word	0x0000d140


	//   ....[9]....
        /*00a4*/ 	.word	0x0000d150


	//   ....[10]....
        /*00a8*/ 	.word	0x0000d180


	//   ....[11]....
        /*00ac*/ 	.word	0x0000d1a0


	//   ....[12]....
        /*00b0*/ 	.word	0x0000e860


	//   ....[13]....
        /*00b4*/ 	.word	0x0000e8a0


	//   ....[14]....
        /*00b8*/ 	.word	0x0000e920


	//   ....[15]....
        /*00bc*/ 	.word	0x0000e930


	//----- nvinfo : EIATTR_EXIT_INSTR_OFFSETS
	.align		4
.L_486:
        /*00c0*/ 	.byte	0x04, 0x1c
        /*00c2*/ 	.short	(.L_488 - .L_487)


	//   ....[0]....
.L_487:
        /*00c4*/ 	.word	0x000002d0


	//   ....[1]....
        /*00c8*/ 	.word	0x00000c10


	//   ....[2]....
        /*00cc*/ 	.word	0x00000c40


	//   ....[3]....
        /*00d0*/ 	.word	0x000100e0


	//   ....[4]....
        /*00d4*/ 	.word	0x000101d0


	//   ....[5]....
        /*00d8*/ 	.word	0x000101f0


	//----- nvinfo : EIATTR_CTAIDZ_USED
	.align		4
.L_488:
        /*00dc*/ 	.byte	0x01, 0x04
	.zero		2


	//----- nvinfo : EIATTR_CRS_STACK_SIZE
	.align		4
        /*00e0*/ 	.byte	0x04, 0x1e
        /*00e2*/ 	.short	(.L_490 - .L_489)
.L_489:
        /*00e4*/ 	.word	0x00000000
.L_490:


//--------------------- .nv.info._ZN5flash24flash_fwd_splitkv_kernelI23Flash_fwd_kernel_traitsILi192ELi64ELi64ELi4ELb0ELb0EN7cutlass6half_tE19Flash_kernel_traitsILi192ELi64ELi64ELi4ES3_EELb1ELb0ELb0ELb0ELb0ELb0ELb0ELb1EEEvNS_16Flash_fwd_paramsE --------------------------
	.section	.nv.info._ZN5flash24flash_fwd_splitkv_kernelI23Flash_fwd_kernel_traitsILi192ELi64ELi64ELi4ELb0ELb0EN7cutlass6half_tE19Flash_kernel_traitsILi192ELi64ELi64ELi4ES3_EELb1ELb0ELb0ELb0ELb0ELb0ELb0ELb1EEEvNS_16Flash_fwd_paramsE,"",@"SHT_CUDA_INFO"
	.sectionflags	@""
	.align	4


	//----- nvinfo : EIATTR_CUDA_API_VERSION
	.align		4
        /*0000*/ 	.byte	0x04, 0x37
        /*0002*/ 	.short	(.L_492 - .L_491)
.L_491:
        /*0004*/ 	.word	0x00000082


	//----- nvinfo : EIATTR_SW2861232_WAR
	.align		4
.L_492:
        /*0008*/ 	.byte	0x01, 0x35
	.zero		2


	//----- nvinfo : EIATTR_PARAM_CBANK
	.align		4
        /*000c*/ 	.byte	0x04, 0x0a
        /*000e*/ 	.short	(.L_494 - .L_493)
	.align		4
.L_493:
        /*0010*/ 	.word	index@(.nv.constant0._ZN5flash24flash_fwd_splitkv_kernelI23Flash_fwd_kernel_traitsILi192ELi64ELi64ELi4ELb0ELb0EN7cutlass6half_tE19Flash_kernel_traitsILi192ELi64ELi64ELi4ES3_EELb1ELb0ELb0ELb0ELb0ELb0ELb0ELb1EEEvNS_16Flash_fwd_paramsE)
        /*0014*/ 	.short	0x0160
        /*0016*/ 	.short	0x01d0


	//----- nvinfo : EIATTR_CBANK_PARAM_SIZE
	.align		4
.L_494:
        /*0018*/ 	.byte	0x03, 0x19
        /*001a*/ 	.short	0x01d0


	//----- nvinfo : EIATTR_KPARAM_INFO
	.align		4
        /*001c*/ 	.byte	0x04, 0x17
        /*001e*/ 	.short	(.L_496 - .L_495)
.L_495:
        /*0020*/ 	.word	0x00000000
        /*0024*/ 	.short	0x0000
        /*0026*/ 	.short	0x0000
        /*0028*/ 	.byte	0x00, 0xf0, 0x41, 0x07


	//----- nvinfo : EIATTR_MAXREG_COUNT
	.align		4
.L_496:
        /*002c*/ 	.byte	0x03, 0x1b
        /*002e*/ 	.short	0x00ff


	//----- nvinfo : EIATTR_NUM_BARRIERS
	.align		4
        /*0030*/ 	.byte	0x02, 0x4c
        /*0032*/ 	.byte	0x01
	.zero		1


	//----- nvinfo : EIATTR_MERCURY_ISA_VERSION
	.align		4
        /*0034*/ 	.byte	0x03, 0x5f
        /*0036*/ 	.short	0x0000


	//----- nvinfo : EIATTR_COOP_GROUP_MASK_REGIDS
	.align		4
        /*0038*/ 	.byte	0x04, 0x29
        /*003a*/ 	.short	(.L_498 - .L_497)


	//   ....[0]....
.L_497:
        /*003c*/ 	.word	0xffffffff


	//   ....[1]....
        /*0040*/ 	.word	0xffffffff


	//   ....[2]....
        /*0044*/ 	.word	0xffffffff


	//   ....[3]....
        /*0048*/ 	.word	0xffffffff


	//   ....[4]....
        /*004c*/ 	.word	0xffffffff


	//   ....[5]....
        /*0050*/ 	.word	0xffffffff


	//   ....[6]....
        /*0054*/ 	.word	0xffffffff


	//   ....[7]....
        /*0058*/ 	.word	0xffffffff


	//   ....[8]....
        /*005c*/ 	.word	0xffffffff


	//   ....[9]....
        /*0060*/ 	.word	0xffffffff


	//   ....[10]....
        /*0064*/ 	.word	0xffffffff


	//   ....[11]....
        /*0068*/ 	.word	0xffffffff


	//   ....[12]....
        /*006c*/ 	.word	0xffffffff


	//   ....[13]....
        /*0070*/ 	.word	0xffffffff


	//   ....[14]....
        /*0074*/ 	.word	0xffffffff


	//   ....[15]....
        /*0078*/ 	.word	0xffffffff


	//----- nvinfo : EIATTR_COOP_GROUP_INSTR_OFFSETS
	.align		4
.L_498:
        /*007c*/ 	.byte	0x04, 0x28
        /*007e*/ 	.short	(.L_500 - .L_499)


	//   ....[0]....
.L_499:
        /*0080*/ 	.word	0x00015a40


	//   ....[1]....
        /*0084*/ 	.word	0x00015b00


	//   ....[2]....
        /*0088*/ 	.word	0x00015b10


	//   ....[3]....
        /*008c*/ 	.word	0x00015b40


	//   ....[4]....
        /*0090*/ 	.word	0x00019220


	//   ....[5]....
        /*0094*/ 	.word	0x00019230


	//   ....[6]....
        /*0098*/ 	.word	0x00019260


	//   ....[7]....
        /*009c*/ 	.word	0x00019270


	//   ....[8]....
        /*00a0*/ 	.word	0x0001c9f0


	//   ....[9]....
        /*00a4*/ 	.word	0x0001ca10


	//   ....[10]....
        /*00a8*/ 	.word	0x0001ca40


	//   ....[11]....
        /*00ac*/ 	.word	0x0001ca50


	//   ....[12]....
        /*00b0*/ 	.word	0x0001e140


	//   ....[13]....
        /*00b4*/ 	.word	0x0001e180


	//   ....[14]....
        /*00b8*/ 	.word	0x0001e1b0


	//   ....[15]....
        /*00bc*/ 	.word	0x0001e1c0


	//----- nvinfo : EIATTR_EXIT_INSTR_OFFSETS
	.align		4
.L_500:
        /*00c0*/ 	.byte	0x04, 0x1c
        /*00c2*/ 	.short	(.L_502 - .L_501)


	//   ....[0]....
.L_501:
        /*00c4*/ 	.word	0x00000310


	//   ....[1]....
        /*00c8*/ 	.word	0x00000c40


	//   ....[2]....
        /*00cc*/ 	.word	0x00000c70


	//   ....[3]....
        /*00d0*/ 	.word	0x0001fa80


	//   ....[4]....
        /*00d4*/ 	.word	0x0001fb80


	//   ....[5]....
        /*00d8*/ 	.word	0x0001fba0


	//----- nvinfo : EIATTR_CTAIDZ_USED
	.align		4
.L_502:
        /*00dc*/ 	.byte	0x01, 0x04
	.zero		2


	//----- nvinfo : EIATTR_CRS_STACK_SIZE
	.align		4
        /*00e0*/ 	.byte	0x04, 0x1e
        /*00e2*/ 	.short	(.L_504 - .L_503)
.L_503:
        /*00e4*/ 	.word	0x00000000
.L_504:


//--------------------- .nv.info._ZN5flash24flash_fwd_splitkv_kernelI23Flash_fwd_kernel_traitsILi192ELi64ELi64ELi4ELb0ELb0EN7cutlass6half_tE19Flash_kernel_traitsILi192ELi64ELi64ELi4ES3_EELb1ELb0ELb0ELb0ELb0ELb1ELb0ELb1EEEvNS_16Flash_fwd_paramsE --------------------------
	.section	.nv.info._ZN5flash24flash_fwd_splitkv_kernelI23Flash_fwd_kernel_traitsILi192ELi64ELi64ELi4ELb0ELb0EN7cutlass6half_tE19Flash_kernel_traitsILi192ELi64ELi64ELi4ES3_EELb1ELb0ELb0ELb0ELb0ELb1ELb0ELb1EEEvNS_16Flash_fwd_paramsE,"",@"SHT_CUDA_INFO"
	.sectionflags	@""
	.align	4


	//----- nvinfo : EIATTR_CUDA_API_VERSION
	.align		4
        /*0000*/ 	.byte	0x04, 0x37
        /*0002*/ 	.short	(.L_506 - .L_505)
.L_505:
        /*0004*/ 	.word	0x00000082


	//----- nvinfo : EIATTR_SW2861232_WAR
	.align		4
.L_506:
        /*0008*/ 	.byte	0x01, 0x35
	.zero		2


	//----- nvinfo : EIATTR_PARAM_CBANK
	.align		4
        /*000c*/ 	.byte	0x04, 0x0a
        /*000e*/ 	.short	(.L_508 - .L_507)
	.align		4
.L_507:
        /*0010*/ 	.word	index@(.nv.constant0._ZN5flash24flash_fwd_splitkv_kernelI23Flash_fwd_kernel_traitsILi192ELi64ELi64ELi4ELb0ELb0EN7cutlass6half_tE19Flash_kernel_traitsILi192ELi64ELi64ELi4ES3_EELb1ELb0ELb0ELb0ELb0ELb1ELb0ELb1EEEvNS_16Flash_fwd_paramsE)
        /*0014*/ 	.short	0x0160
        /*0016*/ 	.short	0x01d0


	//----- nvinfo : EIATTR_CBANK_PARAM_SIZE
	.align		4
.L_508:
        /*0018*/ 	.byte	0x03, 0x19
        /*001a*/ 	.short	0x01d0


	//----- nvinfo : EIATTR_KPARAM_INFO
	.align		4
        /*001c*/ 	.byte	0x04, 0x17
        /*001e*/ 	.short	(.L_510 - .L_509)
.L_509:
        /*0020*/ 	.word	0x00000000
        /*0024*/ 	.short	0x0000
        /*0026*/ 	.short	0x0000
        /*0028*/ 	.byte	0x00, 0xf0, 0x41, 0x07


	//----- nvinfo : EIATTR_MAXREG_COUNT
	.align		4
.L_510:
        /*002c*/ 	.byte	0x03, 0x1b
        /*002e*/ 	.short	0x00ff


	//----- nvinfo : EIATTR_NUM_BARRIERS
	.align		4
        /*0030*/ 	.byte	0x02, 0x4c
        /*0032*/ 	.byte	0x01
	.zero		1


	//----- nvinfo : EIATTR_MERCURY_ISA_VERSION
	.align		4
        /*0034*/ 	.byte	0x03, 0x5f
        /*0036*/ 	.short	0x0000


	//----- nvinfo : EIATTR_COOP_GROUP_MASK_REGIDS
	.align		4
        /*0038*/ 	.byte	0x04, 0x29
        /*003a*/ 	.short	(.L_512 - .L_511)


	//   ....[0]....
.L_511:
        /*003c*/ 	.word	0xffffffff


	//   ....[1]....
        /*0040*/ 	.word	0xffffffff


	//   ....[2]....
        /*0044*/ 	.word	0xffffffff


	//   ....[3]....
        /*0048*/ 	.word	0xffffffff


	//   ....[4]....
        /*004c*/ 	.word	0xffffffff


	//   ....[5]....
        /*0050*/ 	.word	0xffffffff


	//   ....[6]....
        /*0054*/ 	.word	0xffffffff


	//   ....[7]....
        /*0058*/ 	.word	0xffffffff


	//   ....[8]....
        /*005c*/ 	.word	0xffffffff


	//   ....[9]....
        /*0060*/ 	.word	0xffffffff


	//   ....[10]....
        /*0064*/ 	.word	0xffffffff


	//   ....[11]....
        /*0068*/ 	.word	0xffffffff


	//   ....[12]....
        /*006c*/ 	.word	0xffffffff


	//   ....[13]....
        /*0070*/ 	.word	0xffffffff


	//   ....[14]....
        /*0074*/ 	.word	0xffffffff


	//   ....[15]....
        /*0078*/ 	.word	0xffffffff


	//----- nvinfo : EIATTR_COOP_GROUP_INSTR_OFFSETS
	.align		4
.L_512:
        /*007c*/ 	.byte	0x04, 0x28
        /*007e*/ 	.short	(.L_514 - .L_513)


	//   ....[0]....
.L_513:
        /*0080*/ 	.word	0x00015ec0


	//   ....[1]....
        /*0084*/ 	.word	0x00015ee0


	//   ....[2]....
        /*0088*/ 	.word	0x00015f00


	//   ....[3]....
        /*008c*/ 	.word	0x00015f20


	//   ....[4]....
        /*0090*/ 	.word	0x00019a00


	//   ....[5]....
        /*0094*/ 	.word	0x00019a10


	//   ....[6]....
        /*0098*/ 	.word	0x00019a40


	//   ....[7]....
        /*009c*/ 	.word	0x00019a50


	//   ....[8]....
        /*00a0*/ 	.word	0x0001d5e0


	//   ....[9]....
        /*00a4*/ 	.word	0x0001d5f0


	//   ....[10]....
        /*00a8*/ 	.word	0x0001d620


	//   ....[11]....
        /*00ac*/ 	.word	0x0001d630


	//   ....[12]....
        /*00b0*/ 	.word	0x0001ed30


	//   ....[13]....
        /*00b4*/ 	.word	0x0001ed70


	//   ....[14]....
        /*00b8*/ 	.word	0x0001eda0


	//   ....[15]....
        /*00bc*/ 	.word	0x0001edb0


	//----- nvinfo : EIATTR_EXIT_INSTR_OFFSETS
	.align		4
.L_514:
        /*00c0*/ 	.byte	0x04, 0x1c
        /*00c2*/ 	.short	(.L_516 - .L_515)


	//   ....[0]....
.L_515:
        /*00c4*/ 	.word	0x00000310


	//   ....[1]....
        /*00c8*/ 	.word	0x00000c40


	//   ....[2]....
        /*00cc*/ 	.word	0x00000c70


	//   ....[3]....
        /*00d0*/ 	.word	0x00020670


	//   ....[4]....
        /*00d4*/ 	.word	0x00020770


	//   ....[5]....
        /*00d8*/ 	.word	0x00020790


	//----- nvinfo : EIATTR_CTAIDZ_USED
	.align		4
.L_516:
        /*00dc*/ 	.byte	0x01, 0x04
	.zero		2


	//----- nvinfo : EIATTR_CRS_STACK_SIZE
	.align		4
        /*00e0*/ 	.byte	0x04, 0x1e
        /*00e2*/ 	.short	(.L_518 - .L_517)
.L_517:
        /*00e4*/ 	.word	0x00000000
.L_518:


//--------------------- .nv.info._ZN5flash24flash_fwd_splitkv_kernelI23Flash_fwd_kernel_traitsILi192ELi64ELi64ELi4ELb0ELb0EN7cutlass6half_tE19Flash_kernel_traitsILi192ELi64ELi64ELi4ES3_EELb1ELb0ELb0ELb0ELb0ELb0ELb1ELb0EEEvNS_16Flash_fwd_paramsE --------------------------
	.section	.nv.info._ZN5flash24flash_fwd_splitkv_kernelI23Flash_fwd_kernel_traitsILi192ELi64ELi64ELi4ELb0ELb0EN7cutlass6half_tE19Flash_kernel_traitsILi192ELi64ELi64ELi4ES3_EELb1ELb0ELb0ELb0ELb0ELb0ELb1ELb0EEEvNS_16Flash_fwd_paramsE,"",@"SHT_CUDA_INFO"
	.sectionflags	@""
	.align	4


	//----- nvinfo : EIATTR_CUDA_API_VERSION
	.align		4
        /*0000*/ 	.byte	0x04, 0x37
        /*0002*/ 	.short	(.L_520 - .L_519)
.L_519:
        /*0004*/ 	.word	0x00000082


	//----- nvinfo : EIATTR_SW2861232_WAR
	.align		4
.L_520:
        /*0008*/ 	.byte	0x01, 0x35
	.zero		2


	//----- nvinfo : EIATTR_PARAM_CBANK
	.align		4
        /*000c*/ 	.byte	0x04, 0x0a
        /*000e*/ 	.short	(.L_522 - .L_521)
	.align		4
.L_521:
        /*0010*/ 	.word	index@(.nv.constant0._ZN5flash24flash_fwd_splitkv_kernelI23Flash_fwd_kernel_traitsILi192ELi64ELi64ELi4ELb0ELb0EN7cutlass6half_tE19Flash_kernel_traitsILi192ELi64ELi64ELi4ES3_EELb1ELb0ELb0ELb0ELb0ELb0ELb1ELb0EEEvNS_16Flash_fwd_paramsE)
        /*0014*/ 	.short	0x0160
        /*0016*/ 	.short	0x01d0


	//----- nvinfo : EIATTR_CBANK_PARAM_SIZE
	.align		4
.L_522:
        /*0018*/ 	.byte	0x03, 0x19
        /*001a*/ 	.short	0x01d0


	//----- nvinfo : EIATTR_KPARAM_INFO
	.align		4
        /*001c*/ 	.byte	0x04, 0x17
        /*001e*/ 	.short	(.L_524 - .L_523)
.L_523:
        /*0020*/ 	.word	0x00000000
        /*0024*/ 	.short	0x0000
        /*0026*/ 	.short	0x0000
        /*0028*/ 	.byte	0x00, 0xf0, 0x41, 0x07


	//----- nvinfo : EIATTR_MAXREG_COUNT
	.align		4
.L_524:
        /*002c*/ 	.byte	0x03, 0x1b
        /*002e*/ 	.short	0x00ff


	//----- nvinfo : EIATTR_NUM_BARRIERS
	.align		4
        /*0030*/ 	.byte	0x02, 0x4c
        /*0032*/ 	.byte	0x01
	.zero		1


	//----- nvinfo : EIATTR_MERCURY_ISA_VERSION
	.align		4
        /*0034*/ 	.byte	0x03, 0x5f
        /*0036*/ 	.short	0x0000


	//----- nvinfo : EIATTR_COOP_GROUP_MASK_REGIDS
	.align		4
        /*0038*/ 	.byte	0x04, 0x29
        /*003a*/ 	.short	(.L_526 - .L_525)


	//   ....[0]....
.L_525:
        /*003c*/ 	.word	0xffffffff


	//   ....[1]....
        /*0040*/ 	.word	0xffffffff


	//   ....[2]....
        /*0044*/ 	.word	0xffffffff


	//   ....[3]....
        /*0048*/ 	.word	0xffffffff


	//   ....[4]....
        /*004c*/ 	.word	0xffffffff


	//   ....[5]....
        /*0050*/ 	.word	0xffffffff


	//   ....[6]....
        /*0054*/ 	.word	0xffffffff


	//   ....[7]....
        /*0058*/ 	.word	0xffffffff


	//   ....[8]....
        /*005c*/ 	.word	0xffffffff


	//   ....[9]....
        /*0060*/ 	.word	0xffffffff


	//   ....[10]....
        /*0064*/ 	.word	0xffffffff


	//   ....[11]....
        /*0068*/ 	.word	0xffffffff


	//   ....[12]....
        /*006c*/ 	.word	0xffffffff


	//   ....[13]....
        /*0070*/ 	.word	0xffffffff


	//   ....[14]....
        /*0074*/ 	.word	0xffffffff


	//   ....[15]....
        /*0078*/ 	.word	0xffffffff


	//----- nvinfo : EIATTR_COOP_GROUP_INSTR_OFFSETS
	.align		4
.L_526:
        /*007c*/ 	.byte	0x04, 0x28
        /*007e*/ 	.short	(.L_528 - .L_527)


	//   ....[0]....
.L_527:
        /*0080*/ 	.word	0x00005980


	//   ....[1]....
        /*0084*/ 	.word	0x000059b0


	//   ....[2]....
        /*0088*/ 	.word	0x000059d0


	//   ....[3]....
        /*008c*/ 	.word	0x000059f0


	//   ....[4]....
        /*0090*/ 	.word	0x00009160


	//   ....[5]....
        /*0094*/ 	.word	0x00009170


	//   ....[6]....
        /*0098*/ 	.word	0x000091a0


	//   ....[7]....
        /*009c*/ 	.word	0x000091b0


	//   ....[8]....
        /*00a0*/ 	.word	0x0000c970


	//   ....[9]....
        /*00a4*/ 	.word	0x0000c990


	//   ....[10]....
        /*00a8*/ 	.word	0x0000c9c0


	//   ....[11]....
        /*00ac*/ 	.word	0x0000c9d0


	//   ....[12]....
        /*00b0*/ 	.word	0x0000e0a0


	//   ....[13]....
        /*00b4*/ 	.word	0x0000e0e0


	//   ....[14]....
        /*00b8*/ 	.word	0x0000e140


	//   ....[15]....
        /*00bc*/ 	.word	0x0000e150


	//----- nvinfo : EIATTR_EXIT_INSTR_OFFSETS
	.align		4
.L_528:
        /*00c0*/ 	.byte	0x04, 0x1c
        /*00c2*/ 	.short	(.L_530 - .L_529)


	//   ....[0]....
.L_529:
        /*00c4*/ 	.word	0x00000410


	//   ....[1]....
        /*00c8*/ 	.word	0x00000f70


	//   ....[2]....
        /*00cc*/ 	.word	0x00000fa0


	//   ....[3]....
        /*00d0*/ 	.word	0x0000f800


	//   ....[4]....
        /*00d4*/ 	.word	0x0000f870


	//   ....[5]....
        /*00d8*/ 	.word	0x0000f890


	//----- nvinfo : EIATTR_CTAIDZ_USED
	.align		4
.L_530:
        /*00dc*/ 	.byte	0x01, 0x04
	.zero		2


	//----- nvinfo : EIATTR_CRS_STACK_SIZE
	.align		4
        /*00e0*/ 	.byte	0x04, 0x1e
        /*00e2*/ 	.short	(.L_532 - .L_531)
.L_531:
        /*00e4*/ 	.word	0x00000000
.L_532:


//--------------------- .nv.info._ZN5flash24flash_fwd_splitkv_kernelI23Flash_fwd_kernel_traitsILi192ELi64ELi64ELi4ELb0ELb0EN7cutlass6half_tE19Flash_kernel_traitsILi192ELi64ELi64ELi4ES3_EELb1ELb0ELb0ELb0ELb0ELb1ELb1ELb0EEEvNS_16Flash_fwd_paramsE --------------------------
	.section	.nv.info._ZN5flash24flash_fwd_splitkv_kernelI23Flash_fwd_kernel_traitsILi192ELi64ELi64ELi4ELb0ELb0EN7cutlass6half_tE19Flash_kernel_traitsILi192ELi64ELi64ELi4ES3_EELb1ELb0ELb0ELb0ELb0ELb1ELb1ELb0EEEvNS_16Flash_fwd_paramsE,"",@"SHT_CUDA_INFO"
	.sectionflags	@""
	.align	4


	//----- nvinfo : EIATTR_CUDA_API_VERSION
	.align		4
        /*0000*/ 	.byte	0x04, 0x37
        /*0002*/ 	.short	(.L_534 - .L_533)
.L_533:
        /*0004*/ 	.word	0x00000082


	//----- nvinfo : EIATTR_SW2861232_WAR
	.align		4
.L_534:
        /*0008*/ 	.byte	0x01, 0x35
	.zero		2


	//----- nvinfo : EIATTR_PARAM_CBANK
	.align		4
        /*000c*/ 	.byte	0x04, 0x0a
        /*000e*/ 	.short	(.L_536 - .L_535)
	.align		4
.L_535:
        /*0010*/ 	.word	index@(.nv.constant0._ZN5flash24flash_fwd_splitkv_kernelI23Flash_fwd_kernel_traitsILi192ELi64ELi64ELi4ELb0ELb0EN7cutlass6half_tE19Flash_kernel_traitsILi192ELi64ELi64ELi4ES3_EELb1ELb0ELb0ELb0ELb0ELb1ELb1ELb0EEEvNS_16Flash_fwd_paramsE)
        /*0014*/ 	.short	0x0160
        /*0016*/ 	.short	0x01d0


	//----- nvinfo : EIATTR_CBANK_PARAM_SIZE
	.align		4
.L_536:
        /*0018*/ 	.byte	0x03, 0x19
        /*001a*/ 	.short	0x01d0


	//----- nvinfo : EIATTR_KPARAM_INFO
	.align		4
        /*001c*/ 	.byte	0x04, 0x17
        /*001e*/ 	.short	(.L_538 - .L_537)
.L_537:
        /*0020*/ 	.word	0x00000000
        /*0024*/ 	.short	0x0000
        /*0026*/ 	.short	0x0000
        /*0028*/ 	.byte	0x00, 0xf0, 0x41, 0x07


	//----- nvinfo : EIATTR_MAXREG_COUNT
	.align		4
.L_538:
        /*002c*/ 	.byte	0x03, 0x1b
        /*002e*/ 	.short	0x00ff


	//----- nvinfo : EIATTR_NUM_BARRIERS
	.align		4
        /*0030*/ 	.byte	0x02, 0x4c
        /*0032*/ 	.byte	0x01
	.zero		1


	//----- nvinfo : EIATTR_MERCURY_ISA_VERSION
	.align		4
        /*0034*/ 	.byte	0x03, 0x5f
        /*0036*/ 	.short	0x0000


	//----- nvinfo : EIATTR_COOP_GROUP_MASK_REGIDS
	.align		4
        /*0038*/ 	.byte	0x04, 0x29
        /*003a*/ 	.short	(.L_540 - .L_539)


	//   ....[0]....
.L_539:
        /*003c*/ 	.word	0xffffffff


	//   ....[1]....
        /*0040*/ 	.word	0xffffffff


	//   ....[2]....
        /*0044*/ 	.word	0xffffffff


	//   ....[3]....
        /*0048*/ 	.word	0xffffffff


	//   ....[4]....
        /*004c*/ 	.word	0xffffffff


	//   ....[5]....
        /*0050*/ 	.word	0xffffffff


	//   ....[6]....
        /*0054*/ 	.word	0xffffffff


	//   ....[7]....
        /*0058*/ 	.word	0xffffffff


	//   ....[8]....
        /*005c*/ 	.word	0xffffffff


	//   ....[9]....
        /*0060*/ 	.word	0xffffffff


	//   ....[10]....
        /*0064*/ 	.word	0xffffffff


	//   ....[11]....
        /*0068*/ 	.word	0xffffffff


	//   ....[12]....
        /*006c*/ 	.word	0xffffffff


	//   ....[13]....
        /*0070*/ 	.word	0xffffffff


	//   ....[14]....
        /*0074*/ 	.word	0xffffffff


	//   ....[15]....
        /*0078*/ 	.word	0xffffffff


	//----- nvinfo : EIATTR_COOP_GROUP_INSTR_OFFSETS
	.align		4
.L_540:
        /*007c*/ 	.byte	0x04, 0x28
        /*007e*/ 	.short	(.L_542 - .L_541)


	//   ....[0]....
.L_541:
        /*0080*/ 	.word	0x00005d70


	//   ....[1]....
        /*0084*/ 	.word	0x00005d90


	//   ....[2]....
        /*0088*/ 	.word	0x00005db0


	//   ....[3]....
        /*008c*/ 	.word	0x00005dd0


	//   ....[4]....
        /*0090*/ 	.word	0x00009960


	//   ....[5]....
        /*0094*/ 	.word	0x00009970


	//   ....[6]....
        /*0098*/ 	.word	0x000099a0


	//   ....[7]....
        /*009c*/ 	.word	0x000099b0


	//   ....[8]....
        /*00a0*/ 	.word	0x0000d580


	//   ....[9]....
        /*00a4*/ 	.word	0x0000d590


	//   ....[10]....
        /*00a8*/ 	.word	0x0000d5c0


	//   ....[11]....
        /*00ac*/ 	.word	0x0000d5e0


	//   ....[12]....
        /*00b0*/ 	.word	0x0000ec80


	//   ....[13]....
        /*00b4*/ 	.word	0x0000ecc0


	//   ....[14]....
        /*00b8*/ 	.word	0x0000ed20


	//   ....[15]....
        /*00bc*/ 	.word	0x0000ed30


	//----- nvinfo : EIATTR_EXIT_INSTR_OFFSETS
	.align		4
.L_542:
        /*00c0*/ 	.byte	0x04, 0x1c
        /*00c2*/ 	.short	(.L_544 - .L_543)


	//   ....[0]....
.L_543:
        /*00c4*/ 	.word	0x00000410


	//   ....[1]....
        /*00c8*/ 	.word	0x00000f70


	//   ....[2]....
        /*00cc*/ 	.word	0x00000fa0


	//   ....[3]....
        /*00d0*/ 	.word	0x000103e0


	//   ....[4]....
        /*00d4*/ 	.word	0x00010450


	//   ....[5]....
        /*00d8*/ 	.word	0x00010470


	//----- nvinfo : EIATTR_CTAIDZ_USED
	.align		4
.L_544:
        /*00dc*/ 	.byte	0x01, 0x04
	.zero		2


	//----- nvinfo : EIATTR_CRS_STACK_SIZE
	.align		4
        /*00e0*/ 	.byte	0x04, 0x1e
        /*00e2*/ 	.short	(.L_546 - .L_545)
.L_545:
        /*00e4*/ 	.word	0x00000000
.L_546:


//--------------------- .nv.info._ZN5flash24flash_fwd_splitkv_kernelI23Flash_fwd_kernel_traitsILi192ELi64ELi64ELi4ELb0ELb0EN7cutlass6half_tE19Flash_kernel_traitsILi192ELi64ELi64ELi4ES3_EELb1ELb0ELb0ELb0ELb0ELb0ELb1ELb1EEEvNS_16Flash_fwd_paramsE --------------------------
	.section	.nv.info._ZN5flash24flash_fwd_splitkv_kernelI23Flash_fwd_kernel_traitsILi192ELi64ELi64ELi4ELb0ELb0EN7cutlass6half_tE19Flash_kernel_traitsILi192ELi64ELi64ELi4ES3_EELb1ELb0ELb0ELb0ELb0ELb0ELb1ELb1EEEvNS_16Flash_fwd_paramsE,"",@"SHT_CUDA_INFO"
	.sectionflags	@""
	.align	4


	//----- nvinfo : EIATTR_CUDA_API_VERSION
	.align		4
        /*0000*/ 	.byte	0x04, 0x37
        /*0002*/ 	.short	(.L_548 - .L_547)
.L_547:
        /*0004*/ 	.word	0x00000082


	//----- nvinfo : EIATTR_SW2861232_WAR
	.align		4
.L_548:
        /*0008*/ 	.byte	0x01, 0x35
	.zero		2


	//----- nvinfo : EIATTR_PARAM_CBANK
	.align		4
        /*000c*/ 	.byte	0x04, 0x0a
        /*000e*/ 	.short	(.L_550 - .L_549)
	.align		4
.L_549:
        /*0010*/ 	.word	index@(.nv.constant0._ZN5flash24flash_fwd_splitkv_kernelI23Flash_fwd_kernel_traitsILi192ELi64ELi64ELi4ELb0ELb0EN7cutlass6half_tE19Flash_kernel_traitsILi192ELi64ELi64ELi4ES3_EELb1ELb0ELb0ELb0ELb0ELb0ELb1ELb1EEEvNS_16Flash_fwd_paramsE)
        /*0014*/ 	.short	0x0160
        /*0016*/ 	.short	0x01d0


	//----- nvinfo : EIATTR_CBANK_PARAM_SIZE
	.align		4
.L_550:
        /*0018*/ 	.byte	0x03, 0x19
        /*001a*/ 	.short	0x01d0


	//----- nvinfo : EIATTR_KPARAM_INFO
	.align		4
        /*001c*/ 	.byte	0x04, 0x17
        /*001e*/ 	.short	(.L_552 - .L_551)
.L_551:
        /*0020*/ 	.word	0x00000000
        /*0024*/ 	.short	0x0000
        /*0026*/ 	.short	0x0000
        /*0028*/ 	.byte	0x00, 0xf0, 0x41, 0x07


	//----- nvinfo : EIATTR_MAXREG_COUNT
	.align		4
.L_552:
        /*002c*/ 	.byte	0x03, 0x1b
        /*002e*/ 	.short	0x00ff


	//----- nvinfo : EIATTR_NUM_BARRIERS
	.align		4
        /*0030*/ 	.byte	0x02, 0x4c
        /*0032*/ 	.byte	0x01
	.zero		1


	//----- nvinfo : EIATTR_MERCURY_ISA_VERSION
	.align		4
        /*0034*/ 	.byte	0x03, 0x5f
        /*0036*/ 	.short	0x0000


	//----- nvinfo : EIATTR_COOP_GROUP_MASK_REGIDS
	.align		4
        /*0038*/ 	.byte	0x04, 0x29
        /*003a*/ 	.short	(.L_554 - .L_553)


	//   ....[0]....
.L_553:
        /*003c*/ 	.word	0xffffffff


	//   ....[1]....
        /*0040*/ 	.word	0xffffffff


	//   ....[2]....
        /*0044*/ 	.word	0xffffffff


	//   ....[3]....
        /*0048*/ 	.word	0xffffffff


	//   ....[4]....
        /*004c*/ 	.word	0xffffffff


	//   ....[5]....
        /*0050*/ 	.word	0xffffffff


	//   ....[6]....
        /*0054*/ 	.word	0xffffffff


	//   ....[7]....
        /*0058*/ 	.word	0xffffffff


	//   ....[8]....
        /*005c*/ 	.word	0xffffffff


	//   ....[9]....
        /*0060*/ 	.word	0xffffffff


	//   ....[10]....
        /*0064*/ 	.word	0xffffffff


	//   ....[11]....
        /*0068*/ 	.word	0xffffffff


	//   ....[12]....
        /*006c*/ 	.word	0xffffffff


	//   ....[13]....
        /*0070*/ 	.word	0xffffffff


	//   ....[14]....
        /*0074*/ 	.word	0xffffffff


	//   ....[15]....
        /*0078*/ 	.word	0xffffffff


	//----- nvinfo : EIATTR_COOP_GROUP_INSTR_OFFSETS
	.align		4
.L_554:
        /*007c*/ 	.byte	0x04, 0x28
        /*007e*/ 	.short	(.L_556 - .L_555)


	//   ....[0]....
.L_555:
        /*0080*/ 	.word	0x00015e00


	//   ....[1]....
        /*0084*/ 	.word	0x00015ed0


	//   ....[2]....
        /*0088*/ 	.word	0x00015ee0


	//   ....[3]....
        /*008c*/ 	.word	0x00015f10


	//   ....[4]....
        /*0090*/ 	.word	0x000195b0


	//   ....[5]....
        /*0094*/ 	.word	0x000195c0


	//   ....[6]....
        /*0098*/ 	.word	0x000195f0


	//   ....[7]....
        /*009c*/ 	.word	0x00019600


	//   ....[8]....
        /*00a0*/ 	.word	0x0001cdb0


	//   ....[9]....
        /*00a4*/ 	.word	0x0001cdd0


	//   ....[10]....
        /*00a8*/ 	.word	0x0001ce00


	//   ....[11]....
        /*00ac*/ 	.word	0x0001ce10


	//   ....[12]....
        /*00b0*/ 	.word	0x0001e4e0


	//   ....[13]....
        /*00b4*/ 	.word	0x0001e520


	//   ....[14]....
        /*00b8*/ 	.word	0x0001e580


	//   ....[15]....
        /*00bc*/ 	.word	0x0001e590


	//----- nvinfo : EIATTR_EXIT_INSTR_OFFSETS
	.align		4
.L_556:
        /*00c0*/ 	.byte	0x04, 0x1c
        /*00c2*/ 	.short	(.L_558 - .L_557)


	//   ....[0]....
.L_557:
        /*00c4*/ 	.word	0x00000420


	//   ....[1]....
        /*00c8*/ 	.word	0x00000f70


	//   ....[2]....
        /*00cc*/ 	.word	0x00000fa0


	//   ....[3]....
        /*00d0*/ 	.word	0x0001fc60


	//   ....[4]....
        /*00d4*/ 	.word	0x0001fcd0


	//   ....[5]....
        /*00d8*/ 	.word	0x0001fcf0


	//----- nvinfo : EIATTR_CTAIDZ_USED
	.align		4
.L_558:
        /*00dc*/ 	.byte	0x01, 0x04
	.zero		2


	//----- nvinfo : EIATTR_CRS_STACK_SIZE
	.align		4
        /*00e0*/ 	.byte	0x04, 0x1e
        /*00e2*/ 	.short	(.L_560 - .L_559)
.L_559:
        /*00e4*/ 	.word	0x00000000
.L_560:


//--------------------- .nv.info._ZN5flash24flash_fwd_splitkv_kernelI23Flash_fwd_kernel_traitsILi192ELi64ELi64ELi4ELb0ELb0EN7cutlass6half_tE19Flash_kernel_traitsILi192ELi64ELi64ELi4ES3_EELb1ELb0ELb0ELb0ELb0ELb1ELb1ELb1EEEvNS_16Flash_fwd_paramsE --------------------------
	.section	.nv.info._ZN5flash24flash_fwd_splitkv_kernelI23Flash_fwd_kernel_traitsILi192ELi64ELi64ELi4ELb0ELb0EN7cutlass6half_tE19Flash_kernel_traitsILi192ELi64ELi64ELi4ES3_EELb1ELb0ELb0ELb0ELb0ELb1ELb1ELb1EEEvNS_16Flash_fwd_paramsE,"",@"SHT_CUDA_INFO"
	.sectionflags	@""
	.align	4


	//----- nvinfo : EIATTR_CUDA_API_VERSION
	.align		4
        /*0000*/ 	.byte	0x04, 0x37
        /*0002*/ 	.short	(.L_562 - .L_561)
.L_561:
        /*0004*/ 	.word	0x00000082


	//----- nvinfo : EIATTR_SW2861232_WAR
	.align		4
.L_562:
        /*0008*/ 	.byte	0x01, 0x35
	.zero		2


	//----- nvinfo : EIATTR_PARAM_CBANK
	.align		4
        /*000c*/ 	.byte	0x04, 0x0a
        /*000e*/ 	.short	(.L_564 - .L_563)
	.align		4
.L_563:
        /*0010*/ 	.word	index@(.nv.constant0._ZN5flash24flash_fwd_splitkv_kernelI23Flash_fwd_kernel_traitsILi192ELi64ELi64ELi4ELb0ELb0EN7cutlass6half_tE19Flash_kernel_traitsILi192ELi64ELi64ELi4ES3_EELb1ELb0ELb0ELb0ELb0ELb1ELb1ELb1EEEvNS_16Flash_fwd_paramsE)
        /*0014*/ 	.short	0x0160
        /*0016*/ 	.short	0x01d0


	//----- nvinfo : EIATTR_CBANK_PARAM_SIZE
	.align		4
.L_564:
        /*0018*/ 	.byte	0x03, 0x19
        /*001a*/ 	.short	0x01d0


	//----- nvinfo : EIATTR_KPARAM_INFO
	.align		4
        /*001c*/ 	.byte	0x04, 0x17
        /*001e*/ 	.short	(.L_566 - .L_565)
.L_565:
        /*0020*/ 	.word	0x00000000
        /*0024*/ 	.short	0x0000
        /*0026*/ 	.short	0x0000
        /*0028*/ 	.byte	0x00, 0xf0, 0x41, 0x07


	//----- nvinfo : EIATTR_MAXREG_COUNT
	.align		4
.L_566:
        /*002c*/ 	.byte	0x03, 0x1b
        /*002e*/ 	.short	0x00ff


	//----- nvinfo : EIATTR_NUM_BARRIERS
	.align		4
        /*0030*/ 	.byte	0x02, 0x4c
        /*0032*/ 	.byte	0x01
	.zero		1


	//----- nvinfo : EIATTR_MERCURY_ISA_VERSION
	.align		4
        /*0034*/ 	.byte	0x03, 0x5f
        /*0036*/ 	.short	0x0000


	//----- nvinfo : EIATTR_COOP_GROUP_MASK_REGIDS
	.align		4
        /*0038*/ 	.byte	0x04, 0x29
        /*003a*/ 	.short	(.L_568 - .L_567)


	//   ....[0]....
.L_567:
        /*003c*/ 	.word	0xffffffff


	//   ....[1]....
        /*0040*/ 	.word	0xffffffff


	//   ....[2]....
        /*0044*/ 	.word	0xffffffff


	//   ....[3]....
        /*0048*/ 	.word	0xffffffff


	//   ....[4]....
        /*004c*/ 	.word	0xffffffff


	//   ....[5]....
        /*0050*/ 	.word	0xffffffff


	//   ....[6]....
        /*0054*/ 	.word	0xffffffff


	//   ....[7]....
        /*0058*/ 	.word	0xffffffff


	//   ....[8]....
        /*005c*/ 	.word	0xffffffff


	//   ....[9]....
        /*0060*/ 	.word	0xffffffff


	//   ....[10]....
        /*0064*/ 	.word	0xffffffff


	//   ....[11]....
        /*0068*/ 	.word	0xffffffff


	//   ....[12]....
        /*006c*/ 	.word	0xffffffff


	//   ....[13]....
        /*0070*/ 	.word	0xffffffff


	//   ....[14]....
        /*0074*/ 	.word	0xffffffff


	//   ....[15]....
        /*0078*/ 	.word	0xffffffff


	//----- nvinfo : EIATTR_COOP_GROUP_INSTR_OFFSETS
	.align		4
.L_568:
        /*007c*/ 	.byte	0x04, 0x28
        /*007e*/ 	.short	(.L_570 - .L_569)


	//   ....[0]....
.L_569:
        /*0080*/ 	.word	0x00016290


	//   ....[1]....
        /*0084*/ 	.word	0x000162b0


	//   ....[2]....
        /*0088*/ 	.word	0x000162d0


	//   ....[3]....
        /*008c*/ 	.word	0x000162f0


	//   ....[4]....
        /*0090*/ 	.word	0x00019da0


	//   ....[5]....
        /*0094*/ 	.word	0x00019db0


	//   ....[6]....
        /*0098*/ 	.word	0x00019df0


	//   ....[7]....
        /*009c*/ 	.word	0x00019e00


	//   ....[8]....
        /*00a0*/ 	.word	0x0001d9a0


	//   ....[9]....
        /*00a4*/ 	.word	0x0001d9b0


	//   ....[10]....
        /*00a8*/ 	.word	0x0001d9e0


	//   ....[11]....
        /*00ac*/ 	.word	0x0001d9f0


	//   ....[12]....
        /*00b0*/ 	.word	0x0001f0d0


	//   ....[13]....
        /*00b4*/ 	.word	0x0001f110


	//   ....[14]....
        /*00b8*/ 	.word	0x0001f170


	//   ....[15]....
        /*00bc*/ 	.word	0x0001f180


	//----- nvinfo : EIATTR_EXIT_INSTR_OFFSETS
	.align		4
.L_570:
        /*00c0*/ 	.byte	0x04, 0x1c
        /*00c2*/ 	.short	(.L_572 - .L_571)


	//   ....[0]....
.L_571:
        /*00c4*/ 	.word	0x00000420


	//   ....[1]....
        /*00c8*/ 	.word	0x00000f70


	//   ....[2]....
        /*00cc*/ 	.word	0x00000fa0


	//   ....[3]....
        /*00d0*/ 	.word	0x00020850


	//   ....[4]....
        /*00d4*/ 	.word	0x000208c0


	//   ....[5]....
        /*00d8*/ 	.word	0x000208e0


	//----- nvinfo : EIATTR_CTAIDZ_USED
	.align		4
.L_572:
        /*00dc*/ 	.byte	0x01, 0x04
	.zero		2


	//----- nvinfo : EIATTR_CRS_STACK_SIZE
	.align		4
        /*00e0*/ 	.byte	0x04, 0x1e
        /*00e2*/ 	.short	(.L_574 - .L_573)
.L_573:
        /*00e4*/ 	.word	0x00000000
.L_574:


//--------------------- .nv.info._ZN5flash24flash_fwd_splitkv_kernelI23Flash_fwd_kernel_traitsILi192ELi64ELi64ELi4ELb0ELb0EN7cutlass6half_tE19Flash_kernel_traitsILi192ELi64ELi64ELi4ES3_EELb1ELb0ELb0ELb0ELb1ELb0ELb0ELb0EEEvNS_16Flash_fwd_paramsE --------------------------
	.section	.nv.info._ZN5flash24flash_fwd_splitkv_kernelI23Flash_fwd_kernel_traitsILi192ELi64ELi64ELi4ELb0ELb0EN7cutlass6half_tE19Flash_kernel_traitsILi192ELi64ELi64ELi4ES3_EELb1ELb0ELb0ELb0ELb1ELb0ELb0ELb0EEEvNS_16Flash_fwd_paramsE,"",@"SHT_CUDA_INFO"
	.sectionflags	@""
	.align	4


	//----- nvinfo : EIATTR_CUDA_API_VERSION
	.align		4
        /*0000*/ 	.byte	0x04, 0x37
        /*0002*/ 	.short	(.L_576 - .L_575)
.L_575:
        /*0004*/ 	.word	0x00000082


	//----- nvinfo : EIATTR_SW2861232_WAR
	.align		4
.L_576:
        /*0008*/ 	.byte	0x01, 0x35
	.zero		2


	//----- nvinfo : EIATTR_PARAM_CBANK
	.align		4
        /*000c*/ 	.byte	0x04, 0x0a
        /*000e*/ 	.short	(.L_578 - .L_577)
	.align		4
.L_577:
        /*0010*/ 	.word	index@(.nv.constant0._ZN5flash24flash_fwd_splitkv_kernelI23Flash_fwd_kernel_traitsILi192ELi64ELi64ELi4ELb0ELb0EN7cutlass6half_tE19Flash_kernel_traitsILi192ELi64ELi64ELi4ES3_EELb1ELb0ELb0ELb0ELb1ELb0ELb0ELb0EEEvNS_16Flash_fwd_paramsE)
        /*0014*/ 	.short	0x0160
        /*0016*/ 	.short	0x01d0


	//----- nvinfo : EIATTR_CBANK_PARAM_SIZE
	.align		4
.L_578:
        /*0018*/ 	.byte	0x03, 0x19
        /*001a*/ 	.short	0x01d0


	//----- nvinfo : EIATTR_KPARAM_INFO
	.align		4
        /*001c*/ 	.byte	0x04, 0x17
        /*001e*/ 	.short	(.L_580 - .L_579)
.L_579:
        /*0020*/ 	.word	0x00000000
        /*0024*/ 	.short	0x0000
        /*0026*/ 	.short	0x0000
        /*0028*/ 	.byte	0x00, 0xf0, 0x41, 0x07


	//----- nvinfo : EIATTR_MAXREG_COUNT
	.align		4
.L_580:
        /*002c*/ 	.byte	0x03, 0x1b
        /*002e*/ 	.short	0x00ff


	//----- nvinfo : EIATTR_NUM_BARRIERS
	.align		4
        /*0030*/ 	.byte	0x02, 0x4c
        /*0032*/ 	.byte	0x01
	.zero		1


	//----- nvinfo : EIATTR_MERCURY_ISA_VERSION
	.align		4
        /*0034*/ 	.byte	0x03, 0x5f
        /*0036*/ 	.short	0x0000


	//----- nvinfo : EIATTR_COOP_GROUP_MASK_REGIDS
	.align		4
        /*0038*/ 	.byte	0x04, 0x29
        /*003a*/ 	.short	(.L_582 - .L_581)


	//   ....[0]....
.L_581:
        /*003c*/ 	.word	0xffffffff


	//   ....[1]....
        /*0040*/ 	.word	0xffffffff


	//   ....[2]....
        /*0044*/ 	.word	0xffffffff


	//   ....[3]....
        /*0048*/ 	.word	0xffffffff


	//   ....[4]....
        /*004c*/ 	.word	0xffffffff


	//   ....[5]....
        /*0050*/ 	.word	0xffffffff


	//   ....[6]....
        /*0054*/ 	.word	0xffffffff


	//   ....[7]....
        /*0058*/ 	.word	0xffffffff


	//   ....[8]....
        /*005c*/ 	.word	0xffffffff


	//   ....[9]....
        /*0060*/ 	.word	0xffffffff


	//   ....[10]....
        /*0064*/ 	.word	0xffffffff


	//   ....[11]....
        /*0068*/ 	.word	0xffffffff


	//   ....[12]....
        /*006c*/ 	.word	0xffffffff


	//   ....[13]....
        /*0070*/ 	.word	0xffffffff


	//   ....[14]....
        /*0074*/ 	.word	0xffffffff


	//   ....[15]....
        /*0078*/ 	.word	0xffffffff


	//----- nvinfo : EIATTR_COOP_GROUP_INSTR_OFFSETS
	.align		4
.L_582:
        /*007c*/ 	.byte	0x04, 0x28
        /*007e*/ 	.short	(.L_584 - .L_583)


	//   ....[0]....
.L_583:
        /*0080*/ 	.word	0x00003db0


	//   ....[1]....
        /*0084*/ 	.word	0x00003dd0


	//   ....[2]....
        /*0088*/ 	.word	0x00003e70


	//   ....[3]....
        /*008c*/ 	.word	0x00003e80


	//   ....[4]....
        /*0090*/ 	.word	0x00006c40


	//   ....[5]....
        /*0094*/ 	.word	0x00006c50


	//   ....[6]....
        /*0098*/ 	.word	0x00006c80


	//   ....[7]....
        /*009c*/ 	.word	0x00006c90


	//   ....[8]....
        /*00a0*/ 	.word	0x00009bc0


	//   ....[9]....
        /*00a4*/ 	.word	0x00009be0


	//   ....[10]....
        /*00a8*/ 	.word	0x00009c10


	//   ....[11]....
        /*00ac*/ 	.word	0x00009c20


	//   ....[12]....
        /*00b0*/ 	.word	0x0000b310


	//   ....[13]....
        /*00b4*/ 	.word	0x0000b350


	//   ....[14]....
        /*00b8*/ 	.word	0x0000b3c0


	//   ....[15]....
        /*00bc*/ 	.word	0x0000b3d0


	//----- nvinfo : EIATTR_EXIT_INSTR_OFFSETS
	.align		4
.L_584:
        /*00c0*/ 	.byte	0x04, 0x1c
        /*00c2*/ 	.short	(.L_586 - .L_585)


	//   ....[0]....
.L_585:
        /*00c4*/ 	.word	0x000002e0


	//   ....[1]....
        /*00c8*/ 	.word	0x00000b20


	//   ....[2]....
        /*00cc*/ 	.word	0x00000b50


	//   ....[3]....
        /*00d0*/ 	.word	0x0000caf0


	//   ....[4]....
        /*00d4*/ 	.word	0x0000cbc0


	//----- nvinfo : EIATTR_CTAIDZ_USED
	.align		4
.L_586:
        /*00d8*/ 	.byte	0x01, 0x04
	.zero		2


	//----- nvinfo : EIATTR_CRS_STACK_SIZE
	.align		4
        /*00dc*/ 	.byte	0x04, 0x1e
        /*00de*/ 	.short	(.L_588 - .L_587)
.L_587:
        /*00e0*/ 	.word	0x00000000
.L_588:


//--------------------- .nv.info._ZN5flash24flash_fwd_splitkv_kernelI23Flash_fwd_kernel_traitsILi192ELi64ELi64ELi4ELb0ELb0EN7cutlass6half_tE19Flash_kernel_traitsILi192ELi64ELi64ELi4ES3_EELb1ELb0ELb0ELb0ELb1ELb1ELb0ELb0EEEvNS_16Flash_fwd_paramsE --------------------------
	.section	.nv.info._ZN5flash24flash_fwd_splitkv_kernelI23Flash_fwd_kernel_traitsILi192ELi64ELi64ELi4ELb0ELb0EN7cutlass6half_tE19Flash_kernel_traitsILi192ELi64ELi64ELi4ES3_EELb1ELb0ELb0ELb0ELb1ELb1ELb0ELb0EEEvNS_16Flash_fwd_paramsE,"",@"SHT_CUDA_INFO"
	.sectionflags	@""
	.align	4


	//----- nvinfo : EIATTR_CUDA_API_VERSION
	.align		4
        /*0000*/ 	.byte	0x04, 0x37
        /*0002*/ 	.short	(.L_590 - .L_589)
.L_589:
        /*0004*/ 	.word	0x00000082


	//----- nvinfo : EIATTR_SW2861232_WAR
	.align		4
.L_590:
        /*0008*/ 	.byte	0x01, 0x35
	.zero		2


	//----- nvinfo : EIATTR_PARAM_CBANK
	.align		4
        /*000c*/ 	.byte	0x04, 0x0a
        /*000e*/ 	.short	(.L_592 - .L_591)
	.align		4
.L_591:
        /*0010*/ 	.word	index@(.nv.constant0._ZN5flash24flash_fwd_splitkv_kernelI23Flash_fwd_kernel_traitsILi192ELi64ELi64ELi4ELb0ELb0EN7cutlass6half_tE19Flash_kernel_traitsILi192ELi64ELi64ELi4ES3_EELb1ELb0ELb0ELb0ELb1ELb1ELb0ELb0EEEvNS_16Flash_fwd_paramsE)
        /*0014*/ 	.short	0x0160
        /*0016*/ 	.short	0x01d0


	//----- nvinfo : EIATTR_CBANK_PARAM_SIZE
	.align		4
.L_592:
        /*0018*/ 	.byte	0x03, 0x19
        /*001a*/ 	.short	0x01d0


	//----- nvinfo : EIATTR_KPARAM_INFO
	.align		4
        /*001c*/ 	.byte	0x04, 0x17
        /*001e*/ 	.short	(.L_594 - .L_593)
.L_593:
        /*0020*/ 	.word	0x00000000
        /*0024*/ 	.short	0x0000
        /*0026*/ 	.short	0x0000
        /*0028*/ 	.byte	0x00, 0xf0, 0x41, 0x07


	//----- nvinfo : EIATTR_MAXREG_COUNT
	.align		4
.L_594:
        /*002c*/ 	.byte	0x03, 0x1b
        /*002e*/ 	.short	0x00ff


	//----- nvinfo : EIATTR_NUM_BARRIERS
	.align		4
        /*0030*/ 	.byte	0x02, 0x4c
        /*0032*/ 	.byte	0x01
	.zero		1


	//----- nvinfo : EIATTR_MERCURY_ISA_VERSION
	.align		4
        /*0034*/ 	.byte	0x03, 0x5f
        /*0036*/ 	.short	0x0000


	//----- nvinfo : EIATTR_COOP_GROUP_MASK_REGIDS
	.align		4
        /*0038*/ 	.byte	0x04, 0x29
        /*003a*/ 	.short	(.L_596 - .L_595)


	//   ....[0]....
.L_595:
        /*003c*/ 	.word	0xffffffff


	//   ....[1]....
        /*0040*/ 	.word	0xffffffff


	//   ....[2]....
        /*0044*/ 	.word	0xffffffff


	//   ....[3]....
        /*0048*/ 	.word	0xffffffff


	//   ....[4]....
        /*004c*/ 	.word	0xffffffff


	//   ....[5]....
        /*0050*/ 	.word	0xffffffff


	//   ....[6]....
        /*0054*/ 	.word	0xffffffff


	//   ....[7]....
        /*0058*/ 	.word	0xffffffff


	//   ....[8]....
        /*005c*/ 	.word	0xffffffff


	//   ....[9]....
        /*0060*/ 	.word	0xffffffff


	//   ....[10]....
        /*0064*/ 	.word	0xffffffff


	//   ....[11]....
        /*0068*/ 	.word	0xffffffff


	//   ....[12]....
        /*006c*/ 	.word	0xffffffff


	//   ....[13]....
        /*0070*/ 	.word	0xffffffff


	//   ....[14]....
        /*0074*/ 	.word	0xffffffff


	//   ....[15]....
        /*0078*/ 	.word	0xffffffff


	//----- nvinfo : EIATTR_COOP_GROUP_INSTR_OFFSETS
	.align		4
.L_596:
        /*007c*/ 	.byte	0x04, 0x28
        /*007e*/ 	.short	(.L_598 - .L_597)


	//   ....[0]....
.L_597:
        /*0080*/ 	.word	0x000041b0


	//   ....[1]....
        /*0084*/ 	.word	0x000041d0


	//   ....[2]....
        /*0088*/ 	.word	0x00004270


	//   ....[3]....
        /*008c*/ 	.word	0x00004280


	//   ....[4]....
        /*0090*/ 	.word	0x00007440


	//   ....[5]....
        /*0094*/ 	.word	0x00007450


	//   ....[6]....
        /*0098*/ 	.word	0x00007480


	//   ....[7]....
        /*009c*/ 	.word	0x00007490


	//   ....[8]....
        /*00a0*/ 	.word	0x0000a7e0


	//   ....[9]....
        /*00a4*/ 	.word	0x0000a7f0


	//   ....[10]....
        /*00a8*/ 	.word	0x0000a840


	//   ....[11]....
        /*00ac*/ 	.word	0x0000a850


	//   ....[12]....
        /*00b0*/ 	.word	0x0000bf00


	//   ....[13]....
        /*00b4*/ 	.word	0x0000bf40


	//   ....[14]....
        /*00b8*/ 	.word	0x0000bfb0


	//   ....[15]....
        /*00bc*/ 	.word	0x0000bfc0


	//----- nvinfo : EIATTR_EXIT_INSTR_OFFSETS
	.align		4
.L_598:
        /*00c0*/ 	.byte	0x04, 0x1c
        /*00c2*/ 	.short	(.L_600 - .L_599)


	//   ....[0]....
.L_599:
        /*00c4*/ 	.word	0x000002e0


	//   ....[1]....
        /*00c8*/ 	.word	0x00000b20


	//   ....[2]....
        /*00cc*/ 	.word	0x00000b50


	//   ....[3]....
        /*00d0*/ 	.word	0x0000d6e0


	//   ....[4]....
        /*00d4*/ 	.word	0x0000d7b0


	//----- nvinfo : EIATTR_CTAIDZ_USED
	.align		4
.L_600:
        /*00d8*/ 	.byte	0x01, 0x04
	.zero		2


	//----- nvinfo : EIATTR_CRS_STACK_SIZE
	.align		4
        /*00dc*/ 	.byte	0x04, 0x1e
        /*00de*/ 	.short	(.L_602 - .L_601)
.L_601:
        /*00e0*/ 	.word	0x00000000
.L_602:


//--------------------- .nv.info._ZN5flash24flash_fwd_splitkv_kernelI23Flash_fwd_kernel_traitsILi192ELi64ELi64ELi4ELb0ELb0EN7cutlass6half_tE19Flash_kernel_traitsILi192ELi64ELi64ELi4ES3_EELb1ELb0ELb1ELb0ELb0ELb0ELb0ELb0EEEvNS_16Flash_fwd_paramsE --------------------------
	.section	.nv.info._ZN5flash24flash_fwd_splitkv_kernelI23Flash_fwd_kernel_traitsILi192ELi64ELi64ELi4ELb0ELb0EN7cutlass6half_tE19Flash_kernel_traitsILi192ELi64ELi64ELi4ES3_EELb1ELb0ELb1ELb0ELb0ELb0ELb0ELb0EEEvNS_16Flash_fwd_paramsE,"",@"SHT_CUDA_INFO"
	.sectionflags	@""
	.align	4


	//----- nvinfo : EIATTR_CUDA_API_VERSION
	.align		4
        /*0000*/ 	.byte	0x04, 0x37
        /*0002*/ 	.short	(.L_604 - .L_603)
.L_603:
        /*0004*/ 	.word	0x00000082


	//----- nvinfo : EIATTR_SW2861232_WAR
	.align		4
.L_604:
        /*0008*/ 	.byte	0x01, 0x35
	.zero		2


	//----- nvinfo : EIATTR_PARAM_CBANK
	.align		4
        /*000c*/ 	.byte	0x04, 0x0a
        /*000e*/ 	.short	(.L_606 - .L_605)
	.align		4
.L_605:
        /*0010*/ 	.word	index@(.nv.constant0._ZN5flash24flash_fwd_splitkv_kernelI23Flash_fwd_kernel_traitsILi192ELi64ELi64ELi4ELb0ELb0EN7cutlass6half_tE19Flash_kernel_traitsILi192ELi64ELi64ELi4ES3_EELb1ELb0ELb1ELb0ELb0ELb0ELb0ELb0EEEvNS_16Flash_fwd_paramsE)
        /*0014*/ 	.short	0x0160
        /*0016*/ 	.short	0x01d0


	//----- nvinfo : EIATTR_CBANK_PARAM_SIZE
	.align		4
.L_606:
        /*0018*/ 	.byte	0x03, 0x19
        /*001a*/ 	.short	0x01d0


	//----- nvinfo : EIATTR_KPARAM_INFO
	.align		4
        /*001c*/ 	.byte	0x04, 0x17
        /*001e*/ 	.short	(.L_608 - .L_607)
.L_607:
        /*0020*/ 	.word	0x00000000
        /*0024*/ 	.short	0x0000
        /*0026*/ 	.short	0x0000
        /*0028*/ 	.byte	0x00, 0xf0, 0x41, 0x07


	//----- nvinfo : EIATTR_MAXREG_COUNT
	.align		4
.L_608:
        /*002c*/ 	.byte	0x03, 0x1b
        /*002e*/ 	.short	0x00ff


	//----- nvinfo : EIATTR_NUM_BARRIERS
	.align		4
        /*0030*/ 	.byte	0x02, 0x4c
        /*0032*/ 	.byte	0x01
	.zero		1


	//----- nvinfo : EIATTR_MERCURY_ISA_VERSION
	.align		4
        /*0034*/ 	.byte	0x03, 0x5f
        /*0036*/ 	.short	0x0000


	//----- nvinfo : EIATTR_COOP_GROUP_MASK_REGIDS
	.align		4
        /*0038*/ 	.byte	0x04, 0x29
        /*003a*/ 	.short	(.L_610 - .L_609)


	//   ....[0]....
.L_609:
        /*003c*/ 	.word	0xffffffff


	//   ....[1]....
        /*0040*/ 	.word	0xffffffff


	//   ....[2]....
        /*0044*/ 	.word	0xffffffff


	//   ....[3]....
        /*0048*/ 	.word	0xffffffff


	//   ....[4]....
        /*004c*/ 	.word	0xffffffff


	//   ....[5]....
        /*0050*/ 	.word	0xffffffff


	//   ....[6]....
        /*0054*/ 	.word	0xffffffff


	//   ....[7]....
        /*0058*/ 	.word	0xffffffff


	//   ....[8]....
        /*005c*/ 	.word	0xffffffff


	//   ....[9]....
        /*0060*/ 	.word	0xffffffff


	//   ....[10]....
        /*0064*/ 	.word	0xffffffff


	//   ....[11]....
        /*0068*/ 	.word	0xffffffff


	//   ....[12]....
        /*006c*/ 	.word	0xffffffff


	//   ....[13]....
        /*0070*/ 	.word	0xffffffff


	//   ....[14]....
        /*0074*/ 	.word	0xffffffff


	//   ....[15]....
        /*0078*/ 	.word	0xffffffff


	//----- nvinfo : EIATTR_COOP_GROUP_INSTR_OFFSETS
	.align		4
.L_610:
        /*007c*/ 	.byte	0x04, 0x28
        /*007e*/ 	.short	(.L_612 - .L_611)


	//   ....[0]....
.L_611:
        /*0080*/ 	.word	0x00005880


	//   ....[1]....
        /*0084*/ 	.word	0x000058a0


	//   ....[2]....
        /*0088*/ 	.word	0x00005940


	//   ....[3]....
        /*008c*/ 	.word	0x00005950


	//   ....[4]....
        /*0090*/ 	.word	0x000093a0


	//   ....[5]....
        /*0094*/ 	.word	0x000093b0


	//   ....[6]....
        /*0098*/ 	.word	0x000093e0


	//   ....[7]....
        /*009c*/ 	.word	0x000093f0


	//   ....[8]....
        /*00a0*/ 	.word	0x0000cfa0


	//   ....[9]....
        /*00a4*/ 	.word	0x0000cfc0


	//   ....[10]....
        /*00a8*/ 	.word	0x0000cfe0


	//   ....[11]....
        /*00ac*/ 	.word	0x0000d000


	//   ....[12]....
        /*00b0*/ 	.word	0x0000e700


	//   ....[13]....
        /*00b4*/ 	.word	0x0000e740


	//   ....[14]....
        /*00b8*/ 	.word	0x0000e770


	//   ....[15]....
        /*00bc*/ 	.word	0x0000e780


	//----- nvinfo : EIATTR_EXIT_INSTR_OFFSETS
	.align		4
.L_612:
        /*00c0*/ 	.byte	0x04, 0x1c
        /*00c2*/ 	.short	(.L_614 - .L_613)


	//   ....[0]....
.L_613:
        /*00c4*/ 	.word	0x000002d0


	//   ....[1]....
        /*00c8*/ 	.word	0x00000c00


	//   ....[2]....
        /*00cc*/ 	.word	0x00000c30


	//   ....[3]....
        /*00d0*/ 	.word	0x0000ffc0


	//   ....[4]....
        /*00d4*/ 	.word	0x000100b0


	//   ....[5]....
        /*00d8*/ 	.word	0x000100d0


	//----- nvinfo : EIATTR_CTAIDZ_USED
	.align		4
.L_614:
        /*00dc*/ 	.byte	0x01, 0x04
	.zero		2


	//----- nvinfo : EIATTR_CRS_STACK_SIZE
	.align		4
        /*00e0*/ 	.byte	0x04, 0x1e
        /*00e2*/ 	.short	(.L_616 - .L_615)
.L_615:
        /*00e4*/ 	.word	0x00000000
.L_616:


//--------------------- .nv.info._ZN5flash24flash_fwd_splitkv_kernelI23Flash_fwd_kernel_traitsILi192ELi64ELi64ELi4ELb0ELb0EN7cutlass6half_tE19Flash_kernel_traitsILi192ELi64ELi64ELi4ES3_EELb1ELb0ELb1ELb0ELb0ELb1ELb0ELb0EEEvNS_16Flash_fwd_paramsE --------------------------
	.section	.nv.info._ZN5flash24flash_fwd_splitkv_kernelI23Flash_fwd_kernel_traitsILi192ELi64ELi64ELi4ELb0ELb0EN7cutlass6half_tE19Flash_kernel_traitsILi192ELi64ELi64ELi4ES3_EELb1ELb0ELb1ELb0ELb0ELb1ELb0ELb0EEEvNS_16Flash_fwd_paramsE,"",@"SHT_CUDA_INFO"
	.sectionflags	@""
	.align	4


	//----- nvinfo : EIATTR_CUDA_API_VERSION
	.align		4
        /*0000*/ 	.byte	0x04, 0x37
        /*0002*/ 	.short	(.L_618 - .L_617)
.L_617:
        /*0004*/ 	.word	0x00000082


	//----- nvinfo : EIATTR_SW2861232_WAR
	.align		4
.L_618:
        /*0008*/ 	.byte	0x01, 0x35
	.zero		2


	//----- nvinfo : EIATTR_PARAM_CBANK
	.align		4
        /*000c*/ 	.byte	0x04, 0x0a
        /*000e*/ 	.short	(.L_620 - .L_619)
	.align		4
.L_619:
        /*0010*/ 	.word	index@(.nv.constant0._ZN5flash24flash_fwd_splitkv_kernelI23Flash_fwd_kernel_traitsILi192ELi64ELi64ELi4ELb0ELb0EN7cutlass6half_tE19Flash_kernel_traitsILi192ELi64ELi64ELi4ES3_EELb1ELb0ELb1ELb0ELb0ELb1ELb0ELb0EEEvNS_16Flash_fwd_paramsE)
        /*0014*/ 	.short	0x0160
        /*0016*/ 	.short	0x01d0


	//----- nvinfo : EIATTR_CBANK_PARAM_SIZE
	.align		4
.L_620:
        /*0018*/ 	.byte	0x03, 0x19
        /*001a*/ 	.short	0x01d0


	//----- nvinfo : EIATTR_KPARAM_INFO
	.align		4
        /*001c*/ 	.byte	0x04, 0x17
        /*001e*/ 	.short	(.L_622 - .L_621)
.L_621:
        /*0020*/ 	.word	0x00000000
        /*0024*/ 	.short	0x0000
        /*0026*/ 	.short	0x0000
        /*0028*/ 	.byte	0x00, 0xf0, 0x41, 0x07


	//----- nvinfo : EIATTR_MAXREG_COUNT
	.align		4
.L_622:
        /*002c*/ 	.byte	0x03, 0x1b
        /*002e*/ 	.short	0x00ff


	//----- nvinfo : EIATTR_NUM_BARRIERS
	.align		4
        /*0030*/ 	.byte	0x02, 0x4c
        /*0032*/ 	.byte	0x01
	.zero		1


	//----- nvinfo : EIATTR_MERCURY_ISA_VERSION
	.align		4
        /*0034*/ 	.byte	0x03, 0x5f
        /*0036*/ 	.short	0x0000


	//----- nvinfo : EIATTR_COOP_GROUP_MASK_REGIDS
	.align		4
        /*0038*/ 	.byte	0x04, 0x29
        /*003a*/ 	.short	(.L_624 - .L_623)


	//   ....[0]....
.L_623:
        /*003c*/ 	.word	0xffffffff


	//   ....[1]....
        /*0040*/ 	.word	0xffffffff


	//   ....[2]....
        /*0044*/ 	.word	0xffffffff


	//   ....[3]....
        /*0048*/ 	.word	0xffffffff


	//   ....[4]....
        /*004c*/ 	.word	0xffffffff


	//   ....[5]....
        /*0050*/ 	.word	0xffffffff


	//   ....[6]....
        /*0054*/ 	.word	0xffffffff


	//   ....[7]....
        /*0058*/ 	.word	0xffffffff


	//   ....[8]....
        /*005c*/ 	.word	0xffffffff


	//   ....[9]....
        /*0060*/ 	.word	0xffffffff


	//   ....[10]....
        /*0064*/ 	.word	0xffffffff


	//   ....[11]....
        /*0068*/ 	.word	0xffffffff


	//   ....[12]....
        /*006c*/ 	.word	0xffffffff


	//   ....[13]....
        /*0070*/ 	.word	0xffffffff


	//   ....[14]....
        /*0074*/ 	.word	0xffffffff


	//   ....[15]....
        /*0078*/ 	.word	0xffffffff


	//----- nvinfo : EIATTR_COOP_GROUP_INSTR_OFFSETS
	.align		4
.L_624:
        /*007c*/ 	.byte	0x04, 0x28
        /*007e*/ 	.short	(.L_626 - .L_625)


	//   ....[0]....
.L_625:
        /*0080*/ 	.word	0x00005c80


	//   ....[1]....
        /*0084*/ 	.word	0x00005ca0


	//   ....[2]....
        /*0088*/ 	.word	0x00005d40


	//   ....[3]....
        /*008c*/ 	.word	0x00005d50


	//   ....[4]....
        /*0090*/ 	.word	0x00009bc0


	//   ....[5]....
        /*0094*/ 	.word	0x00009bd0


	//   ....[6]....
        /*0098*/ 	.word	0x00009c00


	//   ....[7]....
        /*009c*/ 	.word	0x00009c10


	//   ....[8]....
        /*00a0*/ 	.word	0x0000db80


	//   ....[9]....
        /*00a4*/ 	.word	0x0000db90


	//   ....[10]....
        /*00a8*/ 	.word	0x0000dbb0


	//   ....[11]....
        /*00ac*/ 	.word	0x0000dbd0


	//   ....[12]....
        /*00b0*/ 	.word	0x0000f2e0


	//   ....[13]....
        /*00b4*/ 	.word	0x0000f320


	//   ....[14]....
        /*00b8*/ 	.word	0x0000f350


	//   ....[15]....
        /*00bc*/ 	.word	0x0000f360


	//----- nvinfo : EIATTR_EXIT_INSTR_OFFSETS
	.align		4
.L_626:
        /*00c0*/ 	.byte	0x04, 0x1c
        /*00c2*/ 	.short	(.L_628 - .L_627)


	//   ....[0]....
.L_627:
        /*00c4*/ 	.word	0x000002d0


	//   ....[1]....
        /*00c8*/ 	.word	0x00000c00


	//   ....[2]....
        /*00cc*/ 	.word	0x00000c30


	//   ....[3]....
        /*00d0*/ 	.word	0x00010ba0


	//   ....[4]....
        /*00d4*/ 	.word	0x00010c90


	//   ....[5]....
        /*00d8*/ 	.word	0x00010cb0


	//----- nvinfo : EIATTR_CTAIDZ_USED
	.align		4
.L_628:
        /*00dc*/ 	.byte	0x01, 0x04
	.zero		2


	//----- nvinfo : EIATTR_CRS_STACK_SIZE
	.align		4
        /*00e0*/ 	.byte	0x04, 0x1e
        /*00e2*/ 	.short	(.L_630 - .L_629)
.L_629:
        /*00e4*/ 	.word	0x00000000
.L_630:


//--------------------- .nv.info._ZN5flash24flash_fwd_splitkv_kernelI23Flash_fwd_kernel_traitsILi192ELi64ELi64ELi4ELb0ELb0EN7cutlass6half_tE19Flash_kernel_traitsILi192ELi64ELi64ELi4ES3_EELb1ELb0ELb0ELb0ELb1ELb0ELb0ELb1EEEvNS_16Flash_fwd_paramsE --------------------------
	.section	.nv.info._ZN5flash24flash_fwd_splitkv_kernelI23Flash_fwd_kernel_traitsILi192ELi64ELi64ELi4ELb0ELb0EN7cutlass6half_tE19Flash_kernel_traitsILi192ELi64ELi64ELi4ES3_EELb1ELb0ELb0ELb0ELb1ELb0ELb0ELb1EEEvNS_16Flash_fwd_paramsE,"",@"SHT_CUDA_INFO"
	.sectionflags	@""
	.align	4


	//----- nvinfo : EIATTR_CUDA_API_VERSION
	.align		4
        /*0000*/ 	.byte	0x04, 0x37
        /*0002*/ 	.short	(.L_632 - .L_631)
.L_631:
        /*0004*/ 	.word	0x00000082


	//----- nvinfo : EIATTR_SW2861232_WAR
	.align		4
.L_632:
        /*0008*/ 	.byte	0x01, 0x35
	.zero		2


	//----- nvinfo : EIATTR_PARAM_CBANK
	.align		4
        /*000c*/ 	.byte	0x04, 0x0a
        /*000e*/ 	.short	(.L_634 - .L_633)
	.align		4
.L_633:
        /*0010*/ 	.word	index@(.nv.constant0._ZN5flash24flash_fwd_splitkv_kernelI23Flash_fwd_kernel_traitsILi192ELi64ELi64ELi4ELb0ELb0EN7cutlass6half_tE19Flash_kernel_traitsILi192ELi64ELi64ELi4ES3_EELb1ELb0ELb0ELb0ELb1ELb0ELb0ELb1EEEvNS_16Flash_fwd_paramsE)
        /*0014*/ 	.short	0x0160
        /*0016*/ 	.short	0x01d0


	//----- nvinfo : EIATTR_CBANK_PARAM_SIZE
	.align		4
.L_634:
        /*0018*/ 	.byte	0x03, 0x19
        /*001a*/ 	.short	0x01d0


	//----- nvinfo : EIATTR_KPARAM_INFO
	.align		4
        /*001c*/ 	.byte	0x04, 0x17
        /*001e*/ 	.short	(.L_636 - .L_635)
.L_635:
        /*0020*/ 	.word	0x00000000
        /*0024*/ 	.short	0x0000
        /*0026*/ 	.short	0x0000
        /*0028*/ 	.byte	0x00, 0xf0, 0x41, 0x07


	//----- nvinfo : EIATTR_MAXREG_COUNT
	.align		4
.L_636:
        /*002c*/ 	.byte	0x03, 0x1b
        /*002e*/ 	.short	0x00ff


	//----- nvinfo : EIATTR_NUM_BARRIERS
	.align		4
        /*0030*/ 	.byte	0x02, 0x4c
        /*0032*/ 	.byte	0x01
	.zero		1


	//----- nvinfo : EIATTR_MERCURY_ISA_VERSION
	.align		4
        /*0034*/ 	.byte	0x03, 0x5f
        /*0036*/ 	.short	0x0000


	//----- nvinfo : EIATTR_COOP_GROUP_MASK_REGIDS
	.align		4
        /*0038*/ 	.byte	0x04, 0x29
        /*003a*/ 	.short	(.L_638 - .L_637)


	//   ....[0]....
.L_637:
        /*003c*/ 	.word	0xffffffff


	//   ....[1]....
        /*0040*/ 	.word	0xffffffff


	//   ....[2]....
        /*0044*/ 	.word	0xffffffff


	//   ....[3]....
        /*0048*/ 	.word	0xffffffff


	//   ....[4]....
        /*004c*/ 	.word	0xffffffff


	//   ....[5]....
        /*0050*/ 	.word	0xffffffff


	//   ....[6]....
        /*0054*/ 	.word	0xffffffff


	//   ....[7]....
        /*0058*/ 	.word	0xffffffff


	//   ....[8]....
        /*005c*/ 	.word	0xffffffff


	//   ....[9]....
        /*0060*/ 	.word	0xffffffff


	//   ....[10]....
        /*0064*/ 	.word	0xffffffff


	//   ....[11]....
        /*0068*/ 	.word	0xffffffff


	//   ....[12]....
        /*006c*/ 	.word	0xffffffff


	//   ....[13]....
        /*0070*/ 	.word	0xffffffff


	//   ....[14]....
        /*0074*/ 	.word	0xffffffff


	//   ....[15]....
        /*0078*/ 	.word	0xffffffff


	//----- nvinfo : EIATTR_COOP_GROUP_INSTR_OFFSETS
	.align		4
.L_638:
        /*007c*/ 	.byte	0x04, 0x28
        /*007e*/ 	.short	(.L_640 - .L_639)


	//   ....[0]....
.L_639:
        /*0080*/ 	.word	0x000134a0


	//   ....[1]....
        /*0084*/ 	.word	0x000134c0


	//   ....[2]....
        /*0088*/ 	.word	0x00013560


	//   ....[3]....
        /*008c*/ 	.word	0x00013570


	//   ....[4]....
        /*0090*/ 	.word	0x00016370


	//   ....[5]....
        /*0094*/ 	.word	0x00016380


	//   ....[6]....
        /*0098*/ 	.word	0x000163b0


	//   ....[7]....
        /*009c*/ 	.word	0x000163c0


	//   ....[8]....
        /*00a0*/ 	.word	0x00019350


	//   ....[9]....
        /*00a4*/ 	.word	0x00019370


	//   ....[10]....
        /*00a8*/ 	.word	0x000193a0


	//   ....[11]....
        /*00ac*/ 	.word	0x000193b0


	//   ....[12]....
        /*00b0*/ 	.word	0x0001aaa0


	//   ....[13]....
        /*00b4*/ 	.word	0x0001aae0


	//   ....[14]....
        /*00b8*/ 	.word	0x0001ab10


	//   ....[15]....
        /*00bc*/ 	.word	0x0001ab20


	//----- nvinfo : EIATTR_EXIT_INSTR_OFFSETS
	.align		4
.L_640:
        /*00c0*/ 	.byte	0x04, 0x1c
        /*00c2*/ 	.short	(.L_642 - .L_641)


	//   ....[0]....
.L_641:
        /*00c4*/ 	.word	0x00000320


	//   ....[1]....
        /*00c8*/ 	.word	0x00000b50


	//   ....[2]....
        /*00cc*/ 	.word	0x00000b80


	//   ....[3]....
        /*00d0*/ 	.word	0x0001c310


	//   ....[4]....
        /*00d4*/ 	.word	0x0001c3f0


	//----- nvinfo : EIATTR_CTAIDZ_USED
	.align		4
.L_642:
        /*00d8*/ 	.byte	0x01, 0x04
	.zero		2


	//----- nvinfo : EIATTR_CRS_STACK_SIZE
	.align		4
        /*00dc*/ 	.byte	0x04, 0x1e
        /*00de*/ 	.short	(.L_644 - .L_643)
.L_643:
        /*00e0*/ 	.word	0x00000000
.L_644:


//--------------------- .nv.info._ZN5flash24flash_fwd_splitkv_kernelI23Flash_fwd_kernel_traitsILi192ELi64ELi64ELi4ELb0ELb0EN7cutlass6half_tE19Flash_kernel_traitsILi192ELi64ELi64ELi4ES3_EELb1ELb0ELb0ELb0ELb1ELb1ELb0ELb1EEEvNS_16Flash_fwd_paramsE --------------------------
	.section	.nv.info._ZN5flash24flash_fwd_splitkv_kernelI23Flash_fwd_kernel_traitsILi192ELi64ELi64ELi4ELb0ELb0EN7cutlass6half_tE19Flash_kernel_traitsILi192ELi64ELi64ELi4ES3_EELb1ELb0ELb0ELb0ELb1ELb1ELb0ELb1EEEvNS_16Flash_fwd_paramsE,"",@"SHT_CUDA_INFO"
	.sectionflags	@""
	.align	4


	//----- nvinfo : EIATTR_CUDA_API_VERSION
	.align		4
        /*0000*/ 	.byte	0x04, 0x37
        /*0002*/ 	.short	(.L_646 - .L_645)
.L_645:
        /*0004*/ 	.word	0x00000082


	//----- nvinfo : EIATTR_SW2861232_WAR
	.align		4
.L_646:
        /*0008*/ 	.byte	0x01, 0x35
	.zero		2


	//----- nvinfo : EIATTR_PARAM_CBANK
	.align		4
        /*000c*/ 	.byte	0x04, 0x0a
        /*000e*/ 	.short	(.L_648 - .L_647)
	.align		4
.L_647:
        /*0010*/ 	.word	index@(.nv.constant0._ZN5flash24flash_fwd_splitkv_kernelI23Flash_fwd_kernel_traitsILi192ELi64ELi64ELi4ELb0ELb0EN7cutlass6half_tE19Flash_kernel_traitsILi192ELi64ELi64ELi4ES3_EELb1ELb0ELb0ELb0ELb1ELb1ELb0ELb1EEEvNS_16Flash_fwd_paramsE)
        /*0014*/ 	.short	0x0160
        /*0016*/ 	.short	0x01d0


	//----- nvinfo : EIATTR_CBANK_PARAM_SIZE
	.align		4
.L_648:
        /*0018*/ 	.byte	0x03, 0x19
        /*001a*/ 	.short	0x01d0


	//----- nvinfo : EIATTR_KPARAM_INFO
	.align		4
        /*001c*/ 	.byte	0x04, 0x17
        /*001e*/ 	.short	(.L_650 - .L_649)
.L_649:
        /*0020*/ 	.word	0x00000000
        /*0024*/ 	.short	0x0000
        /*0026*/ 	.short	0x0000
        /*0028*/ 	.byte	0x00, 0xf0, 0x41, 0x07


	//----- nvinfo : EIATTR_MAXREG_COUNT
	.align		4
.L_650:
        /*002c*/ 	.byte	0x03, 0x1b
        /*002e*/ 	.short	0x00ff


	//----- nvinfo : EIATTR_NUM_BARRIERS
	.align		4
        /*0030*/ 	.byte	0x02, 0x4c
        /*0032*/ 	.byte	0x01
	.zero		1


	//----- nvinfo : EIATTR_MERCURY_ISA_VERSION
	.align		4
        /*0034*/ 	.byte	0x03, 0x5f
        /*0036*/ 	.short	0x0000


	//----- nvinfo : EIATTR_COOP_GROUP_MASK_REGIDS
	.align		4
        /*0038*/ 	.byte	0x04, 0x29
        /*003a*/ 	.short	(.L_652 - .L_651)


	//   ....[0]....
.L_651:
        /*003c*/ 	.word	0xffffffff


	//   ....[1]....
        /*0040*/ 	.word	0xffffffff


	//   ....[2]....
        /*0044*/ 	.word	0xffffffff


	//   ....[3]....
        /*0048*/ 	.word	0xffffffff


	//   ....[4]....
        /*004c*/ 	.word	0xffffffff


	//   ....[5]....
        /*0050*/ 	.word	0xffffffff


	//   ....[6]....
        /*0054*/ 	.word	0xffffffff


	//   ....[7]....
        /*0058*/ 	.word	0xffffffff


	//   ....[8]....
        /*005c*/ 	.word	0xffffffff


	//   ....[9]....
        /*0060*/ 	.word	0xffffffff


	//   ....[10]....
        /*0064*/ 	.word	0xffffffff


	//   ....[11]....
        /*0068*/ 	.word	0xffffffff


	//   ....[12]....
        /*006c*/ 	.word	0xffffffff


	//   ....[13]....
        /*0070*/ 	.word	0xffffffff


	//   ....[14]....
        /*0074*/ 	.word	0xffffffff


	//   ....[15]....
        /*0078*/ 	.word	0xffffffff


	//----- nvinfo : EIATTR_COOP_GROUP_INSTR_OFFSETS
	.align		4
.L_652:
        /*007c*/ 	.byte	0x04, 0x28
        /*007e*/ 	.short	(.L_654 - .L_653)


	//   ....[0]....
.L_653:
        /*0080*/ 	.word	0x000138a0


	//   ....[1]....
        /*0084*/ 	.word	0x000138c0


	//   ....[2]....
        /*0088*/ 	.word	0x00013960


	//   ....[3]....
        /*008c*/ 	.word	0x00013970


	//   ....[4]....
        /*0090*/ 	.word	0x00016b60


	//   ....[5]....
        /*0094*/ 	.word	0x00016b70


	//   ....[6]....
        /*0098*/ 	.word	0x00016ba0


	//   ....[7]....
        /*009c*/ 	.word	0x00016bb0


	//   ....[8]....
        /*00a0*/ 	.word	0x00019f10


	//   ....[9]....
        /*00a4*/ 	.word	0x00019f30


	//   ....[10]....
        /*00a8*/ 	.word	0x00019f60


	//   ....[11]....
        /*00ac*/ 	.word	0x00019f70


	//   ....[12]....
        /*00b0*/ 	.word	0x0001b690


	//   ....[13]....
        /*00b4*/ 	.word	0x0001b6d0


	//   ....[14]....
        /*00b8*/ 	.word	0x0001b700


	//   ....[15]....
        /*00bc*/ 	.word	0x0001b710


	//----- nvinfo : EIATTR_EXIT_INSTR_OFFSETS
	.align		4
.L_654:
        /*00c0*/ 	.byte	0x04, 0x1c
        /*00c2*/ 	.short	(.L_656 - .L_655)


	//   ....[0]....
.L_655:
        /*00c4*/ 	.word	0x00000320


	//   ....[1]....
        /*00c8*/ 	.word	0x00000b50


	//   ....[2]....
        /*00cc*/ 	.word	0x00000b80


	//   ....[3]....
        /*00d0*/ 	.word	0x0001cf00


	//   ....[4]....
        /*00d4*/ 	.word	0x0001cfe0


	//----- nvinfo : EIATTR_CTAIDZ_USED
	.align		4
.L_656:
        /*00d8*/ 	.byte	0x01, 0x04
	.zero		2


	//----- nvinfo : EIATTR_CRS_STACK_SIZE
	.align		4
        /*00dc*/ 	.byte	0x04, 0x1e
        /*00de*/ 	.short	(.L_658 - .L_657)
.L_657:
        /*00e0*/ 	.word	0x00000000
.L_658:


//--------------------- .nv.info._ZN5flash24flash_fwd_splitkv_kernelI23Flash_fwd_kernel_traitsILi192ELi64ELi64ELi4ELb0ELb0EN7cutlass6half_tE19Flash_kernel_traitsILi192ELi64ELi64ELi4ES3_EELb1ELb0ELb1ELb0ELb0ELb0ELb0ELb1EEEvNS_16Flash_fwd_paramsE --------------------------
	.section	.nv.info._ZN5flash24flash_fwd_splitkv_kernelI23Flash_fwd_kernel_traitsILi192ELi64ELi64ELi4ELb0ELb0EN7cutlass6half_tE19Flash_kernel_traitsILi192ELi64ELi64ELi4ES3_EELb1ELb0ELb1ELb0ELb0ELb0ELb0ELb1EEEvNS_16Flash_fwd_paramsE,"",@"SHT_CUDA_INFO"
	.sectionflags	@""
	.align	4


	//----- nvinfo : EIATTR_CUDA_API_VERSION
	.align		4
        /*0000*/ 	.byte	0x04, 0x37
        /*0002*/ 	.short	(.L_660 - .L_659)
.L_659:
        /*0004*/ 	.word	0x00000082


	//----- nvinfo : EIATTR_SW2861232_WAR
	.align		4
.L_660:
        /*0008*/ 	.byte	0x01, 0x35
	.zero		2


	//----- nvinfo : EIATTR_PARAM_CBANK
	.align		4
        /*000c*/ 	.byte	0x04, 0x0a
        /*000e*/ 	.short	(.L_662 - .L_661)
	.align		4
.L_661:
        /*0010*/ 	.word	index@(.nv.constant0._ZN5flash24flash_fwd_splitkv_kernelI23Flash_fwd_kernel_traitsILi192ELi64ELi64ELi4ELb0ELb0EN7cutlass6half_tE19Flash_kernel_traitsILi192ELi64ELi64ELi4ES3_EELb1ELb0ELb1ELb0ELb0ELb0ELb0ELb1EEEvNS_16Flash_fwd_paramsE)
        /*0014*/ 	.short	0x0160
        /*0016*/ 	.short	0x01d0


	//----- nvinfo : EIATTR_CBANK_PARAM_SIZE
	.align		4
.L_662:
        /*0018*/ 	.byte	0x03, 0x19
        /*001a*/ 	.short	0x01d0


	//----- nvinfo : EIATTR_KPARAM_INFO
	.align		4
        /*001c*/ 	.byte	0x04, 0x17
        /*001e*/ 	.short	(.L_664 - .L_663)
.L_663:
        /*0020*/ 	.word	0x00000000
        /*0024*/ 	.short	0x0000
        /*0026*/ 	.short	0x0000
        /*0028*/ 	.byte	0x00, 0xf0, 0x41, 0x07


	//----- nvinfo : EIATTR_MAXREG_COUNT
	.align		4
.L_664:
        /*002c*/ 	.byte	0x03, 0x1b
        /*002e*/ 	.short	0x00ff


	//----- nvinfo : EIATTR_NUM_BARRIERS
	.align		4
        /*0030*/ 	.byte	0x02, 0x4c
        /*0032*/ 	.byte	0x01
	.zero		1


	//----- nvinfo : EIATTR_MERCURY_ISA_VERSION
	.align		4
        /*0034*/ 	.byte	0x03, 0x5f
        /*0036*/ 	.short	0x0000


	//----- nvinfo : EIATTR_COOP_GROUP_MASK_REGIDS
	.align		4
        /*0038*/ 	.byte	0x04, 0x29
        /*003a*/ 	.short	(.L_666 - .L_665)


	//   ....[0]....
.L_665:
        /*003c*/ 	.word	0xffffffff


	//   ....[1]....
        /*0040*/ 	.word	0xffffffff


	//   ....[2]....
        /*0044*/ 	.word	0xffffffff


	//   ....[3]....
        /*0048*/ 	.word	0xffffffff


	//   ....[4]....
        /*004c*/ 	.word	0xffffffff


	//   ....[5]....
        /*0050*/ 	.word	0xffffffff


	//   ....[6]....
        /*0054*/ 	.word	0xffffffff


	//   ....[7]....
        /*0058*/ 	.word	0xffffffff


	//   ....[8]....
        /*005c*/ 	.word	0xffffffff


	//   ....[9]....
        /*0060*/ 	.word	0xffffffff


	//   ....[10]....
        /*0064*/ 	.word	0xffffffff


	//   ....[11]....
        /*0068*/ 	.word	0xffffffff


	//   ....[12]....
        /*006c*/ 	.word	0xffffffff


	//   ....[13]....
        /*0070*/ 	.word	0xffffffff


	//   ....[14]....
        /*0074*/ 	.word	0xffffffff


	//   ....[15]....
        /*0078*/ 	.word	0xffffffff


	//----- nvinfo : EIATTR_COOP_GROUP_INSTR_OFFSETS
	.align		4
.L_666:
        /*007c*/ 	.byte	0x04, 0x28
        /*007e*/ 	.short	(.L_668 - .L_667)


	//   ....[0]....
.L_667:
        /*0080*/ 	.word	0x00015d30


	//   ....[1]....
        /*0084*/ 	.word	0x00015d50


	//   ....[2]....
        /*0088*/ 	.word	0x00015df0


	//   ....[3]....
        /*008c*/ 	.word	0x00015e00


	//   ....[4]....
        /*0090*/ 	.word	0x00019880


	//   ....[5]....
        /*0094*/ 	.word	0x00019890


	//   ....[6]....
        /*0098*/ 	.word	0x000198c0


	//   ....[7]....
        /*009c*/ 	.word	0x000198d0


	//   ....[8]....
        /*00a0*/ 	.word	0x0001d470


	//   ....[9]....
        /*00a4*/ 	.word	0x0001d490


	//   ....[10]....
        /*00a8*/ 	.word	0x0001d4b0


	//   ....[11]....
        /*00ac*/ 	.word	0x0001d4d0


	//   ....[12]....
        /*00b0*/ 	.word	0x0001ebd0


	//   ....[13]....
        /*00b4*/ 	.word	0x0001ec10


	//   ....[14]....
        /*00b8*/ 	.word	0x0001ec40


	//   ....[15]....
        /*00bc*/ 	.word	0x0001ec50


	//----- nvinfo : EIATTR_EXIT_INSTR_OFFSETS
	.align		4
.L_668:
        /*00c0*/ 	.byte	0x04, 0x1c
        /*00c2*/ 	.short	(.L_670 - .L_669)


	//   ....[0]....
.L_669:
        /*00c4*/ 	.word	0x00000310


	//   ....[1]....
        /*00c8*/ 	.word	0x00000c30


	//   ....[2]....
        /*00cc*/ 	.word	0x00000c60


	//   ....[3]....
        /*00d0*/ 	.word	0x00020510


	//   ....[4]....
        /*00d4*/ 	.word	0x00020610


	//   ....[5]....
        /*00d8*/ 	.word	0x00020630


	//----- nvinfo : EIATTR_CTAIDZ_USED
	.align		4
.L_670:
        /*00dc*/ 	.byte	0x01, 0x04
	.zero		2


	//----- nvinfo : EIATTR_CRS_STACK_SIZE
	.align		4
        /*00e0*/ 	.byte	0x04, 0x1e
        /*00e2*/ 	.short	(.L_672 - .L_671)
.L_671:
        /*00e4*/ 	.word	0x00000000
.L_672:


//--------------------- .nv.info._ZN5flash24flash_fwd_splitkv_kernelI23Flash_fwd_kernel_traitsILi192ELi64ELi64ELi4ELb0ELb0EN7cutlass6half_tE19Flash_kernel_traitsILi192ELi64ELi64ELi4ES3_EELb1ELb0ELb1ELb0ELb0ELb1ELb0ELb1EEEvNS_16Flash_fwd_paramsE --------------------------
	.section	.nv.info._ZN5flash24flash_fwd_splitkv_kernelI23Flash_fwd_kernel_traitsILi192ELi64ELi64ELi4ELb0ELb0EN7cutlass6half_tE19Flash_kernel_traitsILi192ELi64ELi64ELi4ES3_EELb1ELb0ELb1ELb0ELb0ELb1ELb0ELb1EEEvNS_16Flash_fwd_paramsE,"",@"SHT_CUDA_INFO"
	.sectionflags	@""
	.align	4


	//----- nvinfo : EIATTR_CUDA_API_VERSION
	.align		4
        /*0000*/ 	.byte	0x04, 0x37
        /*0002*/ 	.short	(.L_674 - .L_673)
.L_673:
        /*0004*/ 	.word	0x00000082


	//----- nvinfo : EIATTR_SW2861232_WAR
	.align		4
.L_674:
        /*0008*/ 	.byte	0x01, 0x35
	.zero		2


	//----- nvinfo : EIATTR_PARAM_CBANK
	.align		4
        /*000c*/ 	.byte	0x04, 0x0a
        /*000e*/ 	.short	(.L_676 - .L_675)
	.align		4
.L_675:
        /*0010*/ 	.word	index@(.nv.constant0._ZN5flash24flash_fwd_splitkv_kernelI23Flash_fwd_kernel_traitsILi192ELi64ELi64ELi4ELb0ELb0EN7cutlass6half_tE19Flash_kernel_traitsILi192ELi64ELi64ELi4ES3_EELb1ELb0ELb1ELb0ELb0ELb1ELb0ELb1EEEvNS_16Flash_fwd_paramsE)
        /*0014*/ 	.short	0x0160
        /*0016*/ 	.short	0x01d0


	//----- nvinfo : EIATTR_CBANK_PARAM_SIZE
	.align		4
.L_676:
        /*0018*/ 	.byte	0x03, 0x19
        /*001a*/ 	.short	0x01d0


	//----- nvinfo : EIATTR_KPARAM_INFO
	.align		4
        /*001c*/ 	.byte	0x04, 0x17
        /*001e*/ 	.short	(.L_678 - .L_677)
.L_677:
        /*0020*/ 	.word	0x00000000
        /*0024*/ 	.short	0x0000
        /*0026*/ 	.short	0x0000
        /*0028*/ 	.byte	0x00, 0xf0, 0x41, 0x07


	//----- nvinfo : EIATTR_MAXREG_COUNT
	.align		4
.L_678:
        /*002c*/ 	.byte	0x03, 0x1b
        /*002e*/ 	.short	0x00ff


	//----- nvinfo : EIATTR_NUM_BARRIERS
	.align		4
        /*0030*/ 	.byte	0x02, 0x4c
        /*0032*/ 	.byte	0x01
	.zero		1


	//----- nvinfo : EIATTR_MERCURY_ISA_VERSION
	.align		4
        /*0034*/ 	.byte	0x03, 0x5f
        /*0036*/ 	.short	0x0000


	//----- nvinfo : EIATTR_COOP_GROUP_MASK_REGIDS
	.align		4
        /*0038*/ 	.byte	0x04, 0x29
        /*003a*/ 	.short	(.L_680 - .L_679)


	//   ....[0]....
.L_679:
        /*003c*/ 	.word	0xffffffff


	//   ....[1]....
        /*0040*/ 	.word	0xffffffff


	//   ....[2]....
        /*0044*/ 	.word	0xffffffff


	//   ....[3]....
        /*0048*/ 	.word	0xffffffff


	//   ....[4]....
        /*004c*/ 	.word	0xffffffff


	//   ....[5]....
        /*0050*/ 	.word	0xffffffff


	//   ....[6]....
        /*0054*/ 	.word	0xffffffff


	//   ....[7]....
        /*0058*/ 	.word	0xffffffff


	//   ....[8]....
        /*005c*/ 	.word	0xffffffff


	//   ....[9]....
        /*0060*/ 	.word	0xffffffff


	//   ....[10]....
        /*0064*/ 	.word	0xffffffff


	//   ....[11]....
        /*0068*/ 	.word	0xffffffff


	//   ....[12]....
        /*006c*/ 	.word	0xffffffff


	//   ....[13]....
        /*0070*/ 	.word	0xffffffff


	//   ....[14]....
        /*0074*/ 	.word	0xffffffff


	//   ....[15]....
        /*0078*/ 	.word	0xffffffff


	//----- nvinfo : EIATTR_COOP_GROUP_INSTR_OFFSETS
	.align		4
.L_680:
        /*007c*/ 	.byte	0x04, 0x28
        /*007e*/ 	.short	(.L_682 - .L_681)


	//   ....[0]....
.L_681:
        /*0080*/ 	.word	0x00016130


	//   ....[1]....
        /*0084*/ 	.word	0x00016150


	//   ....[2]....
        /*0088*/ 	.word	0x000161f0


	//   ....[3]....
        /*008c*/ 	.word	0x00016200


	//   ....[4]....
        /*0090*/ 	.word	0x0001a060


	//   ....[5]....
        /*0094*/ 	.word	0x0001a070


	//   ....[6]....
        /*0098*/ 	.word	0x0001a0a0


	//   ....[7]....
        /*009c*/ 	.word	0x0001a0b0


	//   ....[8]....
        /*00a0*/ 	.word	0x0001e050


	//   ....[9]....
        /*00a4*/ 	.word	0x0001e060


	//   ....[10]....
        /*00a8*/ 	.word	0x0001e080


	//   ....[11]....
        /*00ac*/ 	.word	0x0001e0a0


	//   ....[12]....
        /*00b0*/ 	.word	0x0001f7c0


	//   ....[13]....
        /*00b4*/ 	.word	0x0001f800


	//   ....[14]....
        /*00b8*/ 	.word	0x0001f830


	//   ....[15]....
        /*00bc*/ 	.word	0x0001f840


	//----- nvinfo : EIATTR_EXIT_INSTR_OFFSETS
	.align		4
.L_682:
        /*00c0*/ 	.byte	0x04, 0x1c
        /*00c2*/ 	.short	(.L_684 - .L_683)


	//   ....[0]....
.L_683:
        /*00c4*/ 	.word	0x00000310


	//   ....[1]....
        /*00c8*/ 	.word	0x00000c30


	//   ....[2]....
        /*00cc*/ 	.word	0x00000c60


	//   ....[3]....
        /*00d0*/ 	.word	0x00021100


	//   ....[4]....
        /*00d4*/ 	.word	0x00021200


	//   ....[5]....
        /*00d8*/ 	.word	0x00021220


	//----- nvinfo : EIATTR_CTAIDZ_USED
	.align		4
.L_684:
        /*00dc*/ 	.byte	0x01, 0x04
	.zero		2


	//----- nvinfo : EIATTR_CRS_STACK_SIZE
	.align		4
        /*00e0*/ 	.byte	0x04, 0x1e
        /*00e2*/ 	.short	(.L_686 - .L_685)
.L_685:
        /*00e4*/ 	.word	0x00000000
.L_686:


//--------------------- .nv.info._ZN5flash24flash_fwd_splitkv_kernelI23Flash_fwd_kernel_traitsILi192ELi64ELi64ELi4ELb0ELb0EN7cutlass6half_tE19Flash_kernel_traitsILi192ELi64ELi64ELi4ES3_EELb1ELb0ELb0ELb0ELb1ELb0ELb1ELb0EEEvNS_16Flash_fwd_paramsE --------------------------
	.section	.nv.info._ZN5flash24flash_fwd_splitkv_kernelI23Flash_fwd_kernel_traitsILi192ELi64ELi64ELi4ELb0ELb0EN7cutlass6half_tE19Flash_kernel_traitsILi192ELi64ELi64ELi4ES3_EELb1ELb0ELb0ELb0ELb1ELb0ELb1ELb0EEEvNS_16Flash_fwd_paramsE,"",@"SHT_CUDA_INFO"
	.sectionflags	@""
	.align	4


	//----- nvinfo : EIATTR_CUDA_API_VERSION
	.align		4
        /*0000*/ 	.byte	0x04, 0x37
        /*0002*/ 	.short	(.L_688 - .L_687)
.L_687:
        /*0004*/ 	.word	0x00000082


	//----- nvinfo : EIATTR_SW2861232_WAR
	.align		4
.L_688:
        /*0008*/ 	.byte	0x01, 0x35
	.zero		2


	//----- nvinfo : EIATTR_PARAM_CBANK
	.align		4
        /*000c*/ 	.byte	0x04, 0x0a
        /*000e*/ 	.short	(.L_690 - .L_689)
	.align		4
.L_689:
        /*0010*/ 	.word	index@(.nv.constant0._ZN5flash24flash_fwd_splitkv_kernelI23Flash_fwd_kernel_traitsILi192ELi64ELi64ELi4ELb0ELb0EN7cutlass6half_tE19Flash_kernel_traitsILi192ELi64ELi64ELi4ES3_EELb1ELb0ELb0ELb0ELb1ELb0ELb1ELb0EEEvNS_16Flash_fwd_paramsE)
        /*0014*/ 	.short	0x0160
        /*0016*/ 	.short	0x01d0


	//----- nvinfo : EIATTR_CBANK_PARAM_SIZE
	.align		4
.L_690:
        /*0018*/ 	.byte	0x03, 0x19
        /*001a*/ 	.short	0x01d0


	//----- nvinfo : EIATTR_KPARAM_INFO
	.align		4
        /*001c*/ 	.byte	0x04, 0x17
        /*001e*/ 	.short	(.L_692 - .L_691)
.L_691:
        /*0020*/ 	.word	0x00000000
        /*0024*/ 	.short	0x0000
        /*0026*/ 	.short	0x0000
        /*0028*/ 	.byte	0x00, 0xf0, 0x41, 0x07


	//----- nvinfo : EIATTR_MAXREG_COUNT
	.align		4
.L_692:
        /*002c*/ 	.byte	0x03, 0x1b
        /*002e*/ 	.short	0x00ff


	//----- nvinfo : EIATTR_NUM_BARRIERS
	.align		4
        /*0030*/ 	.byte	0x02, 0x4c
        /*0032*/ 	.byte	0x01
	.zero		1


	//----- nvinfo : EIATTR_MERCURY_ISA_VERSION
	.align		4
        /*0034*/ 	.byte	0x03, 0x5f
        /*0036*/ 	.short	0x0000


	//----- nvinfo : EIATTR_COOP_GROUP_MASK_REGIDS
	.align		4
        /*0038*/ 	.byte	0x04, 0x29
        /*003a*/ 	.short	(.L_694 - .L_693)


	//   ....[0]....
.L_693:
        /*003c*/ 	.word	0xffffffff


	//   ....[1]....
        /*0040*/ 	.word	0xffffffff


	//   ....[2]....
        /*0044*/ 	.word	0xffffffff


	//   ....[3]....
        /*0048*/ 	.word	0xffffffff


	//   ....[4]....
        /*004c*/ 	.word	0xffffffff


	//   ....[5]....
        /*0050*/ 	.word	0xffffffff


	//   ....[6]....
        /*0054*/ 	.word	0xffffffff


	//   ....[7]....
        /*0058*/ 	.word	0xffffffff


	//   ....[8]....
        /*005c*/ 	.word	0xffffffff


	//   ....[9]....
        /*0060*/ 	.word	0xffffffff


	//   ....[10]....
        /*0064*/ 	.word	0xffffffff


	//   ....[11]....
        /*0068*/ 	.word	0xffffffff


	//   ....[12]....
        /*006c*/ 	.word	0xffffffff


	//   ....[13]....
        /*0070*/ 	.word	0xffffffff


	//   ....[14]....
        /*0074*/ 	.word	0xffffffff


	//   ....[15]....
        /*0078*/ 	.word	0xffffffff


	//----- nvinfo : EIATTR_COOP_GROUP_INSTR_OFFSETS
	.align		4
.L_694:
        /*007c*/ 	.byte	0x04, 0x28
        /*007e*/ 	.short	(.L_696 - .L_695)


	//   ....[0]....
.L_695:
        /*0080*/ 	.word	0x00003fe0


	//   ....[1]....
        /*0084*/ 	.word	0x00004020


	//   ....[2]....
        /*0088*/ 	.word	0x00004040


	//   ....[3]....
        /*008c*/ 	.word	0x00004060


	//   ....[4]....
        /*0090*/ 	.word	0x00006dc0


	//   ....[5]....
        /*0094*/ 	.word	0x00006dd0


	//   ....[6]....
        /*0098*/ 	.word	0x00006e10


	//   ....[7]....
        /*009c*/ 	.word	0x00006e20


	//   ....[8]....
        /*00a0*/ 	.word	0x00009d60


	//   ....[9]....
        /*00a4*/ 	.word	0x00009d80


	//   ....[10]....
        /*00a8*/ 	.word	0x00009db0


	//   ....[11]....
        /*00ac*/ 	.word	0x00009dc0


	//   ....[12]....
        /*00b0*/ 	.word	0x0000b490


	//   ....[13]....
        /*00b4*/ 	.word	0x0000b4d0


	//   ....[14]....
        /*00b8*/ 	.word	0x0000b520


	//   ....[15]....
        /*00bc*/ 	.word	0x0000b530


	//----- nvinfo : EIATTR_EXIT_INSTR_OFFSETS
	.align		4
.L_696:
        /*00c0*/ 	.byte	0x04, 0x1c
        /*00c2*/ 	.short	(.L_698 - .L_697)


	//   ....[0]....
.L_697:
        /*00c4*/ 	.word	0x00000420


	//   ....[1]....
        /*00c8*/ 	.word	0x00000c40


	//   ....[2]....
        /*00cc*/ 	.word	0x00000c70


	//   ....[3]....
        /*00d0*/ 	.word	0x0000c8b0


	//   ....[4]....
        /*00d4*/ 	.word	0x0000c8f0


	//----- nvinfo : EIATTR_CTAIDZ_USED
	.align		4
.L_698:
        /*00d8*/ 	.byte	0x01, 0x04
	.zero		2


	//----- nvinfo : EIATTR_CRS_STACK_SIZE
	.align		4
        /*00dc*/ 	.byte	0x04, 0x1e
        /*00de*/ 	.short	(.L_700 - .L_699)
.L_699:
        /*00e0*/ 	.word	0x00000000
.L_700:


//--------------------- .nv.info._ZN5flash24flash_fwd_splitkv_kernelI23Flash_fwd_kernel_traitsILi192ELi64ELi64ELi4ELb0ELb0EN7cutlass6half_tE19Flash_kernel_traitsILi192ELi64ELi64ELi4ES3_EELb1ELb0ELb0ELb0ELb1ELb1ELb1ELb0EEEvNS_16Flash_fwd_paramsE --------------------------
	.section	.nv.info._ZN5flash24flash_fwd_splitkv_kernelI23Flash_fwd_kernel_traitsILi192ELi64ELi64ELi4ELb0ELb0EN7cutlass6half_tE19Flash_kernel_traitsILi192ELi64ELi64ELi4ES3_EELb1ELb0ELb0ELb0ELb1ELb1ELb1ELb0EEEvNS_16Flash_fwd_paramsE,"",@"SHT_CUDA_INFO"
	.sectionflags	@""
	.align	4


	//----- nvinfo : EIATTR_CUDA_API_VERSION
	.align		4
        /*0000*/ 	.byte	0x04, 0x37
        /*0002*/ 	.short	(.L_702 - .L_701)
.L_701:
        /*0004*/ 	.word	0x00000082


	//----- nvinfo : EIATTR_SW2861232_WAR
	.align		4
.L_702:
        /*0008*/ 	.byte	0x01, 0x35
	.zero		2


	//----- nvinfo : EIATTR_PARAM_CBANK
	.align		4
        /*000c*/ 	.byte	0x04, 0x0a
        /*000e*/ 	.short	(.L_704 - .L_703)
	.align		4
.L_703:
        /*0010*/ 	.word	index@(.nv.constant0._ZN5flash24flash_fwd_splitkv_kernelI23Flash_fwd_kernel_traitsILi192ELi64ELi64ELi4ELb0ELb0EN7cutlass6half_tE19Flash_kernel_traitsILi192ELi64ELi64ELi4ES3_EELb1ELb0ELb0ELb0ELb1ELb1ELb1ELb0EEEvNS_16Flash_fwd_paramsE)
        /*0014*/ 	.short	0x0160
        /*0016*/ 	.short	0x01d0


	//----- nvinfo : EIATTR_CBANK_PARAM_SIZE
	.align		4
.L_704:
        /*0018*/ 	.byte	0x03, 0x19
        /*001a*/ 	.short	0x01d0


	//----- nvinfo : EIATTR_KPARAM_INFO
	.align		4
        /*001c*/ 	.byte	0x04, 0x17
        /*001e*/ 	.short	(.L_706 - .L_705)
.L_705:
        /*0020*/ 	.word	0x00000000
        /*0024*/ 	.short	0x0000
        /*0026*/ 	.short	0x0000
        /*0028*/ 	.byte	0x00, 0xf0, 0x41, 0x07


	//----- nvinfo : EIATTR_MAXREG_COUNT
	.align		4
.L_706:
        /*002c*/ 	.byte	0x03, 0x1b
        /*002e*/ 	.short	0x00ff


	//----- nvinfo : EIATTR_NUM_BARRIERS
	.align		4
        /*0030*/ 	.byte	0x02, 0x4c
        /*0032*/ 	.byte	0x01
	.zero		1


	//----- nvinfo : EIATTR_MERCURY_ISA_VERSION
	.align		4
        /*0034*/ 	.byte	0x03, 0x5f
        /*0036*/ 	.short	0x0000


	//----- nvinfo : EIATTR_COOP_GROUP_MASK_REGIDS
	.align		4
        /*0038*/ 	.byte	0x04, 0x29
        /*003a*/ 	.short	(.L_708 - .L_707)


	//   ....[0]....
.L_707:
        /*003c*/ 	.word	0xffffffff


	//   ....[1]....
        /*0040*/ 	.word	0xffffffff


	//   ....[2]....
        /*0044*/ 	.word	0xffffffff


	//   ....[3]....
        /*0048*/ 	.word	0xffffffff


	//   ....[4]....
        /*004c*/ 	.word	0xffffffff


	//   ....[5]....
        /*0050*/ 	.word	0xffffffff


	//   ....[6]....
        /*0054*/ 	.word	0xffffffff


	//   ....[7]....
        /*0058*/ 	.word	0xffffffff


	//   ....[8]....
        /*005c*/ 	.word	0xffffffff


	//   ....[9]....
        /*0060*/ 	.word	0xffffffff


	//   ....[10]....
        /*0064*/ 	.word	0xffffffff


	//   ....[11]....
        /*0068*/ 	.word	0xffffffff


	//   ....[12]....
        /*006c*/ 	.word	0xffffffff


	//   ....[13]....
        /*0070*/ 	.word	0xffffffff


	//   ....[14]....
        /*0074*/ 	.word	0xffffffff


	//   ....[15]....
        /*0078*/ 	.word	0xffffffff


	//----- nvinfo : EIATTR_COOP_GROUP_INSTR_OFFSETS
	.align		4
.L_708:
        /*007c*/ 	.byte	0x04, 0x28
        /*007e*/ 	.short	(.L_710 - .L_709)


	//   ....[0]....
.L_709:
        /*0080*/ 	.word	0x000043d0


	//   ....[1]....
        /*0084*/ 	.word	0x00004400


	//   ....[2]....
        /*0088*/ 	.word	0x00004420


	//   ....[3]....
        /*008c*/ 	.word	0x00004440


	//   ....[4]....
        /*0090*/ 	.word	0x000075a0


	//   ....[5]....
        /*0094*/ 	.word	0x000075b0


	//   ....[6]....
        /*0098*/ 	.word	0x000075e0


	//   ....[7]....
        /*009c*/ 	.word	0x000075f0


	//   ....[8]....
        /*00a0*/ 	.word	0x0000a950


	//   ....[9]....
        /*00a4*/ 	.word	0x0000a970


	//   ....[10]....
        /*00a8*/ 	.word	0x0000a9a0


	//   ....[11]....
        /*00ac*/ 	.word	0x0000a9c0


	//   ....[12]....
        /*00b0*/ 	.word	0x0000c060


	//   ....[13]....
        /*00b4*/ 	.word	0x0000c0a0


	//   ....[14]....
        /*00b8*/ 	.word	0x0000c0f0


	//   ....[15]....
        /*00bc*/ 	.word	0x0000c100


	//----- nvinfo : EIATTR_EXIT_INSTR_OFFSETS
	.align		4
.L_710:
        /*00c0*/ 	.byte	0x04, 0x1c
        /*00c2*/ 	.short	(.L_712 - .L_711)


	//   ....[0]....
.L_711:
        /*00c4*/ 	.word	0x00000420


	//   ....[1]....
        /*00c8*/ 	.word	0x00000c40


	//   ....[2]....
        /*00cc*/ 	.word	0x00000c70


	//   ....[3]....
        /*00d0*/ 	.word	0x0000d480


	//   ....[4]....
        /*00d4*/ 	.word	0x0000d4c0


	//----- nvinfo : EIATTR_CTAIDZ_USED
	.align		4
.L_712:
        /*00d8*/ 	.byte	0x01, 0x04
	.zero		2


	//----- nvinfo : EIATTR_CRS_STACK_SIZE
	.align		4
        /*00dc*/ 	.byte	0x04, 0x1e
        /*00de*/ 	.short	(.L_714 - .L_713)
.L_713:
        /*00e0*/ 	.word	0x00000000
.L_714:


//--------------------- .nv.info._ZN5flash24flash_fwd_splitkv_kernelI23Flash_fwd_kernel_traitsILi192ELi64ELi64ELi4ELb0ELb0EN7cutlass6half_tE19Flash_kernel_traitsILi192ELi64ELi64ELi4ES3_EELb1ELb0ELb1ELb0ELb0ELb0ELb1ELb0EEEvNS_16Flash_fwd_paramsE --------------------------
	.section	.nv.info._ZN5flash24flash_fwd_splitkv_kernelI23Flash_fwd_kernel_traitsILi192ELi64ELi64ELi4ELb0ELb0EN7cutlass6half_tE19Flash_kernel_traitsILi192ELi64ELi64ELi4ES3_EELb1ELb0ELb1ELb0ELb0ELb0ELb1ELb0EEEvNS_16Flash_fwd_paramsE,"",@"SHT_CUDA_INFO"
	.sectionflags	@""
	.align	4


	//----- nvinfo : EIATTR_CUDA_API_VERSION
	.align		4
        /*0000*/ 	.byte	0x04, 0x37
        /*0002*/ 	.short	(.L_716 - .L_715)
.L_715:
        /*0004*/ 	.word	0x00000082


	//----- nvinfo : EIATTR_SW2861232_WAR
	.align		4
.L_716:
        /*0008*/ 	.byte	0x01, 0x35
	.zero		2


	//----- nvinfo : EIATTR_PARAM_CBANK
	.align		4
        /*000c*/ 	.byte	0x04, 0x0a
        /*000e*/ 	.short	(.L_718 - .L_717)
	.align		4
.L_717:
        /*0010*/ 	.word	index@(.nv.constant0._ZN5flash24flash_fwd_splitkv_kernelI23Flash_fwd_kernel_traitsILi192ELi64ELi64ELi4ELb0ELb0EN7cutlass6half_tE19Flash_kernel_traitsILi192ELi64ELi64ELi4ES3_EELb1ELb0ELb1ELb0ELb0ELb0ELb1ELb0EEEvNS_16Flash_fwd_paramsE)
        /*0014*/ 	.short	0x0160
        /*0016*/ 	.short	0x01d0


	//----- nvinfo : EIATTR_CBANK_PARAM_SIZE
	.align		4
.L_718:
        /*0018*/ 	.byte	0x03, 0x19
        /*001a*/ 	.short	0x01d0


	//----- nvinfo : EIATTR_KPARAM_INFO
	.align		4
        /*001c*/ 	.byte	0x04, 0x17
        /*001e*/ 	.short	(.L_720 - .L_719)
.L_719:
        /*0020*/ 	.word	0x00000000
        /*0024*/ 	.short	0x0000
        /*0026*/ 	.short	0x0000
        /*0028*/ 	.byte	0x00, 0xf0, 0x41, 0x07


	//----- nvinfo : EIATTR_MAXREG_COUNT
	.align		4
.L_720:
        /*002c*/ 	.byte	0x03, 0x1b
        /*002e*/ 	.short	0x00ff


	//----- nvinfo : EIATTR_NUM_BARRIERS
	.align		4
        /*0030*/ 	.byte	0x02, 0x4c
        /*0032*/ 	.byte	0x01
	.zero		1


	//----- nvinfo : EIATTR_MERCURY_ISA_VERSION
	.align		4
        /*0034*/ 	.byte	0x03, 0x5f
        /*0036*/ 	.short	0x0000


	//----- nvinfo : EIATTR_COOP_GROUP_MASK_REGIDS
	.align		4
        /*0038*/ 	.byte	0x04, 0x29
        /*003a*/ 	.short	(.L_722 - .L_721)


	//   ....[0]....
.L_721:
        /*003c*/ 	.word	0xffffffff


	//   ....[1]....
        /*0040*/ 	.word	0xffffffff


	//   ....[2]....
        /*0044*/ 	.word	0xffffffff


	//   ....[3]....
        /*0048*/ 	.word	0xffffffff


	//   ....[4]....
        /*004c*/ 	.word	0xffffffff


	//   ....[5]....
        /*0050*/ 	.word	0xffffffff


	//   ....[6]....
        /*0054*/ 	.word	0xffffffff


	//   ....[7]....
        /*0058*/ 	.word	0xffffffff


	//   ....[8]....
        /*005c*/ 	.word	0xffffffff


	//   ....[9]....
        /*0060*/ 	.word	0xffffffff


	//   ....[10]....
        /*0064*/ 	.word	0xffffffff


	//   ....[11]....
        /*0068*/ 	.word	0xffffffff


	//   ....[12]....
        /*006c*/ 	.word	0xffffffff


	//   ....[13]....
        /*0070*/ 	.word	0xffffffff


	//   ....[14]....
        /*0074*/ 	.word	0xffffffff


	//   ....[15]....
        /*0078*/ 	.word	0xffffffff


	//----- nvinfo : EIATTR_COOP_GROUP_INSTR_OFFSETS
	.align		4
.L_722:
        /*007c*/ 	.byte	0x04, 0x28
        /*007e*/ 	.short	(.L_724 - .L_723)


	//   ....[0]....
.L_723:
        /*0080*/ 	.word	0x00005c00


	//   ....[1]....
        /*0084*/ 	.word	0x00005c20


	//   ....[2]....
        /*0088*/ 	.word	0x00005cc0


	//   ....[3]....
        /*008c*/ 	.word	0x00005cd0


	//   ....[4]....
        /*0090*/ 	.word	0x00009760


	//   ....[5]....
        /*0094*/ 	.word	0x00009770


	//   ....[6]....
        /*0098*/ 	.word	0x000097a0


	//   ....[7]....
        /*009c*/ 	.word	0x000097b0


	//   ....[8]....
        /*00a0*/ 	.word	0x0000d350


	//   ....[9]....
        /*00a4*/ 	.word	0x0000d370


	//   ....[10]....
        /*00a8*/ 	.word	0x0000d390


	//   ....[11]....
        /*00ac*/ 	.word	0x0000d3b0


	//   ....[12]....
        /*00b0*/ 	.word	0x0000ea90


	//   ....[13]....
        /*00b4*/ 	.word	0x0000ead0


	//   ....[14]....
        /*00b8*/ 	.word	0x0000eb30


	//   ....[15]....
        /*00bc*/ 	.word	0x0000eb40


	//----- nvinfo : EIATTR_EXIT_INSTR_OFFSETS
	.align		4
.L_724:
        /*00c0*/ 	.byte	0x04, 0x1c
        /*00c2*/ 	.short	(.L_726 - .L_725)


	//   ....[0]....
.L_725:
        /*00c4*/ 	.word	0x00000410


	//   ....[1]....
        /*00c8*/ 	.word	0x00000f60


	//   ....[2]....
        /*00cc*/ 	.word	0x00000f90


	//   ....[3]....
        /*00d0*/ 	.word	0x000101f0


	//   ....[4]....
        /*00d4*/ 	.word	0x00010260


	//   ....[5]....
        /*00d8*/ 	.word	0x00010280


	//----- nvinfo : EIATTR_CTAIDZ_USED
	.align		4
.L_726:
        /*00dc*/ 	.byte	0x01, 0x04
	.zero		2


	//----- nvinfo : EIATTR_CRS_STACK_SIZE
	.align		4
        /*00e0*/ 	.byte	0x04, 0x1e
        /*00e2*/ 	.short	(.L_728 - .L_727)
.L_727:
        /*00e4*/ 	.word	0x00000000
.L_728:


//--------------------- .nv.info._ZN5flash24flash_fwd_splitkv_kernelI23Flash_fwd_kernel_traitsILi192ELi64ELi64ELi4ELb0ELb0EN7cutlass6half_tE19Flash_kernel_traitsILi192ELi64ELi64ELi4ES3_EELb1ELb0ELb1ELb0ELb0ELb1ELb1ELb0EEEvNS_16Flash_fwd_paramsE --------------------------
	.section	.nv.info._ZN5flash24flash_fwd_splitkv_kernelI23Flash_fwd_kernel_traitsILi192ELi64ELi64ELi4ELb0ELb0EN7cutlass6half_tE19Flash_kernel_traitsILi192ELi64ELi64ELi4ES3_EELb1ELb0ELb1ELb0ELb0ELb1ELb1ELb0EEEvNS_16Flash_fwd_paramsE,"",@"SHT_CUDA_INFO"
	.sectionflags	@""
	.align	4


	//----- nvinfo : EIATTR_CUDA_API_VERSION
	.align		4
        /*0000*/ 	.byte	0x04, 0x37
        /*0002*/ 	.short	(.L_730 - .L_729)
.L_729:
        /*0004*/ 	.word	0x00000082


	//----- nvinfo : EIATTR_SW2861232_WAR
	.align		4
.L_730:
        /*0008*/ 	.byte	0x01, 0x35
	.zero		2


	//----- nvinfo : EIATTR_PARAM_CBANK
	.align		4
        /*000c*/ 	.byte	0x04, 0x0a
        /*000e*/ 	.short	(.L_732 - .L_731)
	.align		4
.L_731:
        /*0010*/ 	.word	index@(.nv.constant0._ZN5flash24flash_fwd_splitkv_kernelI23Flash_fwd_kernel_traitsILi192ELi64ELi64ELi4ELb0ELb0EN7cutlass6half_tE19Flash_kernel_traitsILi192ELi64ELi64ELi4ES3_EELb1ELb0ELb1ELb0ELb0ELb1ELb1ELb0EEEvNS_16Flash_fwd_paramsE)
        /*0014*/ 	.short	0x0160
        /*0016*/ 	.short	0x01d0


	//----- nvinfo : EIATTR_CBANK_PARAM_SIZE
	.align		4
.L_732:
        /*0018*/ 	.byte	0x03, 0x19
        /*001a*/ 	.short	0x01d0


	//----- nvinfo : EIATTR_KPARAM_INFO
	.align		4
        /*001c*/ 	.byte	0x04, 0x17
        /*001e*/ 	.short	(.L_734 - .L_733)
.L_733:
        /*0020*/ 	.word	0x00000000
        /*0024*/ 	.short	0x0000
        /*0026*/ 	.short	0x0000
        /*0028*/ 	.byte	0x00, 0xf0, 0x41, 0x07


	//----- nvinfo : EIATTR_MAXREG_COUNT
	.align		4
.L_734:
        /*002c*/ 	.byte	0x03, 0x1b
        /*002e*/ 	.short	0x00ff


	//----- nvinfo : EIATTR_NUM_BARRIERS
	.align		4
        /*0030*/ 	.byte	0x02, 0x4c
        /*0032*/ 	.byte	0x01
	.zero		1


	//----- nvinfo : EIATTR_MERCURY_ISA_VERSION
	.align		4
        /*0034*/ 	.byte	0x03, 0x5f
        /*0036*/ 	.short	0x0000


	//----- nvinfo : EIATTR_COOP_GROUP_MASK_REGIDS
	.align		4
        /*0038*/ 	.byte	0x04, 0x29
        /*003a*/ 	.short	(.L_736 - .L_735)


	//   ....[0]....
.L_735:
        /*003c*/ 	.word	0xffffffff


	//   ....[1]....
        /*0040*/ 	.word	0xffffffff


	//   ....[2]....
        /*0044*/ 	.word	0xffffffff


	//   ....[3]....
        /*0048*/ 	.word	0xffffffff


	//   ....[4]....
        /*004c*/ 	.word	0xffffffff


	//   ....[5]....
        /*0050*/ 	.word	0xffffffff


	//   ....[6]....
        /*0054*/ 	.word	0xffffffff


	//   ....[7]....
        /*0058*/ 	.word	0xffffffff


	//   ....[8]....
        /*005c*/ 	.word	0xffffffff


	//   ....[9]....
        /*0060*/ 	.word	0xffffffff


	//   ....[10]....
        /*0064*/ 	.word	0xffffffff


	//   ....[11]....
        /*0068*/ 	.word	0xffffffff


	//   ....[12]....
        /*006c*/ 	.word	0xffffffff


	//   ....[13]....
        /*0070*/ 	.word	0xffffffff


	//   ....[14]....
        /*0074*/ 	.word	0xffffffff


	//   ....[15]....
        /*0078*/ 	.word	0xffffffff


	//----- nvinfo : EIATTR_COOP_GROUP_INSTR_OFFSETS
	.align		4
.L_736:
        /*007c*/ 	.byte	0x04, 0x28
        /*007e*/ 	.short	(.L_738 - .L_737)


	//   ....[0]....
.L_737:
        /*0080*/ 	.word	0x00005ff0


	//   ....[1]....
        /*0084*/ 	.word	0x00006010


	//   ....[2]....
        /*0088*/ 	.word	0x000060b0


	//   ....[3]....
        /*008c*/ 	.word	0x000060c0


	//   ....[4]....
        /*0090*/ 	.word	0x00009f60


	//   ....[5]....
        /*0094*/ 	.word	0x00009f70


	//   ....[6]....
        /*0098*/ 	.word	0x00009fa0


	//   ....[7]....
        /*009c*/ 	.word	0x00009fb0


	//   ....[8]....
        /*00a0*/ 	.word	0x0000df10


	//   ....[9]....
        /*00a4*/ 	.word	0x0000df30


	//   ....[10]....
        /*00a8*/ 	.word	0x0000df50


	//   ....[11]....
        /*00ac*/ 	.word	0x0000df70


	//   ....[12]....
        /*00b0*/ 	.word	0x0000f670


	//   ....[13]....
        /*00b4*/ 	.word	0x0000f6b0


	//   ....[14]....
        /*00b8*/ 	.word	0x0000f710


	//   ....[15]....
        /*00bc*/ 	.word	0x0000f720


	//----- nvinfo : EIATTR_EXIT_INSTR_OFFSETS
	.align		4
.L_738:
        /*00c0*/ 	.byte	0x04, 0x1c
        /*00c2*/ 	.short	(.L_740 - .L_739)


	//   ....[0]....
.L_739:
        /*00c4*/ 	.word	0x00000410


	//   ....[1]....
        /*00c8*/ 	.word	0x00000f60


	//   ....[2]....
        /*00cc*/ 	.word	0x00000f90


	//   ....[3]....
        /*00d0*/ 	.word	0x00010dd0


	//   ....[4]....
        /*00d4*/ 	.word	0x00010e40


	//   ....[5]....
        /*00d8*/ 	.word	0x00010e60


	//----- nvinfo : EIATTR_CTAIDZ_USED
	.align		4
.L_740:
        /*00dc*/ 	.byte	0x01, 0x04
	.zero		2


	//----- nvinfo : EIATTR_CRS_STACK_SIZE
	.align		4
        /*00e0*/ 	.byte	0x04, 0x1e
        /*00e2*/ 	.short	(.L_742 - .L_741)
.L_741:
        /*00e4*/ 	.word	0x00000000
.L_742:


//--------------------- .nv.info._ZN5flash24flash_fwd_splitkv_kernelI23Flash_fwd_kernel_traitsILi192ELi64ELi64ELi4ELb0ELb0EN7cutlass6half_tE19Flash_kernel_traitsILi192ELi64ELi64ELi4ES3_EELb1ELb0ELb0ELb0ELb1ELb0ELb1ELb1EEEvNS_16Flash_fwd_paramsE --------------------------
	.section	.nv.info._ZN5flash24flash_fwd_splitkv_kernelI23Flash_fwd_kernel_traitsILi192ELi64ELi64ELi4ELb0ELb0EN7cutlass6half_tE19Flash_kernel_traitsILi192ELi64ELi64ELi4ES3_EELb1ELb0ELb0ELb0ELb1ELb0ELb1ELb1EEEvNS_16Flash_fwd_paramsE,"",@"SHT_CUDA_INFO"
	.sectionflags	@""
	.align	4


	//----- nvinfo : EIATTR_CUDA_API_VERSION
	.align		4
        /*0000*/ 	.byte	0x04, 0x37
        /*0002*/ 	.short	(.L_744 - .L_743)
.L_743:
        /*0004*/ 	.word	0x00000082


	//----- nvinfo : EIATTR_SW2861232_WAR
	.align		4
.L_744:
        /*0008*/ 	.byte	0x01, 0x35
	.zero		2


	//----- nvinfo : EIATTR_PARAM_CBANK
	.align		4
        /*000c*/ 	.byte	0x04, 0x0a
        /*000e*/ 	.short	(.L_746 - .L_745)
	.align		4
.L_745:
        /*0010*/ 	.word	index@(.nv.constant0._ZN5flash24flash_fwd_splitkv_kernelI23Flash_fwd_kernel_traitsILi192ELi64ELi64ELi4ELb0ELb0EN7cutlass6half_tE19Flash_kernel_traitsILi192ELi64ELi64ELi4ES3_EELb1ELb0ELb0ELb0ELb1ELb0ELb1ELb1EEEvNS_16Flash_fwd_paramsE)
        /*0014*/ 	.short	0x0160
        /*0016*/ 	.short	0x01d0


	//----- nvinfo : EIATTR_CBANK_PARAM_SIZE
	.align		4
.L_746:
        /*0018*/ 	.byte	0x03, 0x19
        /*001a*/ 	.short	0x01d0


	//----- nvinfo : EIATTR_KPARAM_INFO
	.align		4
        /*001c*/ 	.byte	0x04, 0x17
        /*001e*/ 	.short	(.L_748 - .L_747)
.L_747:
        /*0020*/ 	.word	0x00000000
        /*0024*/ 	.short	0x0000
        /*0026*/ 	.short	0x0000
        /*0028*/ 	.byte	0x00, 0xf0, 0x41, 0x07


	//----- nvinfo : EIATTR_MAXREG_COUNT
	.align		4
.L_748:
        /*002c*/ 	.byte	0x03, 0x1b
        /*002e*/ 	.short	0x00ff


	//----- nvinfo : EIATTR_NUM_BARRIERS
	.align		4
        /*0030*/ 	.byte	0x02, 0x4c
        /*0032*/ 	.byte	0x01
	.zero		1


	//----- nvinfo : EIATTR_MERCURY_ISA_VERSION
	.align		4
        /*0034*/ 	.byte	0x03, 0x5f
        /*0036*/ 	.short	0x0000


	//----- nvinfo : EIATTR_COOP_GROUP_MASK_REGIDS
	.align		4
        /*0038*/ 	.byte	0x04, 0x29
        /*003a*/ 	.short	(.L_750 - .L_749)


	//   ....[0]....
.L_749:
        /*003c*/ 	.word	0xffffffff


	//   ....[1]....
        /*0040*/ 	.word	0xffffffff


	//   ....[2]....
        /*0044*/ 	.word	0xffffffff


	//   ....[3]....
        /*0048*/ 	.word	0xffffffff


	//   ....[4]....
        /*004c*/ 	.word	0xffffffff


	//   ....[5]....
        /*0050*/ 	.word	0xffffffff


	//   ....[6]....
        /*0054*/ 	.word	0xffffffff


	//   ....[7]....
        /*0058*/ 	.word	0xffffffff


	//   ....[8]....
        /*005c*/ 	.word	0xffffffff


	//   ....[9]....
        /*0060*/ 	.word	0xffffffff


	//   ....[10]....
        /*0064*/ 	.word	0xffffffff


	//   ....[11]....
        /*0068*/ 	.word	0xffffffff


	//   ....[12]....
        /*006c*/ 	.word	0xffffffff


	//   ....[13]....
        /*0070*/ 	.word	0xffffffff


	//   ....[14]....
        /*0074*/ 	.word	0xffffffff


	//   ....[15]....
        /*0078*/ 	.word	0xffffffff


	//----- nvinfo : EIATTR_COOP_GROUP_INSTR_OFFSETS
	.align		4
.L_750:
        /*007c*/ 	.byte	0x04, 0x28
        /*007e*/ 	.short	(.L_752 - .L_751)


	//   ....[0]....
.L_751:
        /*0080*/ 	.word	0x00013590


	//   ....[1]....
        /*0084*/ 	.word	0x000135b0


	//   ....[2]....
        /*0088*/ 	.word	0x00013650


	//   ....[3]....
        /*008c*/ 	.word	0x00013660


	//   ....[4]....
        /*0090*/ 	.word	0x00016480


	//   ....[5]....
        /*0094*/ 	.word	0x00016490


	//   ....[6]....
        /*0098*/ 	.word	0x000164c0


	//   ....[7]....
        /*009c*/ 	.word	0x000164d0


	//   ....[8]....
        /*00a0*/ 	.word	0x00019480


	//   ....[9]....
        /*00a4*/ 	.word	0x000194a0


	//   ....[10]....
        /*00a8*/ 	.word	0x000194d0


	//   ....[11]....
        /*00ac*/ 	.word	0x000194e0


	//   ....[12]....
        /*00b0*/ 	.word	0x0001abb0


	//   ....[13]....
        /*00b4*/ 	.word	0x0001abf0


	//   ....[14]....
        /*00b8*/ 	.word	0x0001ac50


	//   ....[15]....
        /*00bc*/ 	.word	0x0001ac60


	//----- nvinfo : EIATTR_EXIT_INSTR_OFFSETS
	.align		4
.L_752:
        /*00c0*/ 	.byte	0x04, 0x1c
        /*00c2*/ 	.short	(.L_754 - .L_753)


	//   ....[0]....
.L_753:
        /*00c4*/ 	.word	0x00000430


	//   ....[1]....
        /*00c8*/ 	.word	0x00000c50


	//   ....[2]....
        /*00cc*/ 	.word	0x00000c80


	//   ....[3]....
        /*00d0*/ 	.word	0x0001c010


	//   ....[4]....
        /*00d4*/ 	.word	0x0001c050


	//----- nvinfo : EIATTR_CTAIDZ_USED
	.align		4
.L_754:
        /*00d8*/ 	.byte	0x01, 0x04
	.zero		2


	//----- nvinfo : EIATTR_CRS_STACK_SIZE
	.align		4
        /*00dc*/ 	.byte	0x04, 0x1e
        /*00de*/ 	.short	(.L_756 - .L_755)
.L_755:
        /*00e0*/ 	.word	0x00000000
.L_756:


//--------------------- .nv.info._ZN5flash24flash_fwd_splitkv_kernelI23Flash_fwd_kernel_traitsILi192ELi64ELi64ELi4ELb0ELb0EN7cutlass6half_tE19Flash_kernel_traitsILi192ELi64ELi64ELi4ES3_EELb1ELb0ELb0ELb0ELb1ELb1ELb1ELb1EEEvNS_16Flash_fwd_paramsE --------------------------
	.section	.nv.info._ZN5flash24flash_fwd_splitkv_kernelI23Flash_fwd_kernel_traitsILi192ELi64ELi64ELi4ELb0ELb0EN7cutlass6half_tE19Flash_kernel_traitsILi192ELi64ELi64ELi4ES3_EELb1ELb0ELb0ELb0ELb1ELb1ELb1ELb1EEEvNS_16Flash_fwd_paramsE,"",@"SHT_CUDA_INFO"
	.sectionflags	@""
	.align	4


	//----- nvinfo : EIATTR_CUDA_API_VERSION
	.align		4
        /*0000*/ 	.byte	0x04, 0x37
        /*0002*/ 	.short	(.L_758 - .L_757)
.L_757:
        /*0004*/ 	.word	0x00000082


	//----- nvinfo : EIATTR_SW2861232_WAR
	.align		4
.L_758:
        /*0008*/ 	.byte	0x01, 0x35
	.zero		2


	//----- nvinfo : EIATTR_PARAM_CBANK
	.align		4
        /*000c*/ 	.byte	0x04, 0x0a
        /*000e*/ 	.short	(.L_760 - .L_759)
	.align		4
.L_759:
        /*0010*/ 	.word	index@(.nv.constant0._ZN5flash24flash_fwd_splitkv_kernelI23Flash_fwd_kernel_traitsILi192ELi64ELi64ELi4ELb0ELb0EN7cutlass6half_tE19Flash_kernel_traitsILi192ELi64ELi64ELi4ES3_EELb1ELb0ELb0ELb0ELb1ELb1ELb1ELb1EEEvNS_16Flash_fwd_paramsE)
        /*0014*/ 	.short	0x0160
        /*0016*/ 	.short	0x01d0


	//----- nvinfo : EIATTR_CBANK_PARAM_SIZE
	.align		4
.L_760:
        /*0018*/ 	.byte	0x03, 0x19
        /*001a*/ 	.short	0x01d0


	//----- nvinfo : EIATTR_KPARAM_INFO
	.align		4
        /*001c*/ 	.byte	0x04, 0x17
        /*001e*/ 	.short	(.L_762 - .L_761)
.L_761:
        /*0020*/ 	.word	0x00000000
        /*0024*/ 	.short	0x0000
        /*0026*/ 	.short	0x0000
        /*0028*/ 	.byte	0x00, 0xf0, 0x41, 0x07


	//----- nvinfo : EIATTR_MAXREG_COUNT
	.align		4
.L_762:
        /*002c*/ 	.byte	0x03, 0x1b
        /*002e*/ 	.short	0x00ff


	//----- nvinfo : EIATTR_NUM_BARRIERS
	.align		4
        /*0030*/ 	.byte	0x02, 0x4c
        /*0032*/ 	.byte	0x01
	.zero		1


	//----- nvinfo : EIATTR_MERCURY_ISA_VERSION
	.align		4
        /*0034*/ 	.byte	0x03, 0x5f
        /*0036*/ 	.short	0x0000


	//----- nvinfo : EIATTR_COOP_GROUP_MASK_REGIDS
	.align		4
        /*0038*/ 	.byte	0x04, 0x29
        /*003a*/ 	.short	(.L_764 - .L_763)


	//   ....[0]....
.L_763:
        /*003c*/ 	.word	0xffffffff


	//   ....[1]....
        /*0040*/ 	.word	0xffffffff


	//   ....[2]....
        /*0044*/ 	.word	0xffffffff


	//   ....[3]....
        /*0048*/ 	.word	0xffffffff


	//   ....[4]....
        /*004c*/ 	.word	0xffffffff


	//   ....[5]....
        /*0050*/ 	.word	0xffffffff


	//   ....[6]....
        /*0054*/ 	.word	0xffffffff


	//   ....[7]....
        /*0058*/ 	.word	0xffffffff


	//   ....[8]....
        /*005c*/ 	.word	0xffffffff


	//   ....[9]....
        /*0060*/ 	.word	0xffffffff


	//   ....[10]....
        /*0064*/ 	.word	0xffffffff


	//   ....[11]....
        /*0068*/ 	.word	0xffffffff


	//   ....[12]....
        /*006c*/ 	.word	0xffffffff


	//   ....[13]....
        /*0070*/ 	.word	0xffffffff


	//   ....[14]....
        /*0074*/ 	.word	0xffffffff


	//   ....[15]....
        /*0078*/ 	.word	0xffffffff


	//----- nvinfo : EIATTR_COOP_GROUP_INSTR_OFFSETS
	.align		4
.L_764:
        /*007c*/ 	.byte	0x04, 0x28
        /*007e*/ 	.short	(.L_766 - .L_765)


	//   ....[0]....
.L_765:
        /*0080*/ 	.word	0x00013980


	//   ....[1]....
        /*0084*/ 	.word	0x000139a0


	//   ....[2]....
        /*0088*/ 	.word	0x00013a40


	//   ....[3]....
        /*008c*/ 	.word	0x00013a50


	//   ....[4]....
        /*0090*/ 	.word	0x00016c70


	//   ....[5]....
        /*0094*/ 	.word	0x00016c80


	//   ....[6]....
        /*0098*/ 	.word	0x00016cb0


	//   ....[7]....
        /*009c*/ 	.word	0x00016cc0


	//   ....[8]....
        /*00a0*/ 	.word	0x0001a040


	//   ....[9]....
        /*00a4*/ 	.word	0x0001a050


	//   ....[10]....
        /*00a8*/ 	.word	0x0001a080


	//   ....[11]....
        /*00ac*/ 	.word	0x0001a090


	//   ....[12]....
        /*00b0*/ 	.word	0x0001b790


	//   ....[13]....
        /*00b4*/ 	.word	0x0001b7d0


	//   ....[14]....
        /*00b8*/ 	.word	0x0001b830


	//   ....[15]....
        /*00bc*/ 	.word	0x0001b840


	//----- nvinfo : EIATTR_EXIT_INSTR_OFFSETS
	.align		4
.L_766:
        /*00c0*/ 	.byte	0x04, 0x1c
        /*00c2*/ 	.short	(.L_768 - .L_767)


	//   ....[0]....
.L_767:
        /*00c4*/ 	.word	0x00000430


	//   ....[1]....
        /*00c8*/ 	.word	0x00000c50


	//   ....[2]....
        /*00cc*/ 	.word	0x00000c80


	//   ....[3]....
        /*00d0*/ 	.word	0x0001cbf0


	//   ....[4]....
        /*00d4*/ 	.word	0x0001cc30


	//----- nvinfo : EIATTR_CTAIDZ_USED
	.align		4
.L_768:
        /*00d8*/ 	.byte	0x01, 0x04
	.zero		2


	//----- nvinfo : EIATTR_CRS_STACK_SIZE
	.align		4
        /*00dc*/ 	.byte	0x04, 0x1e
        /*00de*/ 	.short	(.L_770 - .L_769)
.L_769:
        /*00e0*/ 	.word	0x00000000
.L_770:


//--------------------- .nv.info._ZN5flash24flash_fwd_splitkv_kernelI23Flash_fwd_kernel_traitsILi192ELi64ELi64ELi4ELb0ELb0EN7cutlass6half_tE19Flash_kernel_traitsILi192ELi64ELi64ELi4ES3_EELb1ELb0ELb1ELb0ELb0ELb0ELb1ELb1EEEvNS_16Flash_fwd_paramsE --------------------------
	.section	.nv.info._ZN5flash24flash_fwd_splitkv_kernelI23Flash_fwd_kernel_traitsILi192ELi64ELi64ELi4ELb0ELb0EN7cutlass6half_tE19Flash_kernel_traitsILi192ELi64ELi64ELi4ES3_EELb1ELb0ELb1ELb0ELb0ELb0ELb1ELb1EEEvNS_16Flash_fwd_paramsE,"",@"SHT_CUDA_INFO"
	.sectionflags	@""
	.align	4


	//----- nvinfo : EIATTR_CUDA_API_VERSION
	.align		4
        /*0000*/ 	.byte	0x04, 0x37
        /*0002*/ 	.short	(.L_772 - .L_771)
.L_771:
        /*0004*/ 	.word	0x00000082


	//----- nvinfo : EIATTR_SW2861232_WAR
	.align		4
.L_772:
        /*0008*/ 	.byte	0x01, 0x35
	.zero		2


	//----- nvinfo : EIATTR_PARAM_CBANK
	.align		4
        /*000c*/ 	.byte	0x04, 0x0a
        /*000e*/ 	.short	(.L_774 - .L_773)
	.align		4
.L_773:
        /*0010*/ 	.word	index@(.nv.constant0._ZN5flash24flash_fwd_splitkv_kernelI23Flash_fwd_kernel_traitsILi192ELi64ELi64ELi4ELb0ELb0EN7cutlass6half_tE19Flash_kernel_traitsILi192ELi64ELi64ELi4ES3_EELb1ELb0ELb1ELb0ELb0ELb0ELb1ELb1EEEvNS_16Flash_fwd_paramsE)
        /*0014*/ 	.short	0x0160
        /*0016*/ 	.short	0x01d0


	//----- nvinfo : EIATTR_CBANK_PARAM_SIZE
	.align		4
.L_774:
        /*0018*/ 	.byte	0x03, 0x19
        /*001a*/ 	.short	0x01d0


	//----- nvinfo : EIATTR_KPARAM_INFO
	.align		4
        /*001c*/ 	.byte	0x04, 0x17
        /*001e*/ 	.short	(.L_776 - .L_775)
.L_775:
        /*0020*/ 	.word	0x00000000
        /*0024*/ 	.short	0x0000
        /*0026*/ 	.short	0x0000
        /*0028*/ 	.byte	0x00, 0xf0, 0x41, 0x07


	//----- nvinfo : EIATTR_MAXREG_COUNT
	.align		4
.L_776:
        /*002c*/ 	.byte	0x03, 0x1b
        /*002e*/ 	.short	0x00ff


	//----- nvinfo : EIATTR_NUM_BARRIERS
	.align		4
        /*0030*/ 	.byte	0x02, 0x4c
        /*0032*/ 	.byte	0x01
	.zero		1


	//----- nvinfo : EIATTR_MERCURY_ISA_VERSION
	.align		4
        /*0034*/ 	.byte	0x03, 0x5f
        /*0036*/ 	.short	0x0000


	//----- nvinfo : EIATTR_COOP_GROUP_MASK_REGIDS
	.align		4
        /*0038*/ 	.byte	0x04, 0x29
        /*003a*/ 	.short	(.L_778 - .L_777)


	//   ....[0]....
.L_777:
        /*003c*/ 	.word	0xffffffff


	//   ....[1]....
        /*0040*/ 	.word	0xffffffff


	//   ....[2]....
        /*0044*/ 	.word	0xffffffff


	//   ....[3]....
        /*0048*/ 	.word	0xffffffff


	//   ....[4]....
        /*004c*/ 	.word	0xffffffff


	//   ....[5]....
        /*0050*/ 	.word	0xffffffff


	//   ....[6]....
        /*0054*/ 	.word	0xffffffff


	//   ....[7]....
        /*0058*/ 	.word	0xffffffff


	//   ....[8]....
        /*005c*/ 	.word	0xffffffff


	//   ....[9]....
        /*0060*/ 	.word	0xffffffff


	//   ....[10]....
        /*0064*/ 	.word	0xffffffff


	//   ....[11]....
        /*0068*/ 	.word	0xffffffff


	//   ....[12]....
        /*006c*/ 	.word	0xffffffff


	//   ....[13]....
        /*0070*/ 	.word	0xffffffff


	//   ....[14]....
        /*0074*/ 	.word	0xffffffff


	//   ....[15]....
        /*0078*/ 	.word	0xffffffff


	//----- nvinfo : EIATTR_COOP_GROUP_INSTR_OFFSETS
	.align		4
.L_778:
        /*007c*/ 	.byte	0x04, 0x28
        /*007e*/ 	.short	(.L_780 - .L_779)


	//   ....[0]....
.L_779:
        /*0080*/ 	.word	0x00016160


	//   ....[1]....
        /*0084*/ 	.word	0x00016180


	//   ....[2]....
        /*0088*/ 	.word	0x00016220


	//   ....[3]....
        /*008c*/ 	.word	0x00016230


	//   ....[4]....
        /*0090*/ 	.word	0x00019c50


	//   ....[5]....
        /*0094*/ 	.word	0x00019c60


	//   ....[6]....
        /*0098*/ 	.word	0x00019c90


	//   ....[7]....
        /*009c*/ 	.word	0x00019ca0


	//   ....[8]....
        /*00a0*/ 	.word	0x0001d860


	//   ....[9]....
        /*00a4*/ 	.word	0x0001d880


	//   ....[10]....
        /*00a8*/ 	.word	0x0001d8a0


	//   ....[11]....
        /*00ac*/ 	.word	0x0001d8c0


	//   ....[12]....
        /*00b0*/ 	.word	0x0001efa0


	//   ....[13]....
        /*00b4*/ 	.word	0x0001efe0


	//   ....[14]....
        /*00b8*/ 	.word	0x0001f040


	//   ....[15]....
        /*00bc*/ 	.word	0x0001f050


	//----- nvinfo : EIATTR_EXIT_INSTR_OFFSETS
	.align		4
.L_780:
        /*00c0*/ 	.byte	0x04, 0x1c
        /*00c2*/ 	.short	(.L_782 - .L_781)


	//   ....[0]....
.L_781:
        /*00c4*/ 	.word	0x00000420


	//   ....[1]....
        /*00c8*/ 	.word	0x00000f70


	//   ....[2]....
        /*00cc*/ 	.word	0x00000fa0


	//   ....[3]....
        /*00d0*/ 	.word	0x00020720


	//   ....[4]....
        /*00d4*/ 	.word	0x00020790


	//   ....[5]....
        /*00d8*/ 	.word	0x000207b0


	//----- nvinfo : EIATTR_CTAIDZ_USED
	.align		4
.L_782:
        /*00dc*/ 	.byte	0x01, 0x04
	.zero		2


	//----- nvinfo : EIATTR_CRS_STACK_SIZE
	.align		4
        /*00e0*/ 	.byte	0x04, 0x1e
        /*00e2*/ 	.short	(.L_784 - .L_783)
.L_783:
        /*00e4*/ 	.word	0x00000000
.L_784:


//--------------------- .nv.info._ZN5flash24flash_fwd_splitkv_kernelI23Flash_fwd_kernel_traitsILi192ELi64ELi64ELi4ELb0ELb0EN7cutlass6half_tE19Flash_kernel_traitsILi192ELi64ELi64ELi4ES3_EELb1ELb0ELb1ELb0ELb0ELb1ELb1ELb1EEEvNS_16Flash_fwd_paramsE --------------------------
	.section	.nv.info._ZN5flash24flash_fwd_splitkv_kernelI23Flash_fwd_kernel_traitsILi192ELi64ELi64ELi4ELb0ELb0EN7cutlass6half_tE19Flash_kernel_traitsILi192ELi64ELi64ELi4ES3_EELb1ELb0ELb1ELb0ELb0ELb1ELb1ELb1EEEvNS_16Flash_fwd_paramsE,"",@"SHT_CUDA_INFO"
	.sectionflags	@""
	.align	4


	//----- nvinfo : EIATTR_CUDA_API_VERSION
	.align		4
        /*0000*/ 	.byte	0x04, 0x37
        /*0002*/ 	.short	(.L_786 - .L_785)
.L_785:
        /*0004*/ 	.word	0x00000082


	//----- nvinfo : EIATTR_SW2861232_WAR
	.align		4
.L_786:
        /*0008*/ 	.byte	0x01, 0x35
	.zero		2


	//----- nvinfo : EIATTR_PARAM_CBANK
	.align		4
        /*000c*/ 	.byte	0x04, 0x0a
        /*000e*/ 	.short	(.L_788 - .L_787)
	.align		4
.L_787:
        /*0010*/ 	.word	index@(.nv.constant0._ZN5flash24flash_fwd_splitkv_kernelI23Flash_fwd_kernel_traitsILi192ELi64ELi64ELi4ELb0ELb0EN7cutlass6half_tE19Flash_kernel_traitsILi192ELi64ELi64ELi4ES3_EELb1ELb0ELb1ELb0ELb0ELb1ELb1ELb1EEEvNS_16Flash_fwd_paramsE)
        /*0014*/ 	.short	0x0160
        /*0016*/ 	.short	0x01d0


	//----- nvinfo : EIATTR_CBANK_PARAM_SIZE
	.align		4
.L_788:
        /*0018*/ 	.byte	0x03, 0x19
        /*001a*/ 	.short	0x01d0


	//----- nvinfo : EIATTR_KPARAM_INFO
	.align		4
        /*001c*/ 	.byte	0x04, 0x17
        /*001e*/ 	.short	(.L_790 - .L_789)
.L_789:
        /*0020*/ 	.word	0x00000000
        /*0024*/ 	.short	0x0000
        /*0026*/ 	.short	0x0000
        /*0028*/ 	.byte	0x00, 0xf0, 0x41, 0x07


	//----- nvinfo : EIATTR_MAXREG_COUNT
	.align		4
.L_790:
        /*002c*/ 	.byte	0x03, 0x1b
        /*002e*/ 	.short	0x00ff


	//----- nvinfo : EIATTR_NUM_BARRIERS
	.align		4
        /*0030*/ 	.byte	0x02, 0x4c
        /*0032*/ 	.byte	0x01
	.zero		1


	//----- nvinfo : EIATTR_MERCURY_ISA_VERSION
	.align		4
        /*0034*/ 	.byte	0x03, 0x5f
        /*0036*/ 	.short	0x0000


	//----- nvinfo : EIATTR_COOP_GROUP_MASK_REGIDS
	.align		4
        /*0038*/ 	.byte	0x04, 0x29
        /*003a*/ 	.short	(.L_792 - .L_791)


	//   ....[0]....
.L_791:
        /*003c*/ 	.word	0xffffffff


	//   ....[1]....
        /*0040*/ 	.word	0xffffffff


	//   ....[2]....
        /*0044*/ 	.word	0xffffffff


	//   ....[3]....
        /*0048*/ 	.word	0xffffffff


	//   ....[4]....
        /*004c*/ 	.word	0xffffffff


	//   ....[5]....
        /*0050*/ 	.word	0xffffffff


	//   ....[6]....
        /*0054*/ 	.word	0xffffffff


	//   ....[7]....
        /*0058*/ 	.word	0xffffffff


	//   ....[8]....
        /*005c*/ 	.word	0xffffffff


	//   ....[9]....
        /*0060*/ 	.word	0xffffffff


	//   ....[10]....
        /*0064*/ 	.word	0xffffffff


	//   ....[11]....
        /*0068*/ 	.word	0xffffffff


	//   ....[12]....
        /*006c*/ 	.word	0xffffffff


	//   ....[13]....
        /*0070*/ 	.word	0xffffffff


	//   ....[14]....
        /*0074*/ 	.word	0xffffffff


	//   ....[15]....
        /*0078*/ 	.word	0xffffffff


	//----- nvinfo : EIATTR_COOP_GROUP_INSTR_OFFSETS
	.align		4
.L_792:
        /*007c*/ 	.byte	0x04, 0x28
        /*007e*/ 	.short	(.L_794 - .L_793)


	//   ....[0]....
.L_793:
        /*0080*/ 	.word	0x00016570


	//   ....[1]....
        /*0084*/ 	.word	0x00016590


	//   ....[2]....
        /*0088*/ 	.word	0x00016630


	//   ....[3]....
        /*008c*/ 	.word	0x00016640


	//   ....[4]....
        /*0090*/ 	.word	0x0001a460


	//   ....[5]....
        /*0094*/ 	.word	0x0001a470


	//   ....[6]....
        /*0098*/ 	.word	0x0001a4a0


	//   ....[7]....
        /*009c*/ 	.word	0x0001a4b0


	//   ....[8]....
        /*00a0*/ 	.word	0x0001e440


	//   ....[9]....
        /*00a4*/ 	.word	0x0001e460


	//   ....[10]....
        /*00a8*/ 	.word	0x0001e480


	//   ....[11]....
        /*00ac*/ 	.word	0x0001e4a0


	//   ....[12]....
        /*00b0*/ 	.word	0x0001fbb0


	//   ....[13]....
        /*00b4*/ 	.word	0x0001fbf0


	//   ....[14]....
        /*00b8*/ 	.word	0x0001fc50


	//   ....[15]....
        /*00bc*/ 	.word	0x0001fc60


	//----- nvinfo : EIATTR_EXIT_INSTR_OFFSETS
	.align		4
.L_794:
        /*00c0*/ 	.byte	0x04, 0x1c
        /*00c2*/ 	.short	(.L_796 - .L_795)


	//   ....[0]....
.L_795:
        /*00c4*/ 	.word	0x00000420


	//   ....[1]....
        /*00c8*/ 	.word	0x00000f70


	//   ....[2]....
        /*00cc*/ 	.word	0x00000fa0


	//   ....[3]....
        /*00d0*/ 	.word	0x00021330


	//   ....[4]....
        /*00d4*/ 	.word	0x000213a0


	//   ....[5]....
        /*00d8*/ 	.word	0x000213c0


	//----- nvinfo : EIATTR_CTAIDZ_USED
	.align		4
.L_796:
        /*00dc*/ 	.byte	0x01, 0x04
	.zero		2


	//----- nvinfo : EIATTR_CRS_STACK_SIZE
	.align		4
        /*00e0*/ 	.byte	0x04, 0x1e
        /*00e2*/ 	.short	(.L_798 - .L_797)
.L_797:
        /*00e4*/ 	.word	0x00000000
.L_798:


//--------------------- .nv.callgraph             --------------------------
	.section	.nv.callgraph,"",@"SHT_CUDA_CALLGRAPH"
	.align	4
	.sectionentsize	8
	.align		4
        /*0000*/ 	.word	0x00000000
	.align		4
        /*0004*/ 	.word	0xffffffff
	.align		4
        /*0008*/ 	.word	0x00000000
	.align		4
        /*000c*/ 	.word	0xfffffffe
	.align		4
        /*0010*/ 	.word	0x00000000
	.align		4
        /*0014*/ 	.word	0xfffffffd
	.align		4
        /*0018*/ 	.word	0x00000000
	.align		4
        /*001c*/ 	.word	0xfffffffc


//--------------------- .nv.rel.action            --------------------------
	.section	.nv.rel.action,"",@"SHT_CUDA_RELOCINFO"
	.align	8
	.sectionentsize	8
        /*0000*/ 	.byte	0x73, 0x00, 0x00, 0x00, 0x00, 0x00, 0x00, 0x00, 0x00, 0x00, 0x00, 0x11, 0x25, 0x00, 0x05, 0x36


//--------------------- .nv.constant4             --------------------------
	.section	.nv.constant4,"a",@progbits
	.align	8
	.align		8
.nv.constant4:
        /*0000*/ 	.dword	_ZN79_INTERNAL_fb7b40c3_43_flash_fwd_split_hdim192_fp16_causal_sm80_cu_60c5005d_27724cuda3std3__45__cpo5beginE
	.align		8
        /*0008*/ 	.dword	_ZN79_INTERNAL_fb7b40c3_43_flash_fwd_split_hdim192_fp16_causal_sm80_cu_60c5005d_27724cuda3std3__45__cpo3endE
	.align		8
        /*0010*/ 	.dword	_ZN79_INTERNAL_fb7b40c3_43_flash_fwd_split_hdim192_fp16_causal_sm80_cu_60c5005d_27724cuda3std3__45__cpo6cbeginE
	.align		8
        /*0018*/ 	.dword	_ZN79_INTERNAL_fb7b40c3_43_flash_fwd_split_hdim192_fp16_causal_sm80_cu_60c5005d_27724cuda3std3__45__cpo4cendE
	.align		8
        /*0020*/ 	.dword	_ZN79_INTERNAL_fb7b40c3_43_flash_fwd_split_hdim192_fp16_causal_sm80_cu_60c5005d_27724cuda3std3__481_GLOBAL__N__fb7b40c3_43_flash_fwd_split_hdim192_fp16_causal_sm80_cu_60c5005d_27726ignoreE
	.align		8
        /*0028*/ 	.dword	_ZN79_INTERNAL_fb7b40c3_43_flash_fwd_split_hdim192_fp16_causal_sm80_cu_60c5005d_27724cuda3std3__419piecewise_constructE
	.align		8
        /*0030*/ 	.dword	_ZN79_INTERNAL_fb7b40c3_43_flash_fwd_split_hdim192_fp16_causal_sm80_cu_60c5005d_27724cuda3std3__48in_placeE
	.align		8
        /*0038*/ 	.dword	_ZN79_INTERNAL_fb7b40c3_43_flash_fwd_split_hdim192_fp16_causal_sm80_cu_60c5005d_27724cuda3std6ranges3__45__cpo4swapE
	.align		8
        /*0040*/ 	.dword	_ZN79_INTERNAL_fb7b40c3_43_flash_fwd_split_hdim192_fp16_causal_sm80_cu_60c5005d_27724cuda3std6ranges3__45__cpo9iter_moveE
	.align		8
        /*0048*/ 	.dword	_ZN79_INTERNAL_fb7b40c3_43_flash_fwd_split_hdim192_fp16_causal_sm80_cu_60c5005d_27724cute7productE
	.align		8
        /*0050*/ 	.dword	_ZN79_INTERNAL_fb7b40c3_43_flash_fwd_split_hdim192_fp16_causal_sm80_cu_60c5005d_27724cute1_E


//--------------------- .nv.constant0._ZN5flash32flash_fwd_splitkv_combine_kernelI23Flash_fwd_kernel_traitsILi192ELi64ELi64ELi4ELb0ELb0EN7cutlass6half_tE19Flash_kernel_traitsILi192ELi64ELi64ELi4ES3_EELi8ELi7ELb0EEEvNS_16Flash_fwd_paramsE --------------------------
	.section	.nv.constant0._ZN5flash32flash_fwd_splitkv_combine_kernelI23Flash_fwd_kernel_traitsILi192ELi64ELi64ELi4ELb0ELb0EN7cutlass6half_tE19Flash_kernel_traitsILi192ELi64ELi64ELi4ES3_EELi8ELi7ELb0EEEvNS_16Flash_fwd_paramsE,"a",@progbits
	.sectionflags	@""
	.align	4
.nv.constant0._ZN5flash32flash_fwd_splitkv_combine_kernelI23Flash_fwd_kernel_traitsILi192ELi64ELi64ELi4ELb0ELb0EN7cutlass6half_tE19Flash_kernel_traitsILi192ELi64ELi64ELi4ES3_EELi8ELi7ELb0EEEvNS_16Flash_fwd_paramsE:
	.zero		816


//--------------------- .nv.constant0._ZN5flash32flash_fwd_splitkv_combine_kernelI23Flash_fwd_kernel_traitsILi192ELi64ELi64ELi4ELb0ELb0EN7cutlass6half_tE19Flash_kernel_traitsILi192ELi64ELi64ELi4ES3_EELi8ELi6ELb0EEEvNS_16Flash_fwd_paramsE --------------------------
	.section	.nv.constant0._ZN5flash32flash_fwd_splitkv_combine_kernelI23Flash_fwd_kernel_traitsILi192ELi64ELi64ELi4ELb0ELb0EN7cutlass6half_tE19Flash_kernel_traitsILi192ELi64ELi64ELi4ES3_EELi8ELi6ELb0EEEvNS_16Flash_fwd_paramsE,"a",@progbits
	.sectionflags	@""
	.align	4
.nv.constant0._ZN5flash32flash_fwd_splitkv_combine_kernelI23Flash_fwd_kernel_traitsILi192ELi64ELi64ELi4ELb0ELb0EN7cutlass6half_tE19Flash_kernel_traitsILi192ELi64ELi64ELi4ES3_EELi8ELi6ELb0EEEvNS_16Flash_fwd_paramsE:
	.zero		816


//--------------------- .nv.constant0._ZN5flash32flash_fwd_splitkv_combine_kernelI23Flash_fwd_kernel_traitsILi192ELi64ELi64ELi4ELb0ELb0EN7cutlass6half_tE19Flash_kernel_traitsILi192ELi64ELi64ELi4ES3_EELi8ELi5ELb0EEEvNS_16Flash_fwd_paramsE --------------------------
	.section	.nv.constant0._ZN5flash32flash_fwd_splitkv_combine_kernelI23Flash_fwd_kernel_traitsILi192ELi64ELi64ELi4ELb0ELb0EN7cutlass6half_tE19Flash_kernel_traitsILi192ELi64ELi64ELi4ES3_EELi8ELi5ELb0EEEvNS_16Flash_fwd_paramsE,"a",@progbits
	.sectionflags	@""
	.align	4
.nv.constant0._ZN5flash32flash_fwd_splitkv_combine_kernelI23Flash_fwd_kernel_traitsILi192ELi64ELi64ELi4ELb0ELb0EN7cutlass6half_tE19Flash_kernel_traitsILi192ELi64ELi64ELi4ES3_EELi8ELi5ELb0EEEvNS_16Flash_fwd_paramsE:
	.zero		816


//--------------------- .nv.constant0._ZN5flash32flash_fwd_splitkv_combine_kernelI23Flash_fwd_kernel_traitsILi192ELi64ELi64ELi4ELb0ELb0EN7cutlass6half_tE19Flash_kernel_traitsILi192ELi64ELi64ELi4ES3_EELi8ELi4ELb0EEEvNS_16Flash_fwd_paramsE --------------------------
	.section	.nv.constant0._ZN5flash32flash_fwd_splitkv_combine_kernelI23Flash_fwd_kernel_traitsILi192ELi64ELi64ELi4ELb0ELb0EN7cutlass6half_tE19Flash_kernel_traitsILi192ELi64ELi64ELi4ES3_EELi8ELi4ELb0EEEvNS_16Flash_fwd_paramsE,"a",@progbits
	.sectionflags	@""
	.align	4
.nv.constant0._ZN5flash32flash_fwd_splitkv_combine_kernelI23Flash_fwd_kernel_traitsILi192ELi64ELi64ELi4ELb0ELb0EN7cutlass6half_tE19Flash_kernel_traitsILi192ELi64ELi64ELi4ES3_EELi8ELi4ELb0EEEvNS_16Flash_fwd_paramsE:
	.zero		816


//--------------------- .nv.constant0._ZN5flash32flash_fwd_splitkv_combine_kernelI23Flash_fwd_kernel_traitsILi192ELi64ELi64ELi4ELb0ELb0EN7cutlass6half_tE19Flash_kernel_traitsILi192ELi64ELi64ELi4ES3_EELi8ELi3ELb0EEEvNS_16Flash_fwd_paramsE --------------------------
	.section	.nv.constant0._ZN5flash32flash_fwd_splitkv_combine_kernelI23Flash_fwd_kernel_traitsILi192ELi64ELi64ELi4ELb0ELb0EN7cutlass6half_tE19Flash_kernel_traitsILi192ELi64ELi64ELi4ES3_EELi8ELi3ELb0EEEvNS_16Flash_fwd_paramsE,"a",@progbits
	.sectionflags	@""
	.align	4
.nv.constant0._ZN5flash32flash_fwd_splitkv_combine_kernelI23Flash_fwd_kernel_traitsILi192ELi64ELi64ELi4ELb0ELb0EN7cutlass6half_tE19Flash_kernel_traitsILi192ELi64ELi64ELi4ES3_EELi8ELi3ELb0EEEvNS_16Flash_fwd_paramsE:
	.zero		816


//--------------------- .nv.constant0._ZN5flash32flash_fwd_splitkv_combine_kernelI23Flash_fwd_kernel_traitsILi192ELi64ELi64ELi4ELb0ELb0EN7cutlass6half_tE19Flash_kernel_traitsILi192ELi64ELi64ELi4ES3_EELi8ELi2ELb0EEEvNS_16Flash_fwd_paramsE --------------------------
	.section	.nv.constant0._ZN5flash32flash_fwd_splitkv_combine_kernelI23Flash_fwd_kernel_traitsILi192ELi64ELi64ELi4ELb0ELb0EN7cutlass6half_tE19Flash_kernel_traitsILi192ELi64ELi64ELi4ES3_EELi8ELi2ELb0EEEvNS_16Flash_fwd_paramsE,"a",@progbits
	.sectionflags	@""
	.align	4
.nv.constant0._ZN5flash32flash_fwd_splitkv_combine_kernelI23Flash_fwd_kernel_traitsILi192ELi64ELi64ELi4ELb0ELb0EN7cutlass6half_tE19Flash_kernel_traitsILi192ELi64ELi64ELi4ES3_EELi8ELi2ELb0EEEvNS_16Flash_fwd_paramsE:
	.zero		816


//--------------------- .nv.constant0._ZN5flash32flash_fwd_splitkv_combine_kernelI23Flash_fwd_kernel_traitsILi192ELi64ELi64ELi4ELb0ELb0EN7cutlass6half_tE19Flash_kernel_traitsILi192ELi64ELi64ELi4ES3_EELi8ELi1ELb0EEEvNS_16Flash_fwd_paramsE --------------------------
	.section	.nv.constant0._ZN5flash32flash_fwd_splitkv_combine_kernelI23Flash_fwd_kernel_traitsILi192ELi64ELi64ELi4ELb0ELb0EN7cutlass6half_tE19Flash_kernel_traitsILi192ELi64ELi64ELi4ES3_EELi8ELi1ELb0EEEvNS_16Flash_fwd_paramsE,"a",@progbits
	.sectionflags	@""
	.align	4
.nv.constant0._ZN5flash32flash_fwd_splitkv_combine_kernelI23Flash_fwd_kernel_traitsILi192ELi64ELi64ELi4ELb0ELb0EN7cutlass6half_tE19Flash_kernel_traitsILi192ELi64ELi64ELi4ES3_EELi8ELi1ELb0EEEvNS_16Flash_fwd_paramsE:
	.zero		816


//--------------------- .nv.constant0._ZN5flash32flash_fwd_splitkv_combine_kernelI23Flash_fwd_kernel_traitsILi192ELi64ELi64ELi4ELb0ELb0EN7cutlass6half_tE19Flash_kernel_traitsILi192ELi64ELi64ELi4ES3_EELi8ELi7ELb1EEEvNS_16Flash_fwd_paramsE --------------------------
	.section	.nv.constant0._ZN5flash32flash_fwd_splitkv_combine_kernelI23Flash_fwd_kernel_traitsILi192ELi64ELi64ELi4ELb0ELb0EN7cutlass6half_tE19Flash_kernel_traitsILi192ELi64ELi64ELi4ES3_EELi8ELi7ELb1EEEvNS_16Flash_fwd_paramsE,"a",@progbits
	.sectionflags	@""
	.align	4
.nv.constant0._ZN5flash32flash_fwd_splitkv_combine_kernelI23Flash_fwd_kernel_traitsILi192ELi64ELi64ELi4ELb0ELb0EN7cutlass6half_tE19Flash_kernel_traitsILi192ELi64ELi64ELi4ES3_EELi8ELi7ELb1EEEvNS_16Flash_fwd_paramsE:
	.zero		816


//--------------------- .nv.constant0._ZN5flash32flash_fwd_splitkv_combine_kernelI23Flash_fwd_kernel_traitsILi192ELi64ELi64ELi4ELb0ELb0EN7cutlass6half_tE19Flash_kernel_traitsILi192ELi64ELi64ELi4ES3_EELi8ELi6ELb1EEEvNS_16Flash_fwd_paramsE --------------------------
	.section	.nv.constant0._ZN5flash32flash_fwd_splitkv_combine_kernelI23Flash_fwd_kernel_traitsILi192ELi64ELi64ELi4ELb0ELb0EN7cutlass6half_tE19Flash_kernel_traitsILi192ELi64ELi64ELi4ES3_EELi8ELi6ELb1EEEvNS_16Flash_fwd_paramsE,"a",@progbits
	.sectionflags	@""
	.align	4
.nv.constant0._ZN5flash32flash_fwd_splitkv_combine_kernelI23Flash_fwd_kernel_traitsILi192ELi64ELi64ELi4ELb0ELb0EN7cutlass6half_tE19Flash_kernel_traitsILi192ELi64ELi64ELi4ES3_EELi8ELi6ELb1EEEvNS_16Flash_fwd_paramsE:
	.zero		816


//--------------------- .nv.constant0._ZN5flash32flash_fwd_splitkv_combine_kernelI23Flash_fwd_kernel_traitsILi192ELi64ELi64ELi4ELb0ELb0EN7cutlass6half_tE19Flash_kernel_traitsILi192ELi64ELi64ELi4ES3_EELi8ELi5ELb1EEEvNS_16Flash_fwd_paramsE --------------------------
	.section	.nv.constant0._ZN5flash32flash_fwd_splitkv_combine_kernelI23Flash_fwd_kernel_traitsILi192ELi64ELi64ELi4ELb0ELb0EN7cutlass6half_tE19Flash_kernel_traitsILi192ELi64ELi64ELi4ES3_EELi8ELi5ELb1EEEvNS_16Flash_fwd_paramsE,"a",@progbits
	.sectionflags	@""
	.align	4
.nv.constant0._ZN5flash32flash_fwd_splitkv_combine_kernelI23Flash_fwd_kernel_traitsILi192ELi64ELi64ELi4ELb0ELb0EN7cutlass6half_tE19Flash_kernel_traitsILi192ELi64ELi64ELi4ES3_EELi8ELi5ELb1EEEvNS_16Flash_fwd_paramsE:
	.zero		816


//--------------------- .nv.constant0._ZN5flash32flash_fwd_splitkv_combine_kernelI23Flash_fwd_kernel_traitsILi192ELi64ELi64ELi4ELb0ELb0EN7cutlass6half_tE19Flash_kernel_traitsILi192ELi64ELi64ELi4ES3_EELi8ELi4ELb1EEEvNS_16Flash_fwd_paramsE --------------------------
	.section	.nv.constant0._ZN5flash32flash_fwd_splitkv_combine_kernelI23Flash_fwd_kernel_traitsILi192ELi64ELi64ELi4ELb0ELb0EN7cutlass6half_tE19Flash_kernel_traitsILi192ELi64ELi64ELi4ES3_EELi8ELi4ELb1EEEvNS_16Flash_fwd_paramsE,"a",@progbits
	.sectionflags	@""
	.align	4
.nv.constant0._ZN5flash32flash_fwd_splitkv_combine_kernelI23Flash_fwd_kernel_traitsILi192ELi64ELi64ELi4ELb0ELb0EN7cutlass6half_tE19Flash_kernel_traitsILi192ELi64ELi64ELi4ES3_EELi8ELi4ELb1EEEvNS_16Flash_fwd_paramsE:
	.zero		816


//--------------------- .nv.constant0._ZN5flash32flash_fwd_splitkv_combine_kernelI23Flash_fwd_kernel_traitsILi192ELi64ELi64ELi4ELb0ELb0EN7cutlass6half_tE19Flash_kernel_traitsILi192ELi64ELi64ELi4ES3_EELi8ELi3ELb1EEEvNS_16Flash_fwd_paramsE --------------------------
	.section	.nv.constant0._ZN5flash32flash_fwd_splitkv_combine_kernelI23Flash_fwd_kernel_traitsILi192ELi64ELi64ELi4ELb0ELb0EN7cutlass6half_tE19Flash_kernel_traitsILi192ELi64ELi64ELi4ES3_EELi8ELi3ELb1EEEvNS_16Flash_fwd_paramsE,"a",@progbits
	.sectionflags	@""
	.align	4
.nv.constant0._ZN5flash32flash_fwd_splitkv_combine_kernelI23Flash_fwd_kernel_traitsILi192ELi64ELi64ELi4ELb0ELb0EN7cutlass6half_tE19Flash_kernel_traitsILi192ELi64ELi64ELi4ES3_EELi8ELi3ELb1EEEvNS_16Flash_fwd_paramsE:
	.zero		816


//--------------------- .nv.constant0._ZN5flash32flash_fwd_splitkv_combine_kernelI23Flash_fwd_kernel_traitsILi192ELi64ELi64ELi4ELb0ELb0EN7cutlass6half_tE19Flash_kernel_traitsILi192ELi64ELi64ELi4ES3_EELi8ELi2ELb1EEEvNS_16Flash_fwd_paramsE --------------------------
	.section	.nv.constant0._ZN5flash32flash_fwd_splitkv_combine_kernelI23Flash_fwd_kernel_traitsILi192ELi64ELi64ELi4ELb0ELb0EN7cutlass6half_tE19Flash_kernel_traitsILi192ELi64ELi64ELi4ES3_EELi8ELi2ELb1EEEvNS_16Flash_fwd_paramsE,"a",@progbits
	.sectionflags	@""
	.align	4
.nv.constant0._ZN5flash32flash_fwd_splitkv_combine_kernelI23Flash_fwd_kernel_traitsILi192ELi64ELi64ELi4ELb0ELb0EN7cutlass6half_tE19Flash_kernel_traitsILi192ELi64ELi64ELi4ES3_EELi8ELi2ELb1EEEvNS_16Flash_fwd_paramsE:
	.zero		816


//--------------------- .nv.constant0._ZN5flash32flash_fwd_splitkv_combine_kernelI23Flash_fwd_kernel_traitsILi192ELi64ELi64ELi4ELb0ELb0EN7cutlass6half_tE19Flash_kernel_traitsILi192ELi64ELi64ELi4ES3_EELi8ELi1ELb1EEEvNS_16Flash_fwd_paramsE --------------------------
	.section	.nv.constant0._ZN5flash32flash_fwd_splitkv_combine_kernelI23Flash_fwd_kernel_traitsILi192ELi64ELi64ELi4ELb0ELb0EN7cutlass6half_tE19Flash_kernel_traitsILi192ELi64ELi64ELi4ES3_EELi8ELi1ELb1EEEvNS_16Flash_fwd_paramsE,"a",@progbits
	.sectionflags	@""
	.align	4
.nv.constant0._ZN5flash32flash_fwd_splitkv_combine_kernelI23Flash_fwd_kernel_traitsILi192ELi64ELi64ELi4ELb0ELb0EN7cutlass6half_tE19Flash_kernel_traitsILi192ELi64ELi64ELi4ES3_EELi8ELi1ELb1EEEvNS_16Flash_fwd_paramsE:
	.zero		816


//--------------------- .nv.constant0._ZN5flash24flash_fwd_splitkv_kernelI23Flash_fwd_kernel_traitsILi192ELi64ELi64ELi4ELb0ELb0EN7cutlass6half_tE19Flash_kernel_traitsILi192ELi64ELi64ELi4ES3_EELb1ELb0ELb0ELb0ELb0ELb0ELb0ELb0EEEvNS_16Flash_fwd_paramsE --------------------------
	.section	.nv.constant0._ZN5flash24flash_fwd_splitkv_kernelI23Flash_fwd_kernel_traitsILi192ELi64ELi64ELi4ELb0ELb0EN7cutlass6half_tE19Flash_kernel_traitsILi192ELi64ELi64ELi4ES3_EELb1ELb0ELb0ELb0ELb0ELb0ELb0ELb0EEEvNS_16Flash_fwd_paramsE,"a",@progbits
	.sectionflags	@""
	.align	4
.nv.constant0._ZN5flash24flash_fwd_splitkv_kernelI23Flash_fwd_kernel_traitsILi192ELi64ELi64ELi4ELb0ELb0EN7cutlass6half_tE19Flash_kernel_traitsILi192ELi64ELi64ELi4ES3_EELb1ELb0ELb0ELb0ELb0ELb0ELb0ELb0EEEvNS_16Flash_fwd_paramsE:
	.zero		816


//--------------------- .nv.constant0._ZN5flash24flash_fwd_splitkv_kernelI23Flash_fwd_kernel_traitsILi192ELi64ELi64ELi4ELb0ELb0EN7cutlass6half_tE19Flash_kernel_traitsILi192ELi64ELi64ELi4ES3_EELb1ELb0ELb0ELb0ELb0ELb1ELb0ELb0EEEvNS_16Flash_fwd_paramsE --------------------------
	.section	.nv.constant0._ZN5flash24flash_fwd_splitkv_kernelI23Flash_fwd_kernel_traitsILi192ELi64ELi64ELi4ELb0ELb0EN7cutlass6half_tE19Flash_kernel_traitsILi192ELi64ELi64ELi4ES3_EELb1ELb0ELb0ELb0ELb0ELb1ELb0ELb0EEEvNS_16Flash_fwd_paramsE,"a",@progbits
	.sectionflags	@""
	.align	4
.nv.constant0._ZN5flash24flash_fwd_splitkv_kernelI23Flash_fwd_kernel_traitsILi192ELi64ELi64ELi4ELb0ELb0EN7cutlass6half_tE19Flash_kernel_traitsILi192ELi64ELi64ELi4ES3_EELb1ELb0ELb0ELb0ELb0ELb1ELb0ELb0EEEvNS_16Flash_fwd_paramsE:
	.zero		816


//--------------------- .nv.constant0._ZN5flash24flash_fwd_splitkv_kernelI23Flash_fwd_kernel_traitsILi192ELi64ELi64ELi4ELb0ELb0EN7cutlass6half_tE19Flash_kernel_traitsILi192ELi64ELi64ELi4ES3_EELb1ELb0ELb0ELb0ELb0ELb0ELb0ELb1EEEvNS_16Flash_fwd_paramsE --------------------------
	.section	.nv.constant0._ZN5flash24flash_fwd_splitkv_kernelI23Flash_fwd_kernel_traitsILi192ELi64ELi64ELi4ELb0ELb0EN7cutlass6half_tE19Flash_kernel_traitsILi192ELi64ELi64ELi4ES3_EELb1ELb0ELb0ELb0ELb0ELb0ELb0ELb1EEEvNS_16Flash_fwd_paramsE,"a",@progbits
	.sectionflags	@""
	.align	4
.nv.constant0._ZN5flash24flash_fwd_splitkv_kernelI23Flash_fwd_kernel_traitsILi192ELi64ELi64ELi4ELb0ELb0EN7cutlass6half_tE19Flash_kernel_traitsILi192ELi64ELi64ELi4ES3_EELb1ELb0ELb0ELb0ELb0ELb0ELb0ELb1EEEvNS_16Flash_fwd_paramsE:
	.zero		816


//--------------------- .nv.constant0._ZN5flash24flash_fwd_splitkv_kernelI23Flash_fwd_kernel_traitsILi192ELi64ELi64ELi4ELb0ELb0EN7cutlass6half_tE19Flash_kernel_traitsILi192ELi64ELi64ELi4ES3_EELb1ELb0ELb0ELb0ELb0ELb1ELb0ELb1EEEvNS_16Flash_fwd_paramsE --------------------------
	.section	.nv.constant0._ZN5flash24flash_fwd_splitkv_kernelI23Flash_fwd_kernel_traitsILi192ELi64ELi64ELi4ELb0ELb0EN7cutlass6half_tE19Flash_kernel_traitsILi192ELi64ELi64ELi4ES3_EELb1ELb0ELb0ELb0ELb0ELb1ELb0ELb1EEEvNS_16Flash_fwd_paramsE,"a",@progbits
	.sectionflags	@""
	.align	4
.nv.constant0._ZN5flash24flash_fwd_splitkv_kernelI23Flash_fwd_kernel_traitsILi192ELi64ELi64ELi4ELb0ELb0EN7cutlass6half_tE19Flash_kernel_traitsILi192ELi64ELi64ELi4ES3_EELb1ELb0ELb0ELb0ELb0ELb1ELb0ELb1EEEvNS_16Flash_fwd_paramsE:
	.zero		816


//--------------------- .nv.constant0._ZN5flash24flash_fwd_splitkv_kernelI23Flash_fwd_kernel_traitsILi192ELi64ELi64ELi4ELb0ELb0EN7cutlass6half_tE19Flash_kernel_traitsILi192ELi64ELi64ELi4ES3_EELb1ELb0ELb0ELb0ELb0ELb0ELb1ELb0EEEvNS_16Flash_fwd_paramsE --------------------------
	.section	.nv.constant0._ZN5flash24flash_fwd_splitkv_kernelI23Flash_fwd_kernel_traitsILi192ELi64ELi64ELi4ELb0ELb0EN7cutlass6half_tE19Flash_kernel_traitsILi192ELi64ELi64ELi4ES3_EELb1ELb0ELb0ELb0ELb0ELb0ELb1ELb0EEEvNS_16Flash_fwd_paramsE,"a",@progbits
	.sectionflags	@""
	.align	4
.nv.constant0._ZN5flash24flash_fwd_splitkv_kernelI23Flash_fwd_kernel_traitsILi192ELi64ELi64ELi4ELb0ELb0EN7cutlass6half_tE19Flash_kernel_traitsILi192ELi64ELi64ELi4ES3_EELb1ELb0ELb0ELb0ELb0ELb0ELb1ELb0EEEvNS_16Flash_fwd_paramsE:
	.zero		816


//--------------------- .nv.constant0._ZN5flash24flash_fwd_splitkv_kernelI23Flash_fwd_kernel_traitsILi192ELi64ELi64ELi4ELb0ELb0EN7cutlass6half_tE19Flash_kernel_traitsILi192ELi64ELi64ELi4ES3_EELb1ELb0ELb0ELb0ELb0ELb1ELb1ELb0EEEvNS_16Flash_fwd_paramsE --------------------------
	.section	.nv.constant0._ZN5flash24flash_fwd_splitkv_kernelI23Flash_fwd_kernel_traitsILi192ELi64ELi64ELi4ELb0ELb0EN7cutlass6half_tE19Flash_kernel_traitsILi192ELi64ELi64ELi4ES3_EELb1ELb0ELb0ELb0ELb0ELb1ELb1ELb0EEEvNS_16Flash_fwd_paramsE,"a",@progbits
	.sectionflags	@""
	.align	4
.nv.constant0._ZN5flash24flash_fwd_splitkv_kernelI23Flash_fwd_kernel_traitsILi192ELi64ELi64ELi4ELb0ELb0EN7cutlass6half_tE19Flash_kernel_traitsILi192ELi64ELi64ELi4ES3_EELb1ELb0ELb0ELb0ELb0ELb1ELb1ELb0EEEvNS_16Flash_fwd_paramsE:
	.zero		816


//--------------------- .nv.constant0._ZN5flash24flash_fwd_splitkv_kernelI23Flash_fwd_kernel_traitsILi192ELi64ELi64ELi4ELb0ELb0EN7cutlass6half_tE19Flash_kernel_traitsILi192ELi64ELi64ELi4ES3_EELb1ELb0ELb0ELb0ELb0ELb0ELb1ELb1EEEvNS_16Flash_fwd_paramsE --------------------------
	.section	.nv.constant0._ZN5flash24flash_fwd_splitkv_kernelI23Flash_fwd_kernel_traitsILi192ELi64ELi64ELi4ELb0ELb0EN7cutlass6half_tE19Flash_kernel_traitsILi192ELi64ELi64ELi4ES3_EELb1ELb0ELb0ELb0ELb0ELb0ELb1ELb1EEEvNS_16Flash_fwd_paramsE,"a",@progbits
	.sectionflags	@""
	.align	4
.nv.constant0._ZN5flash24flash_fwd_splitkv_kernelI23Flash_fwd_kernel_traitsILi192ELi64ELi64ELi4ELb0ELb0EN7cutlass6half_tE19Flash_kernel_traitsILi192ELi64ELi64ELi4ES3_EELb1ELb0ELb0ELb0ELb0ELb0ELb1ELb1EEEvNS_16Flash_fwd_paramsE:
	.zero		816


//--------------------- .nv.constant0._ZN5flash24flash_fwd_splitkv_kernelI23Flash_fwd_kernel_traitsILi192ELi64ELi64ELi4ELb0ELb0EN7cutlass6half_tE19Flash_kernel_traitsILi192ELi64ELi64ELi4ES3_EELb1ELb0ELb0ELb0ELb0ELb1ELb1ELb1EEEvNS_16Flash_fwd_paramsE --------------------------
	.section	.nv.constant0._ZN5flash24flash_fwd_splitkv_kernelI23Flash_fwd_kernel_traitsILi192ELi64ELi64ELi4ELb0ELb0EN7cutlass6half_tE19Flash_kernel_traitsILi192ELi64ELi64ELi4ES3_EELb1ELb0ELb0ELb0ELb0ELb1ELb1ELb1EEEvNS_16Flash_fwd_paramsE,"a",@progbits
	.sectionflags	@""
	.align	4
.nv.constant0._ZN5flash24flash_fwd_splitkv_kernelI23Flash_fwd_kernel_traitsILi192ELi64ELi64ELi4ELb0ELb0EN7cutlass6half_tE19Flash_kernel_traitsILi192ELi64ELi64ELi4ES3_EELb1ELb0ELb0ELb0ELb0ELb1ELb1ELb1EEEvNS_16Flash_fwd_paramsE:
	.zero		816


//--------------------- .nv.constant0._ZN5flash24flash_fwd_splitkv_kernelI23Flash_fwd_kernel_traitsILi192ELi64ELi64ELi4ELb0ELb0EN7cutlass6half_tE19Flash_kernel_traitsILi192ELi64ELi64ELi4ES3_EELb1ELb0ELb0ELb0ELb1ELb0ELb0ELb0EEEvNS_16Flash_fwd_paramsE --------------------------
	.section	.nv.constant0._ZN5flash24flash_fwd_splitkv_kernelI23Flash_fwd_kernel_traitsILi192ELi64ELi64ELi4ELb0ELb0EN7cutlass6half_tE19Flash_kernel_traitsILi192ELi64ELi64ELi4ES3_EELb1ELb0ELb0ELb0ELb1ELb0ELb0ELb0EEEvNS_16Flash_fwd_paramsE,"a",@progbits
	.sectionflags	@""
	.align	4
.nv.constant0._ZN5flash24flash_fwd_splitkv_kernelI23Flash_fwd_kernel_traitsILi192ELi64ELi64ELi4ELb0ELb0EN7cutlass6half_tE19Flash_kernel_traitsILi192ELi64ELi64ELi4ES3_EELb1ELb0ELb0ELb0ELb1ELb0ELb0ELb0EEEvNS_16Flash_fwd_paramsE:
	.zero		816


//--------------------- .nv.constant0._ZN5flash24flash_fwd_splitkv_kernelI23Flash_fwd_kernel_traitsILi192ELi64ELi64ELi4ELb0ELb0EN7cutlass6half_tE19Flash_kernel_traitsILi192ELi64ELi64ELi4ES3_EELb1ELb0ELb0ELb0ELb1ELb1ELb0ELb0EEEvNS_16Flash_fwd_paramsE --------------------------
	.section	.nv.constant0._ZN5flash24flash_fwd_splitkv_kernelI23Flash_fwd_kernel_traitsILi192ELi64ELi64ELi4ELb0ELb0EN7cutlass6half_tE19Flash_kernel_traitsILi192ELi64ELi64ELi4ES3_EELb1ELb0ELb0ELb0ELb1ELb1ELb0ELb0EEEvNS_16Flash_fwd_paramsE,"a",@progbits
	.sectionflags	@""
	.align	4
.nv.constant0._ZN5flash24flash_fwd_splitkv_kernelI23Flash_fwd_kernel_traitsILi192ELi64ELi64ELi4ELb0ELb0EN7cutlass6half_tE19Flash_kernel_traitsILi192ELi64ELi64ELi4ES3_EELb1ELb0ELb0ELb0ELb1ELb1ELb0ELb0EEEvNS_16Flash_fwd_paramsE:
	.zero		816


//--------------------- .nv.constant0._ZN5flash24flash_fwd_splitkv_kernelI23Flash_fwd_kernel_traitsILi192ELi64ELi64ELi4ELb0ELb0EN7cutlass6half_tE19Flash_kernel_traitsILi192ELi64ELi64ELi4ES3_EELb1ELb0ELb1ELb0ELb0ELb0ELb0ELb0EEEvNS_16Flash_fwd_paramsE --------------------------
	.section	.nv.constant0._ZN5flash24flash_fwd_splitkv_kernelI23Flash_fwd_kernel_traitsILi192ELi64ELi64ELi4ELb0ELb0EN7cutlass6half_tE19Flash_kernel_traitsILi192ELi64ELi64ELi4ES3_EELb1ELb0ELb1ELb0ELb0ELb0ELb0ELb0EEEvNS_16Flash_fwd_paramsE,"a",@progbits
	.sectionflags	@""
	.align	4
.nv.constant0._ZN5flash24flash_fwd_splitkv_kernelI23Flash_fwd_kernel_traitsILi192ELi64ELi64ELi4ELb0ELb0EN7cutlass6half_tE19Flash_kernel_traitsILi192ELi64ELi64ELi4ES3_EELb1ELb0ELb1ELb0ELb0ELb0ELb0ELb0EEEvNS_16Flash_fwd_paramsE:
	.zero		816


//--------------------- .nv.constant0._ZN5flash24flash_fwd_splitkv_kernelI23Flash_fwd_kernel_traitsILi192ELi64ELi64ELi4ELb0ELb0EN7cutlass6half_tE19Flash_kernel_traitsILi192ELi64ELi64ELi4ES3_EELb1ELb0ELb1ELb0ELb0ELb1ELb0ELb0EEEvNS_16Flash_fwd_paramsE --------------------------
	.section	.nv.constant0._ZN5flash24flash_fwd_splitkv_kernelI23Flash_fwd_kernel_traitsILi192ELi64ELi64ELi4ELb0ELb0EN7cutlass6half_tE19Flash_kernel_traitsILi192ELi64ELi64ELi4ES3_EELb1ELb0ELb1ELb0ELb0ELb1ELb0ELb0EEEvNS_16Flash_fwd_paramsE,"a",@progbits
	.sectionflags	@""
	.align	4
.nv.constant0._ZN5flash24flash_fwd_splitkv_kernelI23Flash_fwd_kernel_traitsILi192ELi64ELi64ELi4ELb0ELb0EN7cutlass6half_tE19Flash_kernel_traitsILi192ELi64ELi64ELi4ES3_EELb1ELb0ELb1ELb0ELb0ELb1ELb0ELb0EEEvNS_16Flash_fwd_paramsE:
	.zero		816


//--------------------- .nv.constant0._ZN5flash24flash_fwd_splitkv_kernelI23Flash_fwd_kernel_traitsILi192ELi64ELi64ELi4ELb0ELb0EN7cutlass6half_tE19Flash_kernel_traitsILi192ELi64ELi64ELi4ES3_EELb1ELb0ELb0ELb0ELb1ELb0ELb0ELb1EEEvNS_16Flash_fwd_paramsE --------------------------
	.section	.nv.constant0._ZN5flash24flash_fwd_splitkv_kernelI23Flash_fwd_kernel_traitsILi192ELi64ELi64ELi4ELb0ELb0EN7cutlass6half_tE19Flash_kernel_traitsILi192ELi64ELi64ELi4ES3_EELb1ELb0ELb0ELb0ELb1ELb0ELb0ELb1EEEvNS_16Flash_fwd_paramsE,"a",@progbits
	.sectionflags	@""
	.align	4
.nv.constant0._ZN5flash24flash_fwd_splitkv_kernelI23Flash_fwd_kernel_traitsILi192ELi64ELi64ELi4ELb0ELb0EN7cutlass6half_tE19Flash_kernel_traitsILi192ELi64ELi64ELi4ES3_EELb1ELb0ELb0ELb0ELb1ELb0ELb0ELb1EEEvNS_16Flash_fwd_paramsE:
	.zero		816


//--------------------- .nv.constant0._ZN5flash24flash_fwd_splitkv_kernelI23Flash_fwd_kernel_traitsILi192ELi64ELi64ELi4ELb0ELb0EN7cutlass6half_tE19Flash_kernel_traitsILi192ELi64ELi64ELi4ES3_EELb1ELb0ELb0ELb0ELb1ELb1ELb0ELb1EEEvNS_16Flash_fwd_paramsE --------------------------
	.section	.nv.constant0._ZN5flash24flash_fwd_splitkv_kernelI23Flash_fwd_kernel_traitsILi192ELi64ELi64ELi4ELb0ELb0EN7cutlass6half_tE19Flash_kernel_traitsILi192ELi64ELi64ELi4ES3_EELb1ELb0ELb0ELb0ELb1ELb1ELb0ELb1EEEvNS_16Flash_fwd_paramsE,"a",@progbits
	.sectionflags	@""
	.align	4
.nv.constant0._ZN5flash24flash_fwd_splitkv_kernelI23Flash_fwd_kernel_traitsILi192ELi64ELi64ELi4ELb0ELb0EN7cutlass6half_tE19Flash_kernel_traitsILi192ELi64ELi64ELi4ES3_EELb1ELb0ELb0ELb0ELb1ELb1ELb0ELb1EEEvNS_16Flash_fwd_paramsE:
	.zero		816


//--------------------- .nv.constant0._ZN5flash24flash_fwd_splitkv_kernelI23Flash_fwd_kernel_traitsILi192ELi64ELi64ELi4ELb0ELb0EN7cutlass6half_tE19Flash_kernel_traitsILi192ELi64ELi64ELi4ES3_EELb1ELb0ELb1ELb0ELb0ELb0ELb0ELb1EEEvNS_16Flash_fwd_paramsE --------------------------
	.section	.nv.constant0._ZN5flash24flash_fwd_splitkv_kernelI23Flash_fwd_kernel_traitsILi192ELi64ELi64ELi4ELb0ELb0EN7cutlass6half_tE19Flash_kernel_traitsILi192ELi64ELi64ELi4ES3_EELb1ELb0ELb1ELb0ELb0ELb0ELb0ELb1EEEvNS_16Flash_fwd_paramsE,"a",@progbits
	.sectionflags	@""
	.align	4
.nv.constant0._ZN5flash24flash_fwd_splitkv_kernelI23Flash_fwd_kernel_traitsILi192ELi64ELi64ELi4ELb0ELb0EN7cutlass6half_tE19Flash_kernel_traitsILi192ELi64ELi64ELi4ES3_EELb1ELb0ELb1ELb0ELb0ELb0ELb0ELb1EEEvNS_16Flash_fwd_paramsE:
	.zero		816


//--------------------- .nv.constant0._ZN5flash24flash_fwd_splitkv_kernelI23Flash_fwd_kernel_traitsILi192ELi64ELi64ELi4ELb0ELb0EN7cutlass6half_tE19Flash_kernel_traitsILi192ELi64ELi64ELi4ES3_EELb1ELb0ELb1ELb0ELb0ELb1ELb0ELb1EEEvNS_16Flash_fwd_paramsE --------------------------
	.section	.nv.constant0._ZN5flash24flash_fwd_splitkv_kernelI23Flash_fwd_kernel_traitsILi192ELi64ELi64ELi4ELb0ELb0EN7cutlass6half_tE19Flash_kernel_traitsILi192ELi64ELi64ELi4ES3_EELb1ELb0ELb1ELb0ELb0ELb1ELb0ELb1EEEvNS_16Flash_fwd_paramsE,"a",@progbits
	.sectionflags	@""
	.align	4
.nv.constant0._ZN5flash24flash_fwd_splitkv_kernelI23Flash_fwd_kernel_traitsILi192ELi64ELi64ELi4ELb0ELb0EN7cutlass6half_tE19Flash_kernel_traitsILi192ELi64ELi64ELi4ES3_EELb1ELb0ELb1ELb0ELb0ELb1ELb0ELb1EEEvNS_16Flash_fwd_paramsE:
	.zero		816


//--------------------- .nv.constant0._ZN5flash24flash_fwd_splitkv_kernelI23Flash_fwd_kernel_traitsILi192ELi64ELi64ELi4ELb0ELb0EN7cutlass6half_tE19Flash_kernel_traitsILi192ELi64ELi64ELi4ES3_EELb1ELb0ELb0ELb0ELb1ELb0ELb1ELb0EEEvNS_16Flash_fwd_paramsE --------------------------
	.section	.nv.constant0._ZN5flash24flash_fwd_splitkv_kernelI23Flash_fwd_kernel_traitsILi192ELi64ELi64ELi4ELb0ELb0EN7cutlass6half_tE19Flash_kernel_traitsILi192ELi64ELi64ELi4ES3_EELb1ELb0ELb0ELb0ELb1ELb0ELb1ELb0EEEvNS_16Flash_fwd_paramsE,"a",@progbits
	.sectionflags	@""
	.align	4
.nv.constant0._ZN5flash24flash_fwd_splitkv_kernelI23Flash_fwd_kernel_traitsILi192ELi64ELi64ELi4ELb0ELb0EN7cutlass6half_tE19Flash_kernel_traitsILi192ELi64ELi64ELi4ES3_EELb1ELb0ELb0ELb0ELb1ELb0ELb1ELb0EEEvNS_16Flash_fwd_paramsE:
	.zero		816


//--------------------- .nv.constant0._ZN5flash24flash_fwd_splitkv_kernelI23Flash_fwd_kernel_traitsILi192ELi64ELi64ELi4ELb0ELb0EN7cutlass6half_tE19Flash_kernel_traitsILi192ELi64ELi64ELi4ES3_EELb1ELb0ELb0ELb0ELb1ELb1ELb1ELb0EEEvNS_16Flash_fwd_paramsE --------------------------
	.section	.nv.constant0._ZN5flash24flash_fwd_splitkv_kernelI23Flash_fwd_kernel_traitsILi192ELi64ELi64ELi4ELb0ELb0EN7cutlass6half_tE19Flash_kernel_traitsILi192ELi64ELi64ELi4ES3_EELb1ELb0ELb0ELb0ELb1ELb1ELb1ELb0EEEvNS_16Flash_fwd_paramsE,"a",@progbits
	.sectionflags	@""
	.align	4
.nv.constant0._ZN5flash24flash_fwd_splitkv_kernelI23Flash_fwd_kernel_traitsILi192ELi64ELi64ELi4ELb0ELb0EN7cutlass6half_tE19Flash_kernel_traitsILi192ELi64ELi64ELi4ES3_EELb1ELb0ELb0ELb0ELb1ELb1ELb1ELb0EEEvNS_16Flash_fwd_paramsE:
	.zero		816


//--------------------- .nv.constant0._ZN5flash24flash_fwd_splitkv_kernelI23Flash_fwd_kernel_traitsILi192ELi64ELi64ELi4ELb0ELb0EN7cutlass6half_tE19Flash_kernel_traitsILi192ELi64ELi64ELi4ES3_EELb1ELb0ELb1ELb0ELb0ELb0ELb1ELb0EEEvNS_16Flash_fwd_paramsE --------------------------
	.section	.nv.constant0._ZN5flash24flash_fwd_splitkv_kernelI23Flash_fwd_kernel_traitsILi192ELi64ELi64ELi4ELb0ELb0EN7cutlass6half_tE19Flash_kernel_traitsILi192ELi64ELi64ELi4ES3_EELb1ELb0ELb1ELb0ELb0ELb0ELb1ELb0EEEvNS_16Flash_fwd_paramsE,"a",@progbits
	.sectionflags	@""
	.align	4
.nv.constant0._ZN5flash24flash_fwd_splitkv_kernelI23Flash_fwd_kernel_traitsILi192ELi64ELi64ELi4ELb0ELb0EN7cutlass6half_tE19Flash_kernel_traitsILi192ELi64ELi64ELi4ES3_EELb1ELb0ELb1ELb0ELb0ELb0ELb1ELb0EEEvNS_16Flash_fwd_paramsE:
	.zero		816


//--------------------- .nv.constant0._ZN5flash24flash_fwd_splitkv_kernelI23Flash_fwd_kernel_traitsILi192ELi64ELi64ELi4ELb0ELb0EN7cutlass6half_tE19Flash_kernel_traitsILi192ELi64ELi64ELi4ES3_EELb1ELb0ELb1ELb0ELb0ELb1ELb1ELb0EEEvNS_16Flash_fwd_paramsE --------------------------
	.section	.nv.constant0._ZN5flash24flash_fwd_splitkv_kernelI23Flash_fwd_kernel_traitsILi192ELi64ELi64ELi4ELb0ELb0EN7cutlass6half_tE19Flash_kernel_traitsILi192ELi64ELi64ELi4ES3_EELb1ELb0ELb1ELb0ELb0ELb1ELb1ELb0EEEvNS_16Flash_fwd_paramsE,"a",@progbits
	.sectionflags	@""
	.align	4
.nv.constant0._ZN5flash24flash_fwd_splitkv_kernelI23Flash_fwd_kernel_traitsILi192ELi64ELi64ELi4ELb0ELb0EN7cutlass6half_tE19Flash_kernel_traitsILi192ELi64ELi64ELi4ES3_EELb1ELb0ELb1ELb0ELb0ELb1ELb1ELb0EEEvNS_16Flash_fwd_paramsE:
	.zero		816


//--------------------- .nv.constant0._ZN5flash24flash_fwd_splitkv_kernelI23Flash_fwd_kernel_traitsILi192ELi64ELi64ELi4ELb0ELb0EN7cutlass6half_tE19Flash_kernel_traitsILi192ELi64ELi64ELi4ES3_EELb1ELb0ELb0ELb0ELb1ELb0ELb1ELb1EEEvNS_16Flash_fwd_paramsE --------------------------
	.section	.nv.constant0._ZN5flash24flash_fwd_splitkv_kernelI23Flash_fwd_kernel_traitsILi192ELi64ELi64ELi4ELb0ELb0EN7cutlass6half_tE19Flash_kernel_traitsILi192ELi64ELi64ELi4ES3_EELb1ELb0ELb0ELb0ELb1ELb0ELb1ELb1EEEvNS_16Flash_fwd_paramsE,"a",@progbits
	.sectionflags	@""
	.align	4
.nv.constant0._ZN5flash24flash_fwd_splitkv_kernelI23Flash_fwd_kernel_traitsILi192ELi64ELi64ELi4ELb0ELb0EN7cutlass6half_tE19Flash_kernel_traitsILi192ELi64ELi64ELi4ES3_EELb1ELb0ELb0ELb0ELb1ELb0ELb1ELb1EEEvNS_16Flash_fwd_paramsE:
	.zero		816


//--------------------- .nv.constant0._ZN5flash24flash_fwd_splitkv_kernelI23Flash_fwd_kernel_traitsILi192ELi64ELi64ELi4ELb0ELb0EN7cutlass6half_tE19Flash_kernel_traitsILi192ELi64ELi64ELi4ES3_EELb1ELb0ELb0ELb0ELb1ELb1ELb1ELb1EEEvNS_16Flash_fwd_paramsE --------------------------
	.section	.nv.constant0._ZN5flash24flash_fwd_splitkv_kernelI23Flash_fwd_kernel_traitsILi192ELi64ELi64ELi4ELb0ELb0EN7cutlass6half_tE19Flash_kernel_traitsILi192ELi64ELi64ELi4ES3_EELb1ELb0ELb0ELb0ELb1ELb1ELb1ELb1EEEvNS_16Flash_fwd_paramsE,"a",@progbits
	.sectionflags	@""
	.align	4
.nv.constant0._ZN5flash24flash_fwd_splitkv_kernelI23Flash_fwd_kernel_traitsILi192ELi64ELi64ELi4ELb0ELb0EN7cutlass6half_tE19Flash_kernel_traitsILi192ELi64ELi64ELi4ES3_EELb1ELb0ELb0ELb0ELb1ELb1ELb1ELb1EEEvNS_16Flash_fwd_paramsE:
	.zero		816


//--------------------- .nv.constant0._ZN5flash24flash_fwd_splitkv_kernelI23Flash_fwd_kernel_traitsILi192ELi64ELi64ELi4ELb0ELb0EN7cutlass6half_tE19Flash_kernel_traitsILi192ELi64ELi64ELi4ES3_EELb1ELb0ELb1ELb0ELb0ELb0ELb1ELb1EEEvNS_16Flash_fwd_paramsE --------------------------
	.section	.nv.constant0._ZN5flash24flash_fwd_splitkv_kernelI23Flash_fwd_kernel_traitsILi192ELi64ELi64ELi4ELb0ELb0EN7cutlass6half_tE19Flash_kernel_traitsILi192ELi64ELi64ELi4ES3_EELb1ELb0ELb1ELb0ELb0ELb0ELb1ELb1EEEvNS_16Flash_fwd_paramsE,"a",@progbits
	.sectionflags	@""
	.align	4
.nv.constant0._ZN5flash24flash_fwd_splitkv_kernelI23Flash_fwd_kernel_traitsILi192ELi64ELi64ELi4ELb0ELb0EN7cutlass6half_tE19Flash_kernel_traitsILi192ELi64ELi64ELi4ES3_EELb1ELb0ELb1ELb0ELb0ELb0ELb1ELb1EEEvNS_16Flash_fwd_paramsE:
	.zero		816


//--------------------- .nv.constant0._ZN5flash24flash_fwd_splitkv_kernelI23Flash_fwd_kernel_traitsILi192ELi64ELi64ELi4ELb0ELb0EN7cutlass6half_tE19Flash_kernel_traitsILi192ELi64ELi64ELi4ES3_EELb1ELb0ELb1ELb0ELb0ELb1ELb1ELb1EEEvNS_16Flash_fwd_paramsE --------------------------
	.section	.nv.constant0._ZN5flash24flash_fwd_splitkv_kernelI23Flash_fwd_kernel_traitsILi192ELi64ELi64ELi4ELb0ELb0EN7cutlass6half_tE19Flash_kernel_traitsILi192ELi64ELi64ELi4ES3_EELb1ELb0ELb1ELb0ELb0ELb1ELb1ELb1EEEvNS_16Flash_fwd_paramsE,"a",@progbits
	.sectionflags	@""
	.align	4
.nv.constant0._ZN5flash24flash_fwd_splitkv_kernelI23Flash_fwd_kernel_traitsILi192ELi64ELi64ELi4ELb0ELb0EN7cutlass6half_tE19Flash_kernel_traitsILi192ELi64ELi64ELi4ES3_EELb1ELb0ELb1ELb0ELb0ELb1ELb1ELb1EEEvNS_16Flash_fwd_paramsE:
	.zero		816


//--------------------- .text._ZN5flash32flash_fwd_splitkv_combine_kernelI23Flash_fwd_kernel_traitsILi192ELi64ELi64ELi4ELb0ELb0EN7cutlass6half_tE19Flash_kernel_traitsILi192ELi64ELi64ELi4ES3_EELi8ELi7ELb0EEEvNS_16Flash_fwd_paramsE --------------------------
	.section	.text._ZN5flash32flash_fwd_splitkv_combine_kernelI23Flash_fwd_kernel_traitsILi192ELi64ELi64ELi4ELb0ELb0EN7cutlass6half_tE19Flash_kernel_traitsILi192ELi64ELi64ELi4ES3_EELi8ELi7ELb0EEEvNS_16Flash_fwd_paramsE,"ax",@progbits
	.sectioninfo	@"SHI_REGISTERS=62"
	.align	128
        .global         _ZN5flash32flash_fwd_splitkv_combine_kernelI23Flash_fwd_kernel_traitsILi192ELi64ELi64ELi4ELb0ELb0EN7cutlass6half_tE19Flash_kernel_traitsILi192ELi64ELi64ELi4ES3_EELi8ELi7ELb0EEEvNS_16Flash_fwd_paramsE
        .type           _ZN5flash32flash_fwd_splitkv_combine_kernelI23Flash_fwd_kernel_traitsILi192ELi64ELi64ELi4ELb0ELb0EN7cutlass6half_tE19Flash_kernel_traitsILi192ELi64ELi64ELi4ES3_EELi8ELi7ELb0EEEvNS_16Flash_fwd_paramsE,@function
        .size           _ZN5flash32flash_fwd_splitkv_combine_kernelI23Flash_fwd_kernel_traitsILi192ELi64ELi64ELi4ELb0ELb0EN7cutlass6half_tE19Flash_kernel_traitsILi192ELi64ELi64ELi4ES3_EELi8ELi7ELb0EEEvNS_16Flash_fwd_paramsE,(.L_x_4070 - _ZN5flash32flash_fwd_splitkv_combine_kernelI23Flash_fwd_kernel_traitsILi192ELi64ELi64ELi4ELb0ELb0EN7cutlass6half_tE19Flash_kernel_traitsILi192ELi64ELi64ELi4ES3_EELi8ELi7ELb0EEEvNS_16Flash_fwd_paramsE)
        .other          _ZN5flash32flash_fwd_splitkv_combine_kernelI23Flash_fwd_kernel_traitsILi192ELi64ELi64ELi4ELb0ELb0EN7cutlass6half_tE19Flash_kernel_traitsILi192ELi64ELi64ELi4ES3_EELi8ELi7ELb0EEEvNS_16Flash_fwd_paramsE,@"STO_CUDA_ENTRY STV_DEFAULT"
_ZN5flash32flash_fwd_splitkv_combine_kernelI23Flash_fwd_kernel_traitsILi192ELi64ELi64ELi4ELb0ELb0EN7cutlass6half_tE19Flash_kernel_traitsILi192ELi64ELi64ELi4ES3_EELi8ELi7ELb0EEEvNS_16Flash_fwd_paramsE:
.text._ZN5flash32flash_fwd_splitkv_combine_kernelI23Flash_fwd_kernel_traitsILi192ELi64ELi64ELi4ELb0ELb0EN7cutlass6half_tE19Flash_kernel_traitsILi192ELi64ELi64ELi4ES3_EELi8ELi7ELb0EEEvNS_16Flash_fwd_paramsE:
[----:B------:R-:W-:Y:S02]  /*0000*/  MOV R1, c[0x0][0x28] ;  /* 0x00000a0000017a02 */ /* 0x000fe40000000f00 */
[----:B------:R-:W-:Y:S01]  /*0010*/  IMAD.MOV.U32 R3, RZ, RZ, c[0x0][0x1c0] ;  /* 0x00007000ff037624 */ /* 0x000fe200078e00ff */
[----:B------:R-:W0:Y:S01]  /*0020*/  S2UR UR7, SR_CTAID.X ;  /* 0x00000000000779c3 */ /* 0x000e220000002500 */
[----:B------:R-:W-:Y:S02]  /*0030*/  IMAD.MOV.U32 R2, RZ, RZ, c[0x0][0x214] ;  /* 0x00008500ff027624 */ /* 0x000fe400078e00ff */
[----:B------:R-:W-:Y:S01]  /*0040*/  IMAD R28, R3, c[0x0][0x210], RZ ;  /* 0x00008400031c7a24 */ /* 0x000fe200078e02ff */
[----:B------:R-:W-:Y:S02]  /*0050*/  SHF.R.S32.HI R3, RZ, 0x1f, R3 ;  /* 0x0000001fff037819 */ /* 0x000fe40000011403 */
[----:B------:R-:W-:Y:S01]  /*0060*/  SHF.R.S32.HI R2, RZ, 0x1f, R2 ;  /* 0x0000001fff027819 */ /* 0x000fe20000011402 */
[----:B------:R-:W-:-:S05]  /*0070*/  IMAD R28, R28, c[0x0][0x214], RZ ;  /* 0x000085001c1c7a24 */ /* 0x000fca00078e02ff */
[----:B------:R-:W-:Y:S02]  /*0080*/  ISETP.LT.U32.AND P0, PT, R28, c[0x0][0x214], PT ;  /* 0x000085001c007a0c */ /* 0x000fe40003f01070 */
[----:B------:R-:W-:-:S04]  /*0090*/  SHF.R.S32.HI R5, RZ, 0x1f, R28 ;  /* 0x0000001fff057819 */ /* 0x000fc8000001141c */
[----:B------:R-:W-:-:S04]  /*00a0*/  ISETP.LT.AND.EX P0, PT, R5, R2, PT, P0 ;  /* 0x000000020500720c */ /* 0x000fc80003f01300 */
[C---:B------:R-:W-:Y:S01]  /*00b0*/  SEL R2, R5.reuse, R2, P0 ;  /* 0x0000000205027207 */ /* 0x040fe20000000000 */
[----:B0-----:R-:W-:Y:S01]  /*00c0*/  USHF.L.U32 UR7, UR7, 0x3, URZ ;  /* 0x0000000307077899 */ /* 0x001fe2000800063f */
[----:B------:R-:W-:Y:S02]  /*00d0*/  SEL R40, R28, c[0x0][0x214], P0 ;  /* 0x000085001c287a07 */ /* 0x000fe40000000000 */
[----:B------:R-:W-:Y:S01]  /*00e0*/  LOP3.LUT R0, R5, R2, RZ, 0xfc, !PT ;  /* 0x0000000205007212 */ /* 0x000fe200078efcff */
[----:B------:R-:W-:-:S03]  /*00f0*/  USHF.R.S32.HI UR6, URZ, 0x1f, UR7 ;  /* 0x0000001f3f067899 */ /* 0x000fc60008011407 */
[----:B------:R-:W-:-:S13]  /*0100*/  ISETP.NE.U32.AND P1, PT, R0, RZ, PT ;  /* 0x000000ff0000720c */ /* 0x000fda0003f25070 */
[----:B------:R-:W-:Y:S05]  /*0110*/  @!P1 BRA `(.L_x_0) ;  /* 0x0000009000009947 */ /* 0x000fea0003800000 */
[----:B------:R-:W-:Y:S01]  /*0120*/  IMAD.MOV.U32 R27, RZ, RZ, R28 ;  /* 0x000000ffff1b7224 */ /* 0x000fe200078e001c */
[----:B------:R-:W-:Y:S01]  /*0130*/  MOV R24, R40 ;  /* 0x0000002800187202 */ /* 0x000fe20000000f00 */
[----:B------:R-:W-:Y:S01]  /*0140*/  IMAD.MOV.U32 R18, RZ, RZ, R5 ;  /* 0x000000ffff127224 */ /* 0x000fe200078e0005 */
[----:B------:R-:W-:Y:S02]  /*0150*/  MOV R23, R2 ;  /* 0x0000000200177202 */ /* 0x000fe40000000f00 */
[----:B------:R-:W-:Y:S02]  /*0160*/  MOV R22, 0x180 ;  /* 0x0000018000167802 */ /* 0x000fe40000000f00 */
[----:B------:R-:W-:Y:S05]  /*0170*/  CALL.REL.NOINC `($__internal_0_$__cuda_sm20_div_s64) ;  /* 0x000050e000007944 */ /* 0x000fea0003c00000 */
[----:B------:R-:W-:Y:S02]  /*0180*/  MOV R8, R0 ;  /* 0x0000000000087202 */ /* 0x000fe40000000f00 */
[----:B------:R-:W-:Y:S01]  /*0190*/  MOV R9, R21 ;  /* 0x0000001500097202 */ /* 0x000fe20000000f00 */
[----:B------:R-:W-:Y:S05]  /*01a0*/  BRA `(.L_x_1) ;  /* 0x0000013000007947 */ /* 0x000fea0003800000 */
.L_x_0:
[----:B------:R-:W0:Y:S01]  /*01b0*/  I2F.U32.RP R6, R40 ;  /* 0x0000002800067306 */ /* 0x000e220000209000 */
[----:B------:R-:W-:Y:S01]  /*01c0*/  ISETP.NE.U32.AND P0, PT, R40, RZ, PT ;  /* 0x000000ff2800720c */ /* 0x000fe20003f05070 */
[----:B------:R-:W-:-:S06]  /*01d0*/  HFMA2.MMA R9, -RZ, RZ, 0, 0 ;  /* 0x00000000ff097435 */ /* 0x000fcc00000001ff */
[----:B0-----:R-:W0:Y:S02]  /*01e0*/  MUFU.RCP R6, R6 ;  /* 0x0000000600067308 */ /* 0x001e240000001000 */
[----:B0-----:R-:W-:-:S06]  /*01f0*/  IADD3 R6, R6, 0xffffffe, RZ ;  /* 0x0ffffffe06067810 */ /* 0x001fcc0007ffe0ff */
[----:B------:R-:W0:Y:S02]  /*0200*/  F2I.FTZ.U32.TRUNC.NTZ R7, R6 ;  /* 0x0000000600077305 */ /* 0x000e24000021f000 */
[----:B0-----:R-:W-:Y:S02]  /*0210*/  IMAD.MOV R0, RZ, RZ, -R7 ;  /* 0x000000ffff007224 */ /* 0x001fe400078e0a07 */
[----:B------:R-:W-:Y:S02]  /*0220*/  IMAD.MOV.U32 R6, RZ, RZ, RZ ;  /* 0x000000ffff067224 */ /* 0x000fe400078e00ff */
[----:B------:R-:W-:-:S04]  /*0230*/  IMAD R0, R0, R40, RZ ;  /* 0x0000002800007224 */ /* 0x000fc800078e02ff */
[----:B------:R-:W-:-:S06]  /*0240*/  IMAD.HI.U32 R0, R7, R0, R6 ;  /* 0x0000000007007227 */ /* 0x000fcc00078e0006 */
[----:B------:R-:W-:-:S05]  /*0250*/  IMAD.HI.U32 R8, R0, R28, RZ ;  /* 0x0000001c00087227 */ /* 0x000fca00078e00ff */
[----:B------:R-:W-:-:S05]  /*0260*/  IADD3 R0, -R8, RZ, RZ ;  /* 0x000000ff08007210 */ /* 0x000fca0007ffe1ff */
[----:B------:R-:W-:-:S05]  /*0270*/  IMAD R0, R40, R0, R28 ;  /* 0x0000000028007224 */ /* 0x000fca00078e021c */
[----:B------:R-:W-:-:S13]  /*0280*/  ISETP.GE.U32.AND P2, PT, R0, R40, PT ;  /* 0x000000280000720c */ /* 0x000fda0003f46070 */
[----:B------:R-:W-:Y:S01]  /*0290*/  @P2 IMAD.IADD R0, R0, 0x1, -R40 ;  /* 0x0000000100002824 */ /* 0x000fe200078e0a28 */
[----:B------:R-:W-:-:S04]  /*02a0*/  @P2 IADD3 R8, R8, 0x1, RZ ;  /* 0x0000000108082810 */ /* 0x000fc80007ffe0ff */
[----:B------:R-:W-:-:S13]  /*02b0*/  ISETP.GE.U32.AND P1, PT, R0, R40, PT ;  /* 0x000000280000720c */ /* 0x000fda0003f26070 */
[----:B------:R-:W-:Y:S02]  /*02c0*/  @P1 IADD3 R8, R8, 0x1, RZ ;  /* 0x0000000108081810 */ /* 0x000fe40007ffe0ff */
[----:B------:R-:W-:-:S04]  /*02d0*/  @!P0 LOP3.LUT R8, RZ, R40, RZ, 0x33, !PT ;  /* 0x00000028ff088212 */ /* 0x000fc800078e33ff */
.L_x_1:
[----:B------:R-:W-:Y:S01]  /*02e0*/  ISETP.LT.U32.AND P0, PT, R8, c[0x0][0x1c0], PT ;  /* 0x0000700008007a0c */ /* 0x000fe20003f01070 */
[----:B------:R-:W-:Y:S03]  /*02f0*/  BSSY B0, `(.L_x_2) ;  /* 0x0000024000007945 */ /* 0x000fe60003800000 */
[----:B------:R-:W-:-:S04]  /*0300*/  ISETP.LT.AND.EX P0, PT, R9, R3, PT, P0 ;  /* 0x000000030900720c */ /* 0x000fc80003f01300 */
[C---:B------:R-:W-:Y:S02]  /*0310*/  SEL R3, R9.reuse, R3, P0 ;  /* 0x0000000309037207 */ /* 0x040fe40000000000 */
[----:B------:R-:W-:Y:S02]  /*0320*/  SEL R6, R8, c[0x0][0x1c0], P0 ;  /* 0x0000700008067a07 */ /* 0x000fe40000000000 */
[----:B------:R-:W-:-:S04]  /*0330*/  LOP3.LUT R0, R9, R3, RZ, 0xfc, !PT ;  /* 0x0000000309007212 */ /* 0x000fc800078efcff */
        /* <DEDUP_REMOVED lines=11> */
.L_x_3:
[----:B------:R-:W0:Y:S01]  /*03f0*/  I2F.U32.RP R10, R6 ;  /* 0x00000006000a7306 */ /* 0x000e220000209000 */
[----:B------:R-:W-:-:S07]  /*0400*/  ISETP.NE.U32.AND P0, PT, R6, RZ, PT ;  /* 0x000000ff0600720c */ /* 0x000fce0003f05070 */
        /* <DEDUP_REMOVED lines=16> */
[----:B------:R-:W-:Y:S01]  /*0510*/  MOV R8, R9 ;  /* 0x0000000900087202 */ /* 0x000fe20000000f00 */
[----:B------:R-:W-:Y:S02]  /*0520*/  IMAD.MOV.U32 R9, RZ, RZ, RZ ;  /* 0x000000ffff097224 */ /* 0x000fe400078e00ff */
.L_x_4:
[----:B------:R-:W-:Y:S05]  /*0530*/  BSYNC B0 ;  /* 0x0000000000007941 */ /* 0x000fea0003800000 */
.L_x_2:
[----:B------:R-:W-:Y:S01]  /*0540*/  IABS R7, c[0x0][0x214] ;  /* 0x0000850000077a13 */ /* 0x000fe20000000000 */
[----:B------:R-:W-:Y:S01]  /*0550*/  ULDC UR4, c[0x0][0x214] ;  /* 0x0000850000047ab9 */ /* 0x000fe20000000800 */
[----:B------:R-:W-:Y:S01]  /*0560*/  BSSY B0, `(.L_x_5) ;  /* 0x000004a000007945 */ /* 0x000fe20003800000 */
[----:B------:R-:W-:Y:S01]  /*0570*/  UIADD3 UR8, UR4, -0x1, URZ ;  /* 0xffffffff04087890 */ /* 0x000fe2000fffe03f */
[----:B------:R-:W0:Y:S01]  /*0580*/  I2F.RP R12, R7 ;  /* 0x00000007000c7306 */ /* 0x000e220000209400 */
[----:B------:R-:W-:Y:S02]  /*0590*/  UISETP.LT.AND UP0, UPT, URZ, UR4, UPT ;  /* 0x000000043f00728c */ /* 0x000fe4000bf01270 */
[----:B------:R-:W-:Y:S02]  /*05a0*/  USHF.R.S32.HI UR5, URZ, 0x1f, UR4 ;  /* 0x0000001f3f057899 */ /* 0x000fe40008011404 */
[----:B------:R-:W-:Y:S01]  /*05b0*/  IADD3 R10, R7, UR8, RZ ;  /* 0x00000008070a7c10 */ /* 0x000fe2000fffe0ff */
[----:B------:R-:W-:-:S03]  /*05c0*/  ULEA.HI.SX32 UR4, UR4, 0x1, 0x1 ;  /* 0x0000000104047891 */ /* 0x000fc6000f8f0a3f */
[----:B------:R-:W-:-:S03]  /*05d0*/  IABS R0, R10 ;  /* 0x0000000a00007213 */ /* 0x000fc60000000000 */
[----:B------:R-:W-:Y:S02]  /*05e0*/  @!UP0 UIADD3 UR4, UR5, URZ, URZ ;  /* 0x0000003f05048290 */ /* 0x000fe4000fffe03f */
[----:B------:R-:W-:Y:S01]  /*05f0*/  IMAD.MOV.U32 R11, RZ, RZ, R0 ;  /* 0x000000ffff0b7224 */ /* 0x000fe200078e0000 */
[----:B0-----:R-:W0:Y:S02]  /*0600*/  MUFU.RCP R12, R12 ;  /* 0x0000000c000c7308 */ /* 0x001e240000001000 */
[----:B0-----:R-:W-:-:S06]  /*0610*/  IADD3 R12, R12, 0xffffffe, RZ ;  /* 0x0ffffffe0c0c7810 */ /* 0x001fcc0007ffe0ff */
[----:B------:R-:W0:Y:S02]  /*0620*/  F2I.FTZ.U32.TRUNC.NTZ R13, R12 ;  /* 0x0000000c000d7305 */ /* 0x000e24000021f000 */
[----:B0-----:R-:W-:Y:S02]  /*0630*/  IMAD.MOV R4, RZ, RZ, -R13 ;  /* 0x000000ffff047224 */ /* 0x001fe400078e0a0d */
[----:B------:R-:W-:Y:S02]  /*0640*/  IMAD.MOV.U32 R12, RZ, RZ, RZ ;  /* 0x000000ffff0c7224 */ /* 0x000fe400078e00ff */
[----:B------:R-:W-:-:S04]  /*0650*/  IMAD R4, R4, R7, RZ ;  /* 0x0000000704047224 */ /* 0x000fc800078e02ff */
[----:B------:R-:W-:-:S06]  /*0660*/  IMAD.HI.U32 R4, R13, R4, R12 ;  /* 0x000000040d047227 */ /* 0x000fcc00078e000c */
[----:B------:R-:W-:-:S04]  /*0670*/  IMAD.HI.U32 R0, R4, R11, RZ ;  /* 0x0000000b04007227 */ /* 0x000fc800078e00ff */
[----:B------:R-:W-:-:S04]  /*0680*/  IMAD.MOV R4, RZ, RZ, -R0 ;  /* 0x000000ffff047224 */ /* 0x000fc800078e0a00 */
[----:B------:R-:W-:-:S05]  /*0690*/  IMAD R4, R7, R4, R11 ;  /* 0x0000000407047224 */ /* 0x000fca00078e020b */
[----:B------:R-:W-:-:S13]  /*06a0*/  ISETP.GT.U32.AND P1, PT, R7, R4, PT ;  /* 0x000000040700720c */ /* 0x000fda0003f24070 */
[----:B------:R-:W-:Y:S01]  /*06b0*/  @!P1 IMAD.IADD R4, R4, 0x1, -R7 ;  /* 0x0000000104049824 */ /* 0x000fe200078e0a07 */
[----:B------:R-:W-:Y:S02]  /*06c0*/  @!P1 IADD3 R0, R0, 0x1, RZ ;  /* 0x0000000100009810 */ /* 0x000fe40007ffe0ff */
[----:B------:R-:W-:Y:S02]  /*06d0*/  ISETP.NE.AND P1, PT, RZ, c[0x0][0x214], PT ;  /* 0x00008500ff007a0c */ /* 0x000fe40003f25270 */
[-C--:B------:R-:W-:Y:S02]  /*06e0*/  ISETP.GE.U32.AND P2, PT, R4, R7.reuse, PT ;  /* 0x000000070400720c */ /* 0x080fe40003f46070 */
[C---:B------:R-:W-:Y:S02]  /*06f0*/  LOP3.LUT R4, R10.reuse, R7, RZ, 0x3c, !PT ;  /* 0x000000070a047212 */ /* 0x040fe400078e3cff */
[----:B------:R-:W-:Y:S02]  /*0700*/  LOP3.LUT R10, R10, c[0x0][0x214], RZ, 0x3c, !PT ;  /* 0x000085000a0a7a12 */ /* 0x000fe400078e3cff */
[----:B------:R-:W-:-:S07]  /*0710*/  ISETP.GE.AND P0, PT, R4, RZ, PT ;  /* 0x000000ff0400720c */ /* 0x000fce0003f06270 */
[----:B------:R-:W-:Y:S02]  /*0720*/  @P2 IADD3 R0, R0, 0x1, RZ ;  /* 0x0000000100002810 */ /* 0x000fe40007ffe0ff */
[----:B------:R-:W-:-:S03]  /*0730*/  ISETP.NE.AND P2, PT, RZ, c[0x0][0x214], PT ;  /* 0x00008500ff007a0c */ /* 0x000fc60003f45270 */
[--C-:B------:R-:W-:Y:S02]  /*0740*/  IMAD.MOV.U32 R17, RZ, RZ, R0.reuse ;  /* 0x000000ffff117224 */ /* 0x100fe400078e0000 */
[----:B------:R-:W-:Y:S02]  /*0750*/  IMAD.MOV.U32 R4, RZ, RZ, R0 ;  /* 0x000000ffff047224 */ /* 0x000fe400078e0000 */
[----:B------:R-:W-:Y:S01]  /*0760*/  @!P0 IMAD.MOV R17, RZ, RZ, -R17 ;  /* 0x000000ffff118224 */ /* 0x000fe200078e0a11 */
[----:B------:R-:W-:Y:S02]  /*0770*/  @!P1 LOP3.LUT R17, RZ, R7, RZ, 0x33, !PT ;  /* 0x00000007ff119212 */ /* 0x000fe400078e33ff */
[----:B------:R-:W-:Y:S02]  /*0780*/  ISETP.GE.AND P1, PT, R10, RZ, PT ;  /* 0x000000ff0a00720c */ /* 0x000fe40003f26270 */
[----:B------:R-:W-:Y:S02]  /*0790*/  ISETP.LT.U32.AND P0, PT, R6, R17, PT ;  /* 0x000000110600720c */ /* 0x000fe40003f01070 */
[----:B------:R-:W-:-:S04]  /*07a0*/  SHF.R.S32.HI R16, RZ, 0x1f, R17 ;  /* 0x0000001fff107819 */ /* 0x000fc80000011411 */
[----:B------:R-:W-:-:S04]  /*07b0*/  ISETP.LT.AND.EX P0, PT, R3, R16, PT, P0 ;  /* 0x000000100300720c */ /* 0x000fc80003f01300 */
[C---:B------:R-:W-:Y:S01]  /*07c0*/  SEL R16, R3.reuse, R16, P0 ;  /* 0x0000001003107207 */ /* 0x040fe20000000000 */
[----:B------:R-:W-:Y:S01]  /*07d0*/  @!P1 IMAD.MOV R4, RZ, RZ, -R4 ;  /* 0x000000ffff049224 */ /* 0x000fe200078e0a04 */
[----:B------:R-:W-:Y:S02]  /*07e0*/  @!P2 LOP3.LUT R4, RZ, c[0x0][0x214], RZ, 0x33, !PT ;  /* 0x00008500ff04aa12 */ /* 0x000fe400078e33ff */
[----:B------:R-:W-:Y:S02]  /*07f0*/  LOP3.LUT R0, R3, R16, RZ, 0xfc, !PT ;  /* 0x0000001003007212 */ /* 0x000fe400078efcff */
[----:B------:R-:W-:Y:S01]  /*0800*/  SEL R17, R6, R17, P0 ;  /* 0x0000001106117207 */ /* 0x000fe20000000000 */
[----:B------:R-:W-:Y:S01]  /*0810*/  IMAD R4, R4, UR4, RZ ;  /* 0x0000000404047c24 */ /* 0x000fe2000f8e02ff */
        /* <DEDUP_REMOVED lines=11> */
.L_x_6:
        /* <DEDUP_REMOVED lines=18> */
[----:B------:R-:W-:Y:S02]  /*09f0*/  @!P0 LOP3.LUT R30, RZ, R17, RZ, 0x33, !PT ;  /* 0x00000011ff1e8212 */ /* 0x000fe400078e33ff */
.L_x_7:
[----:B------:R-:W-:Y:S05]  /*0a00*/  BSYNC B0 ;  /* 0x0000000000007941 */ /* 0x000fea0003800000 */
.L_x_5:
[----:B------:R-:W-:Y:S01]  /*0a10*/  IMAD.MOV.U32 R7, RZ, RZ, c[0x0][0x1c0] ;  /* 0x00007000ff077624 */ /* 0x000fe200078e00ff */
[----:B------:R-:W-:Y:S01]  /*0a20*/  IABS R18, R4 ;  /* 0x0000000400127213 */ /* 0x000fe20000000000 */
[----:B------:R-:W-:Y:S01]  /*0a30*/  IMAD.MOV.U32 R24, RZ, RZ, RZ ;  /* 0x000000ffff187224 */ /* 0x000fe200078e00ff */
[----:B------:R-:W-:Y:S01]  /*0a40*/  IABS R13, c[0x0][0x214] ;  /* 0x00008500000d7a13 */ /* 0x000fe20000000000 */
[C---:B------:R-:W-:Y:S01]  /*0a50*/  IMAD R0, R7.reuse, c[0x0][0x214], RZ ;  /* 0x0000850007007a24 */ /* 0x040fe200078e02ff */
[----:B------:R-:W0:Y:S01]  /*0a60*/  I2F.RP R3, R18 ;  /* 0x0000001200037306 */ /* 0x000e220000209400 */
[----:B------:R-:W-:Y:S01]  /*0a70*/  IADD3 R7, R7, -0x1, RZ ;  /* 0xffffffff07077810 */ /* 0x000fe20007ffe0ff */
[----:B------:R-:W1:Y:S01]  /*0a80*/  S2R R39, SR_TID.X ;  /* 0x0000000000277919 */ /* 0x000e620000002100 */
[----:B------:R-:W-:Y:S01]  /*0a90*/  ISETP.NE.AND P5, PT, R4, RZ, PT ;  /* 0x000000ff0400720c */ /* 0x000fe20003fa5270 */
[----:B------:R-:W-:Y:S01]  /*0aa0*/  BSSY B0, `(.L_x_8) ;  /* 0x0000075000007945 */ /* 0x000fe20003800000 */
[----:B------:R-:W-:Y:S01]  /*0ab0*/  IABS R15, R0 ;  /* 0x00000000000f7213 */ /* 0x000fe20000000000 */
[----:B------:R-:W-:-:S02]  /*0ac0*/  IMAD.IADD R6, R7, 0x1, R18 ;  /* 0x0000000107067824 */ /* 0x000fc400078e0212 */
[----:B------:R-:W-:Y:S01]  /*0ad0*/  I2F.RP R22, R13 ;  /* 0x0000000d00167306 */ /* 0x000fe20000209400 */
[----:B------:R-:W-:Y:S02]  /*0ae0*/  IADD3 R20, R15, UR8, RZ ;  /* 0x000000080f147c10 */ /* 0x000fe4000fffe0ff */
[----:B------:R-:W-:Y:S02]  /*0af0*/  IABS R12, R6 ;  /* 0x00000006000c7213 */ /* 0x000fe40000000000 */
[----:B------:R-:W-:-:S03]  /*0b00*/  IABS R14, R20 ;  /* 0x00000014000e7213 */ /* 0x000fc60000000000 */
[----:B------:R-:W2:Y:S08]  /*0b10*/  I2F.RP R10, R15 ;  /* 0x0000000f000a7306 */ /* 0x000eb00000209400 */
[----:B0-----:R-:W0:Y:S08]  /*0b20*/  MUFU.RCP R3, R3 ;  /* 0x0000000300037308 */ /* 0x001e300000001000 */
[----:B--2---:R-:W2:Y:S08]  /*0b30*/  MUFU.RCP R10, R10 ;  /* 0x0000000a000a7308 */ /* 0x004eb00000001000 */
[----:B------:R-:W3:Y:S01]  /*0b40*/  MUFU.RCP R22, R22 ;  /* 0x0000001600167308 */ /* 0x000ee20000001000 */
[----:B0-----:R-:W-:-:S02]  /*0b50*/  IADD3 R3, R3, 0xffffffe, RZ ;  /* 0x0ffffffe03037810 */ /* 0x001fc40007ffe0ff */
[----:B--2---:R-:W-:-:S05]  /*0b60*/  IADD3 R10, R10, 0xffffffe, RZ ;  /* 0x0ffffffe0a0a7810 */ /* 0x004fca0007ffe0ff */
[----:B------:R-:W0:Y:S01]  /*0b70*/  F2I.FTZ.U32.TRUNC.NTZ R25, R3 ;  /* 0x0000000300197305 */ /* 0x000e22000021f000 */
[----:B---3--:R-:W-:-:S07]  /*0b80*/  IADD3 R22, R22, 0xffffffe, RZ ;  /* 0x0ffffffe16167810 */ /* 0x008fce0007ffe0ff */
[----:B------:R-:W2:Y:S08]  /*0b90*/  F2I.FTZ.U32.TRUNC.NTZ R11, R10 ;  /* 0x0000000a000b7305 */ /* 0x000eb0000021f000 */
[----:B------:R-:W3:Y:S01]  /*0ba0*/  F2I.FTZ.U32.TRUNC.NTZ R23, R22 ;  /* 0x0000001600177305 */ /* 0x000ee2000021f000 */
[----:B0-----:R-:W-:-:S04]  /*0bb0*/  IMAD.MOV R21, RZ, RZ, -R25 ;  /* 0x000000ffff157224 */ /* 0x001fc800078e0a19 */
[----:B------:R-:W-:Y:S02]  /*0bc0*/  IMAD R21, R21, R18, RZ ;  /* 0x0000001215157224 */ /* 0x000fe400078e02ff */
[----:B--2---:R-:W-:Y:S02]  /*0bd0*/  IMAD.MOV R19, RZ, RZ, -R11 ;  /* 0x000000ffff137224 */ /* 0x004fe400078e0a0b */
[----:B------:R-:W-:Y:S02]  /*0be0*/  IMAD.MOV.U32 R10, RZ, RZ, RZ ;  /* 0x000000ffff0a7224 */ /* 0x000fe400078e00ff */
[----:B------:R-:W-:Y:S02]  /*0bf0*/  IMAD R19, R19, R15, RZ ;  /* 0x0000000f13137224 */ /* 0x000fe400078e02ff */
[----:B------:R-:W-:-:S04]  /*0c00*/  IMAD.HI.U32 R21, R25, R21, R24 ;  /* 0x0000001519157227 */ /* 0x000fc800078e0018 */
[----:B------:R-:W-:Y:S01]  /*0c10*/  IMAD.HI.U32 R19, R11, R19, R10 ;  /* 0x000000130b137227 */ /* 0x000fe200078e000a */
[----:B------:R-:W-:Y:S02]  /*0c20*/  IABS R10, R0 ;  /* 0x00000000000a7213 */ /* 0x000fe40000000000 */
[----:B------:R-:W-:Y:S01]  /*0c30*/  IABS R11, R4 ;  /* 0x00000004000b7213 */ /* 0x000fe20000000000 */
[----:B---3--:R-:W-:Y:S02]  /*0c40*/  IMAD.MOV R3, RZ, RZ, -R23 ;  /* 0x000000ffff037224 */ /* 0x008fe400078e0a17 */
[----:B------:R-:W-:Y:S02]  /*0c50*/  IMAD.MOV R10, RZ, RZ, -R10 ;  /* 0x000000ffff0a7224 */ /* 0x000fe400078e0a0a */
[----:B------:R-:W-:-:S04]  /*0c60*/  IMAD.HI.U32 R19, R19, R14, RZ ;  /* 0x0000000e13137227 */ /* 0x000fc800078e00ff */
[----:B------:R-:W-:Y:S02]  /*0c70*/  IMAD R3, R3, R13, RZ ;  /* 0x0000000d03037224 */ /* 0x000fe400078e02ff */
[----:B------:R-:W-:Y:S02]  /*0c80*/  IMAD.MOV.U32 R22, RZ, RZ, RZ ;  /* 0x000000ffff167224 */ /* 0x000fe400078e00ff */
[----:B------:R-:W-:Y:S02]  /*0c90*/  IMAD R10, R19, R10, R14 ;  /* 0x0000000a130a7224 */ /* 0x000fe400078e020e */
[----:B------:R-:W-:Y:S02]  /*0ca0*/  IMAD.MOV R11, RZ, RZ, -R11 ;  /* 0x000000ffff0b7224 */ /* 0x000fe400078e0a0b */
[----:B------:R-:W-:Y:S01]  /*0cb0*/  IMAD.HI.U32 R21, R21, R12, RZ ;  /* 0x0000000c15157227 */ /* 0x000fe200078e00ff */
[----:B------:R-:W-:-:S03]  /*0cc0*/  ISETP.GT.U32.AND P4, PT, R15, R10, PT ;  /* 0x0000000a0f00720c */ /* 0x000fc60003f84070 */
[----:B------:R-:W-:-:S04]  /*0cd0*/  IMAD.HI.U32 R3, R23, R3, R22 ;  /* 0x0000000317037227 */ /* 0x000fc800078e0016 */
[----:B------:R-:W-:Y:S02]  /*0ce0*/  IMAD R12, R21, R11, R12 ;  /* 0x0000000b150c7224 */ /* 0x000fe400078e020c */
[----:B------:R-:W-:-:S03]  /*0cf0*/  IMAD.HI.U32 R3, R3, R14, RZ ;  /* 0x0000000e03037227 */ /* 0x000fc600078e00ff */
[----:B------:R-:W-:Y:S01]  /*0d00*/  ISETP.GT.U32.AND P3, PT, R18, R12, PT ;  /* 0x0000000c1200720c */ /* 0x000fe20003f64070 */
[----:B------:R-:W-:Y:S01]  /*0d10*/  IMAD.MOV R11, RZ, RZ, -R3 ;  /* 0x000000ffff0b7224 */ /* 0x000fe200078e0a03 */
[----:B------:R-:W-:Y:S01]  /*0d20*/  @!P4 IADD3 R19, R19, 0x1, RZ ;  /* 0x000000011313c810 */ /* 0x000fe20007ffe0ff */
[----:B------:R-:W-:Y:S01]  /*0d30*/  @!P4 IMAD.IADD R10, R10, 0x1, -R15 ;  /* 0x000000010a0ac824 */ /* 0x000fe200078e0a0f */
[----:B------:R-:W-:Y:S01]  /*0d40*/  ISETP.NE.AND P4, PT, R0, RZ, PT ;  /* 0x000000ff0000720c */ /* 0x000fe20003f85270 */
[----:B------:R-:W-:-:S03]  /*0d50*/  IMAD R11, R13, R11, R14 ;  /* 0x0000000b0d0b7224 */ /* 0x000fc600078e020e */
[----:B------:R-:W-:Y:S02]  /*0d60*/  ISETP.GE.U32.AND P2, PT, R10, R15, PT ;  /* 0x0000000f0a00720c */ /* 0x000fe40003f46070 */
[----:B------:R-:W-:Y:S02]  /*0d70*/  ISETP.GT.U32.AND P0, PT, R13, R11, PT ;  /* 0x0000000b0d00720c */ /* 0x000fe40003f04070 */
[----:B------:R-:W-:Y:S01]  /*0d80*/  LOP3.LUT R10, R20, R15, RZ, 0x3c, !PT ;  /* 0x0000000f140a7212 */ /* 0x000fe200078e3cff */
[----:B------:R-:W-:Y:S01]  /*0d90*/  @!P3 IMAD.IADD R12, R12, 0x1, -R18 ;  /* 0x000000010c0cb824 */ /* 0x000fe200078e0a12 */
[----:B------:R-:W-:Y:S02]  /*0da0*/  @!P3 IADD3 R21, R21, 0x1, RZ ;  /* 0x000000011515b810 */ /* 0x000fe40007ffe0ff */
[----:B------:R-:W-:Y:S02]  /*0db0*/  ISETP.GE.AND P1, PT, R10, RZ, PT ;  /* 0x000000ff0a00720c */ /* 0x000fe40003f26270 */
[----:B------:R-:W-:-:S02]  /*0dc0*/  ISETP.GE.U32.AND P6, PT, R12, R18, PT ;  /* 0x000000120c00720c */ /* 0x000fc40003fc6070 */
[----:B------:R-:W-:Y:S02]  /*0dd0*/  LOP3.LUT R10, R6, R18, RZ, 0x3c, !PT ;  /* 0x00000012060a7212 */ /* 0x000fe400078e3cff */
[----:B------:R-:W-:Y:S01]  /*0de0*/  @P2 IADD3 R19, R19, 0x1, RZ ;  /* 0x0000000113132810 */ /* 0x000fe20007ffe0ff */
[----:B------:R-:W-:Y:S01]  /*0df0*/  @!P0 IMAD.IADD R11, R11, 0x1, -R13 ;  /* 0x000000010b0b8824 */ /* 0x000fe200078e0a0d */
[----:B------:R-:W-:Y:S02]  /*0e00*/  ISETP.GE.AND P2, PT, R10, RZ, PT ;  /* 0x000000ff0a00720c */ /* 0x000fe40003f46270 */
[----:B------:R-:W-:Y:S01]  /*0e10*/  @!P0 IADD3 R3, R3, 0x1, RZ ;  /* 0x0000000103038810 */ /* 0x000fe20007ffe0ff */
[----:B------:R-:W-:Y:S01]  /*0e20*/  IMAD.MOV.U32 R12, RZ, RZ, R19 ;  /* 0x000000ffff0c7224 */ /* 0x000fe200078e0013 */
[----:B------:R-:W-:Y:S02]  /*0e30*/  ISETP.GE.U32.AND P3, PT, R11, R13, PT ;  /* 0x0000000d0b00720c */ /* 0x000fe40003f66070 */
[----:B------:R-:W-:Y:S01]  /*0e40*/  LOP3.LUT R20, R20, c[0x0][0x214], RZ, 0x3c, !PT ;  /* 0x0000850014147a12 */ /* 0x000fe200078e3cff */
[----:B------:R-:W-:Y:S01]  /*0e50*/  @!P1 IMAD.MOV R12, RZ, RZ, -R12 ;  /* 0x000000ffff0c9224 */ /* 0x000fe200078e0a0c */
[----:B------:R-:W-:-:S02]  /*0e60*/  @P6 IADD3 R21, R21, 0x1, RZ ;  /* 0x0000000115156810 */ /* 0x000fc40007ffe0ff */
[----:B------:R-:W-:Y:S02]  /*0e70*/  @!P4 LOP3.LUT R12, RZ, R15, RZ, 0x33, !PT ;  /* 0x0000000fff0cc212 */ /* 0x000fe400078e33ff */
[----:B------:R-:W-:Y:S01]  /*0e80*/  ISETP.GE.AND P1, PT, R20, RZ, PT ;  /* 0x000000ff1400720c */ /* 0x000fe20003f26270 */
[----:B------:R-:W-:Y:S01]  /*0e90*/  IMAD.MOV.U32 R14, RZ, RZ, R21 ;  /* 0x000000ffff0e7224 */ /* 0x000fe200078e0015 */
[----:B------:R-:W-:Y:S02]  /*0ea0*/  ISETP.LT.U32.AND P0, PT, R8, R12, PT ;  /* 0x0000000c0800720c */ /* 0x000fe40003f01070 */
[----:B------:R-:W-:Y:S01]  /*0eb0*/  SHF.R.S32.HI R11, RZ, 0x1f, R12 ;  /* 0x0000001fff0b7819 */ /* 0x000fe2000001140c */
[----:B------:R-:W-:Y:S01]  /*0ec0*/  @!P2 IMAD.MOV R14, RZ, RZ, -R14 ;  /* 0x000000ffff0ea224 */ /* 0x000fe200078e0a0e */
[----:B------:R-:W-:Y:S02]  /*0ed0*/  ISETP.GT.AND P2, PT, R0, RZ, PT ;  /* 0x000000ff0000720c */ /* 0x000fe40003f44270 */
[----:B------:R-:W-:-:S02]  /*0ee0*/  @P3 IADD3 R3, R3, 0x1, RZ ;  /* 0x0000000103033810 */ /* 0x000fc40007ffe0ff */
[CC--:B------:R-:W-:Y:S02]  /*0ef0*/  ISETP.LT.AND.EX P0, PT, R9.reuse, R11.reuse, PT, P0 ;  /* 0x0000000b0900720c */ /* 0x0c0fe40003f01300 */
[----:B------:R-:W-:Y:S01]  /*0f00*/  LEA.HI.SX32 R15, R0, 0x1, 0x1 ;  /* 0x00000001000f7811 */ /* 0x000fe200078f0aff */
[----:B------:R-:W-:Y:S01]  /*0f10*/  IMAD.MOV.U32 R10, RZ, RZ, R3 ;  /* 0x000000ffff0a7224 */ /* 0x000fe200078e0003 */
[C---:B------:R-:W-:Y:S02]  /*0f20*/  SEL R11, R9.reuse, R11, P0 ;  /* 0x0000000b090b7207 */ /* 0x040fe40000000000 */
[----:B------:R-:W-:Y:S01]  /*0f30*/  SHF.R.S32.HI R3, RZ, 0x1f, R0 ;  /* 0x0000001fff037819 */ /* 0x000fe20000011400 */
[----:B------:R-:W-:Y:S01]  /*0f40*/  @!P1 IMAD.MOV R10, RZ, RZ, -R10 ;  /* 0x000000ffff0a9224 */ /* 0x000fe200078e0a0a */
[----:B------:R-:W-:Y:S02]  /*0f50*/  LOP3.LUT R0, R9, R11, RZ, 0xfc, !PT ;  /* 0x0000000b09007212 */ /* 0x000fe400078efcff */
[----:B------:R-:W-:Y:S01]  /*0f60*/  ISETP.NE.AND P4, PT, RZ, c[0x0][0x214], PT ;  /* 0x00008500ff007a0c */ /* 0x000fe20003f85270 */
[----:B------:R-:W-:Y:S01]  /*0f70*/  @!P2 IMAD.MOV R15, RZ, RZ, R3 ;  /* 0x000000ffff0fa224 */ /* 0x000fe200078e0203 */
[----:B------:R-:W-:-:S02]  /*0f80*/  ISETP.NE.U32.AND P2, PT, R0, RZ, PT ;  /* 0x000000ff0000720c */ /* 0x000fc40003f45070 */
[----:B------:R-:W-:Y:S02]  /*0f90*/  @!P5 LOP3.LUT R14, RZ, R18, RZ, 0x33, !PT ;  /* 0x00000012ff0ed212 */ /* 0x000fe400078e33ff */
[----:B------:R-:W-:Y:S02]  /*0fa0*/  SEL R12, R8, R12, P0 ;  /* 0x0000000c080c7207 */ /* 0x000fe40000000000 */
[----:B------:R-:W-:Y:S02]  /*0fb0*/  ISETP.LT.U32.AND P1, PT, R30, R14, PT ;  /* 0x0000000e1e00720c */ /* 0x000fe40003f21070 */
[----:B------:R-:W-:-:S03]  /*0fc0*/  SHF.R.S32.HI R13, RZ, 0x1f, R14 ;  /* 0x0000001fff0d7819 */ /* 0x000fc6000001140e */
[----:B------:R-:W-:Y:S02]  /*0fd0*/  @!P4 LOP3.LUT R10, RZ, c[0x0][0x214], RZ, 0x33, !PT ;  /* 0x00008500ff0aca12 */ /* 0x000fe400078e33ff */
[----:B------:R-:W-:-:S03]  /*0fe0*/  ISETP.LT.AND.EX P1, PT, R31, R13, PT, P1 ;  /* 0x0000000d1f00720c */ /* 0x000fc60003f21310 */
[----:B------:R-:W-:Y:S01]  /*0ff0*/  IMAD R3, R10, R15, RZ ;  /* 0x0000000f0a037224 */ /* 0x000fe200078e02ff */
[----:B------:R-:W-:Y:S02]  /*1000*/  SEL R14, R30, R14, P1 ;  /* 0x0000000e1e0e7207 */ /* 0x000fe40000800000 */
[----:B------:R-:W-:Y:S01]  /*1010*/  SEL R13, R31, R13, P1 ;  /* 0x0000000d1f0d7207 */ /* 0x000fe20000800000 */
[----:B------:R-:W-:Y:S05]  /*1020*/  @!P2 BRA `(.L_x_9) ;  /* 0x000000900000a947 */ /* 0x000fea0003800000 */
[----:B-1----:R-:W-:Y:S01]  /*1030*/  IMAD.MOV.U32 R27, RZ, RZ, R8 ;  /* 0x000000ffff1b7224 */ /* 0x002fe200078e0008 */
        /* <DEDUP_REMOVED lines=8> */
.L_x_9:
[----:B-1----:R-:W0:Y:S01]  /*10c0*/  I2F.U32.RP R18, R12 ;  /* 0x0000000c00127306 */ /* 0x002e220000209000 */
        /* <DEDUP_REMOVED lines=18> */
.L_x_10:
[----:B------:R-:W-:Y:S05]  /*11f0*/  BSYNC B0 ;  /* 0x0000000000007941 */ /* 0x000fea0003800000 */
.L_x_8:
[----:B------:R-:W-:Y:S01]  /*1200*/  SHF.R.S32.HI R8, RZ, 0x1f, R39 ;  /* 0x0000001fff087819 */ /* 0x000fe20000011427 */
[----:B------:R-:W-:Y:S01]  /*1210*/  IMAD.MOV.U32 R22, RZ, RZ, -0x800000 ;  /* 0xff800000ff167424 */ /* 0x000fe200078e00ff */
[----:B------:R-:W-:Y:S01]  /*1220*/  IADD3 R9, P0, R28, -UR7, RZ ;  /* 0x800000071c097c10 */ /* 0x000fe2000ff1e0ff */
[----:B------:R-:W-:Y:S01]  /*1230*/  ULDC.64 UR8, c[0x0][0x118] ;  /* 0x0000460000087ab9 */ /* 0x000fe20000000a00 */
[----:B------:R-:W-:Y:S02]  /*1240*/  LEA.HI R24, R8, R39, RZ, 0x3 ;  /* 0x0000002708187211 */ /* 0x000fe400078f18ff */
[----:B------:R-:W-:Y:S02]  /*1250*/  IADD3.X R0, R5, ~UR6, RZ, P0, !PT ;  /* 0x8000000605007c10 */ /* 0x000fe400087fe4ff */
[----:B------:R-:W-:-:S02]  /*1260*/  LOP3.LUT R25, R24, 0xfffffff8, RZ, 0xc0, !PT ;  /* 0xfffffff818197812 */ /* 0x000fc400078ec0ff */
[----:B------:R-:W-:-:S03]  /*1270*/  SHF.R.S32.HI R24, RZ, 0x3, R24 ;  /* 0x00000003ff187819 */ /* 0x000fc60000011418 */
[----:B------:R-:W-:Y:S01]  /*1280*/  IMAD.IADD R25, R39, 0x1, -R25 ;  /* 0x0000000127197824 */ /* 0x000fe200078e0a19 */
[C---:B------:R-:W-:Y:S02]  /*1290*/  IADD3 R18, R24.reuse, 0x10, RZ ;  /* 0x0000001018127810 */ /* 0x040fe40007ffe0ff */
[----:B------:R-:W-:Y:S02]  /*12a0*/  IADD3 R15, R24, 0x30, RZ ;  /* 0x00000030180f7810 */ /* 0x000fe40007ffe0ff */
[----:B------:R-:W-:Y:S02]  /*12b0*/  ISETP.GT.U32.AND P2, PT, R9, R25, PT ;  /* 0x000000190900720c */ /* 0x000fe40003f44070 */
[----:B------:R-:W-:Y:S02]  /*12c0*/  SHF.R.S32.HI R10, RZ, 0x1f, R25 ;  /* 0x0000001fff0a7819 */ /* 0x000fe40000011419 */
[----:B------:R-:W-:Y:S02]  /*12d0*/  IADD3 R26, P0, R25, UR7, RZ ;  /* 0x00000007191a7c10 */ /* 0x000fe4000ff1e0ff */
[----:B------:R-:W-:-:S02]  /*12e0*/  ISETP.GT.AND.EX P2, PT, R0, R10, PT, P2 ;  /* 0x0000000a0000720c */ /* 0x000fc40003f44320 */
[----:B------:R-:W-:Y:S02]  /*12f0*/  IADD3.X R27, R10, UR6, RZ, P0, !PT ;  /* 0x000000060a1b7c10 */ /* 0x000fe400087fe4ff */
[----:B------:R-:W-:Y:S02]  /*1300*/  ISETP.GE.OR P4, PT, R18, c[0x0][0x314], !P2 ;  /* 0x0000c50012007a0c */ /* 0x000fe40005786670 */
[C---:B------:R-:W-:Y:S02]  /*1310*/  ISETP.GE.OR P0, PT, R24.reuse, c[0x0][0x314], !P2 ;  /* 0x0000c50018007a0c */ /* 0x040fe40005706670 */
[----:B------:R-:W-:Y:S02]  /*1320*/  IADD3 R9, R24, 0x20, RZ ;  /* 0x0000002018097810 */ /* 0x000fe40007ffe0ff */
[----:B------:R-:W-:Y:S02]  /*1330*/  ISETP.GE.OR P6, PT, R15, c[0x0][0x314], !P2 ;  /* 0x0000c5000f007a0c */ /* 0x000fe400057c6670 */
[----:B------:R-:W-:-:S05]  /*1340*/  ISETP.GE.OR P1, PT, R9, c[0x0][0x314], !P2 ;  /* 0x0000c50009007a0c */ /* 0x000fca0005726670 */
[----:B------:R-:W-:Y:S01]  /*1350*/  @!P4 SHF.R.S32.HI R0, RZ, 0x1f, R18 ;  /* 0x0000001fff00c819 */ /* 0x000fe20000011412 */
[----:B------:R-:W-:-:S04]  /*1360*/  @!P4 IMAD.WIDE.U32 R20, R28, R18, R26 ;  /* 0x000000121c14c225 */ /* 0x000fc800078e001a */
[----:B------:R-:W-:-:S03]  /*1370*/  @!P4 IMAD R0, R0, R28, RZ ;  /* 0x0000001c0000c224 */ /* 0x000fc600078e02ff */
[----:B------:R-:W-:Y:S01]  /*1380*/  @!P1 SHF.R.S32.HI R10, RZ, 0x1f, R9 ;  /* 0x0000001fff0a9819 */ /* 0x000fe20000011409 */
[-C--:B------:R-:W-:Y:S01]  /*1390*/  @!P4 IMAD R0, R18, R5.reuse, R0 ;  /* 0x000000051200c224 */ /* 0x080fe200078e0200 */
[----:B------:R-:W-:Y:S01]  /*13a0*/  @!P4 LEA R18, P3, R20, c[0x0][0x208], 0x2 ;  /* 0x000082001412ca11 */ /* 0x000fe200078610ff */
[----:B------:R-:W-:Y:S02]  /*13b0*/  @!P1 IMAD.MOV.U32 R42, RZ, RZ, R26 ;  /* 0x000000ffff2a9224 */ /* 0x000fe400078e001a */
[----:B------:R-:W-:Y:S01]  /*13c0*/  @!P4 IMAD.IADD R0, R21, 0x1, R0 ;  /* 0x000000011500c824 */ /* 0x000fe200078e0200 */
[----:B------:R-:W-:Y:S01]  /*13d0*/  IADD3 R21, R24, 0x40, RZ ;  /* 0x0000004018157810 */ /* 0x000fe20007ffe0ff */
[----:B------:R-:W-:Y:S02]  /*13e0*/  @!P1 IMAD R10, R10, R28, RZ ;  /* 0x0000001c0a0a9224 */ /* 0x000fe400078e02ff */
[----:B------:R-:W-:Y:S01]  /*13f0*/  @!P1 IMAD.MOV.U32 R43, RZ, RZ, R27 ;  /* 0x000000ffff2b9224 */ /* 0x000fe200078e001b */
[----:B------:R-:W-:Y:S01]  /*1400*/  @!P4 LEA.HI.X R19, R20, c[0x0][0x20c], R0, 0x2, P3 ;  /* 0x000083001413ca11 */ /* 0x000fe200018f1400 */
[----:B------:R-:W-:Y:S01]  /*1410*/  @!P1 IMAD R10, R9, R5, R10 ;  /* 0x00000005090a9224 */ /* 0x000fe200078e020a */
[----:B------:R-:W-:Y:S01]  /*1420*/  @!P0 SHF.R.S32.HI R0, RZ, 0x1f, R24 ;  /* 0x0000001fff008819 */ /* 0x000fe20000011418 */
[----:B------:R-:W-:-:S02]  /*1430*/  @!P1 IMAD.WIDE.U32 R42, R28, R9, R42 ;  /* 0x000000091c2a9225 */ /* 0x000fc400078e002a */
[----:B------:R0:W2:Y:S01]  /*1440*/  @!P4 LDG.E R22, [R18.64] ;  /* 0x000000081216c981 */ /* 0x0000a2000c1e1900 */
[----:B------:R-:W-:Y:S01]  /*1450*/  IADD3 R20, R24, 0x50, RZ ;  /* 0x0000005018147810 */ /* 0x000fe20007ffe0ff */
[----:B------:R-:W-:Y:S01]  /*1460*/  @!P0 IMAD R0, R0, R28, RZ ;  /* 0x0000001c00008224 */ /* 0x000fe200078e02ff */
[----:B------:R-:W-:Y:S01]  /*1470*/  ISETP.GE.OR P5, PT, R21, c[0x0][0x314], !P2 ;  /* 0x0000c50015007a0c */ /* 0x000fe200057a6670 */
[----:B------:R-:W-:Y:S01]  /*1480*/  IMAD.MOV.U32 R23, RZ, RZ, -0x800000 ;  /* 0xff800000ff177424 */ /* 0x000fe200078e00ff */
[----:B------:R-:W-:Y:S01]  /*1490*/  @!P6 SHF.R.S32.HI R9, RZ, 0x1f, R15 ;  /* 0x0000001fff09e819 */ /* 0x000fe2000001140f */
[----:B------:R-:W-:Y:S01]  /*14a0*/  @!P0 IMAD R0, R24, R5, R0 ;  /* 0x0000000518008224 */ /* 0x000fe200078e0200 */
[----:B------:R-:W-:Y:S01]  /*14b0*/  ISETP.GE.OR P4, PT, R20, c[0x0][0x314], !P2 ;  /* 0x0000c50014007a0c */ /* 0x000fe20005786670 */
[----:B------:R-:W-:Y:S02]  /*14c0*/  @!P6 IMAD.MOV.U32 R34, RZ, RZ, R26 ;  /* 0x000000ffff22e224 */ /* 0x000fe400078e001a */
[----:B------:R-:W-:-:S02]  /*14d0*/  @!P6 IMAD.MOV.U32 R35, RZ, RZ, R27 ;  /* 0x000000ffff23e224 */ /* 0x000fc400078e001b */
[----:B------:R-:W-:Y:S02]  /*14e0*/  @!P6 IMAD R9, R9, R28, RZ ;  /* 0x0000001c0909e224 */ /* 0x000fe400078e02ff */
[----:B------:R-:W-:Y:S02]  /*14f0*/  @!P1 IMAD.IADD R10, R43, 0x1, R10 ;  /* 0x000000012b0a9824 */ /* 0x000fe400078e020a */
[----:B------:R-:W-:-:S04]  /*1500*/  @!P6 IMAD.WIDE.U32 R34, R28, R15, R34 ;  /* 0x0000000f1c22e225 */ /* 0x000fc800078e0022 */
[----:B------:R-:W-:Y:S02]  /*1510*/  @!P6 IMAD R9, R15, R5, R9 ;  /* 0x000000050f09e224 */ /* 0x000fe400078e0209 */
[----:B0-----:R-:W-:Y:S02]  /*1520*/  @!P0 IMAD.MOV.U32 R18, RZ, RZ, R26 ;  /* 0x000000ffff128224 */ /* 0x001fe400078e001a */
[----:B------:R-:W-:-:S04]  /*1530*/  @!P0 IMAD.MOV.U32 R19, RZ, RZ, R27 ;  /* 0x000000ffff138224 */ /* 0x000fc800078e001b */
[----:B------:R-:W-:-:S04]  /*1540*/  @!P0 IMAD.WIDE.U32 R18, R28, R24, R18 ;  /* 0x000000181c128225 */ /* 0x000fc800078e0012 */
[----:B------:R-:W-:Y:S01]  /*1550*/  @!P0 IMAD.IADD R0, R19, 0x1, R0 ;  /* 0x0000000113008824 */ /* 0x000fe200078e0200 */
[----:B------:R-:W-:Y:S02]  /*1560*/  @!P0 LEA R32, P3, R18, c[0x0][0x208], 0x2 ;  /* 0x0000820012208a11 */ /* 0x000fe400078610ff */
[----:B------:R-:W-:Y:S02]  /*1570*/  IADD3 R19, R24, 0x60, RZ ;  /* 0x0000006018137810 */ /* 0x000fe40007ffe0ff */
[----:B------:R-:W-:Y:S02]  /*1580*/  @!P0 LEA.HI.X R33, R18, c[0x0][0x20c], R0, 0x2, P3 ;  /* 0x0000830012218a11 */ /* 0x000fe400018f1400 */
[----:B------:R-:W-:Y:S02]  /*1590*/  IADD3 R18, R24, 0x70, RZ ;  /* 0x0000007018127810 */ /* 0x000fe40007ffe0ff */
[----:B------:R-:W-:Y:S01]  /*15a0*/  ISETP.GE.OR P3, PT, R19, c[0x0][0x314], !P2 ;  /* 0x0000c50013007a0c */ /* 0x000fe20005766670 */
[----:B------:R0:W3:Y:S01]  /*15b0*/  @!P0 LDG.E R23, [R32.64] ;  /* 0x0000000820178981 */ /* 0x0000e2000c1e1900 */
[----:B------:R-:W-:-:S02]  /*15c0*/  ISETP.GE.OR P2, PT, R18, c[0x0][0x314], !P2 ;  /* 0x0000c50012007a0c */ /* 0x000fc40005746670 */
[----:B------:R-:W-:Y:S02]  /*15d0*/  @!P5 SHF.R.S32.HI R0, RZ, 0x1f, R21 ;  /* 0x0000001fff00d819 */ /* 0x000fe40000011415 */
[----:B------:R-:W-:Y:S01]  /*15e0*/  @!P1 LEA R36, P0, R42, c[0x0][0x208], 0x2 ;  /* 0x000082002a249a11 */ /* 0x000fe200078010ff */
[----:B------:R-:W-:Y:S01]  /*15f0*/  @!P6 IMAD.IADD R9, R35, 0x1, R9 ;  /* 0x000000012309e824 */ /* 0x000fe200078e0209 */
[----:B------:R-:W-:Y:S01]  /*1600*/  @!P4 SHF.R.S32.HI R15, RZ, 0x1f, R20 ;  /* 0x0000001fff0fc819 */ /* 0x000fe20000011414 */
[-C--:B------:R-:W-:Y:S01]  /*1610*/  @!P5 IMAD R0, R0, R28.reuse, RZ ;  /* 0x0000001c0000d224 */ /* 0x080fe200078e02ff */
[----:B------:R-:W-:Y:S02]  /*1620*/  @!P1 LEA.HI.X R37, R42, c[0x0][0x20c], R10, 0x2, P0 ;  /* 0x000083002a259a11 */ /* 0x000fe400000f140a */
[C---:B------:R-:W-:Y:S01]  /*1630*/  @!P6 LEA R42, P0, R34.reuse, c[0x0][0x208], 0x2 ;  /* 0x00008200222aea11 */ /* 0x040fe200078010ff */
[----:B------:R-:W-:Y:S02]  /*1640*/  @!P5 IMAD R0, R21, R5, R0 ;  /* 0x000000051500d224 */ /* 0x000fe400078e0200 */
[----:B------:R-:W-:Y:S01]  /*1650*/  @!P4 IMAD R15, R15, R28, RZ ;  /* 0x0000001c0f0fc224 */ /* 0x000fe200078e02ff */
[----:B------:R-:W-:Y:S01]  /*1660*/  @!P6 LEA.HI.X R43, R34, c[0x0][0x20c], R9, 0x2, P0 ;  /* 0x00008300222bea11 */ /* 0x000fe200000f1409 */
[----:B------:R-:W-:Y:S01]  /*1670*/  @!P4 IMAD.MOV.U32 R46, RZ, RZ, R26 ;  /* 0x000000ffff2ec224 */ /* 0x000fe200078e001a */
[----:B------:R-:W-:Y:S01]  /*1680*/  @!P2 SHF.R.S32.HI R9, RZ, 0x1f, R18 ;  /* 0x0000001fff09a819 */ /* 0x000fe20000011412 */
[----:B------:R-:W-:-:S02]  /*1690*/  @!P4 IMAD.MOV.U32 R47, RZ, RZ, R27 ;  /* 0x000000ffff2fc224 */ /* 0x000fc400078e001b */
[----:B0-----:R-:W-:Y:S02]  /*16a0*/  @!P5 IMAD.MOV.U32 R32, RZ, RZ, R26 ;  /* 0x000000ffff20d224 */ /* 0x001fe400078e001a */
[----:B------:R-:W-:-:S04]  /*16b0*/  @!P5 IMAD.MOV.U32 R33, RZ, RZ, R27 ;  /* 0x000000ffff21d224 */ /* 0x000fc800078e001b */
[----:B------:R-:W-:-:S04]  /*16c0*/  @!P5 IMAD.WIDE.U32 R32, R28, R21, R32 ;  /* 0x000000151c20d225 */ /* 0x000fc800078e0020 */
[----:B------:R-:W-:-:S04]  /*16d0*/  @!P4 IMAD.WIDE.U32 R46, R28, R20, R46 ;  /* 0x000000141c2ec225 */ /* 0x000fc800078e002e */
[----:B------:R-:W-:Y:S01]  /*16e0*/  @!P4 IMAD R15, R20, R5, R15 ;  /* 0x00000005140fc224 */ /* 0x000fe200078e020f */
[C---:B------:R-:W-:Y:S01]  /*16f0*/  @!P5 LEA R20, P0, R32.reuse, c[0x0][0x208], 0x2 ;  /* 0x000082002014da11 */ /* 0x040fe200078010ff */
[----:B------:R-:W-:Y:S02]  /*1700*/  @!P5 IMAD.IADD R0, R33, 0x1, R0 ;  /* 0x000000012100d824 */ /* 0x000fe400078e0200 */
[----:B------:R-:W-:Y:S01]  /*1710*/  @!P2 IMAD R9, R9, R28, RZ ;  /* 0x0000001c0909a224 */ /* 0x000fe200078e02ff */
[----:B------:R-:W-:Y:S01]  /*1720*/  @!P3 SHF.R.S32.HI R10, RZ, 0x1f, R19 ;  /* 0x0000001fff0ab819 */ /* 0x000fe20000011413 */
[----:B------:R-:W-:Y:S01]  /*1730*/  @!P3 IMAD.MOV.U32 R34, RZ, RZ, R26 ;  /* 0x000000ffff22b224 */ /* 0x000fe200078e001a */
[----:B------:R-:W-:Y:S01]  /*1740*/  @!P5 LEA.HI.X R21, R32, c[0x0][0x20c], R0, 0x2, P0 ;  /* 0x000083002015da11 */ /* 0x000fe200000f1400 */
[----:B------:R-:W-:Y:S01]  /*1750*/  @!P3 IMAD.MOV.U32 R35, RZ, RZ, R27 ;  /* 0x000000ffff23b224 */ /* 0x000fe200078e001b */
[----:B------:R-:W-:Y:S01]  /*1760*/  @!P4 LEA R32, P0, R46, c[0x0][0x208], 0x2 ;  /* 0x000082002e20ca11 */ /* 0x000fe200078010ff */
[----:B------:R-:W-:-:S02]  /*1770*/  @!P4 IMAD.IADD R15, R47, 0x1, R15 ;  /* 0x000000012f0fc824 */ /* 0x000fc400078e020f */
[----:B------:R-:W-:-:S04]  /*1780*/  @!P2 IMAD.WIDE.U32 R26, R28, R18, R26 ;  /* 0x000000121c1aa225 */ /* 0x000fc800078e001a */
[----:B------:R-:W-:Y:S01]  /*1790*/  @!P2 IMAD R9, R18, R5, R9 ;  /* 0x000000051209a224 */ /* 0x000fe200078e0209 */
[----:B------:R-:W-:Y:S01]  /*17a0*/  @!P4 LEA.HI.X R33, R46, c[0x0][0x20c], R15, 0x2, P0 ;  /* 0x000083002e21ca11 */ /* 0x000fe200000f140f */
[----:B------:R-:W-:Y:S01]  /*17b0*/  @!P3 IMAD R10, R10, R28, RZ ;  /* 0x0000001c0a0ab224 */ /* 0x000fe200078e02ff */
[----:B------:R-:W-:Y:S01]  /*17c0*/  @!P2 LEA R18, P0, R26, c[0x0][0x208], 0x2 ;  /* 0x000082001a12aa11 */ /* 0x000fe200078010ff */
[----:B------:R-:W-:Y:S02]  /*17d0*/  @!P2 IMAD.IADD R9, R27, 0x1, R9 ;  /* 0x000000011b09a824 */ /* 0x000fe400078e0209 */
[----:B------:R-:W-:-:S04]  /*17e0*/  @!P3 IMAD.WIDE.U32 R34, R28, R19, R34 ;  /* 0x000000131c22b225 */ /* 0x000fc800078e0022 */
[----:B------:R-:W-:Y:S01]  /*17f0*/  @!P3 IMAD R10, R19, R5, R10 ;  /* 0x00000005130ab224 */ /* 0x000fe200078e020a */
[----:B------:R-:W-:Y:S01]  /*1800*/  @!P2 LEA.HI.X R19, R26, c[0x0][0x20c], R9, 0x2, P0 ;  /* 0x000083001a13aa11 */ /* 0x000fe200000f1409 */
[----:B------:R-:W-:Y:S02]  /*1810*/  IMAD.MOV.U32 R0, RZ, RZ, -0x800000 ;  /* 0xff800000ff007424 */ /* 0x000fe400078e00ff */
[----:B------:R-:W-:Y:S02]  /*1820*/  IMAD.MOV.U32 R9, RZ, RZ, -0x800000 ;  /* 0xff800000ff097424 */ /* 0x000fe400078e00ff */
[----:B------:R-:W-:Y:S02]  /*1830*/  IMAD.MOV.U32 R15, RZ, RZ, -0x800000 ;  /* 0xff800000ff0f7424 */ /* 0x000fe400078e00ff */
[----:B------:R0:W4:Y:S01]  /*1840*/  @!P1 LDG.E R0, [R36.64] ;  /* 0x0000000824009981 */ /* 0x000122000c1e1900 */
[----:B------:R-:W-:-:S03]  /*1850*/  @!P3 IMAD.IADD R10, R35, 0x1, R10 ;  /* 0x00000001230ab824 */ /* 0x000fc600078e020a */
[----:B------:R1:W5:Y:S04]  /*1860*/  @!P5 LDG.E R9, [R20.64] ;  /* 0x000000081409d981 */ /* 0x000368000c1e1900 */
[----:B------:R-:W5:Y:S01]  /*1870*/  @!P6 LDG.E R15, [R42.64] ;  /* 0x000000082a0fe981 */ /* 0x000f62000c1e1900 */
[----:B0-----:R-:W-:Y:S01]  /*1880*/  @!P3 LEA R36, P1, R34, c[0x0][0x208], 0x2 ;  /* 0x000082002224ba11 */ /* 0x001fe200078210ff */
[----:B-1----:R-:W-:-:S03]  /*1890*/  IMAD.MOV.U32 R20, RZ, RZ, -0x800000 ;  /* 0xff800000ff147424 */ /* 0x002fc600078e00ff */
[----:B------:R-:W-:Y:S01]  /*18a0*/  @!P3 LEA.HI.X R37, R34, c[0x0][0x20c], R10, 0x2, P1 ;  /* 0x000083002225ba11 */ /* 0x000fe200008f140a */
[----:B------:R-:W-:Y:S02]  /*18b0*/  IMAD.MOV.U32 R10, RZ, RZ, -0x800000 ;  /* 0xff800000ff0a7424 */ /* 0x000fe400078e00ff */
[----:B------:R-:W-:Y:S01]  /*18c0*/  IMAD.MOV.U32 R21, RZ, RZ, -0x800000 ;  /* 0xff800000ff157424 */ /* 0x000fe200078e00ff */
[----:B------:R0:W5:Y:S04]  /*18d0*/  @!P2 LDG.E R20, [R18.64] ;  /* 0x000000081214a981 */ /* 0x000168000c1e1900 */
[----:B------:R1:W5:Y:S04]  /*18e0*/  @!P4 LDG.E R10, [R32.64] ;  /* 0x00000008200ac981 */ /* 0x000368000c1e1900 */
[----:B------:R-:W5:Y:S01]  /*18f0*/  @!P3 LDG.E R21, [R36.64] ;  /* 0x000000082415b981 */ /* 0x000f62000c1e1900 */
[----:B------:R-:W-:-:S04]  /*1900*/  IABS R26, c[0x0][0x1c0] ;  /* 0x00007000001a7a13 */ /* 0x000fc80000000000 */
[----:B-1----:R-:W1:Y:S08]  /*1910*/  I2F.U32.RP R32, R26 ;  /* 0x0000001a00207306 */ /* 0x002e700000209000 */
[----:B-1----:R-:W1:Y:S02]  /*1920*/  MUFU.RCP R32, R32 ;  /* 0x0000002000207308 */ /* 0x002e640000001000 */
[----:B-1----:R-:W-:-:S06]  /*1930*/  IADD3 R32, R32, 0xffffffe, RZ ;  /* 0x0ffffffe20207810 */ /* 0x002fcc0007ffe0ff */
[----:B------:R-:W1:Y:S01]  /*1940*/  F2I.FTZ.U32.TRUNC.NTZ R33, R32 ;  /* 0x0000002000217305 */ /* 0x000e62000021f000 */
[----:B0-----:R-:W-:Y:S01]  /*1950*/  IABS R19, R6 ;  /* 0x0000000600137213 */ /* 0x001fe20000000000 */
[----:B-1----:R-:W-:Y:S02]  /*1960*/  IMAD.MOV R18, RZ, RZ, -R33 ;  /* 0x000000ffff127224 */ /* 0x002fe400078e0a21 */
[----:B------:R-:W-:Y:S02]  /*1970*/  IMAD.MOV.U32 R32, RZ, RZ, RZ ;  /* 0x000000ffff207224 */ /* 0x000fe400078e00ff */
[----:B------:R-:W-:Y:S01]  /*1980*/  IMAD R27, R18, R26, RZ ;  /* 0x0000001a121b7224 */ /* 0x000fe200078e02ff */
[----:B------:R-:W-:-:S03]  /*1990*/  IABS R18, c[0x0][0x1c0] ;  /* 0x0000700000127a13 */ /* 0x000fc60000000000 */
[----:B------:R-:W-:-:S04]  /*19a0*/  IMAD.HI.U32 R27, R33, R27, R32 ;  /* 0x0000001b211b7227 */ /* 0x000fc800078e0020 */
[----:B------:R-:W-:Y:S02]  /*19b0*/  IMAD.MOV R18, RZ, RZ, -R18 ;  /* 0x000000ffff127224 */ /* 0x000fe400078e0a12 */
[----:B------:R-:W-:Y:S01]  /*19c0*/  IMAD.HI.U32 R27, R27, R19, RZ ;  /* 0x000000131b1b7227 */ /* 0x000fe200078e00ff */
[----:B------:R-:W-:-:S03]  /*19d0*/  ISETP.GT.AND P1, PT, R39, 0x37f, PT ;  /* 0x0000037f2700780c */ /* 0x000fc60003f24270 */
[----:B------:R-:W-:Y:S01]  /*19e0*/  IMAD R18, R27, R18, R19 ;  /* 0x000000121b127224 */ /* 0x000fe200078e0213 */
[C---:B------:R-:W-:Y:S02]  /*19f0*/  ISETP.GT.AND P2, PT, R39.reuse, 0x3ff, PT ;  /* 0x000003ff2700780c */ /* 0x040fe40003f44270 */
[C---:B------:R-:W-:Y:S02]  /*1a00*/  ISETP.GT.AND P0, PT, R39.reuse, 0x2ff, PT ;  /* 0x000002ff2700780c */ /* 0x040fe40003f04270 */
[----:B------:R-:W-:Y:S02]  /*1a10*/  ISETP.GT.U32.AND P4, PT, R26, R18, PT ;  /* 0x000000121a00720c */ /* 0x000fe40003f84070 */
[C---:B------:R-:W-:Y:S01]  /*1a20*/  ISETP.GT.AND P3, PT, R39.reuse, 0x27f, PT ;  /* 0x0000027f2700780c */ /* 0x040fe20003f64270 */
[----:B------:R-:W-:Y:S01]  /*1a30*/  IMAD R24, R24, 0x9, R25 ;  /* 0x0000000918187824 */ /* 0x000fe200078e0219 */
[----:B------:R-:W-:-:S09]  /*1a40*/  ISETP.GT.AND P6, PT, R39, 0x7f, PT ;  /* 0x0000007f2700780c */ /* 0x000fd20003fc4270 */
[----:B------:R-:W-:Y:S01]  /*1a50*/  @!P4 IMAD.IADD R18, R18, 0x1, -R26 ;  /* 0x000000011212c824 */ /* 0x000fe200078e0a1a */
[----:B------:R-:W-:Y:S02]  /*1a60*/  LOP3.LUT R6, R6, c[0x0][0x1c0], RZ, 0x3c, !PT ;  /* 0x0000700006067a12 */ /* 0x000fe400078e3cff */
[----:B------:R-:W-:Y:S01]  /*1a70*/  @!P4 IADD3 R27, R27, 0x1, RZ ;  /* 0x000000011b1bc810 */ /* 0x000fe20007ffe0ff */
[----:B--2---:R-:W-:Y:S01]  /*1a80*/  @!P1 STS [R24.X4+0x240], R22 ;  /* 0x0002401618009388 */ /* 0x004fe20000004800 */
[C---:B------:R-:W-:Y:S01]  /*1a90*/  ISETP.GT.AND P1, PT, R39.reuse, 0x17f, PT ;  /* 0x0000017f2700780c */ /* 0x040fe20003f24270 */
[----:B------:R-:W-:Y:S02]  /*1aa0*/  BSSY B0, `(.L_x_11) ;  /* 0x0000030000007945 */ /* 0x000fe40003800000 */
[----:B---3--:R-:W-:Y:S01]  /*1ab0*/  @!P2 STS [R24.X4], R23 ;  /* 0x000000171800a388 */ /* 0x008fe20000004800 */
[----:B------:R-:W-:-:S03]  /*1ac0*/  ISETP.GT.AND P2, PT, R39, 0x1ff, PT ;  /* 0x000001ff2700780c */ /* 0x000fc60003f44270 */
[----:B----4-:R0:W-:Y:S01]  /*1ad0*/  @!P0 STS [R24.X4+0x480], R0 ;  /* 0x0004800018008388 */ /* 0x0101e20000004800 */
[----:B------:R-:W-:-:S03]  /*1ae0*/  ISETP.GT.AND P0, PT, R39, 0xff, PT ;  /* 0x000000ff2700780c */ /* 0x000fc60003f04270 */
[----:B-----5:R1:W-:Y:S01]  /*1af0*/  @!P3 STS [R24.X4+0x6c0], R15 ;  /* 0x0006c00f1800b388 */ /* 0x0203e20000004800 */
[----:B------:R-:W-:-:S05]  /*1b00*/  ISETP.GE.U32.AND P3, PT, R18, R26, PT ;  /* 0x0000001a1200720c */ /* 0x000fca0003f66070 */
[----:B------:R1:W-:Y:S01]  /*1b10*/  @!P2 STS [R24.X4+0x900], R9 ;  /* 0x000900091800a388 */ /* 0x0003e20000004800 */
[----:B------:R-:W-:Y:S02]  /*1b20*/  ISETP.GE.AND P2, PT, R6, RZ, PT ;  /* 0x000000ff0600720c */ /* 0x000fe40003f46270 */
[----:B0-----:R-:W-:Y:S01]  /*1b30*/  LOP3.LUT R0, R31, R13, RZ, 0xfc, !PT ;  /* 0x0000000d1f007212 */ /* 0x001fe200078efcff */
[----:B------:R1:W-:Y:S04]  /*1b40*/  @!P6 STS [R24.X4+0xfc0], R20 ;  /* 0x000fc0141800e388 */ /* 0x0003e80000004800 */
[----:B------:R1:W-:Y:S01]  /*1b50*/  @!P1 STS [R24.X4+0xb40], R10 ;  /* 0x000b400a18009388 */ /* 0x0003e20000004800 */
[----:B------:R-:W-:-:S03]  /*1b60*/  ISETP.NE.U32.AND P1, PT, R0, RZ, PT ;  /* 0x000000ff0000720c */ /* 0x000fc60003f25070 */
[----:B------:R1:W-:Y:S01]  /*1b70*/  @!P0 STS [R24.X4+0xd80], R21 ;  /* 0x000d801518008388 */ /* 0x0003e20000004800 */
[----:B------:R-:W-:Y:S02]  /*1b80*/  ISETP.NE.AND P0, PT, RZ, c[0x0][0x1c0], PT ;  /* 0x00007000ff007a0c */ /* 0x000fe40003f05270 */
[----:B------:R-:W-:-:S05]  /*1b90*/  @P3 IADD3 R27, R27, 0x1, RZ ;  /* 0x000000011b1b3810 */ /* 0x000fca0007ffe0ff */
[----:B------:R-:W-:-:S04]  /*1ba0*/  IMAD.MOV.U32 R6, RZ, RZ, R27 ;  /* 0x000000ffff067224 */ /* 0x000fc800078e001b */
[----:B------:R-:W-:Y:S02]  /*1bb0*/  @!P2 IMAD.MOV R6, RZ, RZ, -R6 ;  /* 0x000000ffff06a224 */ /* 0x000fe400078e0a06 */
[----:B------:R-:W-:Y:S01]  /*1bc0*/  @!P0 LOP3.LUT R6, RZ, c[0x0][0x1c0], RZ, 0x33, !PT ;  /* 0x00007000ff068a12 */ /* 0x000fe200078e33ff */
[----:B------:R-:W-:Y:S05]  /*1bd0*/  @!P1 BRA `(.L_x_12) ;  /* 0x0000009000009947 */ /* 0x000fea0003800000 */
[----:B------:R-:W-:Y:S01]  /*1be0*/  IMAD.MOV.U32 R27, RZ, RZ, R30 ;  /* 0x000000ffff1b7224 */ /* 0x000fe200078e001e */
[----:B-1----:R-:W-:Y:S01]  /*1bf0*/  MOV R24, R14 ;  /* 0x0000000e00187202 */ /* 0x002fe20000000f00 */
[----:B------:R-:W-:Y:S01]  /*1c00*/  IMAD.MOV.U32 R18, RZ, RZ, R31 ;  /* 0x000000ffff127224 */ /* 0x000fe200078e001f */
[----:B------:R-:W-:Y:S02]  /*1c10*/  MOV R23, R13 ;  /* 0x0000000d00177202 */ /* 0x000fe40000000f00 */
[----:B------:R-:W-:Y:S02]  /*1c20*/  MOV R22, 0x1c40 ;  /* 0x00001c4000167802 */ /* 0x000fe40000000f00 */
[----:B------:R-:W-:Y:S05]  /*1c30*/  CALL.REL.NOINC `($__internal_0_$__cuda_sm20_div_s64) ;  /* 0x0000362000007944 */ /* 0x000fea0003c00000 */
[----:B------:R-:W-:Y:S02]  /*1c40*/  MOV R42, R0 ;  /* 0x00000000002a7202 */ /* 0x000fe40000000f00 */
[----:B------:R-:W-:Y:S01]  /*1c50*/  MOV R43, R21 ;  /* 0x00000015002b7202 */ /* 0x000fe20000000f00 */
[----:B------:R-:W-:Y:S05]  /*1c60*/  BRA `(.L_x_13) ;  /* 0x0000013000007947 */ /* 0x000fea0003800000 */
.L_x_12:
        /* <DEDUP_REMOVED lines=19> */
.L_x_13:
[----:B------:R-:W-:Y:S05]  /*1da0*/  BSYNC B0 ;  /* 0x0000000000007941 */ /* 0x000fea0003800000 */
.L_x_11:
[----:B------:R-:W-:Y:S01]  /*1db0*/  BAR.SYNC.DEFER_BLOCKING 0x0 ;  /* 0x0000000000007b1d */ /* 0x000fe20000010000 */
[----:B------:R-:W-:Y:S01]  /*1dc0*/  LEA.HI R8, R8, R39, RZ, 0x4 ;  /* 0x0000002708087211 */ /* 0x000fe200078f20ff */
[----:B------:R-:W-:Y:S01]  /*1dd0*/  IMAD.MOV.U32 R37, RZ, RZ, -0x800000 ;  /* 0xff800000ff257424 */ /* 0x000fe200078e00ff */
[----:B------:R-:W-:Y:S01]  /*1de0*/  MOV R35, 0xff800000 ;  /* 0xff80000000237802 */ /* 0x000fe20000000f00 */
[----:B------:R-:W-:Y:S01]  /*1df0*/  IMAD.MOV.U32 R38, RZ, RZ, -0x800000 ;  /* 0xff800000ff267424 */ /* 0x000fe200078e00ff */
[----:B------:R-:W-:Y:S01]  /*1e00*/  LOP3.LUT R0, R8, 0xfffffff0, RZ, 0xc0, !PT ;  /* 0xfffffff008007812 */ /* 0x000fe200078ec0ff */
[----:B------:R-:W-:Y:S01]  /*1e10*/  IMAD.MOV.U32 R36, RZ, RZ, -0x800000 ;  /* 0xff800000ff247424 */ /* 0x000fe200078e00ff */
[----:B-1----:R-:W-:Y:S01]  /*1e20*/  SHF.R.S32.HI R15, RZ, 0x4, R8 ;  /* 0x00000004ff0f7819 */ /* 0x002fe20000011408 */
[----:B------:R-:W-:Y:S01]  /*1e30*/  IMAD.MOV.U32 R33, RZ, RZ, -0x800000 ;  /* 0xff800000ff217424 */ /* 0x000fe200078e00ff */
[----:B------:R-:W-:Y:S01]  /*1e40*/  MOV R31, 0xff800000 ;  /* 0xff800000001f7802 */ /* 0x000fe20000000f00 */
[----:B------:R-:W-:Y:S01]  /*1e50*/  IMAD.IADD R39, R39, 0x1, -R0 ;  /* 0x0000000127277824 */ /* 0x000fe200078e0a00 */
[----:B------:R-:W-:Y:S01]  /*1e60*/  ULDC.U8 UR4, c[0x0][0x329] ;  /* 0x0000ca4000047ab9 */ /* 0x000fe20000000000 */
[----:B------:R-:W-:Y:S01]  /*1e70*/  IMAD.MOV.U32 R34, RZ, RZ, -0x800000 ;  /* 0xff800000ff227424 */ /* 0x000fe200078e00ff */
[----:B------:R-:W-:Y:S01]  /*1e80*/  BSSY B1, `(.L_x_14) ;  /* 0x0000261000017945 */ /* 0x000fe20003800000 */
[----:B------:R-:W-:-:S02]  /*1e90*/  IMAD R25, R39, 0x9, R15 ;  /* 0x0000000927197824 */ /* 0x000fc400078e020f */
[----:B------:R-:W-:Y:S02]  /*1ea0*/  IMAD.MOV.U32 R32, RZ, RZ, -0x800000 ;  /* 0xff800000ff207424 */ /* 0x000fe400078e00ff */
[----:B------:R-:W-:Y:S02]  /*1eb0*/  IMAD.MOV.U32 R46, RZ, RZ, RZ ;  /* 0x000000ffff2e7224 */ /* 0x000fe400078e00ff */
[----:B------:R-:W-:Y:S01]  /*1ec0*/  IMAD.MOV.U32 R30, RZ, RZ, 0x7f800000 ;  /* 0x7f800000ff1e7424 */ /* 0x000fe200078e00ff */
[----:B------:R-:W-:Y:S04]  /*1ed0*/  @!P6 LDS R37, [R25.X4] ;  /* 0x000000001925e984 */ /* 0x000fe80000004800 */
[----:B------:R-:W0:Y:S04]  /*1ee0*/  @!P6 LDS R38, [R25.X4+0x240] ;  /* 0x000240001926e984 */ /* 0x000e280000004800 */
[----:B------:R-:W1:Y:S04]  /*1ef0*/  @!P6 LDS R35, [R25.X4+0x480] ;  /* 0x000480001923e984 */ /* 0x000e680000004800 */
[----:B------:R-:W2:Y:S04]  /*1f00*/  @!P6 LDS R36, [R25.X4+0x6c0] ;  /* 0x0006c0001924e984 */ /* 0x000ea80000004800 */
[----:B------:R-:W3:Y:S04]  /*1f10*/  @!P6 LDS R33, [R25.X4+0x900] ;  /* 0x000900001921e984 */ /* 0x000ee80000004800 */
[----:B------:R-:W4:Y:S04]  /*1f20*/  @!P6 LDS R34, [R25.X4+0xb40] ;  /* 0x000b40001922e984 */ /* 0x000f280000004800 */
[----:B------:R-:W5:Y:S04]  /*1f30*/  @!P6 LDS R31, [R25.X4+0xd80] ;  /* 0x000d8000191fe984 */ /* 0x000f680000004800 */
[----:B------:R-:W5:Y:S01]  /*1f40*/  @!P6 LDS R32, [R25.X4+0xfc0] ;  /* 0x000fc0001920e984 */ /* 0x000f620000004800 */
[----:B0-----:R-:W-:-:S04]  /*1f50*/  FMNMX.FTZ R0, R37, R38, !PT ;  /* 0x0000002625007209 */ /* 0x001fc80007810000 */
[----:B-1----:R-:W-:-:S04]  /*1f60*/  FMNMX.FTZ R0, R0, R35, !PT ;  /* 0x0000002300007209 */ /* 0x002fc80007810000 */
[----:B--2---:R-:W-:-:S04]  /*1f70*/  FMNMX.FTZ R0, R0, R36, !PT ;  /* 0x0000002400007209 */ /* 0x004fc80007810000 */
[----:B---3--:R-:W-:-:S04]  /*1f80*/  FMNMX.FTZ R0, R0, R33, !PT ;  /* 0x0000002100007209 */ /* 0x008fc80007810000 */
[----:B----4-:R-:W-:-:S04]  /*1f90*/  FMNMX.FTZ R0, R0, R34, !PT ;  /* 0x0000002200007209 */ /* 0x010fc80007810000 */
[----:B-----5:R-:W-:-:S04]  /*1fa0*/  FMNMX.FTZ R0, R0, R31, !PT ;  /* 0x0000001f00007209 */ /* 0x020fc80007810000 */
[----:B------:R-:W-:-:S05]  /*1fb0*/  FMNMX.FTZ R0, R0, R32, !PT ;  /* 0x0000002000007209 */ /* 0x000fca0007810000 */
[----:B------:R-:W0:Y:S02]  /*1fc0*/  SHFL.BFLY PT, R8, R0, 0x8, 0x1f ;  /* 0x0d001f0000087f89 */ /* 0x000e2400000e0000 */
[----:B0-----:R-:W-:-:S05]  /*1fd0*/  FMNMX.FTZ R8, R0, R8, !PT ;  /* 0x0000000800087209 */ /* 0x001fca0007810000 */
[----:B------:R-:W0:Y:S02]  /*1fe0*/  SHFL.BFLY PT, R0, R8, 0x4, 0x1f ;  /* 0x0c801f0008007f89 */ /* 0x000e2400000e0000 */
[----:B0-----:R-:W-:-:S05]  /*1ff0*/  FMNMX.FTZ R0, R8, R0, !PT ;  /* 0x0000000008007209 */ /* 0x001fca0007810000 */
[----:B------:R-:W0:Y:S02]  /*2000*/  SHFL.BFLY PT, R8, R0, 0x2, 0x1f ;  /* 0x0c401f0000087f89 */ /* 0x000e2400000e0000 */
[----:B0-----:R-:W-:-:S05]  /*2010*/  FMNMX.FTZ R8, R0, R8, !PT ;  /* 0x0000000800087209 */ /* 0x001fca0007810000 */
[----:B------:R-:W0:Y:S02]  /*2020*/  SHFL.BFLY PT, R0, R8, 0x1, 0x1f ;  /* 0x0c201f0008007f89 */ /* 0x000e2400000e0000 */
[----:B0-----:R-:W-:-:S04]  /*2030*/  FMNMX.FTZ R0, R8, R0, !PT ;  /* 0x0000000008007209 */ /* 0x001fc80007810000 */
[----:B------:R-:W-:-:S04]  /*2040*/  FSETP.NEU.FTZ.AND P0, PT, R0, -INF , PT ;  /* 0xff8000000000780b */ /* 0x000fc80003f1d000 */
[----:B------:R-:W-:-:S05]  /*2050*/  FSEL R0, R0, RZ, P0 ;  /* 0x000000ff00007208 */ /* 0x000fca0000000000 */
[C---:B------:R-:W-:Y:S02]  /*2060*/  FADD.FTZ R8, -R0.reuse, R37 ;  /* 0x0000002500087221 */ /* 0x040fe40000010100 */
[----:B------:R-:W-:Y:S02]  /*2070*/  FADD.FTZ R21, -R0, R38 ;  /* 0x0000002600157221 */ /* 0x000fe40000010100 */
[----:B------:R-:W-:Y:S02]  /*2080*/  FMUL.FTZ R8, R8, 1.4426950216293334961 ;  /* 0x3fb8aa3b08087820 */ /* 0x000fe40000410000 */
[----:B------:R-:W-:Y:S02]  /*2090*/  FMUL.FTZ R21, R21, 1.4426950216293334961 ;  /* 0x3fb8aa3b15157820 */ /* 0x000fe40000410000 */
[C---:B------:R-:W-:Y:S02]  /*20a0*/  FADD.FTZ R20, -R0.reuse, R35 ;  /* 0x0000002300147221 */ /* 0x040fe40000010100 */
[----:B------:R-:W-:Y:S01]  /*20b0*/  MUFU.EX2 R8, R8 ;  /* 0x0000000800087308 */ /* 0x000fe20000000800 */
[----:B------:R-:W-:-:S02]  /*20c0*/  FADD.FTZ R19, -R0, R36 ;  /* 0x0000002400137221 */ /* 0x000fc40000010100 */
[----:B------:R-:W-:Y:S02]  /*20d0*/  FMUL.FTZ R20, R20, 1.4426950216293334961 ;  /* 0x3fb8aa3b14147820 */ /* 0x000fe40000410000 */
[----:B------:R-:W-:Y:S02]  /*20e0*/  FMUL.FTZ R19, R19, 1.4426950216293334961 ;  /* 0x3fb8aa3b13137820 */ /* 0x000fe40000410000 */
[C---:B------:R-:W-:Y:S01]  /*20f0*/  FADD.FTZ R18, -R0.reuse, R33 ;  /* 0x0000002100127221 */ /* 0x040fe20000010100 */
[----:B------:R-:W0:Y:S01]  /*2100*/  MUFU.EX2 R21, R21 ;  /* 0x0000001500157308 */ /* 0x000e220000000800 */
[----:B------:R-:W-:Y:S02]  /*2110*/  FADD.FTZ R10, -R0, R34 ;  /* 0x00000022000a7221 */ /* 0x000fe40000010100 */
[----:B------:R-:W-:Y:S02]  /*2120*/  FMUL.FTZ R18, R18, 1.4426950216293334961 ;  /* 0x3fb8aa3b12127820 */ /* 0x000fe40000410000 */
[----:B------:R-:W-:-:S02]  /*2130*/  FMUL.FTZ R10, R10, 1.4426950216293334961 ;  /* 0x3fb8aa3b0a0a7820 */ /* 0x000fc40000410000 */
[----:B------:R-:W-:Y:S01]  /*2140*/  FADD.FTZ R9, -R0, R31 ;  /* 0x0000001f00097221 */ /* 0x000fe20000010100 */
[----:B------:R-:W1:Y:S03]  /*2150*/  MUFU.EX2 R20, R20 ;  /* 0x0000001400147308 */ /* 0x000e660000000800 */
[----:B------:R-:W-:-:S05]  /*2160*/  FMUL.FTZ R9, R9, 1.4426950216293334961 ;  /* 0x3fb8aa3b09097820 */ /* 0x000fca0000410000 */
[----:B------:R-:W2:Y:S01]  /*2170*/  MUFU.EX2 R19, R19 ;  /* 0x0000001300137308 */ /* 0x000ea20000000800 */
[----:B0-----:R-:W-:Y:S02]  /*2180*/  FADD.FTZ R21, R8, R21 ;  /* 0x0000001508157221 */ /* 0x001fe40000010000 */
[----:B------:R-:W-:-:S04]  /*2190*/  FADD.FTZ R8, -R0, R32 ;  /* 0x0000002000087221 */ /* 0x000fc80000010100 */
[----:B------:R-:W-:Y:S01]  /*21a0*/  FMUL.FTZ R8, R8, 1.4426950216293334961 ;  /* 0x3fb8aa3b08087820 */ /* 0x000fe20000410000 */
[----:B------:R-:W0:Y:S01]  /*21b0*/  MUFU.EX2 R18, R18 ;  /* 0x0000001200127308 */ /* 0x000e220000000800 */
[----:B-1----:R-:W-:-:S07]  /*21c0*/  FADD.FTZ R20, R21, R20 ;  /* 0x0000001415147221 */ /* 0x002fce0000010000 */
[----:B------:R-:W1:Y:S01]  /*21d0*/  MUFU.EX2 R10, R10 ;  /* 0x0000000a000a7308 */ /* 0x000e620000000800 */
[----:B--2---:R-:W-:-:S07]  /*21e0*/  FADD.FTZ R19, R20, R19 ;  /* 0x0000001314137221 */ /* 0x004fce0000010000 */
[----:B------:R-:W2:Y:S01]  /*21f0*/  MUFU.EX2 R9, R9 ;  /* 0x0000000900097308 */ /* 0x000ea20000000800 */
[----:B0-----:R-:W-:-:S07]  /*2200*/  FADD.FTZ R18, R19, R18 ;  /* 0x0000001213127221 */ /* 0x001fce0000010000 */
[----:B------:R-:W0:Y:S01]  /*2210*/  MUFU.EX2 R8, R8 ;  /* 0x0000000800087308 */ /* 0x000e220000000800 */
[----:B-1----:R-:W-:Y:S01]  /*2220*/  FADD.FTZ R18, R18, R10 ;  /* 0x0000000a12127221 */ /* 0x002fe20000010000 */
[----:B------:R-:W-:-:S05]  /*2230*/  IABS R10, R3 ;  /* 0x00000003000a7213 */ /* 0x000fca0000000000 */
[----:B------:R-:W-:Y:S01]  /*2240*/  IMAD.IADD R20, R7, 0x1, R10 ;  /* 0x0000000107147824 */ /* 0x000fe200078e020a */
[----:B------:R-:W1:Y:S01]  /*2250*/  I2F.RP R19, R10 ;  /* 0x0000000a00137306 */ /* 0x000e620000209400 */
[----:B--2---:R-:W-:-:S04]  /*2260*/  FADD.FTZ R9, R18, R9 ;  /* 0x0000000912097221 */ /* 0x004fc80000010000 */
[----:B0-----:R-:W-:Y:S01]  /*2270*/  FADD.FTZ R18, R9, R8 ;  /* 0x0000000809127221 */ /* 0x001fe20000010000 */
[----:B------:R-:W-:-:S04]  /*2280*/  IABS R9, c[0x0][0x1c0] ;  /* 0x0000700000097a13 */ /* 0x000fc80000000000 */
[----:B------:R-:W0:Y:S01]  /*2290*/  SHFL.BFLY PT, R8, R18, 0x8, 0x1f ;  /* 0x0d001f0012087f89 */ /* 0x000e2200000e0000 */
[----:B------:R-:W2:Y:S08]  /*22a0*/  I2F.U32.RP R26, R9 ;  /* 0x00000009001a7306 */ /* 0x000eb00000209000 */
[----:B-1----:R-:W1:Y:S08]  /*22b0*/  MUFU.RCP R19, R19 ;  /* 0x0000001300137308 */ /* 0x002e700000001000 */
[----:B--2---:R-:W2:Y:S01]  /*22c0*/  MUFU.RCP R26, R26 ;  /* 0x0000001a001a7308 */ /* 0x004ea20000001000 */
[----:B0-----:R-:W-:Y:S01]  /*22d0*/  FADD.FTZ R8, R18, R8 ;  /* 0x0000000812087221 */ /* 0x001fe20000010000 */
[----:B-1----:R-:W-:-:S04]  /*22e0*/  IADD3 R19, R19, 0xffffffe, RZ ;  /* 0x0ffffffe13137810 */ /* 0x002fc80007ffe0ff */
[----:B------:R-:W0:Y:S02]  /*22f0*/  SHFL.BFLY PT, R18, R8, 0x4, 0x1f ;  /* 0x0c801f0008127f89 */ /* 0x000e2400000e0000 */
[----:B------:R-:W1:Y:S01]  /*2300*/  F2I.FTZ.U32.TRUNC.NTZ R47, R19 ;  /* 0x00000013002f7305 */ /* 0x000e62000021f000 */
[----:B--2---:R-:W-:-:S07]  /*2310*/  IADD3 R26, R26, 0xffffffe, RZ ;  /* 0x0ffffffe1a1a7810 */ /* 0x004fce0007ffe0ff */
[----:B------:R-:W2:Y:S01]  /*2320*/  F2I.FTZ.U32.TRUNC.NTZ R27, R26 ;  /* 0x0000001a001b7305 */ /* 0x000ea2000021f000 */
[----:B-1----:R-:W-:Y:S01]  /*2330*/  IMAD.MOV R21, RZ, RZ, -R47 ;  /* 0x000000ffff157224 */ /* 0x002fe200078e0a2f */
[----:B------:R-:W-:-:S03]  /*2340*/  IABS R19, R20 ;  /* 0x0000001400137213 */ /* 0x000fc60000000000 */
[----:B------:R-:W-:Y:S01]  /*2350*/  IMAD R21, R21, R10, RZ ;  /* 0x0000000a15157224 */ /* 0x000fe200078e02ff */
[----:B------:R-:W-:Y:S01]  /*2360*/  MOV R23, R19 ;  /* 0x0000001300177202 */ /* 0x000fe20000000f00 */
[----:B0-----:R-:W-:Y:S01]  /*2370*/  FADD.FTZ R18, R8, R18 ;  /* 0x0000001208127221 */ /* 0x001fe20000010000 */
[----:B--2---:R-:W-:Y:S01]  /*2380*/  IADD3 R7, RZ, -R27, RZ ;  /* 0x8000001bff077210 */ /* 0x004fe20007ffe0ff */
[----:B------:R-:W-:Y:S01]  /*2390*/  IMAD.HI.U32 R21, R47, R21, R46 ;  /* 0x000000152f157227 */ /* 0x000fe200078e002e */
[----:B------:R-:W-:Y:S02]  /*23a0*/  IABS R8, R3 ;  /* 0x0000000300087213 */ /* 0x000fe40000000000 */
[----:B------:R-:W0:Y:S01]  /*23b0*/  SHFL.BFLY PT, R22, R18, 0x2, 0x1f ;  /* 0x0c401f0012167f89 */ /* 0x000e2200000e0000 */
[----:B------:R-:W-:Y:S01]  /*23c0*/  IMAD R7, R7, R9, RZ ;  /* 0x0000000907077224 */ /* 0x000fe200078e02ff */
[----:B------:R-:W-:Y:S01]  /*23d0*/  IABS R19, c[0x0][0x1c0] ;  /* 0x0000700000137a13 */ /* 0x000fe20000000000 */
[----:B------:R-:W-:-:S02]  /*23e0*/  IMAD.MOV.U32 R26, RZ, RZ, RZ ;  /* 0x000000ffff1a7224 */ /* 0x000fc400078e00ff */
[----:B------:R-:W-:Y:S02]  /*23f0*/  IMAD.MOV R8, RZ, RZ, -R8 ;  /* 0x000000ffff087224 */ /* 0x000fe400078e0a08 */
[----:B------:R-:W-:-:S04]  /*2400*/  IMAD.HI.U32 R21, R21, R23, RZ ;  /* 0x0000001715157227 */ /* 0x000fc800078e00ff */
[----:B------:R-:W-:-:S04]  /*2410*/  IMAD.HI.U32 R7, R27, R7, R26 ;  /* 0x000000071b077227 */ /* 0x000fc800078e001a */
[----:B------:R-:W-:Y:S02]  /*2420*/  IMAD R8, R21, R8, R23 ;  /* 0x0000000815087224 */ /* 0x000fe400078e0217 */
[----:B------:R-:W-:Y:S02]  /*2430*/  IMAD.MOV R19, RZ, RZ, -R19 ;  /* 0x000000ffff137224 */ /* 0x000fe400078e0a13 */
[----:B------:R-:W-:Y:S01]  /*2440*/  IMAD.HI.U32 R7, R7, R23, RZ ;  /* 0x0000001707077227 */ /* 0x000fe200078e00ff */
[----:B------:R-:W-:-:S03]  /*2450*/  ISETP.GT.U32.AND P0, PT, R10, R8, PT ;  /* 0x000000080a00720c */ /* 0x000fc60003f04070 */
[----:B------:R-:W-:Y:S02]  /*2460*/  IMAD R19, R7, R19, R23 ;  /* 0x0000001307137224 */ /* 0x000fe400078e0217 */
[----:B0-----:R-:W-:-:S03]  /*2470*/  FADD.FTZ R22, R18, R22 ;  /* 0x0000001612167221 */ /* 0x001fc60000010000 */
[----:B------:R-:W-:Y:S02]  /*2480*/  ISETP.GT.U32.AND P5, PT, R9, R19, PT ;  /* 0x000000130900720c */ /* 0x000fe40003fa4070 */
[----:B------:R-:W0:Y:S03]  /*2490*/  SHFL.BFLY PT, R18, R22, 0x1, 0x1f ;  /* 0x0c201f0016127f89 */ /* 0x000e2600000e0000 */
[-C--:B------:R-:W-:Y:S02]  /*24a0*/  @!P0 IADD3 R8, R8, -R10.reuse, RZ ;  /* 0x8000000a08088210 */ /* 0x080fe40007ffe0ff */
[----:B------:R-:W-:Y:S02]  /*24b0*/  @!P0 IADD3 R21, R21, 0x1, RZ ;  /* 0x0000000115158810 */ /* 0x000fe40007ffe0ff */
[-C--:B------:R-:W-:Y:S02]  /*24c0*/  ISETP.GE.U32.AND P4, PT, R8, R10.reuse, PT ;  /* 0x0000000a0800720c */ /* 0x080fe40003f86070 */
[----:B------:R-:W-:-:S02]  /*24d0*/  LOP3.LUT R8, R20, R10, RZ, 0x3c, !PT ;  /* 0x0000000a14087212 */ /* 0x000fc400078e3cff */
[----:B------:R-:W-:Y:S01]  /*24e0*/  @!P5 IMAD.IADD R19, R19, 0x1, -R9 ;  /* 0x000000011313d824 */ /* 0x000fe200078e0a09 */
[----:B------:R-:W-:Y:S02]  /*24f0*/  LOP3.LUT R20, R20, c[0x0][0x1c0], RZ, 0x3c, !PT ;  /* 0x0000700014147a12 */ /* 0x000fe400078e3cff */
[----:B------:R-:W-:Y:S02]  /*2500*/  ISETP.GE.AND P3, PT, R8, RZ, PT ;  /* 0x000000ff0800720c */ /* 0x000fe40003f66270 */
[----:B------:R-:W-:Y:S01]  /*2510*/  ISETP.GE.U32.AND P1, PT, R19, R9, PT ;  /* 0x000000091300720c */ /* 0x000fe20003f26070 */
[----:B------:R-:W1:Y:S01]  /*2520*/  S2R R8, SR_TID.X ;  /* 0x0000000000087919 */ /* 0x000e620000002100 */
[----:B------:R-:W-:Y:S02]  /*2530*/  ISETP.GT.AND P0, PT, R3, RZ, PT ;  /* 0x000000ff0300720c */ /* 0x000fe40003f04270 */
[----:B------:R-:W-:Y:S02]  /*2540*/  @!P5 IADD3 R7, R7, 0x1, RZ ;  /* 0x000000010707d810 */ /* 0x000fe40007ffe0ff */
[----:B------:R-:W-:Y:S01]  /*2550*/  ISETP.GE.AND P2, PT, R20, RZ, PT ;  /* 0x000000ff1400720c */ /* 0x000fe20003f46270 */
[----:B0-----:R-:W-:Y:S01]  /*2560*/  FADD.FTZ R18, R22, R18 ;  /* 0x0000001216127221 */ /* 0x001fe20000010000 */
[----:B------:R-:W-:-:S02]  /*2570*/  @P4 IADD3 R21, R21, 0x1, RZ ;  /* 0x0000000115154810 */ /* 0x000fc40007ffe0ff */
[----:B------:R-:W-:-:S03]  /*2580*/  ISETP.GT.AND P4, PT, R4, RZ, PT ;  /* 0x000000ff0400720c */ /* 0x000fc60003f84270 */
[----:B------:R-:W-:Y:S01]  /*2590*/  @P1 IADD3 R7, R7, 0x1, RZ ;  /* 0x0000000107071810 */ /* 0x000fe20007ffe0ff */
[----:B------:R-:W-:Y:S01]  /*25a0*/  @!P3 IMAD.MOV R21, RZ, RZ, -R21 ;  /* 0x000000ffff15b224 */ /* 0x000fe200078e0a15 */
[----:B------:R-:W-:Y:S02]  /*25b0*/  SHF.R.S32.HI R22, RZ, 0x1f, R3 ;  /* 0x0000001fff167819 */ /* 0x000fe40000011403 */
[----:B------:R-:W-:Y:S02]  /*25c0*/  FSETP.NE.FTZ.AND P1, PT, R18, RZ, PT ;  /* 0x000000ff1200720b */ /* 0x000fe40003f35000 */
[C---:B------:R-:W-:Y:S02]  /*25d0*/  ISETP.NE.AND P5, PT, R3.reuse, RZ, PT ;  /* 0x000000ff0300720c */ /* 0x040fe40003fa5270 */
[----:B------:R-:W-:Y:S01]  /*25e0*/  LEA.HI.SX32 R9, R3, 0x1, 0x1 ;  /* 0x0000000103097811 */ /* 0x000fe200078f0aff */
[----:B------:R-:W-:Y:S01]  /*25f0*/  @!P0 IMAD.MOV R9, RZ, RZ, R22 ;  /* 0x000000ffff098224 */ /* 0x000fe200078e0216 */
[----:B------:R-:W-:-:S02]  /*2600*/  ISETP.NE.AND P0, PT, RZ, c[0x0][0x1c0], PT ;  /* 0x00007000ff007a0c */ /* 0x000fc40003f05270 */
[----:B------:R-:W-:Y:S02]  /*2610*/  SHF.R.S32.HI R19, RZ, 0x1f, R4 ;  /* 0x0000001fff137819 */ /* 0x000fe40000011404 */
[----:B------:R-:W-:Y:S02]  /*2620*/  @!P2 IADD3 R7, -R7, RZ, RZ ;  /* 0x000000ff0707a210 */ /* 0x000fe40007ffe1ff */
[----:B-1----:R-:W-:Y:S01]  /*2630*/  LOP3.LUT P2, RZ, R8, 0xf, RZ, 0xc0, !PT ;  /* 0x0000000f08ff7812 */ /* 0x002fe2000784c0ff */
[----:B------:R-:W0:Y:S01]  /*2640*/  @P1 MUFU.LG2 R18, R18 ;  /* 0x0000001200121308 */ /* 0x000e220000000c00 */
[----:B------:R-:W-:Y:S02]  /*2650*/  LEA.HI.SX32 R20, R4, 0x1, 0x1 ;  /* 0x0000000104147811 */ /* 0x000fe400078f0aff */
[----:B------:R-:W-:Y:S01]  /*2660*/  @!P4 IADD3 R20, R19, RZ, RZ ;  /* 0x000000ff1314c210 */ /* 0x000fe20007ffe0ff */
[----:B------:R-:W-:Y:S01]  /*2670*/  IMAD.MOV.U32 R19, RZ, RZ, c[0x0][0x214] ;  /* 0x00008500ff137624 */ /* 0x000fe200078e00ff */
[----:B------:R-:W-:-:S02]  /*2680*/  ISETP.GT.OR P2, PT, R8, 0x7f, P2 ;  /* 0x0000007f0800780c */ /* 0x000fc40001744670 */
[----:B------:R-:W-:Y:S02]  /*2690*/  ISETP.NE.AND P3, PT, RZ, UR4, PT ;  /* 0x00000004ff007c0c */ /* 0x000fe4000bf65270 */
[----:B------:R-:W-:Y:S02]  /*26a0*/  @!P5 LOP3.LUT R21, RZ, R10, RZ, 0x33, !PT ;  /* 0x0000000aff15d212 */ /* 0x000fe400078e33ff */
[----:B------:R-:W-:Y:S02]  /*26b0*/  SEL R10, R19, 0x1, !P3 ;  /* 0x00000001130a7807 */ /* 0x000fe40005800000 */
[----:B------:R-:W-:Y:S02]  /*26c0*/  @!P0 LOP3.LUT R7, RZ, c[0x0][0x1c0], RZ, 0x33, !PT ;  /* 0x00007000ff078a12 */ /* 0x000fe400078e33ff */
[----:B------:R-:W-:Y:S01]  /*26d0*/  ISETP.LT.U32.AND P0, PT, R44, R21, PT ;  /* 0x000000152c00720c */ /* 0x000fe20003f01070 */
[-C--:B------:R-:W-:Y:S01]  /*26e0*/  IMAD R6, R6, R10.reuse, RZ ;  /* 0x0000000a06067224 */ /* 0x080fe200078e02ff */
[----:B------:R-:W-:Y:S01]  /*26f0*/  SHF.R.S32.HI R19, RZ, 0x1f, R21 ;  /* 0x0000001fff137819 */ /* 0x000fe20000011415 */
[----:B------:R-:W-:-:S02]  /*2700*/  IMAD R8, R7, R10, RZ ;  /* 0x0000000a07087224 */ /* 0x000fc400078e02ff */
[----:B------:R-:W-:Y:S01]  /*2710*/  IMAD R7, R6, R20, RZ ;  /* 0x0000001406077224 */ /* 0x000fe200078e02ff */
[----:B------:R-:W-:Y:S01]  /*2720*/  ISETP.LT.AND.EX P0, PT, R45, R19, PT, P0 ;  /* 0x000000132d00720c */ /* 0x000fe20003f01300 */
[----:B------:R-:W-:Y:S02]  /*2730*/  IMAD R8, R9, R8, RZ ;  /* 0x0000000809087224 */ /* 0x000fe400078e02ff */
[----:B0-----:R-:W-:Y:S01]  /*2740*/  @P1 FFMA.FTZ R30, R18, 0.69314718246459960938, R0 ;  /* 0x3f317218121e1823 */ /* 0x001fe20000010000 */
[----:B------:R-:W-:Y:S02]  /*2750*/  SEL R10, R44, R21, P0 ;  /* 0x000000152c0a7207 */ /* 0x000fe40000000000 */
[----:B------:R-:W-:Y:S01]  /*2760*/  SEL R9, R45, R19, P0 ;  /* 0x000000132d097207 */ /* 0x000fe20000000000 */
[----:B------:R-:W-:Y:S05]  /*2770*/  @P2 BRA `(.L_x_15) ;  /* 0x00001d1000002947 */ /* 0x000fea0003800000 */
[----:B------:R-:W-:Y:S01]  /*2780*/  ULDC.U8 UR4, c[0x0][0x328] ;  /* 0x0000ca0000047ab9 */ /* 0x000fe20000000000 */
[----:B------:R-:W-:Y:S02]  /*2790*/  IADD3 R44, P0, R15, UR7, RZ ;  /* 0x000000070f2c7c10 */ /* 0x000fe4000ff1e0ff */
[----:B------:R-:W-:-:S02]  /*27a0*/  ISETP.NE.AND P1, PT, RZ, UR4, PT ;  /* 0x00000004ff007c0c */ /* 0x000fc4000bf25270 */
[----:B------:R-:W-:-:S11]  /*27b0*/  LEA.HI.X.SX32 R45, R15, UR6, 0x1, P0 ;  /* 0x000000060f2d7c11 */ /* 0x000fd600080f0eff */
[----:B------:R-:W-:Y:S05]  /*27c0*/  @!P1 BRA `(.L_x_16) ;  /* 0x00001c9000009947 */ /* 0x000fea0003800000 */
[----:B------:R-:W-:Y:S01]  /*27d0*/  ISETP.GE.U32.AND P1, PT, R44, R28, PT ;  /* 0x0000001c2c00720c */ /* 0x000fe20003f26070 */
[----:B------:R-:W-:-:S03]  /*27e0*/  IMAD.MOV.U32 R6, RZ, RZ, c[0x0][0x1c0] ;  /* 0x00007000ff067624 */ /* 0x000fc600078e00ff */
[----:B------:R-:W-:Y:S02]  /*27f0*/  ISETP.GE.AND.EX P1, PT, R45, R5, PT, P1 ;  /* 0x000000052d00720c */ /* 0x000fe40003f26310 */
[----:B------:R-:W-:Y:S02]  /*2800*/  ISETP.LT.U32.AND P0, PT, R6, 0x1, PT ;  /* 0x000000010600780c */ /* 0x000fe40003f01070 */
[----:B------:R-:W-:-:S04]  /*2810*/  SHF.R.S32.HI R0, RZ, 0x1f, R6 ;  /* 0x0000001fff007819 */ /* 0x000fc80000011406 */
[----:B------:R-:W-:-:S04]  /*2820*/  ISETP.LT.AND.EX P0, PT, R0, RZ, PT, P0 ;  /* 0x000000ff0000720c */ /* 0x000fc80003f01300 */
[----:B------:R-:W-:Y:S02]  /*2830*/  SEL R6, R6, 0x1, P0 ;  /* 0x0000000106067807 */ /* 0x000fe40000000000 */
[----:B------:R-:W-:Y:S01]  /*2840*/  SEL R5, R0, RZ, P0 ;  /* 0x000000ff00057207 */ /* 0x000fe20000000000 */
[----:B------:R-:W-:Y:S05]  /*2850*/  @P1 BRA `(.L_x_15) ;  /* 0x00001c3000001947 */ /* 0x000fea0003800000 */
[----:B------:R-:W-:Y:S01]  /*2860*/  IADD3 R0, P1, R6, 0x1, RZ ;  /* 0x0000000106007810 */ /* 0x000fe20007f3e0ff */
[----:B------:R-:W-:Y:S03]  /*2870*/  BSSY B0, `(.L_x_17) ;  /* 0x0000036000007945 */ /* 0x000fe60003800000 */
[----:B------:R-:W-:Y:S01]  /*2880*/  ISETP.GE.U32.AND P0, PT, R0, 0x3, PT ;  /* 0x000000030000780c */ /* 0x000fe20003f06070 */
[----:B------:R-:W-:-:S05]  /*2890*/  IMAD.X R0, RZ, RZ, R5, P1 ;  /* 0x000000ffff007224 */ /* 0x000fca00008e0605 */
[----:B------:R-:W-:-:S04]  /*28a0*/  ISETP.GE.U32.AND.EX P0, PT, R0, RZ, PT, P0 ;  /* 0x000000ff0000720c */ /* 0x000fc80003f06100 */
[----:B------:R-:W-:Y:S02]  /*28b0*/  SEL R0, R5, RZ, !P0 ;  /* 0x000000ff05007207 */ /* 0x000fe40004000000 */
[----:B------:R-:W-:-:S03]  /*28c0*/  SEL R18, R6, RZ, !P0 ;  /* 0x000000ff06127207 */ /* 0x000fc60004000000 */
[-C--:B------:R-:W-:Y:S02]  /*28d0*/  IMAD R0, R0, R40.reuse, RZ ;  /* 0x0000002800007224 */ /* 0x080fe400078e02ff */
[----:B------:R-:W-:-:S04]  /*28e0*/  IMAD.WIDE.U32 R20, R18, R40, RZ ;  /* 0x0000002812147225 */ /* 0x000fc800078e00ff */
[----:B------:R-:W-:Y:S02]  /*28f0*/  IMAD R0, R18, R2, R0 ;  /* 0x0000000212007224 */ /* 0x000fe400078e0200 */
[----:B------:R-:W-:-:S03]  /*2900*/  IMAD.WIDE.U32 R48, R20, R6, RZ ;  /* 0x0000000614307225 */ /* 0x000fc600078e00ff */
[----:B------:R-:W-:-:S05]  /*2910*/  IADD3 R0, R21, R0, RZ ;  /* 0x0000000015007210 */ /* 0x000fca0007ffe0ff */
[----:B------:R-:W-:-:S04]  /*2920*/  IMAD R19, R0, R6, RZ ;  /* 0x0000000600137224 */ /* 0x000fc800078e02ff */
[----:B------:R-:W-:-:S04]  /*2930*/  IMAD R19, R5, R20, R19 ;  /* 0x0000001405137224 */ /* 0x000fc800078e0213 */
[----:B------:R-:W-:-:S05]  /*2940*/  IMAD.IADD R19, R49, 0x1, R19 ;  /* 0x0000000131137824 */ /* 0x000fca00078e0213 */
        /* <DEDUP_REMOVED lines=9> */
[-C--:B------:R-:W-:Y:S02]  /*29e0*/  IADD3 R20, P0, RZ, -R0.reuse, RZ ;  /* 0x80000000ff147210 */ /* 0x080fe40007f1e0ff */
[----:B------:R-:W-:Y:S02]  /*29f0*/  MOV R50, R0 ;  /* 0x0000000000327202 */ /* 0x000fe40000000f00 */
[-C--:B------:R-:W-:Y:S01]  /*2a00*/  IADD3.X R18, RZ, ~R21.reuse, RZ, P0, !PT ;  /* 0x80000015ff127210 */ /* 0x080fe200007fe4ff */
[----:B------:R-:W-:Y:S01]  /*2a10*/  IMAD.WIDE.U32 R44, R48, R20, R44 ;  /* 0x00000014302c7225 */ /* 0x000fe200078e002c */
[----:B------:R-:W-:-:S03]  /*2a20*/  MOV R51, R21 ;  /* 0x0000001500337202 */ /* 0x000fc60000000f00 */
[----:B------:R-:W-:-:S04]  /*2a30*/  IMAD R18, R18, R48, RZ ;  /* 0x0000003012127224 */ /* 0x000fc800078e02ff */
[----:B------:R-:W-:Y:S01]  /*2a40*/  IMAD R18, R19, R20, R18 ;  /* 0x0000001413127224 */ /* 0x000fe200078e0212 */
[----:B------:R-:W-:-:S04]  /*2a50*/  MOV R19, R44 ;  /* 0x0000002c00137202 */ /* 0x000fc80000000f00 */
[----:B------:R-:W-:Y:S01]  /*2a60*/  IADD3 R18, R45, R18, RZ ;  /* 0x000000122d127210 */ /* 0x000fe20007ffe0ff */
[----:B------:R-:W-:Y:S05]  /*2a70*/  BRA `(.L_x_19) ;  /* 0x0000015000007947 */ /* 0x000fea0003800000 */
.L_x_18:
[----:B------:R-:W0:Y:S01]  /*2a80*/  I2F.U32.RP R18, R48 ;  /* 0x0000003000127306 */ /* 0x000e220000209000 */
[----:B------:R-:W-:Y:S01]  /*2a90*/  ISETP.NE.U32.AND P0, PT, R48, RZ, PT ;  /* 0x000000ff3000720c */ /* 0x000fe20003f05070 */
[----:B------:R-:W-:-:S06]  /*2aa0*/  IMAD.MOV.U32 R51, RZ, RZ, RZ ;  /* 0x000000ffff337224 */ /* 0x000fcc00078e00ff */
        /* <DEDUP_REMOVED lines=16> */
[----:B------:R-:W-:-:S05]  /*2bb0*/  IADD3 R19, -R50, RZ, RZ ;  /* 0x000000ff32137210 */ /* 0x000fca0007ffe1ff */
[----:B------:R-:W-:Y:S02]  /*2bc0*/  IMAD R19, R48, R19, R44 ;  /* 0x0000001330137224 */ /* 0x000fe400078e022c */
.L_x_19:
[----:B------:R-:W-:Y:S05]  /*2bd0*/  BSYNC B0 ;  /* 0x0000000000007941 */ /* 0x000fea0003800000 */
.L_x_17:
[----:B------:R-:W-:Y:S01]  /*2be0*/  LOP3.LUT R0, R18, R2, RZ, 0xfc, !PT ;  /* 0x0000000212007212 */ /* 0x000fe200078efcff */
[----:B------:R-:W-:Y:S03]  /*2bf0*/  BSSY B0, `(.L_x_20) ;  /* 0x000002a000007945 */ /* 0x000fe60003800000 */
[----:B------:R-:W-:-:S13]  /*2c00*/  ISETP.NE.U32.AND P0, PT, R0, RZ, PT ;  /* 0x000000ff0000720c */ /* 0x000fda0003f05070 */
[----:B------:R-:W-:Y:S05]  /*2c10*/  @!P0 BRA `(.L_x_21) ;  /* 0x0000011000008947 */ /* 0x000fea0003800000 */
[----:B------:R-:W-:Y:S01]  /*2c20*/  IMAD.MOV.U32 R27, RZ, RZ, R19 ;  /* 0x000000ffff1b7224 */ /* 0x000fe200078e0013 */
[----:B------:R-:W-:Y:S01]  /*2c30*/  MOV R24, R40 ;  /* 0x0000002800187202 */ /* 0x000fe20000000f00 */
[----:B------:R-:W-:Y:S01]  /*2c40*/  IMAD.MOV.U32 R23, RZ, RZ, R2 ;  /* 0x000000ffff177224 */ /* 0x000fe200078e0002 */
[----:B------:R-:W-:Y:S02]  /*2c50*/  MOV R22, 0x2c70 ;  /* 0x00002c7000167802 */ /* 0x000fe40000000f00 */
[----:B------:R-:W-:Y:S05]  /*2c60*/  CALL.REL.NOINC `($__internal_0_$__cuda_sm20_div_s64) ;  /* 0x000025f000007944 */ /* 0x000fea0003c00000 */
[----:B------:R-:W-:Y:S02]  /*2c70*/  IADD3 R22, P0, RZ, -R0, RZ ;  /* 0x80000000ff167210 */ /* 0x000fe40007f1e0ff */
[----:B------:R-:W-:Y:S02]  /*2c80*/  LOP3.LUT R19, R19, R18, RZ, 0x3c, !PT ;  /* 0x0000001213137212 */ /* 0x000fe400078e3cff */
[----:B------:R-:W-:Y:S01]  /*2c90*/  MOV R44, R0 ;  /* 0x00000000002c7202 */ /* 0x000fe20000000f00 */
[----:B------:R-:W-:Y:S01]  /*2ca0*/  IMAD.X R20, RZ, RZ, ~R21, P0 ;  /* 0x000000ffff147224 */ /* 0x000fe200000e0e15 */
[C---:B------:R-:W-:Y:S02]  /*2cb0*/  LOP3.LUT R18, R19.reuse, R18, RZ, 0x3c, !PT ;  /* 0x0000001213127212 */ /* 0x040fe400078e3cff */
[----:B------:R-:W-:Y:S01]  /*2cc0*/  MOV R45, R21 ;  /* 0x00000015002d7202 */ /* 0x000fe20000000f00 */
[----:B------:R-:W-:Y:S01]  /*2cd0*/  IMAD R20, R20, R40, RZ ;  /* 0x0000002814147224 */ /* 0x000fe200078e02ff */
[----:B------:R-:W-:-:S03]  /*2ce0*/  LOP3.LUT R19, R19, R18, RZ, 0x3c, !PT ;  /* 0x0000001213137212 */ /* 0x000fc600078e3cff */
[-C--:B------:R-:W-:Y:S02]  /*2cf0*/  IMAD R2, R2, R22.reuse, R20 ;  /* 0x0000001602027224 */ /* 0x080fe400078e0214 */
[----:B------:R-:W-:-:S04]  /*2d00*/  IMAD.WIDE.U32 R40, R40, R22, R18 ;  /* 0x0000001628287225 */ /* 0x000fc800078e0012 */
[----:B------:R-:W-:Y:S01]  /*2d10*/  IMAD.IADD R2, R41, 0x1, R2 ;  /* 0x0000000129027824 */ /* 0x000fe200078e0202 */
[----:B------:R-:W-:Y:S05]  /*2d20*/  BRA `(.L_x_22) ;  /* 0x0000016000007947 */ /* 0x000fea0003800000 */
.L_x_21:
[----:B------:R-:W0:Y:S01]  /*2d30*/  I2F.U32.RP R20, R40 ;  /* 0x0000002800147306 */ /* 0x000e220000209000 */
[----:B------:R-:W-:Y:S01]  /*2d40*/  ISETP.NE.U32.AND P0, PT, R40, RZ, PT ;  /* 0x000000ff2800720c */ /* 0x000fe20003f05070 */
[----:B------:R-:W-:Y:S01]  /*2d50*/  IMAD.MOV.U32 R45, RZ, RZ, RZ ;  /* 0x000000ffff2d7224 */ /* 0x000fe200078e00ff */
[----:B------:R-:W-:-:S05]  /*2d60*/  MOV R2, RZ ;  /* 0x000000ff00027202 */ /* 0x000fca0000000f00 */
[----:B0-----:R-:W0:Y:S02]  /*2d70*/  MUFU.RCP R20, R20 ;  /* 0x0000001400147308 */ /* 0x001e240000001000 */
[----:B0-----:R-:W-:-:S06]  /*2d80*/  IADD3 R20, R20, 0xffffffe, RZ ;  /* 0x0ffffffe14147810 */ /* 0x001fcc0007ffe0ff */
[----:B------:R0:W1:Y:S02]  /*2d90*/  F2I.FTZ.U32.TRUNC.NTZ R21, R20 ;  /* 0x0000001400157305 */ /* 0x000064000021f000 */
[----:B0-----:R-:W-:Y:S01]  /*2da0*/  HFMA2.MMA R20, -RZ, RZ, 0, 0 ;  /* 0x00000000ff147435 */ /* 0x001fe200000001ff */
[----:B-1----:R-:W-:-:S04]  /*2db0*/  IMAD.MOV R0, RZ, RZ, -R21 ;  /* 0x000000ffff007224 */ /* 0x002fc800078e0a15 */
[----:B------:R-:W-:-:S05]  /*2dc0*/  IMAD R0, R0, R40, RZ ;  /* 0x0000002800007224 */ /* 0x000fca00078e02ff */
[----:B------:R-:W-:-:S06]  /*2dd0*/  IMAD.HI.U32 R0, R21, R0, R20 ;  /* 0x0000000015007227 */ /* 0x000fcc00078e0014 */
[----:B------:R-:W-:-:S04]  /*2de0*/  IMAD.HI.U32 R44, R0, R19, RZ ;  /* 0x00000013002c7227 */ /* 0x000fc800078e00ff */
[----:B------:R-:W-:-:S04]  /*2df0*/  IMAD.MOV R0, RZ, RZ, -R44 ;  /* 0x000000ffff007224 */ /* 0x000fc800078e0a2c */
[----:B------:R-:W-:-:S05]  /*2e00*/  IMAD R0, R40, R0, R19 ;  /* 0x0000000028007224 */ /* 0x000fca00078e0213 */
[----:B------:R-:W-:-:S13]  /*2e10*/  ISETP.GE.U32.AND P2, PT, R0, R40, PT ;  /* 0x000000280000720c */ /* 0x000fda0003f46070 */
[-C--:B------:R-:W-:Y:S02]  /*2e20*/  @P2 IADD3 R0, R0, -R40.reuse, RZ ;  /* 0x8000002800002210 */ /* 0x080fe40007ffe0ff */
[----:B------:R-:W-:Y:S02]  /*2e30*/  @P2 IADD3 R44, R44, 0x1, RZ ;  /* 0x000000012c2c2810 */ /* 0x000fe40007ffe0ff */
[----:B------:R-:W-:-:S13]  /*2e40*/  ISETP.GE.U32.AND P1, PT, R0, R40, PT ;  /* 0x000000280000720c */ /* 0x000fda0003f26070 */
[----:B------:R-:W-:Y:S02]  /*2e50*/  @P1 IADD3 R44, R44, 0x1, RZ ;  /* 0x000000012c2c1810 */ /* 0x000fe40007ffe0ff */
[----:B------:R-:W-:-:S05]  /*2e60*/  @!P0 LOP3.LUT R44, RZ, R40, RZ, 0x33, !PT ;  /* 0x00000028ff2c8212 */ /* 0x000fca00078e33ff */
[----:B------:R-:W-:-:S04]  /*2e70*/  IMAD.MOV R0, RZ, RZ, -R44 ;  /* 0x000000ffff007224 */ /* 0x000fc800078e0a2c */
[----:B------:R-:W-:Y:S02]  /*2e80*/  IMAD R40, R40, R0, R19 ;  /* 0x0000000028287224 */ /* 0x000fe400078e0213 */
.L_x_22:
[----:B------:R-:W-:Y:S05]  /*2e90*/  BSYNC B0 ;  /* 0x0000000000007941 */ /* 0x000fea0003800000 */
.L_x_20:
[----:B------:R-:W-:Y:S01]  /*2ea0*/  LOP3.LUT R0, R45, R5, RZ, 0xfc, !PT ;  /* 0x000000052d007212 */ /* 0x000fe200078efcff */
[----:B------:R-:W-:Y:S01]  /*2eb0*/  IMAD.MOV.U32 R26, RZ, RZ, c[0x0][0x210] ;  /* 0x00008400ff1a7624 */ /* 0x000fe200078e00ff */
[----:B------:R-:W-:Y:S02]  /*2ec0*/  BSSY B0, `(.L_x_23) ;  /* 0x000002b000007945 */ /* 0x000fe40003800000 */
[----:B------:R-:W-:Y:S02]  /*2ed0*/  ISETP.NE.U32.AND P0, PT, R0, RZ, PT ;  /* 0x000000ff0000720c */ /* 0x000fe40003f05070 */
[----:B------:R-:W-:-:S11]  /*2ee0*/  SEL R26, R26, 0x1, P3 ;  /* 0x000000011a1a7807 */ /* 0x000fd60001800000 */
[----:B------:R-:W-:Y:S05]  /*2ef0*/  @!P0 BRA `(.L_x_24) ;  /* 0x0000011000008947 */ /* 0x000fea0003800000 */
[----:B------:R-:W-:Y:S01]  /*2f00*/  IMAD.MOV.U32 R27, RZ, RZ, R44 ;  /* 0x000000ffff1b7224 */ /* 0x000fe200078e002c */
[----:B------:R-:W-:Y:S01]  /*2f10*/  MOV R24, R6 ;  /* 0x0000000600187202 */ /* 0x000fe20000000f00 */
[----:B------:R-:W-:Y:S01]  /*2f20*/  IMAD.MOV.U32 R18, RZ, RZ, R45 ;  /* 0x000000ffff127224 */ /* 0x000fe200078e002d */
[----:B------:R-:W-:Y:S02]  /*2f30*/  MOV R23, R5 ;  /* 0x0000000500177202 */ /* 0x000fe40000000f00 */
[----:B------:R-:W-:Y:S02]  /*2f40*/  MOV R22, 0x2f60 ;  /* 0x00002f6000167802 */ /* 0x000fe40000000f00 */
[----:B------:R-:W-:Y:S05]  /*2f50*/  CALL.REL.NOINC `($__internal_0_$__cuda_sm20_div_s64) ;  /* 0x0000230000007944 */ /* 0x000fea0003c00000 */
[----:B------:R-:W-:Y:S01]  /*2f60*/  IADD3 R19, P0, RZ, -R0, RZ ;  /* 0x80000000ff137210 */ /* 0x000fe20007f1e0ff */
[----:B------:R-:W-:Y:S01]  /*2f70*/  IMAD.MOV.U32 R20, RZ, RZ, R0 ;  /* 0x000000ffff147224 */ /* 0x000fe200078e0000 */
[----:B------:R-:W-:Y:S02]  /*2f80*/  MOV R22, R44 ;  /* 0x0000002c00167202 */ /* 0x000fe40000000f00 */
[----:B------:R-:W-:Y:S02]  /*2f90*/  IADD3.X R18, RZ, ~R21, RZ, P0, !PT ;  /* 0x80000015ff127210 */ /* 0x000fe400007fe4ff */
[----:B------:R-:W-:-:S03]  /*2fa0*/  MOV R23, R45 ;  /* 0x0000002d00177202 */ /* 0x000fc60000000f00 */
[----:B------:R-:W-:Y:S02]  /*2fb0*/  IMAD R18, R18, R6, RZ ;  /* 0x0000000612127224 */ /* 0x000fe400078e02ff */
[----:B------:R-:W-:-:S04]  /*2fc0*/  IMAD.WIDE.U32 R22, R6, R19, R22 ;  /* 0x0000001306167225 */ /* 0x000fc800078e0016 */
[----:B------:R-:W-:Y:S02]  /*2fd0*/  IMAD R5, R5, R19, R18 ;  /* 0x0000001305057224 */ /* 0x000fe400078e0212 */
[----:B------:R-:W-:-:S03]  /*2fe0*/  IMAD.MOV.U32 R44, RZ, RZ, R22 ;  /* 0x000000ffff2c7224 */ /* 0x000fc600078e0016 */
[----:B------:R-:W-:Y:S01]  /*2ff0*/  IADD3 R5, R23, R5, RZ ;  /* 0x0000000517057210 */ /* 0x000fe20007ffe0ff */
[----:B------:R-:W-:Y:S05]  /*3000*/  BRA `(.L_x_25) ;  /* 0x0000016000007947 */ /* 0x000fea0003800000 */
.L_x_24:
        /* <DEDUP_REMOVED lines=22> */
.L_x_25:
[----:B------:R-:W-:Y:S05]  /*3170*/  BSYNC B0 ;  /* 0x0000000000007941 */ /* 0x000fea0003800000 */
.L_x_23:
[-C--:B------:R-:W-:Y:S01]  /*3180*/  IMAD R0, R43, R17.reuse, RZ ;  /* 0x000000112b007224 */ /* 0x080fe200078e02ff */
[----:B------:R-:W-:Y:S01]  /*3190*/  ULDC.U8 UR10, c[0x0][0x329] ;  /* 0x0000ca40000a7ab9 */ /* 0x000fe20000000000 */
[C---:B------:R-:W-:Y:S01]  /*31a0*/  IMAD.WIDE.U32 R48, R42.reuse, R17, RZ ;  /* 0x000000112a307225 */ /* 0x040fe200078e00ff */
[----:B------:R-:W-:Y:S01]  /*31b0*/  UISETP.NE.AND UP0, UPT, UR10, URZ, UPT ;  /* 0x0000003f0a00728c */ /* 0x000fe2000bf05270 */
[----:B------:R-:W-:Y:S01]  /*31c0*/  BSSY B0, `(.L_x_26) ;  /* 0x0000046000007945 */ /* 0x000fe20003800000 */
[----:B------:R-:W-:Y:S01]  /*31d0*/  ULDC.64 UR4, c[0x0][0x210] ;  /* 0x0000840000047ab9 */ /* 0x000fe20000000a00 */
[----:B------:R-:W-:Y:S01]  /*31e0*/  IMAD R0, R42, R16, R0 ;  /* 0x000000102a007224 */ /* 0x000fe200078e0200 */
[----:B------:R-:W-:Y:S01]  /*31f0*/  UIMAD UR4, UR4, UR5, URZ ;  /* 0x00000005040472a4 */ /* 0x000fe2000f8e023f */
[----:B------:R-:W-:Y:S01]  /*3200*/  IMAD R2, R2, R26, RZ ;  /* 0x0000001a02027224 */ /* 0x000fe200078e02ff */
[----:B------:R-:W-:Y:S02]  /*3210*/  USEL UR5, UR5, 0x1, !UP0 ;  /* 0x0000000105057887 */ /* 0x000fe4000c000000 */
[----:B------:R-:W-:Y:S01]  /*3220*/  IADD3 R0, R49, R0, RZ ;  /* 0x0000000031007210 */ /* 0x000fe20007ffe0ff */
[----:B------:R-:W-:Y:S01]  /*3230*/  USHF.R.S32.HI UR11, URZ, 0x1f, UR4 ;  /* 0x0000001f3f0b7899 */ /* 0x000fe20008011404 */
[----:B------:R-:W-:Y:S01]  /*3240*/  IMAD R6, R5, UR4, RZ ;  /* 0x0000000405067c24 */ /* 0x000fe2000f8e02ff */
[----:B------:R-:W-:Y:S01]  /*3250*/  USHF.R.S32.HI UR10, URZ, 0x1f, UR5 ;  /* 0x0000001f3f0a7899 */ /* 0x000fe20008011405 */
[----:B------:R-:W-:-:S02]  /*3260*/  IMAD R5, R21, UR5, RZ ;  /* 0x0000000515057c24 */ /* 0x000fc4000f8e02ff */
[----:B------:R-:W-:Y:S01]  /*3270*/  IMAD R19, R0, R14, RZ ;  /* 0x0000000e00137224 */ /* 0x000fe200078e02ff */
[----:B------:R-:W-:Y:S01]  /*3280*/  SHF.R.S32.HI R0, RZ, 0x1f, R26 ;  /* 0x0000001fff007819 */ /* 0x000fe2000001141a */
[----:B------:R-:W-:Y:S02]  /*3290*/  IMAD R6, R44, UR11, R6 ;  /* 0x0000000b2c067c24 */ /* 0x000fe4000f8e0206 */
[----:B------:R-:W-:Y:S02]  /*32a0*/  IMAD R19, R13, R48, R19 ;  /* 0x000000300d137224 */ /* 0x000fe400078e0213 */
[----:B------:R-:W-:-:S04]  /*32b0*/  IMAD.WIDE.U32 R48, R48, R14, RZ ;  /* 0x0000000e30307225 */ /* 0x000fc800078e00ff */
[----:B------:R-:W-:Y:S01]  /*32c0*/  IMAD R2, R0, R40, R2 ;  /* 0x0000002800027224 */ /* 0x000fe200078e0202 */
[----:B------:R-:W-:Y:S01]  /*32d0*/  IADD3 R19, R49, R19, RZ ;  /* 0x0000001331137210 */ /* 0x000fe20007ffe0ff */
[----:B------:R-:W-:-:S03]  /*32e0*/  IMAD.WIDE.U32 R40, R40, R26, RZ ;  /* 0x0000001a28287225 */ /* 0x000fc600078e00ff */
[----:B------:R-:W-:Y:S01]  /*32f0*/  LOP3.LUT R0, R51, R19, RZ, 0xfc, !PT ;  /* 0x0000001333007212 */ /* 0x000fe200078efcff */
[----:B------:R-:W-:Y:S01]  /*3300*/  IMAD.WIDE.U32 R44, R44, UR4, RZ ;  /* 0x000000042c2c7c25 */ /* 0x000fe2000f8e00ff */
[----:B------:R-:W-:Y:S02]  /*3310*/  IADD3 R2, R41, R2, RZ ;  /* 0x0000000229027210 */ /* 0x000fe40007ffe0ff */
[----:B------:R-:W-:Y:S01]  /*3320*/  ISETP.NE.U32.AND P0, PT, R0, RZ, PT ;  /* 0x000000ff0000720c */ /* 0x000fe20003f05070 */
[C---:B------:R-:W-:Y:S01]  /*3330*/  IMAD R5, R20.reuse, UR10, R5 ;  /* 0x0000000a14057c24 */ /* 0x040fe2000f8e0205 */
[----:B------:R-:W-:Y:S01]  /*3340*/  IADD3 R6, R45, R6, RZ ;  /* 0x000000062d067210 */ /* 0x000fe20007ffe0ff */
[----:B------:R-:W-:-:S04]  /*3350*/  IMAD.WIDE.U32 R42, R20, UR5, RZ ;  /* 0x00000005142a7c25 */ /* 0x000fc8000f8e00ff */
[----:B------:R-:W-:Y:S01]  /*3360*/  IMAD R4, R4, UR4, RZ ;  /* 0x0000000404047c24 */ /* 0x000fe2000f8e02ff */
[----:B------:R-:W-:Y:S01]  /*3370*/  IADD3 R5, R43, R5, RZ ;  /* 0x000000052b057210 */ /* 0x000fe20007ffe0ff */
[----:B------:R-:W-:-:S04]  /*3380*/  IMAD R3, R3, UR4, RZ ;  /* 0x0000000403037c24 */ /* 0x000fc8000f8e02ff */
        /* <DEDUP_REMOVED lines=10> */
[----:B------:R-:W-:-:S05]  /*3430*/  IADD3.X R18, RZ, ~R21, RZ, P0, !PT ;  /* 0x80000015ff127210 */ /* 0x000fca00007fe4ff */
[-C--:B------:R-:W-:Y:S02]  /*3440*/  IMAD R18, R18, R48.reuse, RZ ;  /* 0x0000003012127224 */ /* 0x080fe400078e02ff */
[----:B------:R-:W-:-:S04]  /*3450*/  IMAD.WIDE.U32 R48, R20, R48, R22 ;  /* 0x0000003014307225 */ /* 0x000fc800078e0016 */
[----:B------:R-:W-:Y:S01]  /*3460*/  IMAD R18, R19, R20, R18 ;  /* 0x0000001413127224 */ /* 0x000fe200078e0212 */
[----:B------:R-:W-:Y:S02]  /*3470*/  MOV R19, R48 ;  /* 0x0000003000137202 */ /* 0x000fe40000000f00 */
[----:B------:R-:W-:Y:S01]  /*3480*/  MOV R48, R0 ;  /* 0x0000000000307202 */ /* 0x000fe20000000f00 */
[----:B------:R-:W-:Y:S01]  /*3490*/  IMAD.IADD R18, R49, 0x1, R18 ;  /* 0x0000000131127824 */ /* 0x000fe200078e0212 */
[----:B------:R-:W-:Y:S01]  /*34a0*/  MOV R49, R21 ;  /* 0x0000001500317202 */ /* 0x000fe20000000f00 */
[----:B------:R-:W-:Y:S05]  /*34b0*/  BRA `(.L_x_28) ;  /* 0x0000016000007947 */ /* 0x000fea0003800000 */
.L_x_27:
[----:B------:R-:W0:Y:S01]  /*34c0*/  I2F.U32.RP R0, R48 ;  /* 0x0000003000007306 */ /* 0x000e220000209000 */
[----:B------:R-:W-:Y:S01]  /*34d0*/  HFMA2.MMA R18, -RZ, RZ, 0, 0 ;  /* 0x00000000ff127435 */ /* 0x000fe200000001ff */
[----:B------:R-:W-:-:S06]  /*34e0*/  ISETP.NE.U32.AND P0, PT, R48, RZ, PT ;  /* 0x000000ff3000720c */ /* 0x000fcc0003f05070 */
[----:B0-----:R-:W0:Y:S02]  /*34f0*/  MUFU.RCP R0, R0 ;  /* 0x0000000000007308 */ /* 0x001e240000001000 */
[----:B0-----:R-:W-:-:S06]  /*3500*/  IADD3 R0, R0, 0xffffffe, RZ ;  /* 0x0ffffffe00007810 */ /* 0x001fcc0007ffe0ff */
[----:B------:R-:W0:Y:S02]  /*3510*/  F2I.FTZ.U32.TRUNC.NTZ R19, R0 ;  /* 0x0000000000137305 */ /* 0x000e24000021f000 */
[----:B0-----:R-:W-:-:S04]  /*3520*/  IMAD.MOV R0, RZ, RZ, -R19 ;  /* 0x000000ffff007224 */ /* 0x001fc800078e0a13 */
[----:B------:R-:W-:-:S04]  /*3530*/  IMAD R0, R0, R48, RZ ;  /* 0x0000003000007224 */ /* 0x000fc800078e02ff */
        /* <DEDUP_REMOVED lines=11> */
[----:B------:R-:W-:Y:S01]  /*35f0*/  IMAD R19, R48, R19, R50 ;  /* 0x0000001330137224 */ /* 0x000fe200078e0232 */
[----:B------:R-:W-:Y:S01]  /*3600*/  MOV R48, R49 ;  /* 0x0000003100307202 */ /* 0x000fe20000000f00 */
[----:B------:R-:W-:Y:S02]  /*3610*/  IMAD.MOV.U32 R49, RZ, RZ, RZ ;  /* 0x000000ffff317224 */ /* 0x000fe400078e00ff */
.L_x_28:
[----:B------:R-:W-:Y:S05]  /*3620*/  BSYNC B0 ;  /* 0x0000000000007941 */ /* 0x000fea0003800000 */
.L_x_26:
        /* <DEDUP_REMOVED lines=9> */
[----:B------:R-:W-:Y:S01]  /*36c0*/  LOP3.LUT R19, R19, R18, RZ, 0x3c, !PT ;  /* 0x0000001213137212 */ /* 0x000fe200078e3cff */
[--C-:B------:R-:W-:Y:S01]  /*36d0*/  IMAD.MOV.U32 R51, RZ, RZ, R21.reuse ;  /* 0x000000ffff337224 */ /* 0x100fe200078e0015 */
[----:B------:R-:W-:Y:S02]  /*36e0*/  IADD3 R22, P0, RZ, -R0, RZ ;  /* 0x80000000ff167210 */ /* 0x000fe40007f1e0ff */
[C---:B------:R-:W-:Y:S02]  /*36f0*/  LOP3.LUT R18, R19.reuse, R18, RZ, 0x3c, !PT ;  /* 0x0000001213127212 */ /* 0x040fe400078e3cff */
[----:B------:R-:W-:Y:S01]  /*3700*/  MOV R50, R0 ;  /* 0x0000000000327202 */ /* 0x000fe20000000f00 */
[----:B------:R-:W-:Y:S01]  /*3710*/  IMAD.X R20, RZ, RZ, ~R21, P0 ;  /* 0x000000ffff147224 */ /* 0x000fe200000e0e15 */
[----:B------:R-:W-:-:S03]  /*3720*/  LOP3.LUT R19, R19, R18, RZ, 0x3c, !PT ;  /* 0x0000001213137212 */ /* 0x000fc600078e3cff */
[----:B------:R-:W-:Y:S02]  /*3730*/  IMAD R20, R20, R17, RZ ;  /* 0x0000001114147224 */ /* 0x000fe400078e02ff */
[----:B------:R-:W-:-:S04]  /*3740*/  IMAD.WIDE.U32 R18, R17, R22, R18 ;  /* 0x0000001611127225 */ /* 0x000fc800078e0012 */
[----:B------:R-:W-:Y:S01]  /*3750*/  IMAD R16, R16, R22, R20 ;  /* 0x0000001610107224 */ /* 0x000fe200078e0214 */
[----:B------:R-:W-:-:S03]  /*3760*/  MOV R17, R18 ;  /* 0x0000001200117202 */ /* 0x000fc60000000f00 */
[----:B------:R-:W-:Y:S01]  /*3770*/  IMAD.IADD R16, R19, 0x1, R16 ;  /* 0x0000000113107824 */ /* 0x000fe200078e0210 */
[----:B------:R-:W-:Y:S05]  /*3780*/  BRA `(.L_x_31) ;  /* 0x0000016000007947 */ /* 0x000fea0003800000 */
.L_x_30:
[----:B------:R-:W0:Y:S01]  /*3790*/  I2F.U32.RP R0, R17 ;  /* 0x0000001100007306 */ /* 0x000e220000209000 */
[----:B------:R-:W-:Y:S01]  /*37a0*/  HFMA2.MMA R50, -RZ, RZ, 0, 0 ;  /* 0x00000000ff327435 */ /* 0x000fe200000001ff */
[----:B------:R-:W-:Y:S02]  /*37b0*/  ISETP.NE.U32.AND P0, PT, R17, RZ, PT ;  /* 0x000000ff1100720c */ /* 0x000fe40003f05070 */
[----:B------:R-:W-:-:S04]  /*37c0*/  MOV R16, RZ ;  /* 0x000000ff00107202 */ /* 0x000fc80000000f00 */
[----:B0-----:R-:W0:Y:S02]  /*37d0*/  MUFU.RCP R0, R0 ;  /* 0x0000000000007308 */ /* 0x001e240000001000 */
[----:B0-----:R-:W-:-:S06]  /*37e0*/  IADD3 R0, R0, 0xffffffe, RZ ;  /* 0x0ffffffe00007810 */ /* 0x001fcc0007ffe0ff */
[----:B------:R-:W0:Y:S02]  /*37f0*/  F2I.FTZ.U32.TRUNC.NTZ R51, R0 ;  /* 0x0000000000337305 */ /* 0x000e24000021f000 */
[----:B0-----:R-:W-:-:S04]  /*3800*/  IMAD.MOV R0, RZ, RZ, -R51 ;  /* 0x000000ffff007224 */ /* 0x001fc800078e0a33 */
[----:B------:R-:W-:-:S04]  /*3810*/  IMAD R0, R0, R17, RZ ;  /* 0x0000001100007224 */ /* 0x000fc800078e02ff */
[----:B------:R-:W-:-:S04]  /*3820*/  IMAD.HI.U32 R50, R51, R0, R50 ;  /* 0x0000000033327227 */ /* 0x000fc800078e0032 */
[----:B------:R-:W-:Y:S02]  /*3830*/  IMAD.MOV.U32 R51, RZ, RZ, RZ ;  /* 0x000000ffff337224 */ /* 0x000fe400078e00ff */
        /* <DEDUP_REMOVED lines=11> */
.L_x_31:
[----:B------:R-:W-:Y:S05]  /*38f0*/  BSYNC B0 ;  /* 0x0000000000007941 */ /* 0x000fea0003800000 */
.L_x_29:
[----:B------:R-:W-:Y:S01]  /*3900*/  LOP3.LUT R0, R51, R13, RZ, 0xfc, !PT ;  /* 0x0000000d33007212 */ /* 0x000fe200078efcff */
[----:B------:R-:W-:Y:S03]  /*3910*/  BSSY B0, `(.L_x_32) ;  /* 0x000002b000007945 */ /* 0x000fe60003800000 */
        /* <DEDUP_REMOVED lines=19> */
.L_x_33:
[----:B------:R-:W0:Y:S01]  /*3a50*/  I2F.U32.RP R0, R14 ;  /* 0x0000000e00007306 */ /* 0x000e220000209000 */
[----:B------:R-:W-:Y:S01]  /*3a60*/  IMAD.MOV.U32 R18, RZ, RZ, RZ ;  /* 0x000000ffff127224 */ /* 0x000fe200078e00ff */
[----:B------:R-:W-:Y:S01]  /*3a70*/  ISETP.NE.U32.AND P0, PT, R14, RZ, PT ;  /* 0x000000ff0e00720c */ /* 0x000fe20003f05070 */
[----:B------:R-:W-:-:S05]  /*3a80*/  IMAD.MOV.U32 R21, RZ, RZ, RZ ;  /* 0x000000ffff157224 */ /* 0x000fca00078e00ff */
[----:B0-----:R-:W0:Y:S02]  /*3a90*/  MUFU.RCP R0, R0 ;  /* 0x0000000000007308 */ /* 0x001e240000001000 */
[----:B0-----:R-:W-:-:S06]  /*3aa0*/  IADD3 R0, R0, 0xffffffe, RZ ;  /* 0x0ffffffe00007810 */ /* 0x001fcc0007ffe0ff */
[----:B------:R-:W0:Y:S02]  /*3ab0*/  F2I.FTZ.U32.TRUNC.NTZ R19, R0 ;  /* 0x0000000000137305 */ /* 0x000e24000021f000 */
[----:B0-----:R-:W-:-:S04]  /*3ac0*/  IMAD.MOV R0, RZ, RZ, -R19 ;  /* 0x000000ffff007224 */ /* 0x001fc800078e0a13 */
        /* <DEDUP_REMOVED lines=8> */
[----:B------:R-:W-:Y:S01]  /*3b50*/  ISETP.GE.U32.AND P1, PT, R13, R14, PT ;  /* 0x0000000e0d00720c */ /* 0x000fe20003f26070 */
[----:B------:R-:W-:-:S12]  /*3b60*/  IMAD.MOV.U32 R13, RZ, RZ, RZ ;  /* 0x000000ffff0d7224 */ /* 0x000fd800078e00ff */
[----:B------:R-:W-:Y:S02]  /*3b70*/  @P1 IADD3 R0, R0, 0x1, RZ ;  /* 0x0000000100001810 */ /* 0x000fe40007ffe0ff */
[----:B------:R-:W-:-:S04]  /*3b80*/  @!P0 LOP3.LUT R0, RZ, R14, RZ, 0x33, !PT ;  /* 0x0000000eff008212 */ /* 0x000fc800078e33ff */
[----:B------:R-:W-:Y:S02]  /*3b90*/  IADD3 R18, -R0, RZ, RZ ;  /* 0x000000ff00127210 */ /* 0x000fe40007ffe1ff */
[----:B------:R-:W-:-:S03]  /*3ba0*/  MOV R20, R0 ;  /* 0x0000000000147202 */ /* 0x000fc60000000f00 */
[----:B------:R-:W-:Y:S02]  /*3bb0*/  IMAD R14, R14, R18, R50 ;  /* 0x000000120e0e7224 */ /* 0x000fe400078e0232 */
.L_x_34:
[----:B------:R-:W-:Y:S05]  /*3bc0*/  BSYNC B0 ;  /* 0x0000000000007941 */ /* 0x000fea0003800000 */
.L_x_32:
[----:B------:R-:W-:Y:S01]  /*3bd0*/  SHF.R.S32.HI R19, RZ, 0x1f, R7 ;  /* 0x0000001fff137819 */ /* 0x000fe20000011407 */
[-C--:B------:R-:W-:Y:S01]  /*3be0*/  IMAD R18, R21, R7.reuse, RZ ;  /* 0x0000000715127224 */ /* 0x080fe200078e02ff */
[----:B------:R-:W-:Y:S01]  /*3bf0*/  BSSY B0, `(.L_x_35) ;  /* 0x000003b000007945 */ /* 0x000fe20003800000 */
[----:B------:R-:W-:-:S04]  /*3c00*/  IMAD.WIDE.U32 R50, R20, R7, RZ ;  /* 0x0000000714327225 */ /* 0x000fc800078e00ff */
[----:B------:R-:W-:Y:S01]  /*3c10*/  IMAD R7, R19, R20, R18 ;  /* 0x0000001413077224 */ /* 0x000fe200078e0212 */
[----:B------:R-:W-:Y:S01]  /*3c20*/  LOP3.LUT R19, R49, R11, RZ, 0xfc, !PT ;  /* 0x0000000b31137212 */ /* 0x000fe200078efcff */
[----:B------:R-:W-:Y:S01]  /*3c30*/  IMAD R0, R26, c[0x0][0x214], RZ ;  /* 0x000085001a007a24 */ /* 0x000fe200078e02ff */
[----:B------:R-:W-:Y:S01]  /*3c40*/  SHF.R.S32.HI R20, RZ, 0x1f, R4 ;  /* 0x0000001fff147819 */ /* 0x000fe20000011404 */
[----:B------:R-:W-:Y:S01]  /*3c50*/  IMAD R13, R13, R4, RZ ;  /* 0x000000040d0d7224 */ /* 0x000fe200078e02ff */
[----:B------:R-:W-:Y:S01]  /*3c60*/  ISETP.NE.U32.AND P0, PT, R19, RZ, PT ;  /* 0x000000ff1300720c */ /* 0x000fe20003f05070 */
[----:B------:R-:W-:Y:S01]  /*3c70*/  IMAD R16, R16, R0, RZ ;  /* 0x0000000010107224 */ /* 0x000fe200078e02ff */
[----:B------:R-:W-:Y:S01]  /*3c80*/  SHF.R.S32.HI R18, RZ, 0x1f, R0 ;  /* 0x0000001fff127819 */ /* 0x000fe20000011400 */
[----:B------:R-:W-:Y:S01]  /*3c90*/  IMAD.WIDE.U32 R52, R14, R4, RZ ;  /* 0x000000040e347225 */ /* 0x000fe200078e00ff */
[----:B------:R-:W-:-:S03]  /*3ca0*/  IADD3 R7, R51, R7, RZ ;  /* 0x0000000733077210 */ /* 0x000fc60007ffe0ff */
[----:B------:R-:W-:Y:S02]  /*3cb0*/  IMAD R4, R18, R17, R16 ;  /* 0x0000001112047224 */ /* 0x000fe400078e0210 */
[----:B------:R-:W-:Y:S02]  /*3cc0*/  IMAD R13, R20, R14, R13 ;  /* 0x0000000e140d7224 */ /* 0x000fe400078e020d */
[----:B------:R-:W-:-:S03]  /*3cd0*/  IMAD.WIDE.U32 R16, R17, R0, RZ ;  /* 0x0000000011107225 */ /* 0x000fc600078e00ff */
[----:B------:R-:W-:Y:S02]  /*3ce0*/  IADD3 R13, R53, R13, RZ ;  /* 0x0000000d350d7210 */ /* 0x000fe40007ffe0ff */
[----:B------:R-:W-:Y:S01]  /*3cf0*/  IADD3 R4, R17, R4, RZ ;  /* 0x0000000411047210 */ /* 0x000fe20007ffe0ff */
        /* <DEDUP_REMOVED lines=9> */
[----:B------:R-:W-:-:S02]  /*3d90*/  MOV R22, R48 ;  /* 0x0000003000167202 */ /* 0x000fc40000000f00 */
[-C--:B------:R-:W-:Y:S02]  /*3da0*/  IADD3.X R14, RZ, ~R21.reuse, RZ, P0, !PT ;  /* 0x80000015ff0e7210 */ /* 0x080fe400007fe4ff */
[----:B------:R-:W-:Y:S01]  /*3db0*/  MOV R48, R0 ;  /* 0x0000000000307202 */ /* 0x000fe20000000f00 */
[----:B------:R-:W-:Y:S01]  /*3dc0*/  IMAD.WIDE.U32 R22, R12, R18, R22 ;  /* 0x000000120c167225 */ /* 0x000fe200078e0016 */
[----:B------:R-:W-:-:S03]  /*3dd0*/  MOV R49, R21 ;  /* 0x0000001500317202 */ /* 0x000fc60000000f00 */
[----:B------:R-:W-:Y:S01]  /*3de0*/  IMAD R14, R14, R12, RZ ;  /* 0x0000000c0e0e7224 */ /* 0x000fe200078e02ff */
[----:B------:R-:W-:-:S03]  /*3df0*/  MOV R12, R22 ;  /* 0x00000016000c7202 */ /* 0x000fc60000000f00 */
[----:B------:R-:W-:-:S04]  /*3e00*/  IMAD R11, R11, R18, R14 ;  /* 0x000000120b0b7224 */ /* 0x000fc800078e020e */
[----:B------:R-:W-:Y:S01]  /*3e10*/  IMAD.IADD R11, R23, 0x1, R11 ;  /* 0x00000001170b7824 */ /* 0x000fe200078e020b */
[----:B------:R-:W-:Y:S05]  /*3e20*/  BRA `(.L_x_37) ;  /* 0x0000017000007947 */ /* 0x000fea0003800000 */
.L_x_36:
        /* <DEDUP_REMOVED lines=20> */
[----:B------:R-:W-:Y:S01]  /*3f70*/  IMAD R12, R12, R0, R48 ;  /* 0x000000000c0c7224 */ /* 0x000fe200078e0230 */
[----:B------:R-:W-:Y:S01]  /*3f80*/  MOV R48, R49 ;  /* 0x0000003100307202 */ /* 0x000fe20000000f00 */
[----:B------:R-:W-:Y:S02]  /*3f90*/  IMAD.MOV.U32 R49, RZ, RZ, RZ ;  /* 0x000000ffff317224 */ /* 0x000fe400078e00ff */
.L_x_37:
[----:B------:R-:W-:Y:S05]  /*3fa0*/  BSYNC B0 ;  /* 0x0000000000007941 */ /* 0x000fea0003800000 */
.L_x_35:
[----:B------:R-:W-:Y:S01]  /*3fb0*/  ULDC UR5, c[0x0][0x1c0] ;  /* 0x0000700000057ab9 */ /* 0x000fe20000000800 */
[----:B------:R-:W-:Y:S01]  /*3fc0*/  LOP3.LUT R14, R49, R9, RZ, 0xfc, !PT ;  /* 0x00000009310e7212 */ /* 0x000fe200078efcff */
[----:B------:R-:W-:Y:S01]  /*3fd0*/  ULDC UR4, c[0x0][0x214] ;  /* 0x0000850000047ab9 */ /* 0x000fe20000000800 */
[----:B------:R-:W-:Y:S01]  /*3fe0*/  BSSY B0, `(.L_x_38) ;  /* 0x0000033000007945 */ /* 0x000fe20003800000 */
[----:B------:R-:W-:Y:S01]  /*3ff0*/  UIMAD UR4, UR5, UR4, URZ ;  /* 0x00000004050472a4 */ /* 0x000fe2000f8e023f */
[----:B------:R-:W-:-:S05]  /*4000*/  ISETP.NE.U32.AND P0, PT, R14, RZ, PT ;  /* 0x000000ff0e00720c */ /* 0x000fca0003f05070 */
[----:B------:R-:W-:-:S04]  /*4010*/  IMAD R26, R26, UR4, RZ ;  /* 0x000000041a1a7c24 */ /* 0x000fc8000f8e02ff */
[-C--:B------:R-:W-:Y:S01]  /*4020*/  IMAD R11, R11, R26.reuse, RZ ;  /* 0x0000001a0b0b7224 */ /* 0x080fe200078e02ff */
[----:B------:R-:W-:Y:S01]  /*4030*/  SHF.R.S32.HI R0, RZ, 0x1f, R26 ;  /* 0x0000001fff007819 */ /* 0x000fe2000001141a */
[----:B------:R-:W-:-:S04]  /*4040*/  IMAD.WIDE.U32 R54, R12, R26, RZ ;  /* 0x0000001a0c367225 */ /* 0x000fc800078e00ff */
[----:B------:R-:W-:-:S05]  /*4050*/  IMAD R11, R0, R12, R11 ;  /* 0x0000000c000b7224 */ /* 0x000fca00078e020b */
        /* <DEDUP_REMOVED lines=11> */
[----:B------:R-:W-:-:S03]  /*4110*/  IADD3.X R12, RZ, ~R21, RZ, P0, !PT ;  /* 0x80000015ff0c7210 */ /* 0x000fc600007fe4ff */
[----:B------:R-:W-:-:S04]  /*4120*/  IMAD.WIDE.U32 R18, R10, R14, R18 ;  /* 0x0000000e0a127225 */ /* 0x000fc800078e0012 */
[----:B------:R-:W-:Y:S01]  /*4130*/  IMAD R12, R12, R10, RZ ;  /* 0x0000000a0c0c7224 */ /* 0x000fe200078e02ff */
[----:B------:R-:W-:Y:S02]  /*4140*/  MOV R10, R18 ;  /* 0x00000012000a7202 */ /* 0x000fe40000000f00 */
[----:B------:R-:W-:Y:S01]  /*4150*/  MOV R18, R0 ;  /* 0x0000000000127202 */ /* 0x000fe20000000f00 */
[----:B------:R-:W-:-:S04]  /*4160*/  IMAD R9, R9, R14, R12 ;  /* 0x0000000e09097224 */ /* 0x000fc800078e020c */
[----:B------:R-:W-:Y:S01]  /*4170*/  IMAD.IADD R9, R19, 0x1, R9 ;  /* 0x0000000113097824 */ /* 0x000fe200078e0209 */
[----:B------:R-:W-:Y:S01]  /*4180*/  MOV R19, R21 ;  /* 0x0000001500137202 */ /* 0x000fe20000000f00 */
[----:B------:R-:W-:Y:S05]  /*4190*/  BRA `(.L_x_40) ;  /* 0x0000017000007947 */ /* 0x000fea0003800000 */
.L_x_39:
        /* <DEDUP_REMOVED lines=9> */
[----:B------:R-:W-:-:S04]  /*4230*/  IMAD.HI.U32 R0, R19, R0, R18 ;  /* 0x0000000013007227 */ /* 0x000fc800078e0012 */
[----:B------:R-:W-:Y:S02]  /*4240*/  IMAD.MOV.U32 R19, RZ, RZ, RZ ;  /* 0x000000ffff137224 */ /* 0x000fe400078e00ff */
        /* <DEDUP_REMOVED lines=9> */
[----:B------:R-:W-:Y:S02]  /*42e0*/  IADD3 R0, -R12, RZ, RZ ;  /* 0x000000ff0c007210 */ /* 0x000fe40007ffe1ff */
[----:B------:R-:W-:-:S03]  /*42f0*/  MOV R18, R12 ;  /* 0x0000000c00127202 */ /* 0x000fc60000000f00 */
[----:B------:R-:W-:Y:S02]  /*4300*/  IMAD R10, R10, R0, R48 ;  /* 0x000000000a0a7224 */ /* 0x000fe400078e0230 */
.L_x_40:
[----:B------:R-:W-:Y:S05]  /*4310*/  BSYNC B0 ;  /* 0x0000000000007941 */ /* 0x000fea0003800000 */
.L_x_38:
[----:B------:R-:W-:Y:S01]  /*4320*/  IADD3 R40, P1, P0, R44, R42, R40 ;  /* 0x0000002a2c287210 */ /* 0x000fe2000783e028 */
[----:B------:R-:W-:Y:S02]  /*4330*/  IMAD R0, R19, R8, RZ ;  /* 0x0000000813007224 */ /* 0x000fe400078e02ff */
[----:B------:R-:W-:Y:S01]  /*4340*/  IMAD R9, R9, R3, RZ ;  /* 0x0000000309097224 */ /* 0x000fe200078e02ff */
[----:B------:R-:W-:Y:S02]  /*4350*/  IADD3 R40, P3, P2, R50, R40, R16 ;  /* 0x0000002832287210 */ /* 0x000fe40007a7e010 */
[----:B------:R-:W-:Y:S02]  /*4360*/  IADD3.X R2, R6, R5, R2, P1, P0 ;  /* 0x0000000506027210 */ /* 0x000fe40000fe0402 */
[----:B------:R-:W-:Y:S02]  /*4370*/  IADD3 R40, P1, P0, R54, R40, R52 ;  /* 0x0000002836287210 */ /* 0x000fe4000783e034 */
[----:B------:R-:W-:-:S02]  /*4380*/  IADD3.X R2, R7, R2, R4, P3, P2 ;  /* 0x0000000207027210 */ /* 0x000fc40001fe4404 */
[----:B------:R-:W-:Y:S02]  /*4390*/  SHF.R.S32.HI R4, RZ, 0x1f, R8 ;  /* 0x0000001fff047819 */ /* 0x000fe40000011408 */
[----:B------:R-:W-:Y:S02]  /*43a0*/  IADD3.X R41, R11, R2, R13, P1, P0 ;  /* 0x000000020b297210 */ /* 0x000fe40000fe040d */
[----:B------:R-:W-:Y:S01]  /*43b0*/  SHF.R.S32.HI R2, RZ, 0x1f, R3 ;  /* 0x0000001fff027819 */ /* 0x000fe20000011403 */
[-C--:B------:R-:W-:Y:S02]  /*43c0*/  IMAD R0, R4, R18.reuse, R0 ;  /* 0x0000001204007224 */ /* 0x080fe400078e0200 */
[----:B------:R-:W-:-:S04]  /*43d0*/  IMAD.WIDE.U32 R40, R8, R18, R40 ;  /* 0x0000001208287225 */ /* 0x000fc800078e0028 */
[----:B------:R-:W-:Y:S02]  /*43e0*/  IMAD.IADD R41, R41, 0x1, R0 ;  /* 0x0000000129297824 */ /* 0x000fe400078e0200 */
[-C--:B------:R-:W-:Y:S02]  /*43f0*/  IMAD R2, R2, R10.reuse, R9 ;  /* 0x0000000a02027224 */ /* 0x080fe400078e0209 */
[----:B------:R-:W-:-:S04]  /*4400*/  IMAD.WIDE.U32 R10, R3, R10, R40 ;  /* 0x0000000a030a7225 */ /* 0x000fc800078e0028 */
[----:B------:R-:W-:Y:S01]  /*4410*/  IMAD.IADD R2, R11, 0x1, R2 ;  /* 0x000000010b027824 */ /* 0x000fe200078e0202 */
[----:B------:R-:W-:-:S04]  /*4420*/  LEA R4, P0, R10, c[0x0][0x200], 0x2 ;  /* 0x000080000a047a11 */ /* 0x000fc800078010ff */
[----:B------:R-:W-:-:S05]  /*4430*/  LEA.HI.X R5, R10, c[0x0][0x204], R2, 0x2, P0 ;  /* 0x000081000a057a11 */ /* 0x000fca00000f1402 */
[----:B------:R0:W-:Y:S01]  /*4440*/  STG.E [R4.64], R30 ;  /* 0x0000001e04007986 */ /* 0x0001e2000c101908 */
[----:B------:R-:W-:Y:S05]  /*4450*/  BRA `(.L_x_15) ;  /* 0x0000003000007947 */ /* 0x000fea0003800000 */
.L_x_16:
[----:B------:R-:W-:-:S04]  /*4460*/  LEA R2, P0, R44, c[0x0][0x200], 0x2 ;  /* 0x000080002c027a11 */ /* 0x000fc800078010ff */
[----:B------:R-:W-:-:S05]  /*4470*/  LEA.HI.X R3, R44, c[0x0][0x204], R45, 0x2, P0 ;  /* 0x000081002c037a11 */ /* 0x000fca00000f142d */
[----:B------:R0:W-:Y:S04]  /*4480*/  STG.E [R2.64], R30 ;  /* 0x0000001e02007986 */ /* 0x0001e8000c101908 */
.L_x_15:
[----:B------:R-:W-:Y:S05]  /*4490*/  BSYNC B1 ;  /* 0x0000000000017941 */ /* 0x000fea0003800000 */
.L_x_14:
[C---:B------:R-:W-:Y:S01]  /*44a0*/  IADD3 R0, R39.reuse, 0x10, RZ ;  /* 0x0000001027007810 */ /* 0x040fe20007ffe0ff */
[----:B------:R-:W-:Y:S01]  /*44b0*/  HFMA2.MMA R12, -RZ, RZ, 0, 0 ;  /* 0x00000000ff0c7435 */ /* 0x000fe200000001ff */
[C---:B------:R-:W-:Y:S01]  /*44c0*/  ISETP.GE.OR P5, PT, R39.reuse, c[0x0][0x314], P6 ;  /* 0x0000c50027007a0c */ /* 0x040fe200037a6670 */
[----:B------:R-:W-:Y:S01]  /*44d0*/  CS2R R10, SRZ ;  /* 0x00000000000a7805 */ /* 0x000fe2000001ff00 */
[----:B------:R-:W-:Y:S01]  /*44e0*/  ISETP.GE.OR P0, PT, R0, c[0x0][0x314], P6 ;  /* 0x0000c50000007a0c */ /* 0x000fe20003706670 */
[----:B------:R-:W-:Y:S01]  /*44f0*/  CS2R R8, SRZ ;  /* 0x0000000000087805 */ /* 0x000fe2000001ff00 */
[----:B------:R-:W-:Y:S01]  /*4500*/  IADD3 R0, R39, 0x20, RZ ;  /* 0x0000002027007810 */ /* 0x000fe20007ffe0ff */
[----:B------:R-:W-:Y:S01]  /*4510*/  CS2R R6, SRZ ;  /* 0x0000000000067805 */ /* 0x000fe2000001ff00 */
[----:B0-----:R-:W-:Y:S02]  /*4520*/  CS2R R4, SRZ ;  /* 0x0000000000047805 */ /* 0x001fe4000001ff00 */
[----:B------:R-:W-:-:S02]  /*4530*/  ISETP.GE.OR P4, PT, R0, c[0x0][0x314], P6 ;  /* 0x0000c50000007a0c */ /* 0x000fc40003786670 */
[----:B------:R-:W-:-:S03]  /*4540*/  IADD3 R0, R39, 0x30, RZ ;  /* 0x0000003027007810 */ /* 0x000fc60007ffe0ff */
[----:B------:R-:W-:Y:S01]  /*4550*/  @!P5 FADD.FTZ R37, -R30, R37 ;  /* 0x000000251e25d221 */ /* 0x000fe20000010100 */
[----:B------:R-:W-:Y:S01]  /*4560*/  ISETP.GE.OR P3, PT, R0, c[0x0][0x314], P6 ;  /* 0x0000c50000007a0c */ /* 0x000fe20003766670 */
[----:B------:R-:W-:Y:S01]  /*4570*/  @!P0 FADD.FTZ R2, -R30, R38 ;  /* 0x000000261e028221 */ /* 0x000fe20000010100 */
[----:B------:R-:W-:Y:S01]  /*4580*/  IADD3 R0, R39, 0x40, RZ ;  /* 0x0000004027007810 */ /* 0x000fe20007ffe0ff */
[----:B------:R-:W-:Y:S02]  /*4590*/  @!P5 FMUL.FTZ R37, R37, 1.4426950216293334961 ;  /* 0x3fb8aa3b2525d820 */ /* 0x000fe40000410000 */
[----:B------:R-:W-:Y:S01]  /*45a0*/  @!P0 FMUL.FTZ R2, R2, 1.4426950216293334961 ;  /* 0x3fb8aa3b02028820 */ /* 0x000fe20000410000 */
[----:B------:R-:W-:Y:S01]  /*45b0*/  ISETP.GE.OR P2, PT, R0, c[0x0][0x314], P6 ;  /* 0x0000c50000007a0c */ /* 0x000fe20003746670 */
[----:B------:R-:W-:Y:S01]  /*45c0*/  @!P4 FADD.FTZ R35, -R30, R35 ;  /* 0x000000231e23c221 */ /* 0x000fe20000010100 */
[----:B------:R-:W-:Y:S01]  /*45d0*/  IADD3 R0, R39, 0x50, RZ ;  /* 0x0000005027007810 */ /* 0x000fe20007ffe0ff */
[----:B------:R-:W0:Y:S02]  /*45e0*/  @!P5 MUFU.EX2 R37, R37 ;  /* 0x000000250025d308 */ /* 0x000e240000000800 */
[----:B------:R-:W-:Y:S01]  /*45f0*/  @!P4 FMUL.FTZ R35, R35, 1.4426950216293334961 ;  /* 0x3fb8aa3b2323c820 */ /* 0x000fe20000410000 */
[----:B------:R-:W-:Y:S01]  /*4600*/  ISETP.GE.OR P1, PT, R0, c[0x0][0x314], P6 ;  /* 0x0000c50000007a0c */ /* 0x000fe20003726670 */
[----:B------:R-:W-:Y:S01]  /*4610*/  @!P3 FADD.FTZ R36, -R30, R36 ;  /* 0x000000241e24b221 */ /* 0x000fe20000010100 */
[----:B------:R-:W-:-:S03]  /*4620*/  IADD3 R0, R39, 0x60, RZ ;  /* 0x0000006027007810 */ /* 0x000fc60007ffe0ff */
[----:B------:R-:W1:Y:S01]  /*4630*/  @!P0 MUFU.EX2 R2, R2 ;  /* 0x0000000200028308 */ /* 0x000e620000000800 */
[----:B------:R-:W-:Y:S02]  /*4640*/  @!P3 FMUL.FTZ R36, R36, 1.4426950216293334961 ;  /* 0x3fb8aa3b2424b820 */ /* 0x000fe40000410000 */
[----:B------:R-:W-:-:S04]  /*4650*/  @!P2 FADD.FTZ R33, -R30, R33 ;  /* 0x000000211e21a221 */ /* 0x000fc80000010100 */
[----:B------:R-:W-:Y:S01]  /*4660*/  @!P2 FMUL.FTZ R33, R33, 1.4426950216293334961 ;  /* 0x3fb8aa3b2121a820 */ /* 0x000fe20000410000 */
[----:B------:R-:W2:Y:S01]  /*4670*/  @!P4 MUFU.EX2 R35, R35 ;  /* 0x000000230023c308 */ /* 0x000ea20000000800 */
[----:B------:R-:W-:Y:S01]  /*4680*/  @!P1 FADD.FTZ R34, -R30, R34 ;  /* 0x000000221e229221 */ /* 0x000fe20000010100 */
[----:B0-----:R-:W-:Y:S03]  /*4690*/  @!P5 STS [R25.X4], R37 ;  /* 0x000000251900d388 */ /* 0x001fe60000004800 */
[----:B------:R-:W-:Y:S01]  /*46a0*/  @!P1 FMUL.FTZ R34, R34, 1.4426950216293334961 ;  /* 0x3fb8aa3b22229820 */ /* 0x000fe20000410000 */
[----:B-1----:R0:W-:Y:S01]  /*46b0*/  @!P0 STS [R25.X4+0x240], R2 ;  /* 0x0002400219008388 */ /* 0x0021e20000004800 */
[----:B------:R-:W-:Y:S01]  /*46c0*/  ISETP.GE.OR P0, PT, R0, c[0x0][0x314], P6 ;  /* 0x0000c50000007a0c */ /* 0x000fe20003706670 */
[----:B------:R-:W1:Y:S01]  /*46d0*/  @!P3 MUFU.EX2 R36, R36 ;  /* 0x000000240024b308 */ /* 0x000e620000000800 */
[C---:B------:R-:W-:Y:S01]  /*46e0*/  IADD3 R0, R39.reuse, 0x70, RZ ;  /* 0x0000007027007810 */ /* 0x040fe20007ffe0ff */
[----:B------:R-:W-:-:S03]  /*46f0*/  IMAD.SHL.U32 R39, R39, 0x4, RZ ;  /* 0x0000000427277824 */ /* 0x000fc600078e00ff */
[----:B------:R-:W-:Y:S01]  /*4700*/  ISETP.GE.OR P6, PT, R0, c[0x0][0x314], P6 ;  /* 0x0000c50000007a0c */ /* 0x000fe200037c6670 */
[----:B--2---:R-:W-:Y:S02]  /*4710*/  @!P4 STS [R25.X4+0x480], R35 ;  /* 0x000480231900c388 */ /* 0x004fe40000004800 */
[----:B------:R-:W2:Y:S04]  /*4720*/  @!P2 MUFU.EX2 R33, R33 ;  /* 0x000000210021a308 */ /* 0x000ea80000000800 */
[----:B------:R-:W-:-:S04]  /*4730*/  @!P0 FADD.FTZ R31, -R30, R31 ;  /* 0x0000001f1e1f8221 */ /* 0x000fc80000010100 */
[----:B------:R-:W-:Y:S01]  /*4740*/  @!P0 FMUL.FTZ R31, R31, 1.4426950216293334961 ;  /* 0x3fb8aa3b1f1f8820 */ /* 0x000fe20000410000 */
[----:B------:R-:W3:Y:S01]  /*4750*/  @!P1 MUFU.EX2 R34, R34 ;  /* 0x0000002200229308 */ /* 0x000ee20000000800 */
[----:B------:R-:W-:Y:S01]  /*4760*/  @!P6 FADD.FTZ R30, -R30, R32 ;  /* 0x000000201e1ee221 */ /* 0x000fe20000010100 */
[----:B-1----:R-:W-:Y:S03]  /*4770*/  @!P3 STS [R25.X4+0x6c0], R36 ;  /* 0x0006c0241900b388 */ /* 0x002fe60000004800 */
[----:B------:R-:W-:Y:S01]  /*4780*/  @!P6 FMUL.FTZ R0, R30, 1.4426950216293334961 ;  /* 0x3fb8aa3b1e00e820 */ /* 0x000fe20000410000 */
[----:B0-----:R-:W-:Y:S01]  /*4790*/  CS2R R2, SRZ ;  /* 0x0000000000027805 */ /* 0x001fe2000001ff00 */
[----:B--2---:R0:W-:Y:S01]  /*47a0*/  @!P2 STS [R25.X4+0x900], R33 ;  /* 0x000900211900a388 */ /* 0x0041e20000004800 */
[----:B------:R-:W1:Y:S08]  /*47b0*/  @!P0 MUFU.EX2 R31, R31 ;  /* 0x0000001f001f8308 */ /* 0x000e700000000800 */
[----:B------:R-:W2:Y:S01]  /*47c0*/  @!P6 MUFU.EX2 R0, R0 ;  /* 0x000000000000e308 */ /* 0x000ea20000000800 */
[----:B---3--:R3:W-:Y:S04]  /*47d0*/  @!P1 STS [R25.X4+0xb40], R34 ;  /* 0x000b402219009388 */ /* 0x0087e80000004800 */
[----:B-1----:R-:W-:Y:S04]  /*47e0*/  @!P0 STS [R25.X4+0xd80], R31 ;  /* 0x000d801f19008388 */ /* 0x002fe80000004800 */
[----:B--2---:R1:W-:Y:S01]  /*47f0*/  @!P6 STS [R25.X4+0xfc0], R0 ;  /* 0x000fc0001900e388 */ /* 0x0043e20000004800 */
[----:B0-----:R-:W-:-:S02]  /*4800*/  IADD3 R33, R39, 0x80, RZ ;  /* 0x0000008027217810 */ /* 0x001fc40007ffe0ff */
[----:B---3--:R-:W-:Y:S01]  /*4810*/  IADD3 R34, R39, 0x40, RZ ;  /* 0x0000004027227810 */ /* 0x008fe20007ffe0ff */
[----:B-1----:R-:W-:Y:S01]  /*4820*/  IMAD.MOV.U32 R0, RZ, RZ, c[0x0][0x314] ;  /* 0x0000c500ff007624 */ /* 0x002fe200078e00ff */
[----:B------:R-:W-:Y:S04]  /*4830*/  BAR.SYNC.DEFER_BLOCKING 0x0 ;  /* 0x0000000000007b1d */ /* 0x000fe80000010000 */
[----:B------:R-:W-:Y:S01]  /*4840*/  ISETP.GE.AND P0, PT, R0, 0x1, PT ;  /* 0x000000010000780c */ /* 0x000fe20003f06270 */
[----:B------:R-:W-:-:S12]  /*4850*/  IMAD.MOV.U32 R0, RZ, RZ, RZ ;  /* 0x000000ffff007224 */ /* 0x000fd800078e00ff */
[----:B------:R-:W-:Y:S05]  /*4860*/  @!P0 BRA `(.L_x_41) ;  /* 0x000003a000008947 */ /* 0x000fea0003800000 */
[----:B------:R-:W-:Y:S01]  /*4870*/  ULDC UR5, c[0x0][0x22c] ;  /* 0x00008b0000057ab9 */ /* 0x000fe20000000800 */
[C---:B------:R-:W-:Y:S01]  /*4880*/  IMAD R29, R15.reuse, 0xc0, R39 ;  /* 0x000000c00f1d7824 */ /* 0x040fe200078e0227 */
[----:B------:R-:W-:Y:S01]  /*4890*/  UIMAD UR5, UR7, UR5, URZ ;  /* 0x00000005070572a4 */ /* 0x000fe2000f8e023f */
[C---:B------:R-:W-:Y:S01]  /*48a0*/  IADD3 R13, R28.reuse, -UR7, RZ ;  /* 0x800000071c0d7c10 */ /* 0x040fe2000fffe0ff */
[----:B------:R-:W-:Y:S01]  /*48b0*/  IMAD R36, R28, c[0x0][0x22c], RZ ;  /* 0x00008b001c247a24 */ /* 0x000fe200078e02ff */
[----:B------:R-:W-:Y:S01]  /*48c0*/  CS2R R16, SRZ ;  /* 0x0000000000107805 */ /* 0x000fe2000001ff00 */
[----:B------:R-:W-:Y:S01]  /*48d0*/  USHF.R.S32.HI UR4, URZ, 0x1f, UR5 ;  /* 0x0000001f3f047899 */ /* 0x000fe20008011405 */
[C---:B------:R-:W-:Y:S01]  /*48e0*/  ISETP.GE.AND P3, PT, R15.reuse, R13, PT ;  /* 0x0000000d0f00720c */ /* 0x040fe20003f66270 */
[----:B------:R-:W-:Y:S01]  /*48f0*/  IMAD.SHL.U32 R14, R15, 0x4, RZ ;  /* 0x000000040f0e7824 */ /* 0x000fe200078e00ff */
[C---:B------:R-:W-:Y:S01]  /*4900*/  IADD3 R12, P0, R29.reuse, UR5, RZ ;  /* 0x000000051d0c7c10 */ /* 0x040fe2000ff1e0ff */
[----:B------:R-:W-:Y:S01]  /*4910*/  IMAD.MOV.U32 R32, RZ, RZ, RZ ;  /* 0x000000ffff207224 */ /* 0x000fe200078e00ff */
[----:B------:R-:W-:Y:S01]  /*4920*/  CS2R R18, SRZ ;  /* 0x0000000000127805 */ /* 0x000fe2000001ff00 */
[----:B------:R-:W-:Y:S01]  /*4930*/  CS2R R20, SRZ ;  /* 0x0000000000147805 */ /* 0x000fe2000001ff00 */
[----:B------:R-:W-:Y:S01]  /*4940*/  LEA.HI.X.SX32 R29, R29, UR4, 0x1, P0 ;  /* 0x000000041d1d7c11 */ /* 0x000fe200080f0eff */
[----:B------:R-:W-:Y:S01]  /*4950*/  CS2R R22, SRZ ;  /* 0x0000000000167805 */ /* 0x000fe2000001ff00 */
[----:B------:R-:W-:Y:S01]  /*4960*/  LEA R30, P0, R12, c[0x0][0x1d8], 0x2 ;  /* 0x000076000c1e7a11 */ /* 0x000fe200078010ff */
[----:B------:R-:W-:Y:S01]  /*4970*/  CS2R R24, SRZ ;  /* 0x0000000000187805 */ /* 0x000fe2000001ff00 */
[----:B------:R-:W-:Y:S01]  /*4980*/  CS2R R26, SRZ ;  /* 0x00000000001a7805 */ /* 0x000fe2000001ff00 */
[----:B------:R-:W-:Y:S01]  /*4990*/  IMAD.WIDE R36, R36, 0x4, RZ ;  /* 0x0000000424247825 */ /* 0x000fe200078e02ff */
[----:B------:R-:W-:-:S02]  /*49a0*/  LEA.HI.X R29, R12, c[0x0][0x1dc], R29, 0x2, P0 ;  /* 0x000077000c1d7a11 */ /* 0x000fc400000f141d */
[----:B------:R-:W-:Y:S01]  /*49b0*/  IADD3 R30, P0, R30, 0x200, RZ ;  /* 0x000002001e1e7810 */ /* 0x000fe20007f1e0ff */
[----:B------:R-:W-:-:S04]  /*49c0*/  IMAD.MOV.U32 R12, RZ, RZ, RZ ;  /* 0x000000ffff0c7224 */ /* 0x000fc800078e00ff */
[----:B------:R-:W-:-:S05]  /*49d0*/  IMAD.X R29, RZ, RZ, R29, P0 ;  /* 0x000000ffff1d7224 */ /* 0x000fca00000e061d */
.L_x_44:
[----:B------:R-:W-:Y:S01]  /*49e0*/  MOV R31, R29 ;  /* 0x0000001d001f7202 */ /* 0x000fe20000000f00 */
[----:B------:R-:W-:Y:S01]  /*49f0*/  BSSY B0, `(.L_x_42) ;  /* 0x000000e000007945 */ /* 0x000fe20003800000 */
[----:B------:R-:W-:-:S05]  /*4a00*/  @P3 BRA `(.L_x_43) ;  /* 0x000000c000003947 */ /* 0x000fca0003800000 */
[----:B------:R-:W-:Y:S01]  /*4a10*/  ISETP.GE.AND P2, PT, R39, c[0x0][0x220], PT ;  /* 0x0000880027007a0c */ /* 0x000fe20003f46270 */
[----:B------:R-:W-:Y:S01]  /*4a20*/  CS2R R16, SRZ ;  /* 0x0000000000107805 */ /* 0x000fe2000001ff00 */
[----:B------:R-:W-:Y:S01]  /*4a30*/  ISETP.GE.AND P1, PT, R34, c[0x0][0x220], PT ;  /* 0x0000880022007a0c */ /* 0x000fe20003f26270 */
[----:B------:R-:W-:Y:S01]  /*4a40*/  CS2R R18, SRZ ;  /* 0x0000000000127805 */ /* 0x000fe2000001ff00 */
[----:B------:R-:W-:Y:S01]  /*4a50*/  ISETP.GE.AND P0, PT, R33, c[0x0][0x220], PT ;  /* 0x0000880021007a0c */ /* 0x000fe20003f06270 */
[----:B------:R-:W-:Y:S01]  /*4a60*/  CS2R R20, SRZ ;  /* 0x0000000000147805 */ /* 0x000fe2000001ff00 */
[----:B------:R-:W-:Y:S01]  /*4a70*/  CS2R R22, SRZ ;  /* 0x0000000000167805 */ /* 0x000fe2000001ff00 */
[----:B------:R-:W-:Y:S01]  /*4a80*/  CS2R R24, SRZ ;  /* 0x0000000000187805 */ /* 0x000fe2000001ff00 */
[----:B------:R-:W-:Y:S05]  /*4a90*/  CS2R R26, SRZ ;  /* 0x00000000001a7805 */ /* 0x000fea000001ff00 */
[----:B------:R0:W5:Y:S04]  /*4aa0*/  @!P2 LDG.E.128 R16, [R30.64+-0x200] ;  /* 0xfffe00081e10a981 */ /* 0x000168000c1e1d00 */
[----:B------:R0:W5:Y:S04]  /*4ab0*/  @!P1 LDG.E.128 R20, [R30.64+-0x100] ;  /* 0xffff00081e149981 */ /* 0x000168000c1e1d00 */
[----:B------:R0:W5:Y:S02]  /*4ac0*/  @!P0 LDG.E.128 R24, [R30.64] ;  /* 0x000000081e188981 */ /* 0x000164000c1e1d00 */
.L_x_43:
[----:B------:R-:W-:Y:S05]  /*4ad0*/  BSYNC B0 ;  /* 0x0000000000007941 */ /* 0x000fea0003800000 */
.L_x_42:
[----:B------:R1:W2:Y:S01]  /*4ae0*/  LDS R13, [R14] ;  /* 0x000000000e0d7984 */ /* 0x0002a20000000800 */
[----:B0-----:R-:W-:Y:S02]  /*4af0*/  IADD3 R30, P0, R36, R30, RZ ;  /* 0x0000001e241e7210 */ /* 0x001fe40007f1e0ff */
[----:B------:R-:W-:Y:S02]  /*4b00*/  IADD3 R32, R32, 0x1, RZ ;  /* 0x0000000120207810 */ /* 0x000fe40007ffe0ff */
[----:B------:R-:W-:Y:S02]  /*4b10*/  IADD3.X R29, R37, R31, RZ, P0, !PT ;  /* 0x0000001f251d7210 */ /* 0x000fe400007fe4ff */
[----:B------:R-:W-:Y:S02]  /*4b20*/  ISETP.GE.AND P0, PT, R32, c[0x0][0x314], PT ;  /* 0x0000c50020007a0c */ /* 0x000fe40003f06270 */
[----:B-1----:R-:W-:Y:S01]  /*4b30*/  IADD3 R14, R14, 0x24, RZ ;  /* 0x000000240e0e7810 */ /* 0x002fe20007ffe0ff */
[C---:B--2--5:R-:W-:Y:S02]  /*4b40*/  FFMA.FTZ R0, R13.reuse, R16, R0 ;  /* 0x000000100d007223 */ /* 0x064fe40000010000 */
[C---:B------:R-:W-:Y:S02]  /*4b50*/  FFMA.FTZ R2, R13.reuse, R17, R2 ;  /* 0x000000110d027223 */ /* 0x040fe40000010002 */
        /* <DEDUP_REMOVED lines=9> */
[----:B------:R-:W-:Y:S01]  /*4bf0*/  FFMA.FTZ R12, R13, R27, R12 ;  /* 0x0000001b0d0c7223 */ /* 0x000fe2000001000c */
[----:B------:R-:W-:-:S05]  /*4c00*/  @!P0 BRA `(.L_x_44) ;  /* 0xfffffdd000008947 */ /* 0x000fca000383ffff */
.L_x_41:
[----:B------:R-:W-:Y:S02]  /*4c10*/  IADD3 R15, R15, UR7, RZ ;  /* 0x000000070f0f7c10 */ /* 0x000fe4000fffe0ff */
[----:B------:R-:W-:-:S02]  /*4c20*/  F2FP.PACK_AB R3, R4, R3 ;  /* 0x000000030403723e */ /* 0x000fc400000000ff */
[----:B------:R-:W-:Y:S02]  /*4c30*/  ISETP.GE.AND P0, PT, R15, R28, PT ;  /* 0x0000001c0f00720c */ /* 0x000fe40003f06270 */
[----:B------:R-:W-:Y:S02]  /*4c40*/  F2FP.PACK_AB R0, R2, R0 ;  /* 0x000000000200723e */ /* 0x000fe400000000ff */
[----:B------:R-:W-:Y:S02]  /*4c50*/  F2FP.PACK_AB R7, R8, R7 ;  /* 0x000000070807723e */ /* 0x000fe400000000ff */
[----:B------:R-:W-:Y:S01]  /*4c60*/  F2FP.PACK_AB R5, R6, R5 ;  /* 0x000000050605723e */ /* 0x000fe200000000ff */
[----:B------:R-:W-:Y:S01]  /*4c70*/  IMAD.MOV.U32 R8, RZ, RZ, R0 ;  /* 0x000000ffff087224 */ /* 0x000fe200078e0000 */
[----:B------:R-:W-:Y:S01]  /*4c80*/  F2FP.PACK_AB R10, R10, R9 ;  /* 0x000000090a0a723e */ /* 0x000fe200000000ff */
[----:B------:R-:W-:Y:S01]  /*4c90*/  IMAD.MOV.U32 R9, RZ, RZ, R3 ;  /* 0x000000ffff097224 */ /* 0x000fe200078e0003 */
[----:B------:R-:W-:Y:S01]  /*4ca0*/  F2FP.PACK_AB R11, R12, R11 ;  /* 0x0000000b0c0b723e */ /* 0x000fe200000000ff */
[----:B------:R-:W-:-:S02]  /*4cb0*/  IMAD.MOV.U32 R16, RZ, RZ, R5 ;  /* 0x000000ffff107224 */ /* 0x000fc400078e0005 */
[----:B------:R-:W-:Y:S01]  /*4cc0*/  IMAD.MOV.U32 R17, RZ, RZ, R7 ;  /* 0x000000ffff117224 */ /* 0x000fe200078e0007 */
[----:B------:R-:W-:Y:S06]  /*4cd0*/  @P0 EXIT ;  /* 0x000000000000094d */ /* 0x000fec0003800000 */
[----:B------:R-:W-:Y:S01]  /*4ce0*/  IMAD.MOV.U32 R4, RZ, RZ, c[0x0][0x1c0] ;  /* 0x00007000ff047624 */ /* 0x000fe200078e00ff */
[----:B------:R-:W-:Y:S02]  /*4cf0*/  IABS R7, R15 ;  /* 0x0000000f00077213 */ /* 0x000fe40000000000 */
[----:B------:R-:W-:Y:S01]  /*4d00*/  IABS R3, c[0x0][0x214] ;  /* 0x0000850000037a13 */ /* 0x000fe20000000000 */
[----:B------:R-:W-:-:S05]  /*4d10*/  IMAD R4, R4, c[0x0][0x214], RZ ;  /* 0x0000850004047a24 */ /* 0x000fca00078e02ff */
[-C--:B------:R-:W-:Y:S02]  /*4d20*/  IABS R6, R4.reuse ;  /* 0x0000000400067213 */ /* 0x080fe40000000000 */
[----:B------:R-:W-:Y:S02]  /*4d30*/  IABS R2, R4 ;  /* 0x0000000400027213 */ /* 0x000fe40000000000 */
[----:B------:R-:W0:Y:S03]  /*4d40*/  I2F.RP R12, R6 ;  /* 0x00000006000c7306 */ /* 0x000e260000209400 */
[----:B------:R-:W-:-:S05]  /*4d50*/  IMAD.MOV R2, RZ, RZ, -R2 ;  /* 0x000000ffff027224 */ /* 0x000fca00078e0a02 */
[----:B0-----:R-:W0:Y:S02]  /*4d60*/  MUFU.RCP R12, R12 ;  /* 0x0000000c000c7308 */ /* 0x001e240000001000 */
[----:B0-----:R-:W-:-:S06]  /*4d70*/  IADD3 R12, R12, 0xffffffe, RZ ;  /* 0x0ffffffe0c0c7810 */ /* 0x001fcc0007ffe0ff */
[----:B------:R-:W0:Y:S02]  /*4d80*/  F2I.FTZ.U32.TRUNC.NTZ R13, R12 ;  /* 0x0000000c000d7305 */ /* 0x000e24000021f000 */
[--C-:B0-----:R-:W-:Y:S02]  /*4d90*/  IMAD.MOV R0, RZ, RZ, -R13.reuse ;  /* 0x000000ffff007224 */ /* 0x101fe400078e0a0d */
[----:B------:R-:W-:Y:S02]  /*4da0*/  IMAD.MOV.U32 R12, RZ, RZ, RZ ;  /* 0x000000ffff0c7224 */ /* 0x000fe400078e00ff */
[----:B------:R-:W-:Y:S02]  /*4db0*/  IMAD R5, R0, R6, RZ ;  /* 0x0000000600057224 */ /* 0x000fe400078e02ff */
[----:B------:R-:W0:Y:S02]  /*4dc0*/  I2F.RP R0, R3 ;  /* 0x0000000300007306 */ /* 0x000e240000209400 */
[----:B------:R-:W-:-:S06]  /*4dd0*/  IMAD.HI.U32 R5, R13, R5, R12 ;  /* 0x000000050d057227 */ /* 0x000fcc00078e000c */
[----:B------:R-:W-:-:S04]  /*4de0*/  IMAD.HI.U32 R5, R5, R7, RZ ;  /* 0x0000000705057227 */ /* 0x000fc800078e00ff */
[----:B------:R-:W-:Y:S01]  /*4df0*/  IMAD R2, R5, R2, R7 ;  /* 0x0000000205027224 */ /* 0x000fe200078e0207 */
[----:B0-----:R-:W0:Y:S04]  /*4e00*/  MUFU.RCP R0, R0 ;  /* 0x0000000000007308 */ /* 0x001e280000001000 */
[----:B------:R-:W-:-:S13]  /*4e10*/  ISETP.GT.U32.AND P1, PT, R6, R2, PT ;  /* 0x000000020600720c */ /* 0x000fda0003f24070 */
[----:B------:R-:W-:Y:S01]  /*4e20*/  @!P1 IMAD.IADD R2, R2, 0x1, -R6 ;  /* 0x0000000102029824 */ /* 0x000fe200078e0a06 */
[----:B------:R-:W-:Y:S02]  /*4e30*/  @!P1 IADD3 R5, R5, 0x1, RZ ;  /* 0x0000000105059810 */ /* 0x000fe40007ffe0ff */
[----:B0-----:R-:W-:Y:S02]  /*4e40*/  IADD3 R0, R0, 0xffffffe, RZ ;  /* 0x0ffffffe00007810 */ /* 0x001fe40007ffe0ff */
[----:B------:R-:W-:Y:S02]  /*4e50*/  ISETP.GE.U32.AND P2, PT, R2, R6, PT ;  /* 0x000000060200720c */ /* 0x000fe40003f46070 */
[----:B------:R-:W-:Y:S01]  /*4e60*/  LOP3.LUT R2, R15, R4, RZ, 0x3c, !PT ;  /* 0x000000040f027212 */ /* 0x000fe200078e3cff */
[----:B------:R-:W0:Y:S01]  /*4e70*/  F2I.FTZ.U32.TRUNC.NTZ R13, R0 ;  /* 0x00000000000d7305 */ /* 0x000e22000021f000 */
[----:B------:R-:W-:Y:S02]  /*4e80*/  ISETP.NE.AND P1, PT, R4, RZ, PT ;  /* 0x000000ff0400720c */ /* 0x000fe40003f25270 */
[----:B------:R-:W-:-:S07]  /*4e90*/  ISETP.GE.AND P0, PT, R2, RZ, PT ;  /* 0x000000ff0200720c */ /* 0x000fce0003f06270 */
[----:B------:R-:W-:-:S06]  /*4ea0*/  @P2 IADD3 R5, R5, 0x1, RZ ;  /* 0x0000000105052810 */ /* 0x000fcc0007ffe0ff */
[----:B------:R-:W-:Y:S01]  /*4eb0*/  @!P0 IMAD.MOV R5, RZ, RZ, -R5 ;  /* 0x000000ffff058224 */ /* 0x000fe200078e0a05 */
[----:B------:R-:W-:Y:S01]  /*4ec0*/  @!P1 LOP3.LUT R5, RZ, R4, RZ, 0x33, !PT ;  /* 0x00000004ff059212 */ /* 0x000fe200078e33ff */
[----:B0-----:R-:W-:-:S04]  /*4ed0*/  IMAD.MOV R2, RZ, RZ, -R13 ;  /* 0x000000ffff027224 */ /* 0x001fc800078e0a0d */
[----:B------:R-:W-:Y:S02]  /*4ee0*/  IMAD R4, R5, R4, RZ ;  /* 0x0000000405047224 */ /* 0x000fe400078e02ff */
[----:B------:R-:W-:Y:S02]  /*4ef0*/  IMAD R2, R2, R3, RZ ;  /* 0x0000000302027224 */ /* 0x000fe400078e02ff */
[----:B------:R-:W-:Y:S02]  /*4f00*/  IMAD.IADD R6, R15, 0x1, -R4 ;  /* 0x000000010f067824 */ /* 0x000fe400078e0a04 */
[----:B------:R-:W-:-:S03]  /*4f10*/  IMAD.HI.U32 R2, R13, R2, R12 ;  /* 0x000000020d027227 */ /* 0x000fc600078e000c */
[----:B------:R-:W-:Y:S01]  /*4f20*/  IABS R0, R6 ;  /* 0x0000000600007213 */ /* 0x000fe20000000000 */
[----:B------:R-:W-:Y:S01]  /*4f30*/  IMAD.WIDE.U32 R12, R5, c[0x0][0x1e0], RZ ;  /* 0x00007800050c7a25 */ /* 0x000fe200078e00ff */
[----:B------:R-:W-:-:S03]  /*4f40*/  LOP3.LUT R6, R6, c[0x0][0x214], RZ, 0x3c, !PT ;  /* 0x0000850006067a12 */ /* 0x000fc600078e3cff */
[----:B------:R-:W-:Y:S01]  /*4f50*/  IMAD.HI.U32 R7, R2, R0, RZ ;  /* 0x0000000002077227 */ /* 0x000fe200078e00ff */
[----:B------:R-:W-:-:S03]  /*4f60*/  ISETP.GE.AND P1, PT, R6, RZ, PT ;  /* 0x000000ff0600720c */ /* 0x000fc60003f26270 */
[----:B------:R-:W-:-:S04]  /*4f70*/  IMAD.MOV R2, RZ, RZ, -R7 ;  /* 0x000000ffff027224 */ /* 0x000fc800078e0a07 */
[----:B------:R-:W-:-:S05]  /*4f80*/  IMAD R0, R3, R2, R0 ;  /* 0x0000000203007224 */ /* 0x000fca00078e0200 */
[----:B------:R-:W-:-:S13]  /*4f90*/  ISETP.GT.U32.AND P0, PT, R3, R0, PT ;  /* 0x000000000300720c */ /* 0x000fda0003f04070 */
[----:B------:R-:W-:Y:S01]  /*4fa0*/  @!P0 IMAD.IADD R0, R0, 0x1, -R3 ;  /* 0x0000000100008824 */ /* 0x000fe200078e0a03 */
[----:B------:R-:W-:Y:S02]  /*4fb0*/  @!P0 IADD3 R7, R7, 0x1, RZ ;  /* 0x0000000107078810 */ /* 0x000fe40007ffe0ff */
[----:B------:R-:W-:Y:S02]  /*4fc0*/  ISETP.NE.AND P0, PT, RZ, c[0x0][0x214], PT ;  /* 0x00008500ff007a0c */ /* 0x000fe40003f05270 */
[----:B------:R-:W-:Y:S02]  /*4fd0*/  ISETP.GE.U32.AND P2, PT, R0, R3, PT ;  /* 0x000000030000720c */ /* 0x000fe40003f46070 */
[----:B------:R-:W-:-:S05]  /*4fe0*/  SHF.R.S32.HI R0, RZ, 0x1f, R5 ;  /* 0x0000001fff007819 */ /* 0x000fca0000011405 */
[----:B------:R-:W-:-:S04]  /*4ff0*/  IMAD R0, R0, c[0x0][0x1e0], RZ ;  /* 0x0000780000007a24 */ /* 0x000fc800078e02ff */
[----:B------:R-:W-:Y:S02]  /*5000*/  IMAD R0, R5, c[0x0][0x1e4], R0 ;  /* 0x0000790005007a24 */ /* 0x000fe400078e0200 */
[----:B------:R-:W-:Y:S02]  /*5010*/  @P2 IADD3 R7, R7, 0x1, RZ ;  /* 0x0000000107072810 */ /* 0x000fe40007ffe0ff */
[----:B------:R-:W-:-:S03]  /*5020*/  IMAD.IADD R13, R13, 0x1, R0 ;  /* 0x000000010d0d7824 */ /* 0x000fc600078e0200 */
[----:B------:R-:W-:Y:S01]  /*5030*/  @!P1 IMAD.MOV R7, RZ, RZ, -R7 ;  /* 0x000000ffff079224 */ /* 0x000fe200078e0a07 */
[----:B------:R-:W-:Y:S02]  /*5040*/  @!P0 LOP3.LUT R7, RZ, c[0x0][0x214], RZ, 0x33, !PT ;  /* 0x00008500ff078a12 */ /* 0x000fe400078e33ff */
[----:B------:R-:W-:Y:S02]  /*5050*/  ISETP.GE.AND P0, PT, R39, c[0x0][0x220], PT ;  /* 0x0000880027007a0c */ /* 0x000fe40003f06270 */
[----:B------:R-:W-:Y:S01]  /*5060*/  SHF.R.S32.HI R2, RZ, 0x1f, R7 ;  /* 0x0000001fff027819 */ /* 0x000fe20000011407 */
[C---:B------:R-:W-:Y:S01]  /*5070*/  IMAD R4, R7.reuse, c[0x0][0x214], R4 ;  /* 0x0000850007047a24 */ /* 0x040fe200078e0204 */
[----:B------:R-:W-:Y:S01]  /*5080*/  ISETP.GE.AND P1, PT, R34, c[0x0][0x220], PT ;  /* 0x0000880022007a0c */ /* 0x000fe20003f26270 */
[----:B------:R-:W-:-:S04]  /*5090*/  IMAD.WIDE.U32 R12, R7, c[0x0][0x1f0], R12 ;  /* 0x00007c00070c7a25 */ /* 0x000fc800078e000c */
[----:B------:R-:W-:Y:S02]  /*50a0*/  IMAD.IADD R4, R15, 0x1, -R4 ;  /* 0x000000010f047824 */ /* 0x000fe400078e0a04 */
[----:B------:R-:W-:-:S03]  /*50b0*/  IMAD R2, R2, c[0x0][0x1f0], RZ ;  /* 0x00007c0002027a24 */ /* 0x000fc600078e02ff */
[----:B------:R-:W-:Y:S01]  /*50c0*/  SHF.R.S32.HI R0, RZ, 0x1f, R4 ;  /* 0x0000001fff007819 */ /* 0x000fe20000011404 */
[----:B------:R-:W-:-:S04]  /*50d0*/  IMAD R2, R7, c[0x0][0x1f4], R2 ;  /* 0x00007d0007027a24 */ /* 0x000fc800078e0202 */
[----:B------:R-:W-:Y:S02]  /*50e0*/  IMAD.IADD R3, R13, 0x1, R2 ;  /* 0x000000010d037824 */ /* 0x000fe400078e0202 */
[----:B------:R-:W-:Y:S02]  /*50f0*/  IMAD R0, R0, c[0x0][0x1e8], RZ ;  /* 0x00007a0000007a24 */ /* 0x000fe400078e02ff */
[----:B------:R-:W-:Y:S02]  /*5100*/  IMAD.MOV.U32 R2, RZ, RZ, R12 ;  /* 0x000000ffff027224 */ /* 0x000fe400078e000c */
[C---:B------:R-:W-:Y:S02]  /*5110*/  IMAD R0, R4.reuse, c[0x0][0x1ec], R0 ;  /* 0x00007b0004007a24 */ /* 0x040fe400078e0200 */
[----:B------:R-:W-:-:S04]  /*5120*/  IMAD.WIDE.U32 R4, R4, c[0x0][0x1e8], R2 ;  /* 0x00007a0004047a25 */ /* 0x000fc800078e0002 */
[----:B------:R-:W-:Y:S01]  /*5130*/  IMAD.IADD R0, R5, 0x1, R0 ;  /* 0x0000000105007824 */ /* 0x000fe200078e0200 */
[CC--:B------:R-:W-:Y:S02]  /*5140*/  @!P0 IADD3 R2, P3, R39.reuse, R4.reuse, RZ ;  /* 0x0000000427028210 */ /* 0x0c0fe40007f7e0ff */
[----:B------:R-:W-:Y:S02]  /*5150*/  @!P1 IADD3 R3, P2, R34, R4, RZ ;  /* 0x0000000422039210 */ /* 0x000fe40007f5e0ff */
[-C--:B------:R-:W-:Y:S02]  /*5160*/  @!P0 LEA.HI.X.SX32 R39, R39, R0.reuse, 0x1, P3 ;  /* 0x0000000027278211 */ /* 0x080fe400018f0eff */
[----:B------:R-:W-:Y:S02]  /*5170*/  @!P0 LEA R12, P3, R2, c[0x0][0x1d0], 0x1 ;  /* 0x00007400020c8a11 */ /* 0x000fe400078608ff */
[----:B------:R-:W-:Y:S02]  /*5180*/  @!P1 LEA.HI.X.SX32 R34, R34, R0, 0x1, P2 ;  /* 0x0000000022229211 */ /* 0x000fe400010f0eff */
[----:B------:R-:W-:-:S02]  /*5190*/  @!P0 LEA.HI.X R13, R2, c[0x0][0x1d4], R39, 0x1, P3 ;  /* 0x00007500020d8a11 */ /* 0x000fc400018f0c27 */
[----:B------:R-:W-:-:S03]  /*51a0*/  @!P1 LEA R6, P2, R3, c[0x0][0x1d0], 0x1 ;  /* 0x0000740003069a11 */ /* 0x000fc600078408ff */
[----:B------:R0:W-:Y:S01]  /*51b0*/  @!P0 STG.E.64 [R12.64], R8 ;  /* 0x000000080c008986 */ /* 0x0001e2000c101b08 */
[----:B------:R-:W-:Y:S02]  /*51c0*/  ISETP.GE.AND P0, PT, R33, c[0x0][0x220], PT ;  /* 0x0000880021007a0c */ /* 0x000fe40003f06270 */
[----:B------:R-:W-:-:S05]  /*51d0*/  @!P1 LEA.HI.X R7, R3, c[0x0][0x1d4], R34, 0x1, P2 ;  /* 0x0000750003079a11 */ /* 0x000fca00010f0c22 */
[----:B------:R0:W-:Y:S06]  /*51e0*/  @!P1 STG.E.64 [R6.64], R16 ;  /* 0x0000001006009986 */ /* 0x0001ec000c101b08 */
[----:B------:R-:W-:Y:S05]  /*51f0*/  @P0 EXIT ;  /* 0x000000000000094d */ /* 0x000fea0003800000 */
[----:B------:R-:W-:-:S04]  /*5200*/  IADD3 R4, P0, R33, R4, RZ ;  /* 0x0000000421047210 */ /* 0x000fc80007f1e0ff */
[----:B------:R-:W-:Y:S02]  /*5210*/  LEA.HI.X.SX32 R0, R33, R0, 0x1, P0 ;  /* 0x0000000021007211 */ /* 0x000fe400000f0eff */
[----:B------:R-:W-:-:S04]  /*5220*/  LEA R2, P0, R4, c[0x0][0x1d0], 0x1 ;  /* 0x0000740004027a11 */ /* 0x000fc800078008ff */
[----:B------:R-:W-:-:S05]  /*5230*/  LEA.HI.X R3, R4, c[0x0][0x1d4], R0, 0x1, P0 ;  /* 0x0000750004037a11 */ /* 0x000fca00000f0c00 */
[----:B------:R-:W-:Y:S01]  /*5240*/  STG.E.64 [R2.64], R10 ;  /* 0x0000000a02007986 */ /* 0x000fe2000c101b08 */
[----:B------:R-:W-:Y:S05]  /*5250*/  EXIT ;  /* 0x000000000000794d */ /* 0x000fea0003800000 */
        .weak           $__internal_0_$__cuda_sm20_div_s64
        .type           $__internal_0_$__cuda_sm20_div_s64,@function
        .size           $__internal_0_$__cuda_sm20_div_s64,(.L_x_4070 - $__internal_0_$__cuda_sm20_div_s64)
$__internal_0_$__cuda_sm20_div_s64:
[----:B------:R-:W-:Y:S02]  /*5260*/  IADD3 R46, P0, RZ, -R24, RZ ;  /* 0x80000018ff2e7210 */ /* 0x000fe40007f1e0ff */
[----:B------:R-:W-:-:S03]  /*5270*/  ISETP.GE.AND P1, PT, R23, RZ, PT ;  /* 0x000000ff1700720c */ /* 0x000fc60003f26270 */
[----:B------:R-:W-:Y:S01]  /*5280*/  IMAD.X R0, RZ, RZ, ~R23, P0 ;  /* 0x000000ffff007224 */ /* 0x000fe200000e0e17 */
[----:B------:R-:W-:-:S04]  /*5290*/  SEL R46, R46, R24, !P1 ;  /* 0x000000182e2e7207 */ /* 0x000fc80004800000 */
[----:B------:R-:W-:-:S04]  /*52a0*/  SEL R47, R0, R23, !P1 ;  /* 0x00000017002f7207 */ /* 0x000fc80004800000 */
[----:B------:R-:W0:Y:S08]  /*52b0*/  I2F.U64.RP R0, R46 ;  /* 0x0000002e00007312 */ /* 0x000e300000309000 */
[----:B0-----:R-:W0:Y:S02]  /*52c0*/  MUFU.RCP R0, R0 ;  /* 0x0000000000007308 */ /* 0x001e240000001000 */
[----:B0-----:R-:W-:-:S06]  /*52d0*/  IADD3 R0, R0, 0x1ffffffe, RZ ;  /* 0x1ffffffe00007810 */ /* 0x001fcc0007ffe0ff */
[----:B------:R-:W0:Y:S02]  /*52e0*/  F2I.U64.TRUNC R56, R0 ;  /* 0x0000000000387311 */ /* 0x000e24000020d800 */
[----:B0-----:R-:W-:-:S04]  /*52f0*/  IMAD.WIDE.U32 R20, R56, R46, RZ ;  /* 0x0000002e38147225 */ /* 0x001fc800078e00ff */
[C---:B------:R-:W-:Y:S01]  /*5300*/  IMAD R0, R56.reuse, R47, R21 ;  /* 0x0000002f38007224 */ /* 0x040fe200078e0215 */
[----:B------:R-:W-:Y:S01]  /*5310*/  IADD3 R20, P0, RZ, -R20, RZ ;  /* 0x80000014ff147210 */ /* 0x000fe20007f1e0ff */
[----:B------:R-:W-:Y:S02]  /*5320*/  IMAD.MOV.U32 R59, RZ, RZ, R56 ;  /* 0x000000ffff3b7224 */ /* 0x000fe400078e0038 */
[----:B------:R-:W-:Y:S02]  /*5330*/  IMAD R0, R57, R46, R0 ;  /* 0x0000002e39007224 */ /* 0x000fe400078e0200 */
[----:B------:R-:W-:-:S04]  /*5340*/  IMAD.HI.U32 R58, R56, R20, RZ ;  /* 0x00000014383a7227 */ /* 0x000fc800078e00ff */
[----:B------:R-:W-:-:S04]  /*5350*/  IMAD.X R0, RZ, RZ, ~R0, P0 ;  /* 0x000000ffff007224 */ /* 0x000fc800000e0e00 */
[----:B------:R-:W-:-:S04]  /*5360*/  IMAD.WIDE.U32 R58, P0, R56, R0, R58 ;  /* 0x00000000383a7225 */ /* 0x000fc8000780003a */
[----:B------:R-:W-:-:S04]  /*5370*/  IMAD.HI.U32 R29, R57, R0, RZ ;  /* 0x00000000391d7227 */ /* 0x000fc800078e00ff */
[----:B------:R-:W-:-:S04]  /*5380*/  IMAD.HI.U32 R20, P1, R57, R20, R58 ;  /* 0x0000001439147227 */ /* 0x000fc8000782003a */
[----:B------:R-:W-:Y:S02]  /*5390*/  IMAD R0, R57, R0, RZ ;  /* 0x0000000039007224 */ /* 0x000fe400078e02ff */
[----:B------:R-:W-:-:S03]  /*53a0*/  IMAD.X R29, R29, 0x1, R57, P0 ;  /* 0x000000011d1d7824 */ /* 0x000fc600000e0639 */
[----:B------:R-:W-:-:S04]  /*53b0*/  IADD3 R57, P0, R0, R20, RZ ;  /* 0x0000001400397210 */ /* 0x000fc80007f1e0ff */
[----:B------:R-:W-:Y:S01]  /*53c0*/  IADD3.X R29, RZ, RZ, R29, P0, P1 ;  /* 0x000000ffff1d7210 */ /* 0x000fe200007e241d */
[----:B------:R-:W-:Y:S01]  /*53d0*/  IMAD.WIDE.U32 R58, R57, R46, RZ ;  /* 0x0000002e393a7225 */ /* 0x000fe200078e00ff */
[----:B------:R-:W-:-:S03]  /*53e0*/  ISETP.GE.AND P1, PT, R18, RZ, PT ;  /* 0x000000ff1200720c */ /* 0x000fc60003f26270 */
[----:B------:R-:W-:Y:S01]  /*53f0*/  IMAD R20, R57, R47, R59 ;  /* 0x0000002f39147224 */ /* 0x000fe200078e023b */
[----:B------:R-:W-:-:S03]  /*5400*/  IADD3 R21, P0, RZ, -R58, RZ ;  /* 0x8000003aff157210 */ /* 0x000fc60007f1e0ff */
[----:B------:R-:W-:Y:S02]  /*5410*/  IMAD R20, R29, R46, R20 ;  /* 0x0000002e1d147224 */ /* 0x000fe400078e0214 */
[----:B------:R-:W-:-:S04]  /*5420*/  IMAD.HI.U32 R56, R57, R21, RZ ;  /* 0x0000001539387227 */ /* 0x000fc800078e00ff */
[----:B------:R-:W-:-:S04]  /*5430*/  IMAD.X R20, RZ, RZ, ~R20, P0 ;  /* 0x000000ffff147224 */ /* 0x000fc800000e0e14 */
[----:B------:R-:W-:-:S04]  /*5440*/  IMAD.WIDE.U32 R56, P0, R57, R20, R56 ;  /* 0x0000001439387225 */ /* 0x000fc80007800038 */
[----:B------:R-:W-:-:S04]  /*5450*/  IMAD.HI.U32 R0, R29, R20, RZ ;  /* 0x000000141d007227 */ /* 0x000fc800078e00ff */
[----:B------:R-:W-:-:S04]  /*5460*/  IMAD.HI.U32 R21, P4, R29, R21, R56 ;  /* 0x000000151d157227 */ /* 0x000fc80007880038 */
[----:B------:R-:W-:Y:S02]  /*5470*/  IMAD R20, R29, R20, RZ ;  /* 0x000000141d147224 */ /* 0x000fe400078e02ff */
[----:B------:R-:W-:Y:S02]  /*5480*/  IMAD.X R0, R0, 0x1, R29, P0 ;  /* 0x0000000100007824 */ /* 0x000fe400000e061d */
[----:B------:R-:W-:Y:S01]  /*5490*/  IMAD.MOV.U32 R57, RZ, RZ, RZ ;  /* 0x000000ffff397224 */ /* 0x000fe200078e00ff */
[----:B------:R-:W-:Y:S02]  /*54a0*/  IADD3 R29, P2, R20, R21, RZ ;  /* 0x00000015141d7210 */ /* 0x000fe40007f5e0ff */
[-C--:B------:R-:W-:Y:S02]  /*54b0*/  IADD3 R21, P0, RZ, -R27.reuse, RZ ;  /* 0x8000001bff157210 */ /* 0x080fe40007f1e0ff */
[----:B------:R-:W-:Y:S02]  /*54c0*/  IADD3.X R0, RZ, RZ, R0, P2, P4 ;  /* 0x000000ffff007210 */ /* 0x000fe400017e8400 */
[----:B------:R-:W-:Y:S01]  /*54d0*/  SEL R21, R21, R27, !P1 ;  /* 0x0000001b15157207 */ /* 0x000fe20004800000 */
[----:B------:R-:W-:-:S04]  /*54e0*/  IMAD.X R20, RZ, RZ, ~R18, P0 ;  /* 0x000000ffff147224 */ /* 0x000fc800000e0e12 */
[----:B------:R-:W-:Y:S01]  /*54f0*/  IMAD.HI.U32 R56, R29, R21, RZ ;  /* 0x000000151d387227 */ /* 0x000fe200078e00ff */
[----:B------:R-:W-:-:S05]  /*5500*/  SEL R20, R20, R18, !P1 ;  /* 0x0000001214147207 */ /* 0x000fca0004800000 */
[----:B------:R-:W-:-:S04]  /*5510*/  IMAD.WIDE.U32 R56, R29, R20, R56 ;  /* 0x000000141d387225 */ /* 0x000fc800078e0038 */
[C---:B------:R-:W-:Y:S02]  /*5520*/  IMAD R29, R0.reuse, R20, RZ ;  /* 0x00000014001d7224 */ /* 0x040fe400078e02ff */
[----:B------:R-:W-:-:S04]  /*5530*/  IMAD.HI.U32 R27, P2, R0, R21, R56 ;  /* 0x00000015001b7227 */ /* 0x000fc80007840038 */
[----:B------:R-:W-:Y:S01]  /*5540*/  IMAD.HI.U32 R0, R0, R20, RZ ;  /* 0x0000001400007227 */ /* 0x000fe200078e00ff */
[----:B------:R-:W-:-:S04]  /*5550*/  IADD3 R29, P1, R29, R27, RZ ;  /* 0x0000001b1d1d7210 */ /* 0x000fc80007f3e0ff */
[----:B------:R-:W-:Y:S01]  /*5560*/  IADD3.X R0, R0, RZ, RZ, P2, !PT ;  /* 0x000000ff00007210 */ /* 0x000fe200017fe4ff */
[----:B------:R-:W-:-:S04]  /*5570*/  IMAD.WIDE.U32 R56, R29, R46, RZ ;  /* 0x0000002e1d387225 */ /* 0x000fc800078e00ff */
[----:B------:R-:W-:Y:S01]  /*5580*/  IMAD R27, R29, R47, R57 ;  /* 0x0000002f1d1b7224 */ /* 0x000fe200078e0239 */
[----:B------:R-:W-:Y:S01]  /*5590*/  IADD3 R21, P0, -R56, R21, RZ ;  /* 0x0000001538157210 */ /* 0x000fe20007f1e1ff */
[----:B------:R-:W-:-:S03]  /*55a0*/  IMAD.X R0, RZ, RZ, R0, P1 ;  /* 0x000000ffff007224 */ /* 0x000fc600008e0600 */
[-C--:B------:R-:W-:Y:S01]  /*55b0*/  ISETP.GE.U32.AND P2, PT, R21, R46.reuse, PT ;  /* 0x0000002e1500720c */ /* 0x080fe20003f46070 */
[----:B------:R-:W-:-:S04]  /*55c0*/  IMAD R27, R0, R46, R27 ;  /* 0x0000002e001b7224 */ /* 0x000fc800078e021b */
[----:B------:R-:W-:Y:S01]  /*55d0*/  IMAD.X R20, R20, 0x1, ~R27, P0 ;  /* 0x0000000114147824 */ /* 0x000fe200000e0e1b */
[----:B------:R-:W-:-:S04]  /*55e0*/  IADD3 R27, P0, R21, -R46, RZ ;  /* 0x8000002e151b7210 */ /* 0x000fc80007f1e0ff */
[----:B------:R-:W-:-:S04]  /*55f0*/  ISETP.GE.U32.AND.EX P2, PT, R20, R47, PT, P2 ;  /* 0x0000002f1400720c */ /* 0x000fc80003f46120 */
[----:B------:R-:W-:Y:S01]  /*5600*/  SEL R27, R27, R21, P2 ;  /* 0x000000151b1b7207 */ /* 0x000fe20001000000 */
[----:B------:R-:W-:-:S03]  /*5610*/  IMAD.X R21, R20, 0x1, ~R47, P0 ;  /* 0x0000000114157824 */ /* 0x000fc600000e0e2f */
[----:B------:R-:W-:Y:S02]  /*5620*/  ISETP.GE.U32.AND P1, PT, R27, R46, PT ;  /* 0x0000002e1b00720c */ /* 0x000fe40003f26070 */
[----:B------:R-:W-:Y:S02]  /*5630*/  SEL R21, R21, R20, P2 ;  /* 0x0000001415157207 */ /* 0x000fe40001000000 */
[----:B------:R-:W-:Y:S02]  /*5640*/  IADD3 R20, P0, R29, 0x1, RZ ;  /* 0x000000011d147810 */ /* 0x000fe40007f1e0ff */
[----:B------:R-:W-:Y:S02]  /*5650*/  ISETP.GE.U32.AND.EX P1, PT, R21, R47, PT, P1 ;  /* 0x0000002f1500720c */ /* 0x000fe40003f26110 */
[----:B------:R-:W-:Y:S01]  /*5660*/  SEL R29, R20, R29, P2 ;  /* 0x0000001d141d7207 */ /* 0x000fe20001000000 */
[----:B------:R-:W-:Y:S01]  /*5670*/  IMAD.X R20, RZ, RZ, R0, P0 ;  /* 0x000000ffff147224 */ /* 0x000fe200000e0600 */
[----:B------:R-:W-:-:S02]  /*5680*/  LOP3.LUT R27, R23, R18, RZ, 0x3c, !PT ;  /* 0x00000012171b7212 */ /* 0x000fc400078e3cff */
[----:B------:R-:W-:Y:S02]  /*5690*/  IADD3 R21, P0, R29, 0x1, RZ ;  /* 0x000000011d157810 */ /* 0x000fe40007f1e0ff */
[----:B------:R-:W-:Y:S02]  /*56a0*/  SEL R20, R20, R0, P2 ;  /* 0x0000000014147207 */ /* 0x000fe40001000000 */
[----:B------:R-:W-:Y:S02]  /*56b0*/  SEL R21, R21, R29, P1 ;  /* 0x0000001d15157207 */ /* 0x000fe40000800000 */
[-C--:B------:R-:W-:Y:S02]  /*56c0*/  IADD3.X R0, RZ, R20.reuse, RZ, P0, !PT ;  /* 0x00000014ff007210 */ /* 0x080fe400007fe4ff */
[----:B------:R-:W-:Y:S02]  /*56d0*/  ISETP.NE.U32.AND P0, PT, R24, RZ, PT ;  /* 0x000000ff1800720c */ /* 0x000fe40003f05070 */
[----:B------:R-:W-:-:S02]  /*56e0*/  SEL R20, R0, R20, P1 ;  /* 0x0000001400147207 */ /* 0x000fc40000800000 */
[-C--:B------:R-:W-:Y:S02]  /*56f0*/  IADD3 R0, P1, RZ, -R21.reuse, RZ ;  /* 0x80000015ff007210 */ /* 0x080fe40007f3e0ff */
[----:B------:R-:W-:Y:S02]  /*5700*/  ISETP.GE.AND P2, PT, R27, RZ, PT ;  /* 0x000000ff1b00720c */ /* 0x000fe40003f46270 */
[----:B------:R-:W-:Y:S01]  /*5710*/  ISETP.NE.AND.EX P0, PT, R23, RZ, PT, P0 ;  /* 0x000000ff1700720c */ /* 0x000fe20003f05300 */
[----:B------:R-:W-:Y:S01]  /*5720*/  IMAD.X R24, RZ, RZ, ~R20, P1 ;  /* 0x000000ffff187224 */ /* 0x000fe200008e0e14 */
[----:B------:R-:W-:Y:S01]  /*5730*/  SEL R0, R0, R21, !P2 ;  /* 0x0000001500007207 */ /* 0x000fe20005000000 */
[----:B------:R-:W-:-:S03]  /*5740*/  IMAD.MOV.U32 R23, RZ, RZ, 0x0 ;  /* 0x00000000ff177424 */ /* 0x000fc600078e00ff */
[----:B------:R-:W-:Y:S02]  /*5750*/  SEL R24, R24, R20, !P2 ;  /* 0x0000001418187207 */ /* 0x000fe40005000000 */
[----:B------:R-:W-:Y:S02]  /*5760*/  SEL R0, R0, 0xffffffff, P0 ;  /* 0xffffffff00007807 */ /* 0x000fe40000000000 */
[----:B------:R-:W-:Y:S01]  /*5770*/  SEL R21, R24, 0xffffffff, P0 ;  /* 0xffffffff18157807 */ /* 0x000fe20000000000 */
[----:B------:R-:W-:Y:S06]  /*5780*/  RET.REL.NODEC R22 `(_ZN5flash32flash_fwd_splitkv_combine_kernelI23Flash_fwd_kernel_traitsILi192ELi64ELi64ELi4ELb0ELb0EN7cutlass6half_tE19Flash_kernel_traitsILi192ELi64ELi64ELi4ES3_EELi8ELi7ELb0EEEvNS_16Flash_fwd_paramsE) ;  /* 0xffffa87016007950 */ /* 0x000fec0003c3ffff */
.L_x_45:
[----:B------:R-:W-:-:S00]  /*5790*/  BRA `(.L_x_45) ;  /* 0xfffffff000007947 */ /* 0x000fc0000383ffff */
[----:B------:R-:W-:-:S00]  /*57a0*/  NOP ;  /* 0x0000000000007918 */ /* 0x000fc00000000000 */
        /* <DEDUP_REMOVED lines=13> */
.L_x_4070:


//--------------------- .text._ZN5flash32flash_fwd_splitkv_combine_kernelI23Flash_fwd_kernel_traitsILi192ELi64ELi64ELi4ELb0ELb0EN7cutlass6half_tE19Flash_kernel_traitsILi192ELi64ELi64ELi4ES3_EELi8ELi6ELb0EEEvNS_16Flash_fwd_paramsE --------------------------
	.section	.text._ZN5flash32flash_fwd_splitkv_combine_kernelI23Flash_fwd_kernel_traitsILi192ELi64ELi64ELi4ELb0ELb0EN7cutlass6half_tE19Flash_kernel_traitsILi192ELi64ELi64ELi4ES3_EELi8ELi6ELb0EEEvNS_16Flash_fwd_paramsE,"ax",@progbits
	.sectioninfo	@"SHI_REGISTERS=64"
	.align	128
        .global         _ZN5flash32flash_fwd_splitkv_combine_kernelI23Flash_fwd_kernel_traitsILi192ELi64ELi64ELi4ELb0ELb0EN7cutlass6half_tE19Flash_kernel_traitsILi192ELi64ELi64ELi4ES3_EELi8ELi6ELb0EEEvNS_16Flash_fwd_paramsE
        .type           _ZN5flash32flash_fwd_splitkv_combine_kernelI23Flash_fwd_kernel_traitsILi192ELi64ELi64ELi4ELb0ELb0EN7cutlass6half_tE19Flash_kernel_traitsILi192ELi64ELi64ELi4ES3_EELi8ELi6ELb0EEEvNS_16Flash_fwd_paramsE,@function
        .size           _ZN5flash32flash_fwd_splitkv_combine_kernelI23Flash_fwd_kernel_traitsILi192ELi64ELi64ELi4ELb0ELb0EN7cutlass6half_tE19Flash_kernel_traitsILi192ELi64ELi64ELi4ES3_EELi8ELi6ELb0EEEvNS_16Flash_fwd_paramsE,(.L_x_4071 - _ZN5flash32flash_fwd_splitkv_combine_kernelI23Flash_fwd_kernel_traitsILi192ELi64ELi64ELi4ELb0ELb0EN7cutlass6half_tE19Flash_kernel_traitsILi192ELi64ELi64ELi4ES3_EELi8ELi6ELb0EEEvNS_16Flash_fwd_paramsE)
        .other          _ZN5flash32flash_fwd_splitkv_combine_kernelI23Flash_fwd_kernel_traitsILi192ELi64ELi64ELi4ELb0ELb0EN7cutlass6half_tE19Flash_kernel_traitsILi192ELi64ELi64ELi4ES3_EELi8ELi6ELb0EEEvNS_16Flash_fwd_paramsE,@"STO_CUDA_ENTRY STV_DEFAULT"
_ZN5flash32flash_fwd_splitkv_combine_kernelI23Flash_fwd_kernel_traitsILi192ELi64ELi64ELi4ELb0ELb0EN7cutlass6half_tE19Flash_kernel_traitsILi192ELi64ELi64ELi4ES3_EELi8ELi6ELb0EEEvNS_16Flash_fwd_paramsE:
.text._ZN5flash32flash_fwd_splitkv_combine_kernelI23Flash_fwd_kernel_traitsILi192ELi64ELi64ELi4ELb0ELb0EN7cutlass6half_tE19Flash_kernel_traitsILi192ELi64ELi64ELi4ES3_EELi8ELi6ELb0EEEvNS_16Flash_fwd_paramsE:
        /* <DEDUP_REMOVED lines=23> */
[----:B------:R-:W-:Y:S05]  /*0170*/  CALL.REL.NOINC `($__internal_1_$__cuda_sm20_div_s64) ;  /* 0x0000488000007944 */ /* 0x000fea0003c00000 */
[----:B------:R-:W-:Y:S05]  /*0180*/  BRA `(.L_x_47) ;  /* 0x0000013000007947 */ /* 0x000fea0003800000 */
.L_x_46:
        /* <DEDUP_REMOVED lines=19> */
.L_x_47:
        /* <DEDUP_REMOVED lines=9> */
[----:B------:R-:W-:Y:S02]  /*0350*/  MOV R17, R21 ;  /* 0x0000001500117202 */ /* 0x000fe40000000f00 */
[----:B------:R-:W-:Y:S02]  /*0360*/  MOV R24, 0x380 ;  /* 0x0000038000187802 */ /* 0x000fe40000000f00 */
[----:B------:R-:W-:Y:S05]  /*0370*/  CALL.REL.NOINC `($__internal_1_$__cuda_sm20_div_s64) ;  /* 0x0000468000007944 */ /* 0x000fea0003c00000 */
[----:B------:R-:W-:Y:S02]  /*0380*/  MOV R32, R20 ;  /* 0x0000001400207202 */ /* 0x000fe40000000f00 */
[----:B------:R-:W-:Y:S01]  /*0390*/  MOV R33, R21 ;  /* 0x0000001500217202 */ /* 0x000fe20000000f00 */
[----:B------:R-:W-:Y:S05]  /*03a0*/  BRA `(.L_x_50) ;  /* 0x0000013000007947 */ /* 0x000fea0003800000 */
.L_x_49:
[----:B------:R-:W0:Y:S01]  /*03b0*/  I2F.U32.RP R6, R26 ;  /* 0x0000001a00067306 */ /* 0x000e220000209000 */
[----:B------:R-:W-:Y:S01]  /*03c0*/  ISETP.NE.U32.AND P0, PT, R26, RZ, PT ;  /* 0x000000ff1a00720c */ /* 0x000fe20003f05070 */
[----:B------:R-:W-:-:S06]  /*03d0*/  HFMA2.MMA R33, -RZ, RZ, 0, 0 ;  /* 0x00000000ff217435 */ /* 0x000fcc00000001ff */
[----:B0-----:R-:W0:Y:S02]  /*03e0*/  MUFU.RCP R4, R6 ;  /* 0x0000000600047308 */ /* 0x001e240000001000 */
[----:B0-----:R-:W-:-:S06]  /*03f0*/  IADD3 R4, R4, 0xffffffe, RZ ;  /* 0x0ffffffe04047810 */ /* 0x001fcc0007ffe0ff */
[----:B------:R-:W0:Y:S02]  /*0400*/  F2I.FTZ.U32.TRUNC.NTZ R3, R4 ;  /* 0x0000000400037305 */ /* 0x000e24000021f000 */
[----:B0-----:R-:W-:-:S04]  /*0410*/  IMAD.MOV R2, RZ, RZ, -R3 ;  /* 0x000000ffff027224 */ /* 0x001fc800078e0a03 */
[----:B------:R-:W-:Y:S02]  /*0420*/  IMAD R7, R2, R26, RZ ;  /* 0x0000001a02077224 */ /* 0x000fe400078e02ff */
[----:B------:R-:W-:-:S04]  /*0430*/  IMAD.MOV.U32 R2, RZ, RZ, RZ ;  /* 0x000000ffff027224 */ /* 0x000fc800078e00ff */
        /* <DEDUP_REMOVED lines=10> */
.L_x_50:
[----:B------:R-:W-:Y:S05]  /*04e0*/  BSYNC B0 ;  /* 0x0000000000007941 */ /* 0x000fea0003800000 */
.L_x_48:
        /* <DEDUP_REMOVED lines=10> */
[----:B------:R-:W-:Y:S01]  /*0590*/  @!UP0 UIADD3 UR4, UR5, URZ, URZ ;  /* 0x0000003f05048290 */ /* 0x000fe2000fffe03f */
[----:B0-----:R-:W0:Y:S02]  /*05a0*/  MUFU.RCP R8, R6 ;  /* 0x0000000600087308 */ /* 0x001e240000001000 */
[----:B0-----:R-:W-:Y:S01]  /*05b0*/  IADD3 R8, R8, 0xffffffe, RZ ;  /* 0x0ffffffe08087810 */ /* 0x001fe20007ffe0ff */
[----:B------:R-:W-:-:S05]  /*05c0*/  IMAD.MOV.U32 R6, RZ, RZ, R2 ;  /* 0x000000ffff067224 */ /* 0x000fca00078e0002 */
        /* <DEDUP_REMOVED lines=40> */
[----:B------:R-:W-:Y:S02]  /*0850*/  MOV R8, R20 ;  /* 0x0000001400087202 */ /* 0x000fe40000000f00 */
[----:B------:R-:W-:Y:S01]  /*0860*/  MOV R9, R21 ;  /* 0x0000001500097202 */ /* 0x000fe20000000f00 */
[----:B------:R-:W-:Y:S05]  /*0870*/  BRA `(.L_x_53) ;  /* 0x0000013000007947 */ /* 0x000fea0003800000 */
.L_x_52:
        /* <DEDUP_REMOVED lines=9> */
[----:B------:R-:W-:Y:S01]  /*0910*/  IMAD.HI.U32 R8, R9, R26, RZ ;  /* 0x0000001a09087227 */ /* 0x000fe200078e00ff */
[----:B------:R-:W-:-:S04]  /*0920*/  HFMA2.MMA R9, -RZ, RZ, 0, 0 ;  /* 0x00000000ff097435 */ /* 0x000fc800000001ff */
        /* <DEDUP_REMOVED lines=8> */
.L_x_53:
[----:B------:R-:W-:Y:S05]  /*09b0*/  BSYNC B0 ;  /* 0x0000000000007941 */ /* 0x000fea0003800000 */
.L_x_51:
[----:B------:R-:W-:Y:S01]  /*09c0*/  IMAD.MOV.U32 R6, RZ, RZ, c[0x0][0x1c0] ;  /* 0x00007000ff067624 */ /* 0x000fe200078e00ff */
[----:B------:R-:W-:Y:S01]  /*09d0*/  IABS R17, R3 ;  /* 0x0000000300117213 */ /* 0x000fe20000000000 */
[----:B------:R-:W0:Y:S01]  /*09e0*/  S2R R34, SR_TID.X ;  /* 0x0000000000227919 */ /* 0x000e220000002100 */
[----:B------:R-:W-:Y:S01]  /*09f0*/  IABS R18, c[0x0][0x214] ;  /* 0x0000850000127a13 */ /* 0x000fe20000000000 */
[C---:B------:R-:W-:Y:S01]  /*0a00*/  IMAD R2, R6.reuse, c[0x0][0x214], RZ ;  /* 0x0000850006027a24 */ /* 0x040fe200078e02ff */
[----:B------:R-:W1:Y:S01]  /*0a10*/  I2F.RP R22, R17 ;  /* 0x0000001100167306 */ /* 0x000e620000209400 */
[----:B------:R-:W-:Y:S01]  /*0a20*/  IADD3 R6, R6, -0x1, RZ ;  /* 0xffffffff06067810 */ /* 0x000fe20007ffe0ff */
[----:B------:R-:W-:Y:S01]  /*0a30*/  BSSY B0, `(.L_x_54) ;  /* 0x0000074000007945 */ /* 0x000fe20003800000 */
[----:B------:R-:W-:-:S02]  /*0a40*/  ISETP.NE.AND P5, PT, R3, RZ, PT ;  /* 0x000000ff0300720c */ /* 0x000fc40003fa5270 */
[----:B------:R-:W-:-:S03]  /*0a50*/  IABS R15, R2 ;  /* 0x00000002000f7213 */ /* 0x000fc60000000000 */
[----:B------:R-:W-:Y:S08]  /*0a60*/  I2F.RP R7, R18 ;  /* 0x0000001200077306 */ /* 0x000ff00000209400 */
[----:B------:R-:W2:Y:S08]  /*0a70*/  I2F.RP R19, R15 ;  /* 0x0000000f00137306 */ /* 0x000eb00000209400 */
[----:B-1----:R-:W1:Y:S08]  /*0a80*/  MUFU.RCP R4, R22 ;  /* 0x0000001600047308 */ /* 0x002e700000001000 */
[----:B--2---:R-:W2:Y:S01]  /*0a90*/  MUFU.RCP R10, R19 ;  /* 0x00000013000a7308 */ /* 0x004ea20000001000 */
[----:B-1----:R-:W-:-:S07]  /*0aa0*/  IADD3 R12, R4, 0xffffffe, RZ ;  /* 0x0ffffffe040c7810 */ /* 0x002fce0007ffe0ff */
[----:B------:R-:W1:Y:S01]  /*0ab0*/  MUFU.RCP R21, R7 ;  /* 0x0000000700157308 */ /* 0x000e620000001000 */
[----:B------:R-:W-:Y:S02]  /*0ac0*/  IADD3 R22, R15, UR8, RZ ;  /* 0x000000080f167c10 */ /* 0x000fe4000fffe0ff */
[----:B--2---:R-:W-:-:S05]  /*0ad0*/  IADD3 R10, R10, 0xffffffe, RZ ;  /* 0x0ffffffe0a0a7810 */ /* 0x004fca0007ffe0ff */
[----:B------:R-:W2:Y:S08]  /*0ae0*/  F2I.FTZ.U32.TRUNC.NTZ R13, R12 ;  /* 0x0000000c000d7305 */ /* 0x000eb0000021f000 */
[----:B------:R-:W3:Y:S01]  /*0af0*/  F2I.FTZ.U32.TRUNC.NTZ R11, R10 ;  /* 0x0000000a000b7305 */ /* 0x000ee2000021f000 */
[----:B-1----:R-:W-:Y:S01]  /*0b00*/  IADD3 R21, R21, 0xffffffe, RZ ;  /* 0x0ffffffe15157810 */ /* 0x002fe20007ffe0ff */
[----:B--2---:R-:W-:-:S06]  /*0b10*/  IMAD.MOV R4, RZ, RZ, -R13 ;  /* 0x000000ffff047224 */ /* 0x004fcc00078e0a0d */
[----:B------:R-:W1:Y:S01]  /*0b20*/  F2I.FTZ.U32.TRUNC.NTZ R21, R21 ;  /* 0x0000001500157305 */ /* 0x000e62000021f000 */
[----:B------:R-:W-:Y:S02]  /*0b30*/  IMAD.MOV.U32 R12, RZ, RZ, RZ ;  /* 0x000000ffff0c7224 */ /* 0x000fe400078e00ff */
[----:B------:R-:W-:Y:S02]  /*0b40*/  IMAD R19, R4, R17, RZ ;  /* 0x0000001104137224 */ /* 0x000fe400078e02ff */
[----:B------:R-:W-:Y:S02]  /*0b50*/  IMAD.IADD R4, R6, 0x1, R17 ;  /* 0x0000000106047824 */ /* 0x000fe400078e0211 */
[----:B---3--:R-:W-:Y:S02]  /*0b60*/  IMAD.MOV R20, RZ, RZ, -R11 ;  /* 0x000000ffff147224 */ /* 0x008fe400078e0a0b */
[----:B------:R-:W-:Y:S02]  /*0b70*/  IMAD.MOV.U32 R10, RZ, RZ, RZ ;  /* 0x000000ffff0a7224 */ /* 0x000fe400078e00ff */
[----:B------:R-:W-:-:S02]  /*0b80*/  IMAD R20, R20, R15, RZ ;  /* 0x0000000f14147224 */ /* 0x000fc400078e02ff */
[----:B------:R-:W-:Y:S01]  /*0b90*/  IMAD.HI.U32 R19, R13, R19, R12 ;  /* 0x000000130d137227 */ /* 0x000fe200078e000c */
[----:B------:R-:W-:Y:S02]  /*0ba0*/  IABS R13, R22 ;  /* 0x00000016000d7213 */ /* 0x000fe40000000000 */
[----:B------:R-:W-:Y:S01]  /*0bb0*/  IABS R12, R4 ;  /* 0x00000004000c7213 */ /* 0x000fe20000000000 */
[----:B------:R-:W-:Y:S01]  /*0bc0*/  IMAD.HI.U32 R20, R11, R20, R10 ;  /* 0x000000140b147227 */ /* 0x000fe200078e000a */
[----:B------:R-:W-:Y:S02]  /*0bd0*/  IABS R10, R2 ;  /* 0x00000002000a7213 */ /* 0x000fe40000000000 */
[----:B------:R-:W-:Y:S01]  /*0be0*/  IABS R11, R3 ;  /* 0x00000003000b7213 */ /* 0x000fe20000000000 */
[----:B-1----:R-:W-:Y:S02]  /*0bf0*/  IMAD.MOV R7, RZ, RZ, -R21 ;  /* 0x000000ffff077224 */ /* 0x002fe400078e0a15 */
[----:B------:R-:W-:-:S02]  /*0c00*/  IMAD.MOV R10, RZ, RZ, -R10 ;  /* 0x000000ffff0a7224 */ /* 0x000fc400078e0a0a */
[----:B------:R-:W-:-:S04]  /*0c10*/  IMAD.HI.U32 R23, R20, R13, RZ ;  /* 0x0000000d14177227 */ /* 0x000fc800078e00ff */
[----:B------:R-:W-:Y:S02]  /*0c20*/  IMAD R10, R23, R10, R13 ;  /* 0x0000000a170a7224 */ /* 0x000fe400078e020d */
[----:B------:R-:W-:Y:S02]  /*0c30*/  IMAD.MOV R11, RZ, RZ, -R11 ;  /* 0x000000ffff0b7224 */ /* 0x000fe400078e0a0b */
[----:B------:R-:W-:Y:S01]  /*0c40*/  IMAD.HI.U32 R19, R19, R12, RZ ;  /* 0x0000000c13137227 */ /* 0x000fe200078e00ff */
[----:B------:R-:W-:-:S03]  /*0c50*/  ISETP.GT.U32.AND P4, PT, R15, R10, PT ;  /* 0x0000000a0f00720c */ /* 0x000fc60003f84070 */
[----:B------:R-:W-:Y:S02]  /*0c60*/  IMAD R7, R7, R18, RZ ;  /* 0x0000001207077224 */ /* 0x000fe400078e02ff */
[----:B------:R-:W-:Y:S02]  /*0c70*/  IMAD.MOV.U32 R20, RZ, RZ, RZ ;  /* 0x000000ffff147224 */ /* 0x000fe400078e00ff */
[----:B------:R-:W-:Y:S01]  /*0c80*/  IMAD R12, R19, R11, R12 ;  /* 0x0000000b130c7224 */ /* 0x000fe200078e020c */
[----:B------:R-:W-:Y:S01]  /*0c90*/  SHF.R.S32.HI R11, RZ, 0x1f, R2 ;  /* 0x0000001fff0b7819 */ /* 0x000fe20000011402 */
[----:B------:R-:W-:-:S03]  /*0ca0*/  IMAD.HI.U32 R20, R21, R7, R20 ;  /* 0x0000000715147227 */ /* 0x000fc600078e0014 */
[----:B------:R-:W-:Y:S01]  /*0cb0*/  ISETP.GT.U32.AND P3, PT, R17, R12, PT ;  /* 0x0000000c1100720c */ /* 0x000fe20003f64070 */
[----:B------:R-:W-:Y:S01]  /*0cc0*/  @!P4 IMAD.IADD R10, R10, 0x1, -R15 ;  /* 0x000000010a0ac824 */ /* 0x000fe200078e0a0f */
[----:B------:R-:W-:Y:S01]  /*0cd0*/  @!P4 IADD3 R23, R23, 0x1, RZ ;  /* 0x000000011717c810 */ /* 0x000fe20007ffe0ff */
[----:B------:R-:W-:Y:S01]  /*0ce0*/  IMAD.HI.U32 R20, R20, R13, RZ ;  /* 0x0000000d14147227 */ /* 0x000fe200078e00ff */
[----:B------:R-:W-:Y:S02]  /*0cf0*/  ISETP.NE.AND P4, PT, R2, RZ, PT ;  /* 0x000000ff0200720c */ /* 0x000fe40003f85270 */
[-C--:B------:R-:W-:Y:S01]  /*0d00*/  ISETP.GE.U32.AND P2, PT, R10, R15.reuse, PT ;  /* 0x0000000f0a00720c */ /* 0x080fe20003f46070 */
[----:B------:R-:W-:Y:S01]  /*0d10*/  IMAD.MOV R7, RZ, RZ, -R20 ;  /* 0x000000ffff077224 */ /* 0x000fe200078e0a14 */
[C---:B------:R-:W-:Y:S02]  /*0d20*/  LOP3.LUT R10, R22.reuse, R15, RZ, 0x3c, !PT ;  /* 0x0000000f160a7212 */ /* 0x040fe400078e3cff */
[----:B------:R-:W-:Y:S01]  /*0d30*/  LOP3.LUT R22, R22, c[0x0][0x214], RZ, 0x3c, !PT ;  /* 0x0000850016167a12 */ /* 0x000fe200078e3cff */
[----:B------:R-:W-:Y:S01]  /*0d40*/  IMAD R7, R18, R7, R13 ;  /* 0x0000000712077224 */ /* 0x000fe200078e020d */
[----:B------:R-:W-:Y:S01]  /*0d50*/  ISETP.GE.AND P1, PT, R10, RZ, PT ;  /* 0x000000ff0a00720c */ /* 0x000fe20003f26270 */
[----:B------:R-:W-:Y:S01]  /*0d60*/  @!P3 IMAD.IADD R12, R12, 0x1, -R17 ;  /* 0x000000010c0cb824 */ /* 0x000fe200078e0a11 */
[----:B------:R-:W-:-:S02]  /*0d70*/  LOP3.LUT R10, R4, R17, RZ, 0x3c, !PT ;  /* 0x00000011040a7212 */ /* 0x000fc400078e3cff */
[----:B------:R-:W-:Y:S02]  /*0d80*/  ISETP.GT.U32.AND P0, PT, R18, R7, PT ;  /* 0x000000071200720c */ /* 0x000fe40003f04070 */
[----:B------:R-:W-:Y:S02]  /*0d90*/  ISETP.GE.U32.AND P6, PT, R12, R17, PT ;  /* 0x000000110c00720c */ /* 0x000fe40003fc6070 */
[----:B------:R-:W-:Y:S02]  /*0da0*/  @P2 IADD3 R23, R23, 0x1, RZ ;  /* 0x0000000117172810 */ /* 0x000fe40007ffe0ff */
[----:B------:R-:W-:Y:S02]  /*0db0*/  ISETP.GE.AND P2, PT, R10, RZ, PT ;  /* 0x000000ff0a00720c */ /* 0x000fe40003f46270 */
[----:B------:R-:W-:Y:S01]  /*0dc0*/  @!P3 IADD3 R19, R19, 0x1, RZ ;  /* 0x000000011313b810 */ /* 0x000fe20007ffe0ff */
[----:B------:R-:W-:Y:S01]  /*0dd0*/  @!P1 IMAD.MOV R23, RZ, RZ, -R23 ;  /* 0x000000ffff179224 */ /* 0x000fe200078e0a17 */
[----:B------:R-:W-:-:S02]  /*0de0*/  @!P4 LOP3.LUT R23, RZ, R15, RZ, 0x33, !PT ;  /* 0x0000000fff17c212 */ /* 0x000fc400078e33ff */
[----:B------:R-:W-:Y:S01]  /*0df0*/  ISETP.GE.AND P1, PT, R22, RZ, PT ;  /* 0x000000ff1600720c */ /* 0x000fe20003f26270 */
[----:B------:R-:W-:Y:S01]  /*0e00*/  @!P0 IMAD.IADD R7, R7, 0x1, -R18 ;  /* 0x0000000107078824 */ /* 0x000fe200078e0a12 */
[----:B------:R-:W-:Y:S02]  /*0e10*/  @!P0 IADD3 R20, R20, 0x1, RZ ;  /* 0x0000000114148810 */ /* 0x000fe40007ffe0ff */
[----:B------:R-:W-:Y:S02]  /*0e20*/  @P6 IADD3 R19, R19, 0x1, RZ ;  /* 0x0000000113136810 */ /* 0x000fe40007ffe0ff */
[----:B------:R-:W-:Y:S02]  /*0e30*/  ISETP.GE.U32.AND P3, PT, R7, R18, PT ;  /* 0x000000120700720c */ /* 0x000fe40003f66070 */
[----:B------:R-:W-:Y:S01]  /*0e40*/  ISETP.LT.U32.AND P0, PT, R32, R23, PT ;  /* 0x000000172000720c */ /* 0x000fe20003f01070 */
[----:B------:R-:W-:Y:S01]  /*0e50*/  @!P2 IMAD.MOV R19, RZ, RZ, -R19 ;  /* 0x000000ffff13a224 */ /* 0x000fe200078e0a13 */
[----:B------:R-:W-:-:S02]  /*0e60*/  SHF.R.S32.HI R7, RZ, 0x1f, R23 ;  /* 0x0000001fff077819 */ /* 0x000fc40000011417 */
[C---:B------:R-:W-:Y:S02]  /*0e70*/  ISETP.GT.AND P2, PT, R2.reuse, RZ, PT ;  /* 0x000000ff0200720c */ /* 0x040fe40003f44270 */
[CC--:B------:R-:W-:Y:S02]  /*0e80*/  ISETP.LT.AND.EX P0, PT, R33.reuse, R7.reuse, PT, P0 ;  /* 0x000000072100720c */ /* 0x0c0fe40003f01300 */
[----:B------:R-:W-:Y:S02]  /*0e90*/  LEA.HI.SX32 R13, R2, 0x1, 0x1 ;  /* 0x00000001020d7811 */ /* 0x000fe400078f0aff */
[C---:B------:R-:W-:Y:S02]  /*0ea0*/  SEL R10, R33.reuse, R7, P0 ;  /* 0x00000007210a7207 */ /* 0x040fe40000000000 */
[----:B------:R-:W-:Y:S02]  /*0eb0*/  ISETP.NE.AND P4, PT, RZ, c[0x0][0x214], PT ;  /* 0x00008500ff007a0c */ /* 0x000fe40003f85270 */
[----:B------:R-:W-:-:S02]  /*0ec0*/  LOP3.LUT R2, R33, R10, RZ, 0xfc, !PT ;  /* 0x0000000a21027212 */ /* 0x000fc400078efcff */
[----:B------:R-:W-:Y:S01]  /*0ed0*/  @P3 IADD3 R20, R20, 0x1, RZ ;  /* 0x0000000114143810 */ /* 0x000fe20007ffe0ff */
[----:B------:R-:W-:Y:S01]  /*0ee0*/  @!P2 IMAD.MOV R13, RZ, RZ, R11 ;  /* 0x000000ffff0da224 */ /* 0x000fe200078e020b */
[----:B------:R-:W-:Y:S02]  /*0ef0*/  ISETP.NE.U32.AND P2, PT, R2, RZ, PT ;  /* 0x000000ff0200720c */ /* 0x000fe40003f45070 */
[----:B------:R-:W-:Y:S01]  /*0f00*/  @!P5 LOP3.LUT R19, RZ, R17, RZ, 0x33, !PT ;  /* 0x00000011ff13d212 */ /* 0x000fe200078e33ff */
[----:B------:R-:W-:Y:S01]  /*0f10*/  @!P1 IMAD.MOV R20, RZ, RZ, -R20 ;  /* 0x000000ffff149224 */ /* 0x000fe200078e0a14 */
[----:B------:R-:W-:Y:S02]  /*0f20*/  SEL R11, R32, R23, P0 ;  /* 0x00000017200b7207 */ /* 0x000fe40000000000 */
[----:B------:R-:W-:Y:S02]  /*0f30*/  ISETP.LT.U32.AND P1, PT, R8, R19, PT ;  /* 0x000000130800720c */ /* 0x000fe40003f21070 */
[----:B------:R-:W-:-:S02]  /*0f40*/  SHF.R.S32.HI R7, RZ, 0x1f, R19 ;  /* 0x0000001fff077819 */ /* 0x000fc40000011413 */
[----:B------:R-:W-:Y:S02]  /*0f50*/  @!P4 LOP3.LUT R20, RZ, c[0x0][0x214], RZ, 0x33, !PT ;  /* 0x00008500ff14ca12 */ /* 0x000fe400078e33ff */
[----:B------:R-:W-:-:S03]  /*0f60*/  ISETP.LT.AND.EX P1, PT, R9, R7, PT, P1 ;  /* 0x000000070900720c */ /* 0x000fc60003f21310 */
[----:B------:R-:W-:Y:S01]  /*0f70*/  IMAD R2, R20, R13, RZ ;  /* 0x0000000d14027224 */ /* 0x000fe200078e02ff */
[----:B------:R-:W-:Y:S02]  /*0f80*/  SEL R13, R8, R19, P1 ;  /* 0x00000013080d7207 */ /* 0x000fe40000800000 */
[----:B------:R-:W-:Y:S01]  /*0f90*/  SEL R12, R9, R7, P1 ;  /* 0x00000007090c7207 */ /* 0x000fe20000800000 */
[----:B------:R-:W-:Y:S05]  /*0fa0*/  @!P2 BRA `(.L_x_55) ;  /* 0x000000900000a947 */ /* 0x000fea0003800000 */
[----:B0-----:R-:W-:Y:S01]  /*0fb0*/  IMAD.MOV.U32 R18, RZ, RZ, R32 ;  /* 0x000000ffff127224 */ /* 0x001fe200078e0020 */
        /* <DEDUP_REMOVED lines=8> */
.L_x_55:
[----:B0-----:R-:W0:Y:S01]  /*1040*/  I2F.U32.RP R15, R11 ;  /* 0x0000000b000f7306 */ /* 0x001e220000209000 */
        /* <DEDUP_REMOVED lines=18> */
.L_x_56:
[----:B------:R-:W-:Y:S05]  /*1170*/  BSYNC B0 ;  /* 0x0000000000007941 */ /* 0x000fea0003800000 */
.L_x_54:
[----:B------:R-:W-:Y:S01]  /*1180*/  SHF.R.S32.HI R7, RZ, 0x1f, R34 ;  /* 0x0000001fff077819 */ /* 0x000fe20000011422 */
[----:B------:R-:W-:Y:S01]  /*1190*/  ULDC.64 UR8, c[0x0][0x118] ;  /* 0x0000460000087ab9 */ /* 0x000fe20000000a00 */
[----:B------:R-:W-:Y:S02]  /*11a0*/  IADD3 R17, P0, R28, -UR7, RZ ;  /* 0x800000071c117c10 */ /* 0x000fe4000ff1e0ff */
[----:B------:R-:W-:-:S04]  /*11b0*/  LEA.HI R21, R7, R34, RZ, 0x3 ;  /* 0x0000002207157211 */ /* 0x000fc800078f18ff */
[----:B------:R-:W-:Y:S02]  /*11c0*/  LOP3.LUT R15, R21, 0xfffffff8, RZ, 0xc0, !PT ;  /* 0xfffffff8150f7812 */ /* 0x000fe400078ec0ff */
[----:B------:R-:W-:-:S03]  /*11d0*/  SHF.R.S32.HI R21, RZ, 0x3, R21 ;  /* 0x00000003ff157819 */ /* 0x000fc60000011415 */
[----:B------:R-:W-:Y:S01]  /*11e0*/  IMAD.IADD R22, R34, 0x1, -R15 ;  /* 0x0000000122167824 */ /* 0x000fe200078e0a0f */
[----:B------:R-:W-:Y:S02]  /*11f0*/  IADD3.X R15, R5, ~UR6, RZ, P0, !PT ;  /* 0x80000006050f7c10 */ /* 0x000fe400087fe4ff */
[----:B------:R-:W-:Y:S02]  /*1200*/  IADD3 R19, R21, 0x30, RZ ;  /* 0x0000003015137810 */ /* 0x000fe40007ffe0ff */
[----:B------:R-:W-:Y:S02]  /*1210*/  ISETP.GT.U32.AND P3, PT, R17, R22, PT ;  /* 0x000000161100720c */ /* 0x000fe40003f64070 */
[----:B------:R-:W-:Y:S02]  /*1220*/  SHF.R.S32.HI R18, RZ, 0x1f, R22 ;  /* 0x0000001fff127819 */ /* 0x000fe40000011416 */
[----:B------:R-:W-:Y:S02]  /*1230*/  IADD3 R17, R21, 0x10, RZ ;  /* 0x0000001015117810 */ /* 0x000fe40007ffe0ff */
[----:B------:R-:W-:-:S02]  /*1240*/  ISETP.GT.AND.EX P3, PT, R15, R18, PT, P3 ;  /* 0x000000120f00720c */ /* 0x000fc40003f64330 */
[----:B------:R-:W-:Y:S02]  /*1250*/  IADD3 R15, R21, 0x20, RZ ;  /* 0x00000020150f7810 */ /* 0x000fe40007ffe0ff */
[----:B------:R-:W-:Y:S02]  /*1260*/  ISETP.GE.OR P5, PT, R17, c[0x0][0x314], !P3 ;  /* 0x0000c50011007a0c */ /* 0x000fe40005fa6670 */
[----:B------:R-:W-:Y:S02]  /*1270*/  ISETP.GE.OR P4, PT, R15, c[0x0][0x314], !P3 ;  /* 0x0000c5000f007a0c */ /* 0x000fe40005f86670 */
[----:B------:R-:W-:Y:S02]  /*1280*/  ISETP.GE.OR P6, PT, R21, c[0x0][0x314], !P3 ;  /* 0x0000c50015007a0c */ /* 0x000fe40005fc6670 */
[----:B------:R-:W-:Y:S02]  /*1290*/  ISETP.GE.OR P3, PT, R19, c[0x0][0x314], !P3 ;  /* 0x0000c50013007a0c */ /* 0x000fe40005f66670 */
[----:B------:R-:W-:-:S04]  /*12a0*/  IADD3 R40, P0, R22, UR7, RZ ;  /* 0x0000000716287c10 */ /* 0x000fc8000ff1e0ff */
[----:B------:R-:W-:Y:S02]  /*12b0*/  IADD3.X R41, R18, UR6, RZ, P0, !PT ;  /* 0x0000000612297c10 */ /* 0x000fe400087fe4ff */
[----:B------:R-:W-:Y:S01]  /*12c0*/  @!P5 SHF.R.S32.HI R25, RZ, 0x1f, R17 ;  /* 0x0000001fff19d819 */ /* 0x000fe20000011411 */
[--C-:B------:R-:W-:Y:S01]  /*12d0*/  @!P4 IMAD.MOV.U32 R24, RZ, RZ, R40.reuse ;  /* 0x000000ffff18c224 */ /* 0x100fe200078e0028 */
[----:B------:R-:W-:Y:S01]  /*12e0*/  @!P4 SHF.R.S32.HI R23, RZ, 0x1f, R15 ;  /* 0x0000001fff17c819 */ /* 0x000fe2000001140f */
[----:B------:R-:W-:Y:S01]  /*12f0*/  @!P5 IMAD.WIDE.U32 R32, R28, R17, R40 ;  /* 0x000000111c20d225 */ /* 0x000fe200078e0028 */
[----:B------:R-:W-:-:S03]  /*1300*/  @!P6 SHF.R.S32.HI R29, RZ, 0x1f, R21 ;  /* 0x0000001fff1de819 */ /* 0x000fc60000011415 */
[-C--:B------:R-:W-:Y:S01]  /*1310*/  @!P5 IMAD R18, R25, R28.reuse, RZ ;  /* 0x0000001c1912d224 */ /* 0x080fe200078e02ff */
[----:B------:R-:W-:Y:S01]  /*1320*/  @!P5 LEA R30, P0, R32, c[0x0][0x208], 0x2 ;  /* 0x00008200201eda11 */ /* 0x000fe200078010ff */
[----:B------:R-:W-:Y:S02]  /*1330*/  @!P4 IMAD.MOV.U32 R25, RZ, RZ, R41 ;  /* 0x000000ffff19c224 */ /* 0x000fe400078e0029 */
[----:B------:R-:W-:Y:S02]  /*1340*/  @!P5 IMAD R17, R17, R5, R18 ;  /* 0x000000051111d224 */ /* 0x000fe400078e0212 */
[----:B------:R-:W-:Y:S01]  /*1350*/  @!P4 IMAD R18, R23, R28, RZ ;  /* 0x0000001c1712c224 */ /* 0x000fe200078e02ff */
[----:B------:R-:W-:Y:S01]  /*1360*/  @!P3 SHF.R.S32.HI R23, RZ, 0x1f, R19 ;  /* 0x0000001fff17b819 */ /* 0x000fe20000011413 */
[----:B------:R-:W-:-:S04]  /*1370*/  @!P4 IMAD.WIDE.U32 R24, R28, R15, R24 ;  /* 0x0000000f1c18c225 */ /* 0x000fc800078e0018 */
[----:B------:R-:W-:Y:S02]  /*1380*/  @!P4 IMAD R15, R15, R5, R18 ;  /* 0x000000050f0fc224 */ /* 0x000fe400078e0212 */
[-C--:B------:R-:W-:Y:S02]  /*1390*/  @!P3 IMAD R18, R23, R28.reuse, RZ ;  /* 0x0000001c1712b224 */ /* 0x080fe400078e02ff */
[----:B------:R-:W-:Y:S02]  /*13a0*/  @!P6 IMAD.MOV.U32 R36, RZ, RZ, R40 ;  /* 0x000000ffff24e224 */ /* 0x000fe400078e0028 */
[----:B------:R-:W-:Y:S02]  /*13b0*/  @!P6 IMAD.MOV.U32 R37, RZ, RZ, R41 ;  /* 0x000000ffff25e224 */ /* 0x000fe400078e0029 */
[----:B------:R-:W-:Y:S02]  /*13c0*/  @!P6 IMAD R20, R29, R28, RZ ;  /* 0x0000001c1d14e224 */ /* 0x000fe400078e02ff */
[----:B------:R-:W-:-:S02]  /*13d0*/  @!P5 IMAD.IADD R17, R33, 0x1, R17 ;  /* 0x000000012111d824 */ /* 0x000fc400078e0211 */
[----:B------:R-:W-:-:S03]  /*13e0*/  @!P3 IMAD.WIDE.U32 R40, R28, R19, R40 ;  /* 0x000000131c28b225 */ /* 0x000fc600078e0028 */
[----:B------:R-:W-:Y:S01]  /*13f0*/  @!P5 LEA.HI.X R31, R32, c[0x0][0x20c], R17, 0x2, P0 ;  /* 0x00008300201fda11 */ /* 0x000fe200000f1411 */
[----:B------:R-:W-:Y:S01]  /*1400*/  @!P3 IMAD R18, R19, R5, R18 ;  /* 0x000000051312b224 */ /* 0x000fe200078e0212 */
[----:B------:R-:W-:Y:S01]  /*1410*/  @!P3 LEA R44, P0, R40, c[0x0][0x208], 0x2 ;  /* 0x00008200282cba11 */ /* 0x000fe200078010ff */
[----:B------:R-:W-:Y:S01]  /*1420*/  @!P6 IMAD.WIDE.U32 R36, R28, R21, R36 ;  /* 0x000000151c24e225 */ /* 0x000fe200078e0024 */
[----:B------:R-:W-:-:S03]  /*1430*/  @!P4 LEA R32, P1, R24, c[0x0][0x208], 0x2 ;  /* 0x000082001820ca11 */ /* 0x000fc600078210ff */
[----:B------:R-:W-:Y:S01]  /*1440*/  @!P6 IMAD R20, R21, R5, R20 ;  /* 0x000000051514e224 */ /* 0x000fe200078e0214 */
[----:B------:R-:W-:Y:S01]  /*1450*/  @!P6 LEA R42, P2, R36, c[0x0][0x208], 0x2 ;  /* 0x00008200242aea11 */ /* 0x000fe200078410ff */
[----:B------:R-:W-:Y:S02]  /*1460*/  @!P3 IMAD.IADD R19, R41, 0x1, R18 ;  /* 0x000000012913b824 */ /* 0x000fe400078e0212 */
[----:B------:R-:W-:Y:S02]  /*1470*/  @!P6 IMAD.IADD R17, R37, 0x1, R20 ;  /* 0x000000012511e824 */ /* 0x000fe400078e0214 */
[----:B------:R-:W-:Y:S01]  /*1480*/  @!P4 IMAD.IADD R15, R25, 0x1, R15 ;  /* 0x00000001190fc824 */ /* 0x000fe200078e020f */
[----:B------:R-:W-:Y:S01]  /*1490*/  @!P3 LEA.HI.X R45, R40, c[0x0][0x20c], R19, 0x2, P0 ;  /* 0x00008300282dba11 */ /* 0x000fe200000f1413 */
[----:B------:R-:W-:Y:S01]  /*14a0*/  IMAD.MOV.U32 R18, RZ, RZ, -0x800000 ;  /* 0xff800000ff127424 */ /* 0x000fe200078e00ff */
[----:B------:R-:W-:Y:S01]  /*14b0*/  @!P6 LEA.HI.X R43, R36, c[0x0][0x20c], R17, 0x2, P2 ;  /* 0x00008300242bea11 */ /* 0x000fe200010f1411 */
[----:B------:R-:W-:Y:S01]  /*14c0*/  IMAD.MOV.U32 R17, RZ, RZ, -0x800000 ;  /* 0xff800000ff117424 */ /* 0x000fe200078e00ff */
[----:B------:R-:W-:Y:S01]  /*14d0*/  @!P4 LEA.HI.X R33, R24, c[0x0][0x20c], R15, 0x2, P1 ;  /* 0x000083001821ca11 */ /* 0x000fe200008f140f */
[----:B------:R-:W-:-:S02]  /*14e0*/  IMAD.MOV.U32 R15, RZ, RZ, -0x800000 ;  /* 0xff800000ff0f7424 */ /* 0x000fc400078e00ff */
[----:B------:R-:W-:Y:S01]  /*14f0*/  IMAD.MOV.U32 R19, RZ, RZ, -0x800000 ;  /* 0xff800000ff137424 */ /* 0x000fe200078e00ff */
[----:B------:R-:W2:Y:S04]  /*1500*/  @!P3 LDG.E R18, [R44.64] ;  /* 0x000000082c12b981 */ /* 0x000ea8000c1e1900 */
[----:B------:R-:W3:Y:S04]  /*1510*/  @!P6 LDG.E R17, [R42.64] ;  /* 0x000000082a11e981 */ /* 0x000ee8000c1e1900 */
[----:B------:R0:W4:Y:S04]  /*1520*/  @!P5 LDG.E R15, [R30.64] ;  /* 0x000000081e0fd981 */ /* 0x000128000c1e1900 */
[----:B------:R-:W5:Y:S01]  /*1530*/  @!P4 LDG.E R19, [R32.64] ;  /* 0x000000082013c981 */ /* 0x000f62000c1e1900 */
[----:B------:R-:W-:-:S04]  /*1540*/  IABS R24, c[0x0][0x1c0] ;  /* 0x0000700000187a13 */ /* 0x000fc80000000000 */
[----:B------:R-:W1:Y:S08]  /*1550*/  I2F.U32.RP R29, R24 ;  /* 0x00000018001d7306 */ /* 0x000e700000209000 */
[----:B-1----:R-:W1:Y:S02]  /*1560*/  MUFU.RCP R25, R29 ;  /* 0x0000001d00197308 */ /* 0x002e640000001000 */
[----:B-1----:R-:W-:-:S06]  /*1570*/  IADD3 R25, R25, 0xffffffe, RZ ;  /* 0x0ffffffe19197810 */ /* 0x002fcc0007ffe0ff */
[----:B0-----:R-:W0:Y:S01]  /*1580*/  F2I.FTZ.U32.TRUNC.NTZ R31, R25 ;  /* 0x00000019001f7305 */ /* 0x001e22000021f000 */
[----:B------:R-:W-:Y:S01]  /*1590*/  IMAD.MOV.U32 R30, RZ, RZ, RZ ;  /* 0x000000ffff1e7224 */ /* 0x000fe200078e00ff */
[----:B------:R-:W-:Y:S01]  /*15a0*/  IABS R23, R4 ;  /* 0x0000000400177213 */ /* 0x000fe20000000000 */
[----:B0-----:R-:W-:-:S04]  /*15b0*/  IMAD.MOV R20, RZ, RZ, -R31 ;  /* 0x000000ffff147224 */ /* 0x001fc800078e0a1f */
[----:B------:R-:W-:Y:S01]  /*15c0*/  IMAD R26, R20, R24, RZ ;  /* 0x00000018141a7224 */ /* 0x000fe200078e02ff */
[----:B------:R-:W-:-:S03]  /*15d0*/  IABS R20, c[0x0][0x1c0] ;  /* 0x0000700000147a13 */ /* 0x000fc60000000000 */
[----:B------:R-:W-:-:S04]  /*15e0*/  IMAD.HI.U32 R26, R31, R26, R30 ;  /* 0x0000001a1f1a7227 */ /* 0x000fc800078e001e */
[----:B------:R-:W-:Y:S02]  /*15f0*/  IMAD.MOV R20, RZ, RZ, -R20 ;  /* 0x000000ffff147224 */ /* 0x000fe400078e0a14 */
[----:B------:R-:W-:-:S04]  /*1600*/  IMAD.HI.U32 R26, R26, R23, RZ ;  /* 0x000000171a1a7227 */ /* 0x000fc800078e00ff */
[----:B------:R-:W-:-:S05]  /*1610*/  IMAD R23, R26, R20, R23 ;  /* 0x000000141a177224 */ /* 0x000fca00078e0217 */
[----:B------:R-:W-:Y:S02]  /*1620*/  ISETP.GT.U32.AND P3, PT, R24, R23, PT ;  /* 0x000000171800720c */ /* 0x000fe40003f64070 */
[C---:B------:R-:W-:Y:S02]  /*1630*/  ISETP.GT.AND P6, PT, R34.reuse, 0x7f, PT ;  /* 0x0000007f2200780c */ /* 0x040fe40003fc4270 */
[C---:B------:R-:W-:Y:S02]  /*1640*/  ISETP.GT.AND P2, PT, R34.reuse, 0x1ff, PT ;  /* 0x000001ff2200780c */ /* 0x040fe40003f44270 */
[C---:B------:R-:W-:Y:S02]  /*1650*/  ISETP.GT.AND P1, PT, R34.reuse, 0x17f, PT ;  /* 0x0000017f2200780c */ /* 0x040fe40003f24270 */
[----:B------:R-:W-:Y:S01]  /*1660*/  ISETP.GT.AND P0, PT, R34, 0xff, PT ;  /* 0x000000ff2200780c */ /* 0x000fe20003f04270 */
[----:B------:R-:W-:-:S04]  /*1670*/  IMAD R22, R21, 0x9, R22 ;  /* 0x0000000915167824 */ /* 0x000fc800078e0216 */
[----:B------:R-:W-:Y:S01]  /*1680*/  @!P3 IMAD.IADD R23, R23, 0x1, -R24 ;  /* 0x000000011717b824 */ /* 0x000fe200078e0a18 */
[----:B------:R-:W-:-:S04]  /*1690*/  LOP3.LUT R20, R9, R12, RZ, 0xfc, !PT ;  /* 0x0000000c09147212 */ /* 0x000fc800078efcff */
[----:B------:R-:W-:Y:S02]  /*16a0*/  ISETP.GE.U32.AND P4, PT, R23, R24, PT ;  /* 0x000000181700720c */ /* 0x000fe40003f86070 */
[----:B------:R-:W-:Y:S02]  /*16b0*/  LOP3.LUT R4, R4, c[0x0][0x1c0], RZ, 0x3c, !PT ;  /* 0x0000700004047a12 */ /* 0x000fe400078e3cff */
[----:B------:R-:W-:Y:S01]  /*16c0*/  @!P3 IADD3 R26, R26, 0x1, RZ ;  /* 0x000000011a1ab810 */ /* 0x000fe20007ffe0ff */
[----:B------:R-:W-:Y:S08]  /*16d0*/  BSSY B0, `(.L_x_57) ;  /* 0x0000029000007945 */ /* 0x000ff00003800000 */
[----:B------:R-:W-:Y:S01]  /*16e0*/  @P4 IADD3 R26, R26, 0x1, RZ ;  /* 0x000000011a1a4810 */ /* 0x000fe20007ffe0ff */
[----:B--2---:R0:W-:Y:S04]  /*16f0*/  @!P6 STS [R22.X4+0x6c0], R18 ;  /* 0x0006c0121600e388 */ /* 0x0041e80000004800 */
[----:B---3--:R0:W-:Y:S01]  /*1700*/  @!P2 STS [R22.X4], R17 ;  /* 0x000000111600a388 */ /* 0x0081e20000004800 */
[----:B------:R-:W-:-:S03]  /*1710*/  ISETP.NE.U32.AND P2, PT, R20, RZ, PT ;  /* 0x000000ff1400720c */ /* 0x000fc60003f45070 */
[----:B----4-:R0:W-:Y:S01]  /*1720*/  @!P1 STS [R22.X4+0x240], R15 ;  /* 0x0002400f16009388 */ /* 0x0101e20000004800 */
[----:B------:R-:W-:-:S03]  /*1730*/  ISETP.GE.AND P1, PT, R4, RZ, PT ;  /* 0x000000ff0400720c */ /* 0x000fc60003f26270 */
[----:B-----5:R0:W-:Y:S01]  /*1740*/  @!P0 STS [R22.X4+0x480], R19 ;  /* 0x0004801316008388 */ /* 0x0201e20000004800 */
[----:B------:R-:W-:Y:S01]  /*1750*/  ISETP.NE.AND P0, PT, RZ, c[0x0][0x1c0], PT ;  /* 0x00007000ff007a0c */ /* 0x000fe20003f05270 */
[----:B------:R-:W-:-:S08]  /*1760*/  IMAD.MOV.U32 R4, RZ, RZ, R26 ;  /* 0x000000ffff047224 */ /* 0x000fd000078e001a */
[----:B------:R-:W-:-:S04]  /*1770*/  @!P1 IMAD.MOV R4, RZ, RZ, -R4 ;  /* 0x000000ffff049224 */ /* 0x000fc800078e0a04 */
[----:B------:R-:W-:Y:S01]  /*1780*/  @!P0 LOP3.LUT R4, RZ, c[0x0][0x1c0], RZ, 0x33, !PT ;  /* 0x00007000ff048a12 */ /* 0x000fe200078e33ff */
        /* <DEDUP_REMOVED lines=10> */
.L_x_58:
        /* <DEDUP_REMOVED lines=19> */
.L_x_59:
[----:B------:R-:W-:Y:S05]  /*1960*/  BSYNC B0 ;  /* 0x0000000000007941 */ /* 0x000fea0003800000 */
.L_x_57:
[----:B------:R-:W-:Y:S01]  /*1970*/  BAR.SYNC.DEFER_BLOCKING 0x0 ;  /* 0x0000000000007b1d */ /* 0x000fe20000010000 */
[----:B------:R-:W-:Y:S01]  /*1980*/  LEA.HI R15, R7, R34, RZ, 0x4 ;  /* 0x00000022070f7211 */ /* 0x000fe200078f20ff */
[----:B------:R-:W-:Y:S02]  /*1990*/  IMAD.MOV.U32 R37, RZ, RZ, -0x800000 ;  /* 0xff800000ff257424 */ /* 0x000fe400078e00ff */
[----:B------:R-:W-:Y:S01]  /*19a0*/  IMAD.MOV.U32 R32, RZ, RZ, -0x800000 ;  /* 0xff800000ff207424 */ /* 0x000fe200078e00ff */
[----:B------:R-:W-:Y:S01]  /*19b0*/  LOP3.LUT R7, R15, 0xfffffff0, RZ, 0xc0, !PT ;  /* 0xfffffff00f077812 */ /* 0x000fe200078ec0ff */
[----:B------:R-:W-:Y:S01]  /*19c0*/  IMAD.MOV.U32 R33, RZ, RZ, -0x800000 ;  /* 0xff800000ff217424 */ /* 0x000fe200078e00ff */
[----:B------:R-:W-:Y:S01]  /*19d0*/  SHF.R.S32.HI R15, RZ, 0x4, R15 ;  /* 0x00000004ff0f7819 */ /* 0x000fe2000001140f */
[----:B------:R-:W-:Y:S01]  /*19e0*/  IMAD.MOV.U32 R35, RZ, RZ, -0x800000 ;  /* 0xff800000ff237424 */ /* 0x000fe200078e00ff */
[----:B------:R-:W-:Y:S01]  /*19f0*/  ULDC.U8 UR4, c[0x0][0x329] ;  /* 0x0000ca4000047ab9 */ /* 0x000fe20000000000 */
[----:B------:R-:W-:Y:S01]  /*1a00*/  IMAD.IADD R34, R34, 0x1, -R7 ;  /* 0x0000000122227824 */ /* 0x000fe200078e0a07 */
[----:B------:R-:W-:Y:S03]  /*1a10*/  BSSY B1, `(.L_x_60) ;  /* 0x000023b000017945 */ /* 0x000fe60003800000 */
[----:B------:R-:W-:-:S05]  /*1a20*/  IMAD R25, R34, 0x9, R15 ;  /* 0x0000000922197824 */ /* 0x000fca00078e020f */
[----:B------:R-:W-:Y:S04]  /*1a30*/  @!P6 LDS R37, [R25.X4] ;  /* 0x000000001925e984 */ /* 0x000fe80000004800 */
[----:B------:R-:W0:Y:S04]  /*1a40*/  @!P6 LDS R32, [R25.X4+0x240] ;  /* 0x000240001920e984 */ /* 0x000e280000004800 */
[----:B------:R-:W1:Y:S04]  /*1a50*/  @!P6 LDS R33, [R25.X4+0x480] ;  /* 0x000480001921e984 */ /* 0x000e680000004800 */
[----:B------:R-:W2:Y:S01]  /*1a60*/  @!P6 LDS R35, [R25.X4+0x6c0] ;  /* 0x0006c0001923e984 */ /* 0x000ea20000004800 */
[----:B0-----:R-:W-:-:S04]  /*1a70*/  FMNMX.FTZ R8, R37, R32, !PT ;  /* 0x0000002025087209 */ /* 0x001fc80007810000 */
[----:B-1----:R-:W-:-:S04]  /*1a80*/  FMNMX.FTZ R8, R8, R33, !PT ;  /* 0x0000002108087209 */ /* 0x002fc80007810000 */
[----:B--2---:R-:W-:-:S05]  /*1a90*/  FMNMX.FTZ R9, R8, R35, !PT ;  /* 0x0000002308097209 */ /* 0x004fca0007810000 */
        /* <DEDUP_REMOVED lines=14> */
[C---:B------:R-:W-:Y:S01]  /*1b80*/  FADD.FTZ R20, -R18.reuse, R33 ;  /* 0x0000002112147221 */ /* 0x040fe20000010100 */
[----:B------:R-:W-:Y:S01]  /*1b90*/  MUFU.EX2 R9, R22 ;  /* 0x0000001600097308 */ /* 0x000fe20000000800 */
[----:B------:R-:W-:-:S02]  /*1ba0*/  FADD.FTZ R17, -R18, R35 ;  /* 0x0000002312117221 */ /* 0x000fc40000010100 */
[----:B------:R-:W-:Y:S02]  /*1bb0*/  FMUL.FTZ R20, R20, 1.4426950216293334961 ;  /* 0x3fb8aa3b14147820 */ /* 0x000fe40000410000 */
[----:B------:R-:W-:-:S03]  /*1bc0*/  FMUL.FTZ R17, R17, 1.4426950216293334961 ;  /* 0x3fb8aa3b11117820 */ /* 0x000fc60000410000 */
[----:B------:R-:W0:Y:S08]  /*1bd0*/  MUFU.EX2 R8, R21 ;  /* 0x0000001500087308 */ /* 0x000e300000000800 */
[----:B------:R-:W1:Y:S08]  /*1be0*/  MUFU.EX2 R7, R20 ;  /* 0x0000001400077308 */ /* 0x000e700000000800 */
[----:B------:R-:W2:Y:S01]  /*1bf0*/  MUFU.EX2 R19, R17 ;  /* 0x0000001100137308 */ /* 0x000ea20000000800 */
[----:B0-----:R-:W-:Y:S01]  /*1c00*/  FADD.FTZ R8, R9, R8 ;  /* 0x0000000809087221 */ /* 0x001fe20000010000 */
[----:B------:R-:W-:-:S03]  /*1c10*/  IABS R9, R2 ;  /* 0x0000000200097213 */ /* 0x000fc60000000000 */
[----:B-1----:R-:W-:-:S03]  /*1c20*/  FADD.FTZ R8, R8, R7 ;  /* 0x0000000708087221 */ /* 0x002fc60000010000 */
[----:B------:R-:W0:Y:S01]  /*1c30*/  I2F.RP R7, R9 ;  /* 0x0000000900077306 */ /* 0x000e220000209400 */
[----:B--2---:R-:W-:Y:S01]  /*1c40*/  FADD.FTZ R19, R8, R19 ;  /* 0x0000001308137221 */ /* 0x004fe20000010000 */
[----:B------:R-:W-:-:S04]  /*1c50*/  IABS R8, c[0x0][0x1c0] ;  /* 0x0000700000087a13 */ /* 0x000fc80000000000 */
[----:B------:R-:W1:Y:S02]  /*1c60*/  SHFL.BFLY PT, R22, R19, 0x8, 0x1f ;  /* 0x0d001f0013167f89 */ /* 0x000e6400000e0000 */
[----:B------:R-:W2:Y:S08]  /*1c70*/  I2F.U32.RP R20, R8 ;  /* 0x0000000800147306 */ /* 0x000eb00000209000 */
[----:B0-----:R-:W0:Y:S08]  /*1c80*/  MUFU.RCP R7, R7 ;  /* 0x0000000700077308 */ /* 0x001e300000001000 */
[----:B--2---:R-:W2:Y:S01]  /*1c90*/  MUFU.RCP R30, R20 ;  /* 0x00000014001e7308 */ /* 0x004ea20000001000 */
[----:B-1----:R-:W-:Y:S01]  /*1ca0*/  FADD.FTZ R22, R19, R22 ;  /* 0x0000001613167221 */ /* 0x002fe20000010000 */
[----:B0-----:R-:W-:-:S02]  /*1cb0*/  IADD3 R42, R7, 0xffffffe, RZ ;  /* 0x0ffffffe072a7810 */ /* 0x001fc40007ffe0ff */
[----:B------:R-:W-:Y:S02]  /*1cc0*/  IABS R7, R2 ;  /* 0x0000000200077213 */ /* 0x000fe40000000000 */
[----:B------:R-:W0:Y:S02]  /*1cd0*/  SHFL.BFLY PT, R17, R22, 0x4, 0x1f ;  /* 0x0c801f0016117f89 */ /* 0x000e2400000e0000 */
[----:B------:R-:W1:Y:S01]  /*1ce0*/  F2I.FTZ.U32.TRUNC.NTZ R43, R42 ;  /* 0x0000002a002b7305 */ /* 0x000e62000021f000 */
[----:B------:R-:W-:Y:S01]  /*1cf0*/  IMAD.MOV R7, RZ, RZ, -R7 ;  /* 0x000000ffff077224 */ /* 0x000fe200078e0a07 */
[----:B--2---:R-:W-:Y:S01]  /*1d00*/  IADD3 R30, R30, 0xffffffe, RZ ;  /* 0x0ffffffe1e1e7810 */ /* 0x004fe20007ffe0ff */
[----:B------:R-:W-:-:S05]  /*1d10*/  IMAD.IADD R20, R6, 0x1, R9 ;  /* 0x0000000106147824 */ /* 0x000fca00078e0209 */
[----:B------:R-:W2:Y:S01]  /*1d20*/  F2I.FTZ.U32.TRUNC.NTZ R31, R30 ;  /* 0x0000001e001f7305 */ /* 0x000ea2000021f000 */
[----:B------:R-:W-:Y:S01]  /*1d30*/  IABS R19, R20 ;  /* 0x0000001400137213 */ /* 0x000fe20000000000 */
[----:B-1----:R-:W-:Y:S02]  /*1d40*/  IMAD.MOV R24, RZ, RZ, -R43 ;  /* 0x000000ffff187224 */ /* 0x002fe400078e0a2b */
[----:B------:R-:W-:Y:S02]  /*1d50*/  IMAD.MOV.U32 R42, RZ, RZ, RZ ;  /* 0x000000ffff2a7224 */ /* 0x000fe400078e00ff */
[----:B------:R-:W-:Y:S02]  /*1d60*/  IMAD R21, R24, R9, RZ ;  /* 0x0000000918157224 */ /* 0x000fe400078e02ff */
[----:B------:R-:W-:Y:S01]  /*1d70*/  IMAD.MOV.U32 R24, RZ, RZ, R19 ;  /* 0x000000ffff187224 */ /* 0x000fe200078e0013 */
[----:B------:R-:W-:Y:S01]  /*1d80*/  IABS R19, c[0x0][0x1c0] ;  /* 0x0000700000137a13 */ /* 0x000fe20000000000 */
[----:B0-----:R-:W-:-:S02]  /*1d90*/  FADD.FTZ R17, R22, R17 ;  /* 0x0000001116117221 */ /* 0x001fc40000010000 */
[----:B--2---:R-:W-:Y:S02]  /*1da0*/  IMAD.MOV R6, RZ, RZ, -R31 ;  /* 0x000000ffff067224 */ /* 0x004fe400078e0a1f */
[----:B------:R-:W-:Y:S01]  /*1db0*/  IMAD.HI.U32 R21, R43, R21, R42 ;  /* 0x000000152b157227 */ /* 0x000fe200078e002a */
[----:B------:R-:W0:Y:S03]  /*1dc0*/  SHFL.BFLY PT, R22, R17, 0x2, 0x1f ;  /* 0x0c401f0011167f89 */ /* 0x000e2600000e0000 */
[----:B------:R-:W-:Y:S02]  /*1dd0*/  IMAD R23, R6, R8, RZ ;  /* 0x0000000806177224 */ /* 0x000fe400078e02ff */
[----:B------:R-:W-:Y:S02]  /*1de0*/  IMAD.MOV.U32 R30, RZ, RZ, RZ ;  /* 0x000000ffff1e7224 */ /* 0x000fe400078e00ff */
[----:B------:R-:W-:-:S04]  /*1df0*/  IMAD.HI.U32 R21, R21, R24, RZ ;  /* 0x0000001815157227 */ /* 0x000fc800078e00ff */
[----:B------:R-:W-:-:S04]  /*1e00*/  IMAD.HI.U32 R23, R31, R23, R30 ;  /* 0x000000171f177227 */ /* 0x000fc800078e001e */
[----:B------:R-:W-:Y:S02]  /*1e10*/  IMAD R6, R21, R7, R24 ;  /* 0x0000000715067224 */ /* 0x000fe400078e0218 */
[----:B------:R-:W-:Y:S02]  /*1e20*/  IMAD.MOV R19, RZ, RZ, -R19 ;  /* 0x000000ffff137224 */ /* 0x000fe400078e0a13 */
[----:B------:R-:W-:Y:S01]  /*1e30*/  IMAD.HI.U32 R23, R23, R24, RZ ;  /* 0x0000001817177227 */ /* 0x000fe200078e00ff */
[----:B------:R-:W-:-:S03]  /*1e40*/  ISETP.GT.U32.AND P0, PT, R9, R6, PT ;  /* 0x000000060900720c */ /* 0x000fc60003f04070 */
[----:B------:R-:W-:Y:S02]  /*1e50*/  IMAD R19, R23, R19, R24 ;  /* 0x0000001317137224 */ /* 0x000fe400078e0218 */
[----:B0-----:R-:W-:Y:S02]  /*1e60*/  FADD.FTZ R22, R17, R22 ;  /* 0x0000001611167221 */ /* 0x001fe40000010000 */
[----:B------:R-:W-:Y:S01]  /*1e70*/  IMAD.MOV.U32 R30, RZ, RZ, 0x7f800000 ;  /* 0x7f800000ff1e7424 */ /* 0x000fe200078e00ff */
[----:B------:R-:W-:Y:S02]  /*1e80*/  ISETP.GT.U32.AND P5, PT, R8, R19, PT ;  /* 0x000000130800720c */ /* 0x000fe40003fa4070 */
[----:B------:R-:W0:Y:S03]  /*1e90*/  SHFL.BFLY PT, R7, R22, 0x1, 0x1f ;  /* 0x0c201f0016077f89 */ /* 0x000e2600000e0000 */
[----:B------:R-:W-:Y:S01]  /*1ea0*/  @!P0 IMAD.IADD R6, R6, 0x1, -R9 ;  /* 0x0000000106068824 */ /* 0x000fe200078e0a09 */
[----:B------:R-:W-:-:S02]  /*1eb0*/  @!P0 IADD3 R21, R21, 0x1, RZ ;  /* 0x0000000115158810 */ /* 0x000fc40007ffe0ff */
[----:B------:R-:W-:Y:S02]  /*1ec0*/  ISETP.GT.AND P0, PT, R2, RZ, PT ;  /* 0x000000ff0200720c */ /* 0x000fe40003f04270 */
[-C--:B------:R-:W-:Y:S02]  /*1ed0*/  ISETP.GE.U32.AND P4, PT, R6, R9.reuse, PT ;  /* 0x000000090600720c */ /* 0x080fe40003f86070 */
[C---:B------:R-:W-:Y:S01]  /*1ee0*/  LOP3.LUT R6, R20.reuse, R9, RZ, 0x3c, !PT ;  /* 0x0000000914067212 */ /* 0x040fe200078e3cff */
[----:B------:R-:W-:Y:S01]  /*1ef0*/  @!P5 IMAD.IADD R19, R19, 0x1, -R8 ;  /* 0x000000011313d824 */ /* 0x000fe200078e0a08 */
[----:B------:R-:W-:Y:S02]  /*1f00*/  LOP3.LUT R20, R20, c[0x0][0x1c0], RZ, 0x3c, !PT ;  /* 0x0000700014147a12 */ /* 0x000fe400078e3cff */
[----:B------:R-:W-:Y:S02]  /*1f10*/  ISETP.GE.AND P3, PT, R6, RZ, PT ;  /* 0x000000ff0600720c */ /* 0x000fe40003f66270 */
[----:B------:R-:W-:Y:S01]  /*1f20*/  ISETP.GE.U32.AND P1, PT, R19, R8, PT ;  /* 0x000000081300720c */ /* 0x000fe20003f26070 */
[----:B------:R-:W1:Y:S01]  /*1f30*/  S2R R6, SR_TID.X ;  /* 0x0000000000067919 */ /* 0x000e620000002100 */
[----:B------:R-:W-:-:S02]  /*1f40*/  @!P5 IADD3 R23, R23, 0x1, RZ ;  /* 0x000000011717d810 */ /* 0x000fc40007ffe0ff */
[----:B------:R-:W-:Y:S02]  /*1f50*/  ISETP.GE.AND P2, PT, R20, RZ, PT ;  /* 0x000000ff1400720c */ /* 0x000fe40003f46270 */
[----:B------:R-:W-:Y:S01]  /*1f60*/  @P4 IADD3 R21, R21, 0x1, RZ ;  /* 0x0000000115154810 */ /* 0x000fe20007ffe0ff */
[----:B0-----:R-:W-:Y:S01]  /*1f70*/  FADD.FTZ R17, R22, R7 ;  /* 0x0000000716117221 */ /* 0x001fe20000010000 */
[----:B------:R-:W-:Y:S02]  /*1f80*/  ISETP.GT.AND P4, PT, R3, RZ, PT ;  /* 0x000000ff0300720c */ /* 0x000fe40003f84270 */
[----:B------:R-:W-:Y:S01]  /*1f90*/  SHF.R.S32.HI R20, RZ, 0x1f, R2 ;  /* 0x0000001fff147819 */ /* 0x000fe20000011402 */
[----:B------:R-:W-:Y:S02]  /*1fa0*/  @!P3 IMAD.MOV R21, RZ, RZ, -R21 ;  /* 0x000000ffff15b224 */ /* 0x000fe400078e0a15 */
[----:B------:R-:W-:Y:S02]  /*1fb0*/  @P1 IADD3 R23, R23, 0x1, RZ ;  /* 0x0000000117171810 */ /* 0x000fe40007ffe0ff */
[----:B------:R-:W-:-:S02]  /*1fc0*/  FSETP.NE.FTZ.AND P1, PT, R17, RZ, PT ;  /* 0x000000ff1100720b */ /* 0x000fc40003f35000 */
[C---:B------:R-:W-:Y:S01]  /*1fd0*/  ISETP.NE.AND P5, PT, R2.reuse, RZ, PT ;  /* 0x000000ff0200720c */ /* 0x040fe20003fa5270 */
[----:B------:R-:W-:Y:S01]  /*1fe0*/  @!P2 IMAD.MOV R23, RZ, RZ, -R23 ;  /* 0x000000ffff17a224 */ /* 0x000fe200078e0a17 */
[----:B------:R-:W-:Y:S01]  /*1ff0*/  LEA.HI.SX32 R7, R2, 0x1, 0x1 ;  /* 0x0000000102077811 */ /* 0x000fe200078f0aff */
[----:B------:R-:W-:Y:S01]  /*2000*/  @!P0 IMAD.MOV R7, RZ, RZ, R20 ;  /* 0x000000ffff078224 */ /* 0x000fe200078e0214 */
[----:B------:R-:W-:Y:S02]  /*2010*/  ISETP.NE.AND P0, PT, RZ, c[0x0][0x1c0], PT ;  /* 0x00007000ff007a0c */ /* 0x000fe40003f05270 */
[----:B------:R-:W-:Y:S02]  /*2020*/  SHF.R.S32.HI R19, RZ, 0x1f, R3 ;  /* 0x0000001fff137819 */ /* 0x000fe40000011403 */
[C---:B-1----:R-:W-:Y:S02]  /*2030*/  LOP3.LUT P2, RZ, R6.reuse, 0xf, RZ, 0xc0, !PT ;  /* 0x0000000f06ff7812 */ /* 0x042fe4000784c0ff */
[----:B------:R-:W-:Y:S01]  /*2040*/  LEA.HI.SX32 R8, R3, 0x1, 0x1 ;  /* 0x0000000103087811 */ /* 0x000fe200078f0aff */
[----:B------:R-:W-:Y:S01]  /*2050*/  @!P4 IMAD.MOV R8, RZ, RZ, R19 ;  /* 0x000000ffff08c224 */ /* 0x000fe200078e0213 */
[----:B------:R-:W0:Y:S01]  /*2060*/  @P1 MUFU.LG2 R17, R17 ;  /* 0x0000001100111308 */ /* 0x000e220000000c00 */
        /* <DEDUP_REMOVED lines=52> */
[----:B------:R-:W-:Y:S02]  /*23b0*/  MOV R24, 0x23d0 ;  /* 0x000023d000187802 */ /* 0x000fe40000000f00 */
[----:B------:R-:W-:Y:S05]  /*23c0*/  CALL.REL.NOINC `($__internal_1_$__cuda_sm20_div_s64) ;  /* 0x0000263000007944 */ /* 0x000fea0003c00000 */
[-C--:B------:R-:W-:Y:S02]  /*23d0*/  IADD3 R19, P0, RZ, -R20.reuse, RZ ;  /* 0x80000014ff137210 */ /* 0x080fe40007f1e0ff */
[----:B------:R-:W-:Y:S02]  /*23e0*/  MOV R48, R20 ;  /* 0x0000001400307202 */ /* 0x000fe40000000f00 */
[----:B------:R-:W-:Y:S01]  /*23f0*/  IADD3.X R17, RZ, ~R21, RZ, P0, !PT ;  /* 0x80000015ff117210 */ /* 0x000fe200007fe4ff */
[----:B------:R-:W-:Y:S01]  /*2400*/  IMAD.WIDE.U32 R38, R42, R19, R38 ;  /* 0x000000132a267225 */ /* 0x000fe200078e0026 */
[----:B------:R-:W-:-:S03]  /*2410*/  MOV R49, R21 ;  /* 0x0000001500317202 */ /* 0x000fc60000000f00 */
[----:B------:R-:W-:-:S04]  /*2420*/  IMAD R18, R17, R42, RZ ;  /* 0x0000002a11127224 */ /* 0x000fc800078e02ff */
[----:B------:R-:W-:Y:S01]  /*2430*/  IMAD R17, R23, R19, R18 ;  /* 0x0000001317117224 */ /* 0x000fe200078e0212 */
[----:B------:R-:W-:-:S04]  /*2440*/  MOV R18, R38 ;  /* 0x0000002600127202 */ /* 0x000fc80000000f00 */
[----:B------:R-:W-:Y:S01]  /*2450*/  IADD3 R17, R39, R17, RZ ;  /* 0x0000001127117210 */ /* 0x000fe20007ffe0ff */
[----:B------:R-:W-:Y:S05]  /*2460*/  BRA `(.L_x_65) ;  /* 0x0000016000007947 */ /* 0x000fea0003800000 */
.L_x_64:
[----:B------:R-:W0:Y:S01]  /*2470*/  I2F.U32.RP R20, R42 ;  /* 0x0000002a00147306 */ /* 0x000e220000209000 */
[----:B------:R-:W-:Y:S01]  /*2480*/  ISETP.NE.U32.AND P0, PT, R42, RZ, PT ;  /* 0x000000ff2a00720c */ /* 0x000fe20003f05070 */
[----:B------:R-:W-:-:S06]  /*2490*/  IMAD.MOV.U32 R49, RZ, RZ, RZ ;  /* 0x000000ffff317224 */ /* 0x000fcc00078e00ff */
        /* <DEDUP_REMOVED lines=13> */
[----:B------:R-:W-:Y:S02]  /*2570*/  ISETP.GE.U32.AND P1, PT, R17, R42, PT ;  /* 0x0000002a1100720c */ /* 0x000fe40003f26070 */
[----:B------:R-:W-:-:S11]  /*2580*/  MOV R17, RZ ;  /* 0x000000ff00117202 */ /* 0x000fd60000000f00 */
[----:B------:R-:W-:Y:S02]  /*2590*/  @P1 IADD3 R48, R48, 0x1, RZ ;  /* 0x0000000130301810 */ /* 0x000fe40007ffe0ff */
[----:B------:R-:W-:-:S05]  /*25a0*/  @!P0 LOP3.LUT R48, RZ, R42, RZ, 0x33, !PT ;  /* 0x0000002aff308212 */ /* 0x000fca00078e33ff */
[----:B------:R-:W-:-:S04]  /*25b0*/  IMAD.MOV R19, RZ, RZ, -R48 ;  /* 0x000000ffff137224 */ /* 0x000fc800078e0a30 */
[----:B------:R-:W-:Y:S02]  /*25c0*/  IMAD R18, R42, R19, R38 ;  /* 0x000000132a127224 */ /* 0x000fe400078e0226 */
.L_x_65:
[----:B------:R-:W-:Y:S05]  /*25d0*/  BSYNC B0 ;  /* 0x0000000000007941 */ /* 0x000fea0003800000 */
.L_x_63:
[----:B------:R-:W-:Y:S01]  /*25e0*/  LOP3.LUT R19, R17, R0, RZ, 0xfc, !PT ;  /* 0x0000000011137212 */ /* 0x000fe200078efcff */
[----:B------:R-:W-:Y:S03]  /*25f0*/  BSSY B0, `(.L_x_66) ;  /* 0x0000028000007945 */ /* 0x000fe60003800000 */
[----:B------:R-:W-:-:S13]  /*2600*/  ISETP.NE.U32.AND P0, PT, R19, RZ, PT ;  /* 0x000000ff1300720c */ /* 0x000fda0003f05070 */
[----:B------:R-:W-:Y:S05]  /*2610*/  @!P0 BRA `(.L_x_67) ;  /* 0x000000f000008947 */ /* 0x000fea0003800000 */
[----:B------:R-:W-:Y:S01]  /*2620*/  IMAD.MOV.U32 R26, RZ, RZ, R27 ;  /* 0x000000ffff1a7224 */ /* 0x000fe200078e001b */
[----:B------:R-:W-:Y:S02]  /*2630*/  MOV R23, R0 ;  /* 0x0000000000177202 */ /* 0x000fe40000000f00 */
[----:B------:R-:W-:Y:S02]  /*2640*/  MOV R24, 0x2660 ;  /* 0x0000266000187802 */ /* 0x000fe40000000f00 */
[----:B------:R-:W-:Y:S05]  /*2650*/  CALL.REL.NOINC `($__internal_1_$__cuda_sm20_div_s64) ;  /* 0x000023a000007944 */ /* 0x000fea0003c00000 */
[----:B------:R-:W-:Y:S01]  /*2660*/  IADD3 R19, P0, RZ, -R20, RZ ;  /* 0x80000014ff137210 */ /* 0x000fe20007f1e0ff */
[----:B------:R-:W-:Y:S01]  /*2670*/  IMAD.MOV.U32 R43, RZ, RZ, R21 ;  /* 0x000000ffff2b7224 */ /* 0x000fe200078e0015 */
[----:B------:R-:W-:Y:S02]  /*2680*/  MOV R38, R18 ;  /* 0x0000001200267202 */ /* 0x000fe40000000f00 */
[----:B------:R-:W-:Y:S02]  /*2690*/  IADD3.X R22, RZ, ~R21, RZ, P0, !PT ;  /* 0x80000015ff167210 */ /* 0x000fe400007fe4ff */
[----:B------:R-:W-:Y:S02]  /*26a0*/  MOV R39, R17 ;  /* 0x0000001100277202 */ /* 0x000fe40000000f00 */
[----:B------:R-:W-:Y:S01]  /*26b0*/  MOV R42, R20 ;  /* 0x00000014002a7202 */ /* 0x000fe20000000f00 */
[----:B------:R-:W-:-:S02]  /*26c0*/  IMAD R22, R22, R27, RZ ;  /* 0x0000001b16167224 */ /* 0x000fc400078e02ff */
[----:B------:R-:W-:-:S04]  /*26d0*/  IMAD.WIDE.U32 R38, R27, R19, R38 ;  /* 0x000000131b267225 */ /* 0x000fc800078e0026 */
[----:B------:R-:W-:-:S04]  /*26e0*/  IMAD R0, R0, R19, R22 ;  /* 0x0000001300007224 */ /* 0x000fc800078e0216 */
[----:B------:R-:W-:Y:S01]  /*26f0*/  IMAD.IADD R0, R39, 0x1, R0 ;  /* 0x0000000127007824 */ /* 0x000fe200078e0200 */
[----:B------:R-:W-:Y:S05]  /*2700*/  BRA `(.L_x_68) ;  /* 0x0000016000007947 */ /* 0x000fea0003800000 */
.L_x_67:
        /* <DEDUP_REMOVED lines=22> */
.L_x_68:
[----:B------:R-:W-:Y:S05]  /*2870*/  BSYNC B0 ;  /* 0x0000000000007941 */ /* 0x000fea0003800000 */
.L_x_66:
        /* <DEDUP_REMOVED lines=11> */
[----:B------:R-:W-:Y:S05]  /*2930*/  CALL.REL.NOINC `($__internal_1_$__cuda_sm20_div_s64) ;  /* 0x000020c000007944 */ /* 0x000fea0003c00000 */
[----:B------:R-:W-:-:S04]  /*2940*/  IADD3 R17, P0, RZ, -R20, RZ ;  /* 0x80000014ff117210 */ /* 0x000fc80007f1e0ff */
[----:B------:R-:W-:Y:S01]  /*2950*/  IADD3.X R18, RZ, ~R21, RZ, P0, !PT ;  /* 0x80000015ff127210 */ /* 0x000fe200007fe4ff */
[----:B------:R-:W-:-:S04]  /*2960*/  IMAD.WIDE.U32 R42, R5, R17, R42 ;  /* 0x00000011052a7225 */ /* 0x000fc800078e002a */
[----:B------:R-:W-:-:S04]  /*2970*/  IMAD R18, R18, R5, RZ ;  /* 0x0000000512127224 */ /* 0x000fc800078e02ff */
[----:B------:R-:W-:-:S05]  /*2980*/  IMAD R4, R4, R17, R18 ;  /* 0x0000001104047224 */ /* 0x000fca00078e0212 */
[----:B------:R-:W-:Y:S01]  /*2990*/  IADD3 R4, R43, R4, RZ ;  /* 0x000000042b047210 */ /* 0x000fe20007ffe0ff */
[----:B------:R-:W-:Y:S05]  /*29a0*/  BRA `(.L_x_71) ;  /* 0x0000016000007947 */ /* 0x000fea0003800000 */
.L_x_70:
        /* <DEDUP_REMOVED lines=22> */
.L_x_71:
[----:B------:R-:W-:Y:S05]  /*2b10*/  BSYNC B0 ;  /* 0x0000000000007941 */ /* 0x000fea0003800000 */
.L_x_69:
[-C--:B------:R-:W-:Y:S01]  /*2b20*/  IMAD R5, R41, R16.reuse, RZ ;  /* 0x0000001029057224 */ /* 0x080fe200078e02ff */
[----:B------:R-:W-:Y:S01]  /*2b30*/  SHF.R.S32.HI R17, RZ, 0x1f, R27 ;  /* 0x0000001fff117819 */ /* 0x000fe2000001141b */
[C---:B------:R-:W-:Y:S01]  /*2b40*/  IMAD.WIDE.U32 R46, R40.reuse, R16, RZ ;  /* 0x00000010282e7225 */ /* 0x040fe200078e00ff */
[----:B------:R-:W-:Y:S01]  /*2b50*/  ULDC.U8 UR10, c[0x0][0x329] ;  /* 0x0000ca40000a7ab9 */ /* 0x000fe20000000000 */
[----:B------:R-:W-:Y:S01]  /*2b60*/  BSSY B0, `(.L_x_72) ;  /* 0x0000046000007945 */ /* 0x000fe20003800000 */
[----:B------:R-:W-:Y:S01]  /*2b70*/  UISETP.NE.AND UP0, UPT, UR10, URZ, UPT ;  /* 0x0000003f0a00728c */ /* 0x000fe2000bf05270 */
[----:B------:R-:W-:Y:S01]  /*2b80*/  IMAD R5, R40, R14, R5 ;  /* 0x0000000e28057224 */ /* 0x000fe200078e0205 */
[----:B------:R-:W-:Y:S01]  /*2b90*/  ULDC.64 UR4, c[0x0][0x210] ;  /* 0x0000840000047ab9 */ /* 0x000fe20000000a00 */
[----:B------:R-:W-:Y:S01]  /*2ba0*/  IMAD R0, R0, R27, RZ ;  /* 0x0000001b00007224 */ /* 0x000fe200078e02ff */
[----:B------:R-:W-:Y:S02]  /*2bb0*/  UIMAD UR4, UR4, UR5, URZ ;  /* 0x00000005040472a4 */ /* 0x000fe4000f8e023f */
[----:B------:R-:W-:Y:S01]  /*2bc0*/  IADD3 R18, R47, R5, RZ ;  /* 0x000000052f127210 */ /* 0x000fe20007ffe0ff */
[----:B------:R-:W-:Y:S01]  /*2bd0*/  IMAD R17, R17, R38, R0 ;  /* 0x0000002611117224 */ /* 0x000fe200078e0200 */
[----:B------:R-:W-:Y:S01]  /*2be0*/  USEL UR5, UR5, 0x1, !UP0 ;  /* 0x0000000105057887 */ /* 0x000fe2000c000000 */
[----:B------:R-:W-:Y:S01]  /*2bf0*/  IMAD.WIDE.U32 R38, R38, R27, RZ ;  /* 0x0000001b26267225 */ /* 0x000fe200078e00ff */
[----:B------:R-:W-:-:S02]  /*2c00*/  USHF.R.S32.HI UR11, URZ, 0x1f, UR4 ;  /* 0x0000001f3f0b7899 */ /* 0x000fc40008011404 */
[----:B------:R-:W-:Y:S01]  /*2c10*/  USHF.R.S32.HI UR10, URZ, 0x1f, UR5 ;  /* 0x0000001f3f0a7899 */ /* 0x000fe20008011405 */
[-C--:B------:R-:W-:Y:S02]  /*2c20*/  IMAD R23, R18, R13.reuse, RZ ;  /* 0x0000000d12177224 */ /* 0x080fe400078e02ff */
[----:B------:R-:W-:Y:S02]  /*2c30*/  IMAD R19, R4, UR4, RZ ;  /* 0x0000000404137c24 */ /* 0x000fe4000f8e02ff */
[----:B------:R-:W-:Y:S02]  /*2c40*/  IMAD R23, R12, R46, R23 ;  /* 0x0000002e0c177224 */ /* 0x000fe400078e0217 */
[----:B------:R-:W-:-:S04]  /*2c50*/  IMAD.WIDE.U32 R46, R46, R13, RZ ;  /* 0x0000000d2e2e7225 */ /* 0x000fc800078e00ff */
[----:B------:R-:W-:Y:S01]  /*2c60*/  IMAD R5, R21, UR5, RZ ;  /* 0x0000000515057c24 */ /* 0x000fe2000f8e02ff */
[----:B------:R-:W-:Y:S01]  /*2c70*/  IADD3 R23, R47, R23, RZ ;  /* 0x000000172f177210 */ /* 0x000fe20007ffe0ff */
[C---:B------:R-:W-:Y:S02]  /*2c80*/  IMAD R19, R42.reuse, UR11, R19 ;  /* 0x0000000b2a137c24 */ /* 0x040fe4000f8e0213 */
[----:B------:R-:W-:Y:S01]  /*2c90*/  IMAD.WIDE.U32 R42, R42, UR4, RZ ;  /* 0x000000042a2a7c25 */ /* 0x000fe2000f8e00ff */
[----:B------:R-:W-:-:S03]  /*2ca0*/  LOP3.LUT R0, R49, R23, RZ, 0xfc, !PT ;  /* 0x0000001731007212 */ /* 0x000fc600078efcff */
[----:B------:R-:W-:Y:S01]  /*2cb0*/  IMAD R5, R20, UR10, R5 ;  /* 0x0000000a14057c24 */ /* 0x000fe2000f8e0205 */
[----:B------:R-:W-:Y:S01]  /*2cc0*/  ISETP.NE.U32.AND P0, PT, R0, RZ, PT ;  /* 0x000000ff0000720c */ /* 0x000fe20003f05070 */
[----:B------:R-:W-:Y:S01]  /*2cd0*/  IMAD.WIDE.U32 R40, R20, UR5, RZ ;  /* 0x0000000514287c25 */ /* 0x000fe2000f8e00ff */
[----:B------:R-:W-:Y:S02]  /*2ce0*/  IADD3 R0, R39, R17, RZ ;  /* 0x0000001127007210 */ /* 0x000fe40007ffe0ff */
[----:B------:R-:W-:Y:S01]  /*2cf0*/  IADD3 R4, R43, R19, RZ ;  /* 0x000000132b047210 */ /* 0x000fe20007ffe0ff */
[----:B------:R-:W-:Y:S01]  /*2d00*/  IMAD R3, R3, UR4, RZ ;  /* 0x0000000403037c24 */ /* 0x000fe2000f8e02ff */
[----:B------:R-:W-:Y:S01]  /*2d10*/  IADD3 R5, R41, R5, RZ ;  /* 0x0000000529057210 */ /* 0x000fe20007ffe0ff */
[----:B------:R-:W-:-:S06]  /*2d20*/  IMAD R2, R2, UR4, RZ ;  /* 0x0000000402027c24 */ /* 0x000fcc000f8e02ff */
[----:B------:R-:W-:Y:S05]  /*2d30*/  @!P0 BRA `(.L_x_73) ;  /* 0x0000011000008947 */ /* 0x000fea0003800000 */
[----:B------:R-:W-:Y:S01]  /*2d40*/  IMAD.MOV.U32 R18, RZ, RZ, R48 ;  /* 0x000000ffff127224 */ /* 0x000fe200078e0030 */
[----:B------:R-:W-:Y:S01]  /*2d50*/  MOV R17, R49 ;  /* 0x0000003100117202 */ /* 0x000fe20000000f00 */
[----:B------:R-:W-:Y:S01]  /*2d60*/  IMAD.MOV.U32 R26, RZ, RZ, R46 ;  /* 0x000000ffff1a7224 */ /* 0x000fe200078e002e */
[----:B------:R-:W-:Y:S02]  /*2d70*/  MOV R24, 0x2d90 ;  /* 0x00002d9000187802 */ /* 0x000fe40000000f00 */
[----:B------:R-:W-:Y:S05]  /*2d80*/  CALL.REL.NOINC `($__internal_1_$__cuda_sm20_div_s64) ;  /* 0x00001c7000007944 */ /* 0x000fea0003c00000 */
        /* <DEDUP_REMOVED lines=12> */
.L_x_73:
        /* <DEDUP_REMOVED lines=20> */
[----:B------:R-:W-:-:S05]  /*2f90*/  IADD3 R21, -R19, RZ, RZ ;  /* 0x000000ff13157210 */ /* 0x000fca0007ffe1ff */
[----:B------:R-:W-:Y:S01]  /*2fa0*/  IMAD R18, R46, R21, R48 ;  /* 0x000000152e127224 */ /* 0x000fe200078e0230 */
[----:B------:R-:W-:Y:S02]  /*2fb0*/  MOV R46, R19 ;  /* 0x00000013002e7202 */ /* 0x000fe40000000f00 */
.L_x_74:
[----:B------:R-:W-:Y:S05]  /*2fc0*/  BSYNC B0 ;  /* 0x0000000000007941 */ /* 0x000fea0003800000 */
.L_x_72:
        /* <DEDUP_REMOVED lines=19> */
.L_x_76:
[----:B------:R-:W0:Y:S01]  /*3100*/  I2F.U32.RP R20, R16 ;  /* 0x0000001000147306 */ /* 0x000e220000209000 */
[----:B------:R-:W-:Y:S01]  /*3110*/  HFMA2.MMA R22, -RZ, RZ, 0, 0 ;  /* 0x00000000ff167435 */ /* 0x000fe200000001ff */
[----:B------:R-:W-:Y:S01]  /*3120*/  ISETP.NE.U32.AND P0, PT, R16, RZ, PT ;  /* 0x000000ff1000720c */ /* 0x000fe20003f05070 */
[----:B------:R-:W-:-:S05]  /*3130*/  IMAD.MOV.U32 R49, RZ, RZ, RZ ;  /* 0x000000ffff317224 */ /* 0x000fca00078e00ff */
[----:B0-----:R-:W0:Y:S02]  /*3140*/  MUFU.RCP R19, R20 ;  /* 0x0000001400137308 */ /* 0x001e240000001000 */
[----:B0-----:R-:W-:-:S06]  /*3150*/  IADD3 R19, R19, 0xffffffe, RZ ;  /* 0x0ffffffe13137810 */ /* 0x001fcc0007ffe0ff */
[----:B------:R-:W0:Y:S02]  /*3160*/  F2I.FTZ.U32.TRUNC.NTZ R23, R19 ;  /* 0x0000001300177305 */ /* 0x000e24000021f000 */
[----:B0-----:R-:W-:-:S04]  /*3170*/  IMAD.MOV R14, RZ, RZ, -R23 ;  /* 0x000000ffff0e7224 */ /* 0x001fc800078e0a17 */
[----:B------:R-:W-:-:S04]  /*3180*/  IMAD R14, R14, R16, RZ ;  /* 0x000000100e0e7224 */ /* 0x000fc800078e02ff */
[----:B------:R-:W-:Y:S01]  /*3190*/  IMAD.HI.U32 R17, R23, R14, R22 ;  /* 0x0000000e17117227 */ /* 0x000fe200078e0016 */
[----:B------:R-:W-:-:S05]  /*31a0*/  MOV R14, RZ ;  /* 0x000000ff000e7202 */ /* 0x000fca0000000f00 */
        /* <DEDUP_REMOVED lines=11> */
.L_x_77:
[----:B------:R-:W-:Y:S05]  /*3260*/  BSYNC B0 ;  /* 0x0000000000007941 */ /* 0x000fea0003800000 */
.L_x_75:
        /* <DEDUP_REMOVED lines=10> */
[----:B------:R-:W-:Y:S02]  /*3310*/  IADD3 R17, P0, RZ, -R20, RZ ;  /* 0x80000014ff117210 */ /* 0x000fe40007f1e0ff */
[----:B------:R-:W-:Y:S02]  /*3320*/  MOV R52, R48 ;  /* 0x0000003000347202 */ /* 0x000fe40000000f00 */
[----:B------:R-:W-:Y:S02]  /*3330*/  IADD3.X R18, RZ, ~R21, RZ, P0, !PT ;  /* 0x80000015ff127210 */ /* 0x000fe400007fe4ff */
[----:B------:R-:W-:-:S03]  /*3340*/  MOV R53, R49 ;  /* 0x0000003100357202 */ /* 0x000fc60000000f00 */
[----:B------:R-:W-:Y:S02]  /*3350*/  IMAD R18, R18, R13, RZ ;  /* 0x0000000d12127224 */ /* 0x000fe400078e02ff */
[----:B------:R-:W-:-:S04]  /*3360*/  IMAD.WIDE.U32 R52, R13, R17, R52 ;  /* 0x000000110d347225 */ /* 0x000fc800078e0034 */
[----:B------:R-:W-:-:S05]  /*3370*/  IMAD R12, R12, R17, R18 ;  /* 0x000000110c0c7224 */ /* 0x000fca00078e0212 */
[----:B------:R-:W-:Y:S01]  /*3380*/  IADD3 R12, R53, R12, RZ ;  /* 0x0000000c350c7210 */ /* 0x000fe20007ffe0ff */
[----:B------:R-:W-:Y:S05]  /*3390*/  BRA `(.L_x_80) ;  /* 0x0000017000007947 */ /* 0x000fea0003800000 */
.L_x_79:
        /* <DEDUP_REMOVED lines=23> */
.L_x_80:
[----:B------:R-:W-:Y:S05]  /*3510*/  BSYNC B0 ;  /* 0x0000000000007941 */ /* 0x000fea0003800000 */
.L_x_78:
[----:B------:R-:W-:Y:S01]  /*3520*/  SHF.R.S32.HI R18, RZ, 0x1f, R6 ;  /* 0x0000001fff127819 */ /* 0x000fe20000011406 */
[-C--:B------:R-:W-:Y:S01]  /*3530*/  IMAD R13, R21, R6.reuse, RZ ;  /* 0x00000006150d7224 */ /* 0x080fe200078e02ff */
[----:B------:R-:W-:Y:S01]  /*3540*/  SHF.R.S32.HI R17, RZ, 0x1f, R3 ;  /* 0x0000001fff117819 */ /* 0x000fe20000011403 */
[----:B------:R-:W-:Y:S01]  /*3550*/  IMAD.WIDE.U32 R48, R20, R6, RZ ;  /* 0x0000000614307225 */ /* 0x000fe200078e00ff */
[----:B------:R-:W-:Y:S01]  /*3560*/  LOP3.LUT R6, R47, R10, RZ, 0xfc, !PT ;  /* 0x0000000a2f067212 */ /* 0x000fe200078efcff */
[----:B------:R-:W-:Y:S02]  /*3570*/  BSSY B0, `(.L_x_81) ;  /* 0x0000038000007945 */ /* 0x000fe40003800000 */
[----:B------:R-:W-:Y:S01]  /*3580*/  IMAD R55, R27, c[0x0][0x214], RZ ;  /* 0x000085001b377a24 */ /* 0x000fe200078e02ff */
[----:B------:R-:W-:Y:S01]  /*3590*/  ISETP.NE.U32.AND P0, PT, R6, RZ, PT ;  /* 0x000000ff0600720c */ /* 0x000fe20003f05070 */
[----:B------:R-:W-:Y:S02]  /*35a0*/  IMAD R12, R12, R3, RZ ;  /* 0x000000030c0c7224 */ /* 0x000fe400078e02ff */
[----:B------:R-:W-:Y:S01]  /*35b0*/  IMAD R14, R14, R55, RZ ;  /* 0x000000370e0e7224 */ /* 0x000fe200078e02ff */
[----:B------:R-:W-:Y:S01]  /*35c0*/  SHF.R.S32.HI R19, RZ, 0x1f, R55 ;  /* 0x0000001fff137819 */ /* 0x000fe20000011437 */
[----:B------:R-:W-:-:S02]  /*35d0*/  IMAD R17, R17, R52, R12 ;  /* 0x0000003411117224 */ /* 0x000fc400078e020c */
[----:B------:R-:W-:-:S04]  /*35e0*/  IMAD.WIDE.U32 R52, R52, R3, RZ ;  /* 0x0000000334347225 */ /* 0x000fc800078e00ff */
[----:B------:R-:W-:Y:S01]  /*35f0*/  IMAD R13, R18, R20, R13 ;  /* 0x00000014120d7224 */ /* 0x000fe200078e020d */
[----:B------:R-:W-:Y:S01]  /*3600*/  IADD3 R12, R53, R17, RZ ;  /* 0x00000011350c7210 */ /* 0x000fe20007ffe0ff */
[----:B------:R-:W-:Y:S02]  /*3610*/  IMAD R3, R19, R16, R14 ;  /* 0x0000001013037224 */ /* 0x000fe400078e020e */
[----:B------:R-:W-:Y:S01]  /*3620*/  IMAD.WIDE.U32 R54, R16, R55, RZ ;  /* 0x0000003710367225 */ /* 0x000fe200078e00ff */
[----:B------:R-:W-:-:S04]  /*3630*/  IADD3 R6, R49, R13, RZ ;  /* 0x0000000d31067210 */ /* 0x000fc80007ffe0ff */
[----:B------:R-:W-:Y:S01]  /*3640*/  IADD3 R3, R55, R3, RZ ;  /* 0x0000000337037210 */ /* 0x000fe20007ffe0ff */
[----:B------:R-:W-:Y:S05]  /*3650*/  @!P0 BRA `(.L_x_82) ;  /* 0x0000012000008947 */ /* 0x000fea0003800000 */
[----:B------:R-:W-:Y:S01]  /*3660*/  IMAD.MOV.U32 R18, RZ, RZ, R46 ;  /* 0x000000ffff127224 */ /* 0x000fe200078e002e */
[----:B------:R-:W-:Y:S01]  /*3670*/  MOV R26, R11 ;  /* 0x0000000b001a7202 */ /* 0x000fe20000000f00 */
[----:B------:R-:W-:Y:S01]  /*3680*/  IMAD.MOV.U32 R17, RZ, RZ, R47 ;  /* 0x000000ffff117224 */ /* 0x000fe200078e002f */
[----:B------:R-:W-:Y:S02]  /*3690*/  MOV R23, R10 ;  /* 0x0000000a00177202 */ /* 0x000fe40000000f00 */
[----:B------:R-:W-:Y:S02]  /*36a0*/  MOV R24, 0x36c0 ;  /* 0x000036c000187802 */ /* 0x000fe40000000f00 */
[----:B------:R-:W-:Y:S05]  /*36b0*/  CALL.REL.NOINC `($__internal_1_$__cuda_sm20_div_s64) ;  /* 0x0000134000007944 */ /* 0x000fea0003c00000 */
[----:B------:R-:W-:Y:S01]  /*36c0*/  IADD3 R13, P0, RZ, -R20, RZ ;  /* 0x80000014ff0d7210 */ /* 0x000fe20007f1e0ff */
[----:B------:R-:W-:Y:S01]  /*36d0*/  IMAD.MOV.U32 R17, RZ, RZ, R47 ;  /* 0x000000ffff117224 */ /* 0x000fe200078e002f */
[----:B------:R-:W-:Y:S02]  /*36e0*/  MOV R16, R46 ;  /* 0x0000002e00107202 */ /* 0x000fe40000000f00 */
[----:B------:R-:W-:-:S02]  /*36f0*/  IADD3.X R14, RZ, ~R21, RZ, P0, !PT ;  /* 0x80000015ff0e7210 */ /* 0x000fc400007fe4ff */
[----:B------:R-:W-:Y:S01]  /*3700*/  MOV R46, R20 ;  /* 0x00000014002e7202 */ /* 0x000fe20000000f00 */
[----:B------:R-:W-:Y:S01]  /*3710*/  IMAD.WIDE.U32 R16, R11, R13, R16 ;  /* 0x0000000d0b107225 */ /* 0x000fe200078e0010 */
[----:B------:R-:W-:-:S03]  /*3720*/  MOV R47, R21 ;  /* 0x00000015002f7202 */ /* 0x000fc60000000f00 */
[----:B------:R-:W-:-:S04]  /*3730*/  IMAD R14, R14, R11, RZ ;  /* 0x0000000b0e0e7224 */ /* 0x000fc800078e02ff */
[----:B------:R-:W-:Y:S01]  /*3740*/  IMAD R10, R10, R13, R14 ;  /* 0x0000000d0a0a7224 */ /* 0x000fe200078e020e */
[----:B------:R-:W-:-:S03]  /*3750*/  MOV R14, R16 ;  /* 0x00000010000e7202 */ /* 0x000fc60000000f00 */
[----:B------:R-:W-:Y:S01]  /*3760*/  IMAD.IADD R10, R17, 0x1, R10 ;  /* 0x00000001110a7824 */ /* 0x000fe200078e020a */
[----:B------:R-:W-:Y:S05]  /*3770*/  BRA `(.L_x_83) ;  /* 0x0000017000007947 */ /* 0x000fea0003800000 */
.L_x_82:
        /* <DEDUP_REMOVED lines=23> */
.L_x_83:
[----:B------:R-:W-:Y:S05]  /*38f0*/  BSYNC B0 ;  /* 0x0000000000007941 */ /* 0x000fea0003800000 */
.L_x_81:
        /* <DEDUP_REMOVED lines=21> */
[----:B------:R-:W-:-:S02]  /*3a50*/  IADD3.X R10, RZ, ~R21, RZ, P0, !PT ;  /* 0x80000015ff0a7210 */ /* 0x000fc400007fe4ff */
[----:B------:R-:W-:-:S03]  /*3a60*/  MOV R17, R47 ;  /* 0x0000002f00117202 */ /* 0x000fc60000000f00 */
[----:B------:R-:W-:Y:S02]  /*3a70*/  IMAD R10, R10, R9, RZ ;  /* 0x000000090a0a7224 */ /* 0x000fe400078e02ff */
[----:B------:R-:W-:-:S04]  /*3a80*/  IMAD.WIDE.U32 R16, R9, R13, R16 ;  /* 0x0000000d09107225 */ /* 0x000fc800078e0010 */
[----:B------:R-:W-:Y:S01]  /*3a90*/  IMAD R10, R8, R13, R10 ;  /* 0x0000000d080a7224 */ /* 0x000fe200078e020a */
[----:B------:R-:W-:-:S04]  /*3aa0*/  MOV R8, R16 ;  /* 0x0000001000087202 */ /* 0x000fc80000000f00 */
[----:B------:R-:W-:Y:S01]  /*3ab0*/  IADD3 R13, R17, R10, RZ ;  /* 0x0000000a110d7210 */ /* 0x000fe20007ffe0ff */
[----:B------:R-:W-:Y:S05]  /*3ac0*/  BRA `(.L_x_86) ;  /* 0x0000017000007947 */ /* 0x000fea0003800000 */
.L_x_85:
        /* <DEDUP_REMOVED lines=10> */
[----:B------:R-:W-:-:S04]  /*3b70*/  IMAD.HI.U32 R10, R13, R46, RZ ;  /* 0x0000002e0d0a7227 */ /* 0x000fc800078e00ff */
[----:B------:R-:W-:Y:S01]  /*3b80*/  IMAD.MOV.U32 R13, RZ, RZ, RZ ;  /* 0x000000ffff0d7224 */ /* 0x000fe200078e00ff */
        /* <DEDUP_REMOVED lines=11> */
.L_x_86:
[----:B------:R-:W-:Y:S05]  /*3c40*/  BSYNC B0 ;  /* 0x0000000000007941 */ /* 0x000fea0003800000 */
.L_x_84:
[----:B------:R-:W-:Y:S01]  /*3c50*/  IADD3 R39, P1, P0, R42, R40, R38 ;  /* 0x000000282a277210 */ /* 0x000fe2000783e026 */
[----:B------:R-:W-:-:S03]  /*3c60*/  IMAD R13, R13, R2, RZ ;  /* 0x000000020d0d7224 */ /* 0x000fc600078e02ff */
[----:B------:R-:W-:Y:S02]  /*3c70*/  IADD3 R39, P3, P2, R48, R39, R54 ;  /* 0x0000002730277210 */ /* 0x000fe40007a7e036 */
[----:B------:R-:W-:Y:S02]  /*3c80*/  IADD3.X R0, R4, R5, R0, P1, P0 ;  /* 0x0000000504007210 */ /* 0x000fe40000fe0400 */
[----:B------:R-:W-:Y:S02]  /*3c90*/  IADD3 R52, P1, P0, R56, R39, R52 ;  /* 0x0000002738347210 */ /* 0x000fe4000783e034 */
[----:B------:R-:W-:Y:S01]  /*3ca0*/  IADD3.X R0, R6, R0, R3, P3, P2 ;  /* 0x0000000006007210 */ /* 0x000fe20001fe4403 */
[----:B------:R-:W-:Y:S01]  /*3cb0*/  IMAD R3, R21, R7, RZ ;  /* 0x0000000715037224 */ /* 0x000fe200078e02ff */
[----:B------:R-:W-:Y:S02]  /*3cc0*/  SHF.R.S32.HI R4, RZ, 0x1f, R7 ;  /* 0x0000001fff047819 */ /* 0x000fe40000011407 */
[----:B------:R-:W-:-:S02]  /*3cd0*/  IADD3.X R53, R11, R0, R12, P1, P0 ;  /* 0x000000000b357210 */ /* 0x000fc40000fe040c */
        /* <DEDUP_REMOVED lines=11> */
.L_x_62:
[----:B------:R-:W-:-:S04]  /*3d90*/  LEA R2, P0, R38, c[0x0][0x200], 0x2 ;  /* 0x0000800026027a11 */ /* 0x000fc800078010ff */
[----:B------:R-:W-:-:S05]  /*3da0*/  LEA.HI.X R3, R38, c[0x0][0x204], R39, 0x2, P0 ;  /* 0x0000810026037a11 */ /* 0x000fca00000f1427 */
[----:B------:R0:W-:Y:S04]  /*3db0*/  STG.E [R2.64], R30 ;  /* 0x0000001e02007986 */ /* 0x0001e8000c101908 */
.L_x_61:
[----:B------:R-:W-:Y:S05]  /*3dc0*/  BSYNC B1 ;  /* 0x0000000000017941 */ /* 0x000fea0003800000 */
.L_x_60:
[C---:B------:R-:W-:Y:S01]  /*3dd0*/  IADD3 R0, R34.reuse, 0x10, RZ ;  /* 0x0000001022007810 */ /* 0x040fe20007ffe0ff */
[----:B0-----:R-:W-:Y:S01]  /*3de0*/  IMAD.MOV.U32 R3, RZ, RZ, c[0x0][0x314] ;  /* 0x0000c500ff037624 */ /* 0x001fe200078e00ff */
[C---:B------:R-:W-:Y:S01]  /*3df0*/  ISETP.GE.OR P2, PT, R34.reuse, c[0x0][0x314], P6 ;  /* 0x0000c50022007a0c */ /* 0x040fe20003746670 */
[----:B------:R-:W-:Y:S01]  /*3e00*/  IMAD.SHL.U32 R36, R34, 0x4, RZ ;  /* 0x0000000422247824 */ /* 0x000fe200078e00ff */
[----:B------:R-:W-:Y:S01]  /*3e10*/  ISETP.GE.OR P1, PT, R0, c[0x0][0x314], P6 ;  /* 0x0000c50000007a0c */ /* 0x000fe20003726670 */
[----:B------:R-:W-:Y:S01]  /*3e20*/  HFMA2.MMA R13, -RZ, RZ, 0, 0 ;  /* 0x00000000ff0d7435 */ /* 0x000fe200000001ff */
[----:B------:R-:W-:Y:S01]  /*3e30*/  IADD3 R0, R34, 0x20, RZ ;  /* 0x0000002022007810 */ /* 0x000fe20007ffe0ff */
[----:B------:R-:W-:Y:S01]  /*3e40*/  CS2R R10, SRZ ;  /* 0x00000000000a7805 */ /* 0x000fe2000001ff00 */
[----:B------:R-:W-:Y:S01]  /*3e50*/  CS2R R8, SRZ ;  /* 0x0000000000087805 */ /* 0x000fe2000001ff00 */
[----:B------:R-:W-:Y:S01]  /*3e60*/  CS2R R6, SRZ ;  /* 0x0000000000067805 */ /* 0x000fe2000001ff00 */
[----:B------:R-:W-:-:S02]  /*3e70*/  ISETP.GE.OR P0, PT, R0, c[0x0][0x314], P6 ;  /* 0x0000c50000007a0c */ /* 0x000fc40003706670 */
[----:B------:R-:W-:Y:S02]  /*3e80*/  IADD3 R0, R34, 0x30, RZ ;  /* 0x0000003022007810 */ /* 0x000fe40007ffe0ff */
[----:B------:R-:W-:Y:S01]  /*3e90*/  IADD3 R34, R36, 0x40, RZ ;  /* 0x0000004024227810 */ /* 0x000fe20007ffe0ff */
[----:B------:R-:W-:Y:S01]  /*3ea0*/  @!P2 FADD.FTZ R37, -R30, R37 ;  /* 0x000000251e25a221 */ /* 0x000fe20000010100 */
[----:B------:R-:W-:Y:S01]  /*3eb0*/  ISETP.GE.OR P6, PT, R0, c[0x0][0x314], P6 ;  /* 0x0000c50000007a0c */ /* 0x000fe200037c6670 */
[----:B------:R-:W-:Y:S02]  /*3ec0*/  @!P1 FADD.FTZ R32, -R30, R32 ;  /* 0x000000201e209221 */ /* 0x000fe40000010100 */
[----:B------:R-:W-:Y:S02]  /*3ed0*/  @!P2 FMUL.FTZ R37, R37, 1.4426950216293334961 ;  /* 0x3fb8aa3b2525a820 */ /* 0x000fe40000410000 */
[----:B------:R-:W-:Y:S02]  /*3ee0*/  @!P1 FMUL.FTZ R32, R32, 1.4426950216293334961 ;  /* 0x3fb8aa3b20209820 */ /* 0x000fe40000410000 */
[----:B------:R-:W-:Y:S01]  /*3ef0*/  @!P0 FADD.FTZ R33, -R30, R33 ;  /* 0x000000211e218221 */ /* 0x000fe20000010100 */
[----:B------:R-:W0:Y:S03]  /*3f00*/  @!P2 MUFU.EX2 R0, R37 ;  /* 0x000000250000a308 */ /* 0x000e260000000800 */
[----:B------:R-:W-:-:S02]  /*3f10*/  @!P0 FMUL.FTZ R33, R33, 1.4426950216293334961 ;  /* 0x3fb8aa3b21218820 */ /* 0x000fc40000410000 */
[----:B------:R-:W-:-:S03]  /*3f20*/  @!P6 FADD.FTZ R30, -R30, R35 ;  /* 0x000000231e1ee221 */ /* 0x000fc60000010100 */
[----:B------:R-:W1:Y:S01]  /*3f30*/  @!P0 MUFU.EX2 R2, R33 ;  /* 0x0000002100028308 */ /* 0x000e620000000800 */
[----:B------:R-:W-:-:S07]  /*3f40*/  @!P6 FMUL.FTZ R4, R30, 1.4426950216293334961 ;  /* 0x3fb8aa3b1e04e820 */ /* 0x000fce0000410000 */
[----:B------:R-:W2:Y:S01]  /*3f50*/  @!P1 MUFU.EX2 R32, R32 ;  /* 0x0000002000209308 */ /* 0x000ea20000000800 */
[----:B0-----:R0:W-:Y:S07]  /*3f60*/  @!P2 STS [R25.X4], R0 ;  /* 0x000000001900a388 */ /* 0x0011ee0000004800 */
[----:B------:R-:W3:Y:S01]  /*3f70*/  @!P6 MUFU.EX2 R4, R4 ;  /* 0x000000040004e308 */ /* 0x000ee20000000800 */
[----:B-1----:R1:W-:Y:S01]  /*3f80*/  @!P0 STS [R25.X4+0x480], R2 ;  /* 0x0004800219008388 */ /* 0x0023e20000004800 */
[----:B------:R-:W-:-:S02]  /*3f90*/  ISETP.GE.AND P0, PT, R3, 0x1, PT ;  /* 0x000000010300780c */ /* 0x000fc40003f06270 */
[----:B------:R-:W-:Y:S01]  /*3fa0*/  IADD3 R33, R36, 0x80, RZ ;  /* 0x0000008024217810 */ /* 0x000fe20007ffe0ff */
[----:B--2---:R-:W-:Y:S04]  /*3fb0*/  @!P1 STS [R25.X4+0x240], R32 ;  /* 0x0002402019009388 */ /* 0x004fe80000004800 */
[----:B---3--:R2:W-:Y:S01]  /*3fc0*/  @!P6 STS [R25.X4+0x6c0], R4 ;  /* 0x0006c0041900e388 */ /* 0x0085e20000004800 */
[----:B0-----:R-:W-:Y:S01]  /*3fd0*/  IMAD.MOV.U32 R0, RZ, RZ, RZ ;  /* 0x000000ffff007224 */ /* 0x001fe200078e00ff */
[----:B-1----:R-:W-:Y:S01]  /*3fe0*/  CS2R R2, SRZ ;  /* 0x0000000000027805 */ /* 0x002fe2000001ff00 */
[----:B--2---:R-:W-:Y:S01]  /*3ff0*/  CS2R R4, SRZ ;  /* 0x0000000000047805 */ /* 0x004fe2000001ff00 */
[----:B------:R-:W-:Y:S06]  /*4000*/  BAR.SYNC.DEFER_BLOCKING 0x0 ;  /* 0x0000000000007b1d */ /* 0x000fec0000010000 */
        /* <DEDUP_REMOVED lines=13> */
[----:B------:R-:W-:Y:S01]  /*40e0*/  IMAD.MOV.U32 R13, RZ, RZ, RZ ;  /* 0x000000ffff0d7224 */ /* 0x000fe200078e00ff */
[----:B------:R-:W-:Y:S01]  /*40f0*/  LEA.HI.X.SX32 R29, R29, UR4, 0x1, P0 ;  /* 0x000000041d1d7c11 */ /* 0x000fe200080f0eff */
[----:B------:R-:W-:Y:S01]  /*4100*/  CS2R R20, SRZ ;  /* 0x0000000000147805 */ /* 0x000fe2000001ff00 */
[C---:B------:R-:W-:Y:S01]  /*4110*/  LEA R30, P0, R12.reuse, c[0x0][0x1d8], 0x2 ;  /* 0x000076000c1e7a11 */ /* 0x040fe200078010ff */
[----:B------:R-:W-:Y:S01]  /*4120*/  CS2R R22, SRZ ;  /* 0x0000000000167805 */ /* 0x000fe2000001ff00 */
[----:B------:R-:W-:Y:S01]  /*4130*/  CS2R R24, SRZ ;  /* 0x0000000000187805 */ /* 0x000fe2000001ff00 */
[----:B------:R-:W-:Y:S01]  /*4140*/  CS2R R26, SRZ ;  /* 0x00000000001a7805 */ /* 0x000fe2000001ff00 */
[----:B------:R-:W-:Y:S01]  /*4150*/  LEA.HI.X R29, R12, c[0x0][0x1dc], R29, 0x2, P0 ;  /* 0x000077000c1d7a11 */ /* 0x000fe200000f141d */
[----:B------:R-:W-:Y:S01]  /*4160*/  IMAD.WIDE R38, R38, 0x4, RZ ;  /* 0x0000000426267825 */ /* 0x000fe200078e02ff */
[----:B------:R-:W-:-:S05]  /*4170*/  IADD3 R30, P0, R30, 0x200, RZ ;  /* 0x000002001e1e7810 */ /* 0x000fca0007f1e0ff */
[----:B------:R-:W-:-:S05]  /*4180*/  IMAD.X R29, RZ, RZ, R29, P0 ;  /* 0x000000ffff1d7224 */ /* 0x000fca00000e061d */
.L_x_90:
        /* <DEDUP_REMOVED lines=15> */
.L_x_89:
[----:B------:R-:W-:Y:S05]  /*4280*/  BSYNC B0 ;  /* 0x0000000000007941 */ /* 0x000fea0003800000 */
.L_x_88:
        /* <DEDUP_REMOVED lines=19> */
.L_x_87:
[----:B------:R-:W-:Y:S02]  /*43c0*/  IADD3 R15, R15, UR7, RZ ;  /* 0x000000070f0f7c10 */ /* 0x000fe4000fffe0ff */
[----:B------:R-:W-:-:S02]  /*43d0*/  F2FP.PACK_AB R0, R3, R0 ;  /* 0x000000000300723e */ /* 0x000fc400000000ff */
[----:B------:R-:W-:Y:S02]  /*43e0*/  ISETP.GE.AND P0, PT, R15, R28, PT ;  /* 0x0000001c0f00720c */ /* 0x000fe40003f06270 */
[----:B------:R-:W-:Y:S02]  /*43f0*/  F2FP.PACK_AB R5, R5, R2 ;  /* 0x000000020505723e */ /* 0x000fe400000000ff */
[----:B------:R-:W-:Y:S01]  /*4400*/  F2FP.PACK_AB R3, R9, R6 ;  /* 0x000000060903723e */ /* 0x000fe200000000ff */
[----:B------:R-:W-:Y:S01]  /*4410*/  IMAD.MOV.U32 R6, RZ, RZ, R0 ;  /* 0x000000ffff067224 */ /* 0x000fe200078e0000 */
[----:B------:R-:W-:Y:S01]  /*4420*/  F2FP.PACK_AB R16, R7, R4 ;  /* 0x000000040710723e */ /* 0x000fe200000000ff */
[----:B------:R-:W-:Y:S01]  /*4430*/  IMAD.MOV.U32 R7, RZ, RZ, R5 ;  /* 0x000000ffff077224 */ /* 0x000fe200078e0005 */
[----:B------:R-:W-:Y:S01]  /*4440*/  F2FP.PACK_AB R8, R11, R8 ;  /* 0x000000080b08723e */ /* 0x000fe200000000ff */
[----:B------:R-:W-:Y:S01]  /*4450*/  IMAD.MOV.U32 R17, RZ, RZ, R3 ;  /* 0x000000ffff117224 */ /* 0x000fe200078e0003 */
[----:B------:R-:W-:-:S03]  /*4460*/  F2FP.PACK_AB R9, R13, R10 ;  /* 0x0000000a0d09723e */ /* 0x000fc600000000ff */
[----:B------:R-:W-:Y:S05]  /*4470*/  @P0 EXIT ;  /* 0x000000000000094d */ /* 0x000fea0003800000 */
        /* <DEDUP_REMOVED lines=11> */
[----:B0-----:R-:W-:Y:S02]  /*4530*/  IMAD.MOV R0, RZ, RZ, -R13 ;  /* 0x000000ffff007224 */ /* 0x001fe400078e0a0d */
[----:B------:R-:W-:Y:S02]  /*4540*/  IMAD.MOV.U32 R12, RZ, RZ, RZ ;  /* 0x000000ffff0c7224 */ /* 0x000fe400078e00ff */
[----:B------:R-:W-:-:S04]  /*4550*/  IMAD R0, R0, R10, RZ ;  /* 0x0000000a00007224 */ /* 0x000fc800078e02ff */
[----:B------:R-:W-:-:S06]  /*4560*/  IMAD.HI.U32 R0, R13, R0, R12 ;  /* 0x000000000d007227 */ /* 0x000fcc00078e000c */
[----:B------:R-:W-:Y:S02]  /*4570*/  IMAD.HI.U32 R5, R0, R11, RZ ;  /* 0x0000000b00057227 */ /* 0x000fe400078e00ff */
[----:B------:R-:W0:Y:S02]  /*4580*/  I2F.RP R0, R3 ;  /* 0x0000000300007306 */ /* 0x000e240000209400 */
[----:B------:R-:W-:Y:S01]  /*4590*/  IMAD R11, R5, R2, R11 ;  /* 0x00000002050b7224 */ /* 0x000fe200078e020b */
[----:B------:R-:W-:-:S04]  /*45a0*/  LOP3.LUT R2, R15, R4, RZ, 0x3c, !PT ;  /* 0x000000040f027212 */ /* 0x000fc800078e3cff */
[----:B------:R-:W-:Y:S02]  /*45b0*/  ISETP.GT.U32.AND P1, PT, R10, R11, PT ;  /* 0x0000000b0a00720c */ /* 0x000fe40003f24070 */
[----:B------:R-:W-:Y:S01]  /*45c0*/  ISETP.GE.AND P0, PT, R2, RZ, PT ;  /* 0x000000ff0200720c */ /* 0x000fe20003f06270 */
[----:B0-----:R-:W0:Y:S10]  /*45d0*/  MUFU.RCP R0, R0 ;  /* 0x0000000000007308 */ /* 0x001e340000001000 */
[----:B------:R-:W-:Y:S01]  /*45e0*/  @!P1 IMAD.IADD R11, R11, 0x1, -R10 ;  /* 0x000000010b0b9824 */ /* 0x000fe200078e0a0a */
[----:B------:R-:W-:-:S02]  /*45f0*/  @!P1 IADD3 R5, R5, 0x1, RZ ;  /* 0x0000000105059810 */ /* 0x000fc40007ffe0ff */
[----:B------:R-:W-:Y:S02]  /*4600*/  ISETP.NE.AND P1, PT, R4, RZ, PT ;  /* 0x000000ff0400720c */ /* 0x000fe40003f25270 */
[----:B------:R-:W-:Y:S02]  /*4610*/  ISETP.GE.U32.AND P2, PT, R11, R10, PT ;  /* 0x0000000a0b00720c */ /* 0x000fe40003f46070 */
[----:B0-----:R-:W-:-:S04]  /*4620*/  IADD3 R12, R0, 0xffffffe, RZ ;  /* 0x0ffffffe000c7810 */ /* 0x001fc80007ffe0ff */
[----:B------:R-:W0:Y:S07]  /*4630*/  F2I.FTZ.U32.TRUNC.NTZ R13, R12 ;  /* 0x0000000c000d7305 */ /* 0x000e2e000021f000 */
[----:B------:R-:W-:-:S05]  /*4640*/  @P2 IADD3 R5, R5, 0x1, RZ ;  /* 0x0000000105052810 */ /* 0x000fca0007ffe0ff */
[----:B------:R-:W-:Y:S01]  /*4650*/  @!P0 IMAD.MOV R5, RZ, RZ, -R5 ;  /* 0x000000ffff058224 */ /* 0x000fe200078e0a05 */
[----:B------:R-:W-:-:S05]  /*4660*/  @!P1 LOP3.LUT R5, RZ, R4, RZ, 0x33, !PT ;  /* 0x00000004ff059212 */ /* 0x000fca00078e33ff */
[----:B------:R-:W-:Y:S02]  /*4670*/  IMAD R4, R5, R4, RZ ;  /* 0x0000000405047224 */ /* 0x000fe400078e02ff */
[--C-:B0-----:R-:W-:Y:S02]  /*4680*/  IMAD.MOV R2, RZ, RZ, -R13.reuse ;  /* 0x000000ffff027224 */ /* 0x101fe400078e0a0d */
[----:B------:R-:W-:Y:S02]  /*4690*/  IMAD.IADD R10, R15, 0x1, -R4 ;  /* 0x000000010f0a7824 */ /* 0x000fe400078e0a04 */
[----:B------:R-:W-:Y:S02]  /*46a0*/  IMAD R2, R2, R3, RZ ;  /* 0x0000000302027224 */ /* 0x000fe400078e02ff */
[----:B------:R-:W-:Y:S01]  /*46b0*/  IMAD.MOV.U32 R12, RZ, RZ, RZ ;  /* 0x000000ffff0c7224 */ /* 0x000fe200078e00ff */
[----:B------:R-:W-:Y:S02]  /*46c0*/  IABS R0, R10 ;  /* 0x0000000a00007213 */ /* 0x000fe40000000000 */
[----:B------:R-:W-:Y:S01]  /*46d0*/  LOP3.LUT R10, R10, c[0x0][0x214], RZ, 0x3c, !PT ;  /* 0x000085000a0a7a12 */ /* 0x000fe200078e3cff */
[----:B------:R-:W-:-:S03]  /*46e0*/  IMAD.HI.U32 R2, R13, R2, R12 ;  /* 0x000000020d027227 */ /* 0x000fc600078e000c */
[----:B------:R-:W-:Y:S01]  /*46f0*/  ISETP.GE.AND P1, PT, R10, RZ, PT ;  /* 0x000000ff0a00720c */ /* 0x000fe20003f26270 */
[----:B------:R-:W-:-:S04]  /*4700*/  IMAD.WIDE.U32 R12, R5, c[0x0][0x1e0], RZ ;  /* 0x00007800050c7a25 */ /* 0x000fc800078e00ff */
[----:B------:R-:W-:-:S04]  /*4710*/  IMAD.HI.U32 R11, R2, R0, RZ ;  /* 0x00000000020b7227 */ /* 0x000fc800078e00ff */
        /* <DEDUP_REMOVED lines=25> */
[----:B------:R-:W-:-:S04]  /*48b0*/  IMAD.WIDE.U32 R12, R4, c[0x0][0x1e8], R12 ;  /* 0x00007a00040c7a25 */ /* 0x000fc800078e000c */
[----:B------:R-:W-:Y:S01]  /*48c0*/  IMAD R3, R4, c[0x0][0x1ec], R3 ;  /* 0x00007b0004037a24 */ /* 0x000fe200078e0203 */
[-C--:B------:R-:W-:Y:S02]  /*48d0*/  @!P0 IADD3 R0, P3, R36, R12.reuse, RZ ;  /* 0x0000000c24008210 */ /* 0x080fe40007f7e0ff */
[----:B------:R-:W-:Y:S01]  /*48e0*/  @!P1 IADD3 R2, P2, R34, R12, RZ ;  /* 0x0000000c22029210 */ /* 0x000fe20007f5e0ff */
[----:B------:R-:W-:-:S05]  /*48f0*/  IMAD.IADD R3, R13, 0x1, R3 ;  /* 0x000000010d037824 */ /* 0x000fca00078e0203 */
[-C--:B------:R-:W-:Y:S02]  /*4900*/  @!P0 LEA.HI.X.SX32 R5, R36, R3.reuse, 0x1, P3 ;  /* 0x0000000324058211 */ /* 0x080fe400018f0eff */
[----:B------:R-:W-:Y:S02]  /*4910*/  @!P0 LEA R14, P3, R0, c[0x0][0x1d0], 0x1 ;  /* 0x00007400000e8a11 */ /* 0x000fe400078608ff */
[----:B------:R-:W-:Y:S02]  /*4920*/  @!P1 LEA.HI.X.SX32 R11, R34, R3, 0x1, P2 ;  /* 0x00000003220b9211 */ /* 0x000fe400010f0eff */
[----:B------:R-:W-:Y:S02]  /*4930*/  @!P0 LEA.HI.X R15, R0, c[0x0][0x1d4], R5, 0x1, P3 ;  /* 0x00007500000f8a11 */ /* 0x000fe400018f0c05 */
        /* <DEDUP_REMOVED lines=12> */
        .weak           $__internal_1_$__cuda_sm20_div_s64
        .type           $__internal_1_$__cuda_sm20_div_s64,@function
        .size           $__internal_1_$__cuda_sm20_div_s64,(.L_x_4071 - $__internal_1_$__cuda_sm20_div_s64)
$__internal_1_$__cuda_sm20_div_s64:
        /* <DEDUP_REMOVED lines=17> */
[C---:B------:R-:W-:Y:S02]  /*4b10*/  IMAD R19, R51.reuse, R20, RZ ;  /* 0x0000001433137224 */ /* 0x040fe400078e02ff */
[----:B------:R-:W-:-:S04]  /*4b20*/  IMAD.HI.U32 R22, P1, R51, R22, R58 ;  /* 0x0000001633167227 */ /* 0x000fc8000782003a */
[----:B------:R-:W-:Y:S01]  /*4b30*/  IMAD.HI.U32 R20, R51, R20, RZ ;  /* 0x0000001433147227 */ /* 0x000fe200078e00ff */
[----:B------:R-:W-:-:S03]  /*4b40*/  IADD3 R59, P0, R19, R22, RZ ;  /* 0x00000016133b7210 */ /* 0x000fc60007f1e0ff */
[----:B------:R-:W-:Y:S02]  /*4b50*/  IMAD.X R20, R20, 0x1, R51, P2 ;  /* 0x0000000114147824 */ /* 0x000fe400010e0633 */
[----:B------:R-:W-:-:S03]  /*4b60*/  IMAD.WIDE.U32 R60, R59, R44, RZ ;  /* 0x0000002c3b3c7225 */ /* 0x000fc600078e00ff */
[----:B------:R-:W-:Y:S01]  /*4b70*/  IADD3.X R29, RZ, RZ, R20, P0, P1 ;  /* 0x000000ffff1d7210 */ /* 0x000fe200007e2414 */
[----:B------:R-:W-:Y:S01]  /*4b80*/  IMAD R50, R59, R45, R61 ;  /* 0x0000002d3b327224 */ /* 0x000fe200078e023d */
[----:B------:R-:W-:Y:S01]  /*4b90*/  IADD3 R20, P0, RZ, -R60, RZ ;  /* 0x8000003cff147210 */ /* 0x000fe20007f1e0ff */
[----:B------:R-:W-:Y:S01]  /*4ba0*/  IMAD.MOV.U32 R51, RZ, RZ, RZ ;  /* 0x000000ffff337224 */ /* 0x000fe200078e00ff */
[----:B------:R-:W-:Y:S01]  /*4bb0*/  ISETP.GE.AND P1, PT, R17, RZ, PT ;  /* 0x000000ff1100720c */ /* 0x000fe20003f26270 */
[----:B------:R-:W-:Y:S02]  /*4bc0*/  IMAD R50, R29, R44, R50 ;  /* 0x0000002c1d327224 */ /* 0x000fe400078e0232 */
[----:B------:R-:W-:-:S04]  /*4bd0*/  IMAD.HI.U32 R58, R59, R20, RZ ;  /* 0x000000143b3a7227 */ /* 0x000fc800078e00ff */
[----:B------:R-:W-:-:S04]  /*4be0*/  IMAD.X R50, RZ, RZ, ~R50, P0 ;  /* 0x000000ffff327224 */ /* 0x000fc800000e0e32 */
[----:B------:R-:W-:-:S04]  /*4bf0*/  IMAD.WIDE.U32 R58, P5, R59, R50, R58 ;  /* 0x000000323b3a7225 */ /* 0x000fc800078a003a */
[C---:B------:R-:W-:Y:S02]  /*4c00*/  IMAD R22, R29.reuse, R50, RZ ;  /* 0x000000321d167224 */ /* 0x040fe400078e02ff */
[----:B------:R-:W-:Y:S01]  /*4c10*/  IMAD.HI.U32 R19, P4, R29, R20, R58 ;  /* 0x000000141d137227 */ /* 0x000fe2000788003a */
[----:B------:R-:W-:-:S03]  /*4c20*/  IADD3 R20, P0, RZ, -R18, RZ ;  /* 0x80000012ff147210 */ /* 0x000fc60007f1e0ff */
[----:B------:R-:W-:Y:S01]  /*4c30*/  IMAD.HI.U32 R21, R29, R50, RZ ;  /* 0x000000321d157227 */ /* 0x000fe200078e00ff */
[----:B------:R-:W-:Y:S02]  /*4c40*/  SEL R20, R20, R18, !P1 ;  /* 0x0000001214147207 */ /* 0x000fe40004800000 */
[----:B------:R-:W-:Y:S01]  /*4c50*/  IADD3 R22, P2, R22, R19, RZ ;  /* 0x0000001316167210 */ /* 0x000fe20007f5e0ff */
[----:B------:R-:W-:Y:S02]  /*4c60*/  IMAD.X R36, RZ, RZ, ~R17, P0 ;  /* 0x000000ffff247224 */ /* 0x000fe400000e0e11 */
[----:B------:R-:W-:Y:S02]  /*4c70*/  IMAD.X R21, R21, 0x1, R29, P5 ;  /* 0x0000000115157824 */ /* 0x000fe400028e061d */
[----:B------:R-:W-:Y:S01]  /*4c80*/  IMAD.HI.U32 R50, R22, R20, RZ ;  /* 0x0000001416327227 */ /* 0x000fe200078e00ff */
[----:B------:R-:W-:Y:S02]  /*4c90*/  SEL R19, R36, R17, !P1 ;  /* 0x0000001124137207 */ /* 0x000fe40004800000 */
[----:B------:R-:W-:-:S03]  /*4ca0*/  IADD3.X R36, RZ, RZ, R21, P2, P4 ;  /* 0x000000ffff247210 */ /* 0x000fc600017e8415 */
[----:B------:R-:W-:-:S04]  /*4cb0*/  IMAD.WIDE.U32 R50, R22, R19, R50 ;  /* 0x0000001316327225 */ /* 0x000fc800078e0032 */
[C---:B------:R-:W-:Y:S02]  /*4cc0*/  IMAD R31, R36.reuse, R19, RZ ;  /* 0x00000013241f7224 */ /* 0x040fe400078e02ff */
[----:B------:R-:W-:-:S04]  /*4cd0*/  IMAD.HI.U32 R22, P1, R36, R20, R50 ;  /* 0x0000001424167227 */ /* 0x000fc80007820032 */
[----:B------:R-:W-:Y:S01]  /*4ce0*/  IMAD.HI.U32 R21, R36, R19, RZ ;  /* 0x0000001324157227 */ /* 0x000fe200078e00ff */
[----:B------:R-:W-:-:S04]  /*4cf0*/  IADD3 R31, P0, R31, R22, RZ ;  /* 0x000000161f1f7210 */ /* 0x000fc80007f1e0ff */
[----:B------:R-:W-:Y:S01]  /*4d00*/  IADD3.X R21, R21, RZ, RZ, P1, !PT ;  /* 0x000000ff15157210 */ /* 0x000fe20000ffe4ff */
[----:B------:R-:W-:-:S04]  /*4d10*/  IMAD.WIDE.U32 R50, R31, R44, RZ ;  /* 0x0000002c1f327225 */ /* 0x000fc800078e00ff */
[----:B------:R-:W-:Y:S01]  /*4d20*/  IMAD.X R29, RZ, RZ, R21, P0 ;  /* 0x000000ffff1d7224 */ /* 0x000fe200000e0615 */
[----:B------:R-:W-:Y:S01]  /*4d30*/  IADD3 R20, P0, -R50, R20, RZ ;  /* 0x0000001432147210 */ /* 0x000fe20007f1e1ff */
[----:B------:R-:W-:-:S03]  /*4d40*/  IMAD R21, R31, R45, R51 ;  /* 0x0000002d1f157224 */ /* 0x000fc600078e0233 */
[CC--:B------:R-:W-:Y:S01]  /*4d50*/  ISETP.GE.U32.AND P2, PT, R20.reuse, R44.reuse, PT ;  /* 0x0000002c1400720c */ /* 0x0c0fe20003f46070 */
[-C--:B------:R-:W-:Y:S01]  /*4d60*/  IMAD R22, R29, R44.reuse, R21 ;  /* 0x0000002c1d167224 */ /* 0x080fe200078e0215 */
[----:B------:R-:W-:-:S03]  /*4d70*/  IADD3 R21, P1, R20, -R44, RZ ;  /* 0x8000002c14157210 */ /* 0x000fc60007f3e0ff */
[----:B------:R-:W-:Y:S01]  /*4d80*/  IMAD.X R19, R19, 0x1, ~R22, P0 ;  /* 0x0000000113137824 */ /* 0x000fe200000e0e16 */
[----:B------:R-:W-:-:S04]  /*4d90*/  IADD3 R22, P0, R31, 0x1, RZ ;  /* 0x000000011f167810 */ /* 0x000fc80007f1e0ff */
[----:B------:R-:W-:-:S04]  /*4da0*/  ISETP.GE.U32.AND.EX P2, PT, R19, R45, PT, P2 ;  /* 0x0000002d1300720c */ /* 0x000fc80003f46120 */
[----:B------:R-:W-:Y:S01]  /*4db0*/  SEL R21, R21, R20, P2 ;  /* 0x0000001415157207 */ /* 0x000fe20001000000 */
[----:B------:R-:W-:Y:S01]  /*4dc0*/  IMAD.X R20, R19, 0x1, ~R45, P1 ;  /* 0x0000000113147824 */ /* 0x000fe200008e0e2d */
[----:B------:R-:W-:Y:S01]  /*4dd0*/  SEL R31, R22, R31, P2 ;  /* 0x0000001f161f7207 */ /* 0x000fe20001000000 */
[----:B------:R-:W-:Y:S01]  /*4de0*/  IMAD.X R22, RZ, RZ, R29, P0 ;  /* 0x000000ffff167224 */ /* 0x000fe200000e061d */
[----:B------:R-:W-:Y:S01]  /*4df0*/  ISETP.GE.U32.AND P0, PT, R21, R44, PT ;  /* 0x0000002c1500720c */ /* 0x000fe20003f06070 */
[----:B------:R-:W-:Y:S01]  /*4e00*/  IMAD.MOV.U32 R44, RZ, RZ, R24 ;  /* 0x000000ffff2c7224 */ /* 0x000fe200078e0018 */
[----:B------:R-:W-:Y:S02]  /*4e10*/  SEL R19, R20, R19, P2 ;  /* 0x0000001314137207 */ /* 0x000fe40001000000 */
[----:B------:R-:W-:Y:S02]  /*4e20*/  SEL R22, R22, R29, P2 ;  /* 0x0000001d16167207 */ /* 0x000fe40001000000 */
[----:B------:R-:W-:-:S02]  /*4e30*/  IADD3 R20, P1, R31, 0x1, RZ ;  /* 0x000000011f147810 */ /* 0x000fc40007f3e0ff */
[----:B------:R-:W-:Y:S01]  /*4e40*/  ISETP.GE.U32.AND.EX P0, PT, R19, R45, PT, P0 ;  /* 0x0000002d1300720c */ /* 0x000fe20003f06100 */
[----:B------:R-:W-:Y:S01]  /*4e50*/  IMAD.MOV.U32 R45, RZ, RZ, 0x0 ;  /* 0x00000000ff2d7424 */ /* 0x000fe200078e00ff */
[-C--:B------:R-:W-:Y:S02]  /*4e60*/  IADD3.X R19, RZ, R22.reuse, RZ, P1, !PT ;  /* 0x00000016ff137210 */ /* 0x080fe40000ffe4ff */
[----:B------:R-:W-:Y:S02]  /*4e70*/  SEL R20, R20, R31, P0 ;  /* 0x0000001f14147207 */ /* 0x000fe40000000000 */
[----:B------:R-:W-:Y:S02]  /*4e80*/  SEL R22, R19, R22, P0 ;  /* 0x0000001613167207 */ /* 0x000fe40000000000 */
[----:B------:R-:W-:Y:S02]  /*4e90*/  LOP3.LUT R21, R23, R17, RZ, 0x3c, !PT ;  /* 0x0000001117157212 */ /* 0x000fe400078e3cff */
[----:B------:R-:W-:-:S02]  /*4ea0*/  IADD3 R19, P1, RZ, -R20, RZ ;  /* 0x80000014ff137210 */ /* 0x000fc40007f3e0ff */
[----:B------:R-:W-:Y:S02]  /*4eb0*/  ISETP.GE.AND P2, PT, R21, RZ, PT ;  /* 0x000000ff1500720c */ /* 0x000fe40003f46270 */
[----:B------:R-:W-:Y:S01]  /*4ec0*/  ISETP.NE.U32.AND P0, PT, R26, RZ, PT ;  /* 0x000000ff1a00720c */ /* 0x000fe20003f05070 */
[----:B------:R-:W-:Y:S01]  /*4ed0*/  IMAD.X R21, RZ, RZ, ~R22, P1 ;  /* 0x000000ffff157224 */ /* 0x000fe200008e0e16 */
[----:B------:R-:W-:Y:S02]  /*4ee0*/  SEL R19, R19, R20, !P2 ;  /* 0x0000001413137207 */ /* 0x000fe40005000000 */
[----:B------:R-:W-:Y:S02]  /*4ef0*/  ISETP.NE.AND.EX P0, PT, R23, RZ, PT, P0 ;  /* 0x000000ff1700720c */ /* 0x000fe40003f05300 */
[----:B------:R-:W-:Y:S02]  /*4f00*/  SEL R21, R21, R22, !P2 ;  /* 0x0000001615157207 */ /* 0x000fe40005000000 */
[----:B------:R-:W-:-:S02]  /*4f10*/  SEL R20, R19, 0xffffffff, P0 ;  /* 0xffffffff13147807 */ /* 0x000fc40000000000 */
[----:B------:R-:W-:Y:S01]  /*4f20*/  SEL R21, R21, 0xffffffff, P0 ;  /* 0xffffffff15157807 */ /* 0x000fe20000000000 */
[----:B------:R-:W-:Y:S06]  /*4f30*/  RET.REL.NODEC R44 `(_ZN5flash32flash_fwd_splitkv_combine_kernelI23Flash_fwd_kernel_traitsILi192ELi64ELi64ELi4ELb0ELb0EN7cutlass6half_tE19Flash_kernel_traitsILi192ELi64ELi64ELi4ES3_EELi8ELi6ELb0EEEvNS_16Flash_fwd_paramsE) ;  /* 0xffffb0c02c007950 */ /* 0x000fec0003c3ffff */
.L_x_91:
        /* <DEDUP_REMOVED lines=12> */
.L_x_4071:


//--------------------- .text._ZN5flash32flash_fwd_splitkv_combine_kernelI23Flash_fwd_kernel_traitsILi192ELi64ELi64ELi4ELb0ELb0EN7cutlass6half_tE19Flash_kernel_traitsILi192ELi64ELi64ELi4ES3_EELi8ELi5ELb0EEEvNS_16Flash_fwd_paramsE --------------------------
	.section	.text._ZN5flash32flash_fwd_splitkv_combine_kernelI23Flash_fwd_kernel_traitsILi192ELi64ELi64ELi4ELb0ELb0EN7cutlass6half_tE19Flash_kernel_traitsILi192ELi64ELi64ELi4ES3_EELi8ELi5ELb0EEEvNS_16Flash_fwd_paramsE,"ax",@progbits
	.sectioninfo	@"SHI_REGISTERS=62"
	.align	128
        .global         _ZN5flash32flash_fwd_splitkv_combine_kernelI23Flash_fwd_kernel_traitsILi192ELi64ELi64ELi4ELb0ELb0EN7cutlass6half_tE19Flash_kernel_traitsILi192ELi64ELi64ELi4ES3_EELi8ELi5ELb0EEEvNS_16Flash_fwd_paramsE
        .type           _ZN5flash32flash_fwd_splitkv_combine_kernelI23Flash_fwd_kernel_traitsILi192ELi64ELi64ELi4ELb0ELb0EN7cutlass6half_tE19Flash_kernel_traitsILi192ELi64ELi64ELi4ES3_EELi8ELi5ELb0EEEvNS_16Flash_fwd_paramsE,@function
        .size           _ZN5flash32flash_fwd_splitkv_combine_kernelI23Flash_fwd_kernel_traitsILi192ELi64ELi64ELi4ELb0ELb0EN7cutlass6half_tE19Flash_kernel_traitsILi192ELi64ELi64ELi4ES3_EELi8ELi5ELb0EEEvNS_16Flash_fwd_paramsE,(.L_x_4072 - _ZN5flash32flash_fwd_splitkv_combine_kernelI23Flash_fwd_kernel_traitsILi192ELi64ELi64ELi4ELb0ELb0EN7cutlass6half_tE19Flash_kernel_traitsILi192ELi64ELi64ELi4ES3_EELi8ELi5ELb0EEEvNS_16Flash_fwd_paramsE)
        .other          _ZN5flash32flash_fwd_splitkv_combine_kernelI23Flash_fwd_kernel_traitsILi192ELi64ELi64ELi4ELb0ELb0EN7cutlass6half_tE19Flash_kernel_traitsILi192ELi64ELi64ELi4ES3_EELi8ELi5ELb0EEEvNS_16Flash_fwd_paramsE,@"STO_CUDA_ENTRY STV_DEFAULT"
_ZN5flash32flash_fwd_splitkv_combine_kernelI23Flash_fwd_kernel_traitsILi192ELi64ELi64ELi4ELb0ELb0EN7cutlass6half_tE19Flash_kernel_traitsILi192ELi64ELi64ELi4ES3_EELi8ELi5ELb0EEEvNS_16Flash_fwd_paramsE:
.text._ZN5flash32flash_fwd_splitkv_combine_kernelI23Flash_fwd_kernel_traitsILi192ELi64ELi64ELi4ELb0ELb0EN7cutlass6half_tE19Flash_kernel_traitsILi192ELi64ELi64ELi4ES3_EELi8ELi5ELb0EEEvNS_16Flash_fwd_paramsE:
        /* <DEDUP_REMOVED lines=23> */
[----:B------:R-:W-:Y:S05]  /*0170*/  CALL.REL.NOINC `($__internal_2_$__cuda_sm20_div_s64) ;  /* 0x0000453000007944 */ /* 0x000fea0003c00000 */
[----:B------:R-:W-:Y:S05]  /*0180*/  BRA `(.L_x_93) ;  /* 0x0000013000007947 */ /* 0x000fea0003800000 */
.L_x_92:
        /* <DEDUP_REMOVED lines=19> */
.L_x_93:
        /* <DEDUP_REMOVED lines=11> */
[----:B------:R-:W-:Y:S05]  /*0370*/  CALL.REL.NOINC `($__internal_2_$__cuda_sm20_div_s64) ;  /* 0x0000433000007944 */ /* 0x000fea0003c00000 */
[----:B------:R-:W-:Y:S02]  /*0380*/  MOV R8, R20 ;  /* 0x0000001400087202 */ /* 0x000fe40000000f00 */
[----:B------:R-:W-:Y:S01]  /*0390*/  MOV R9, R21 ;  /* 0x0000001500097202 */ /* 0x000fe20000000f00 */
[----:B------:R-:W-:Y:S05]  /*03a0*/  BRA `(.L_x_96) ;  /* 0x0000013000007947 */ /* 0x000fea0003800000 */
.L_x_95:
        /* <DEDUP_REMOVED lines=19> */
.L_x_96:
[----:B------:R-:W-:Y:S05]  /*04e0*/  BSYNC B0 ;  /* 0x0000000000007941 */ /* 0x000fea0003800000 */
.L_x_94:
[----:B------:R-:W-:Y:S01]  /*04f0*/  IABS R7, c[0x0][0x214] ;  /* 0x0000850000077a13 */ /* 0x000fe20000000000 */
[----:B------:R-:W-:Y:S01]  /*0500*/  ULDC UR6, c[0x0][0x214] ;  /* 0x0000850000067ab9 */ /* 0x000fe20000000800 */
[----:B------:R-:W-:Y:S01]  /*0510*/  BSSY B0, `(.L_x_97) ;  /* 0x000003b000007945 */ /* 0x000fe20003800000 */
[----:B------:R-:W-:Y:S01]  /*0520*/  UIADD3 UR6, UR6, -0x1, URZ ;  /* 0xffffffff06067890 */ /* 0x000fe2000fffe03f */
[----:B------:R-:W0:Y:S05]  /*0530*/  I2F.RP R6, R7 ;  /* 0x0000000700067306 */ /* 0x000e2a0000209400 */
[----:B------:R-:W-:-:S04]  /*0540*/  IADD3 R2, R7, UR6, RZ ;  /* 0x0000000607027c10 */ /* 0x000fc8000fffe0ff */
[----:B------:R-:W-:Y:S01]  /*0550*/  IABS R3, R2 ;  /* 0x0000000200037213 */ /* 0x000fe20000000000 */
        /* <DEDUP_REMOVED lines=9> */
[----:B------:R-:W-:Y:S01]  /*05f0*/  IMAD R4, R7, R4, R3 ;  /* 0x0000000407047224 */ /* 0x000fe200078e0203 */
[----:B------:R-:W-:-:S04]  /*0600*/  LOP3.LUT R3, R2, R7, RZ, 0x3c, !PT ;  /* 0x0000000702037212 */ /* 0x000fc800078e3cff */
[----:B------:R-:W-:Y:S02]  /*0610*/  ISETP.GT.U32.AND P1, PT, R7, R4, PT ;  /* 0x000000040700720c */ /* 0x000fe40003f24070 */
[----:B------:R-:W-:-:S11]  /*0620*/  ISETP.GE.AND P0, PT, R3, RZ, PT ;  /* 0x000000ff0300720c */ /* 0x000fd60003f06270 */
[----:B------:R-:W-:Y:S01]  /*0630*/  @!P1 IMAD.IADD R4, R4, 0x1, -R7 ;  /* 0x0000000104049824 */ /* 0x000fe200078e0a07 */
[----:B------:R-:W-:Y:S02]  /*0640*/  @!P1 IADD3 R6, R6, 0x1, RZ ;  /* 0x0000000106069810 */ /* 0x000fe40007ffe0ff */
[----:B------:R-:W-:Y:S02]  /*0650*/  ISETP.NE.AND P1, PT, RZ, c[0x0][0x214], PT ;  /* 0x00008500ff007a0c */ /* 0x000fe40003f25270 */
[----:B------:R-:W-:-:S13]  /*0660*/  ISETP.GE.U32.AND P2, PT, R4, R7, PT ;  /* 0x000000070400720c */ /* 0x000fda0003f46070 */
[----:B------:R-:W-:-:S05]  /*0670*/  @P2 IADD3 R6, R6, 0x1, RZ ;  /* 0x0000000106062810 */ /* 0x000fca0007ffe0ff */
[----:B------:R-:W-:Y:S01]  /*0680*/  @!P0 IMAD.MOV R6, RZ, RZ, -R6 ;  /* 0x000000ffff068224 */ /* 0x000fe200078e0a06 */
[----:B------:R-:W-:-:S04]  /*0690*/  @!P1 LOP3.LUT R6, RZ, R7, RZ, 0x33, !PT ;  /* 0x00000007ff069212 */ /* 0x000fc800078e33ff */
[----:B------:R-:W-:Y:S02]  /*06a0*/  ISETP.LT.U32.AND P0, PT, R26, R6, PT ;  /* 0x000000061a00720c */ /* 0x000fe40003f01070 */
[----:B------:R-:W-:-:S04]  /*06b0*/  SHF.R.S32.HI R14, RZ, 0x1f, R6 ;  /* 0x0000001fff0e7819 */ /* 0x000fc80000011406 */
[----:B------:R-:W-:-:S04]  /*06c0*/  ISETP.LT.AND.EX P0, PT, R25, R14, PT, P0 ;  /* 0x0000000e1900720c */ /* 0x000fc80003f01300 */
[C---:B------:R-:W-:Y:S02]  /*06d0*/  SEL R14, R25.reuse, R14, P0 ;  /* 0x0000000e190e7207 */ /* 0x040fe40000000000 */
[----:B------:R-:W-:Y:S02]  /*06e0*/  SEL R16, R26, R6, P0 ;  /* 0x000000061a107207 */ /* 0x000fe40000000000 */
        /* <DEDUP_REMOVED lines=10> */
.L_x_98:
        /* <DEDUP_REMOVED lines=19> */
.L_x_99:
[----:B------:R-:W-:Y:S05]  /*08c0*/  BSYNC B0 ;  /* 0x0000000000007941 */ /* 0x000fea0003800000 */
.L_x_97:
[----:B------:R-:W-:Y:S01]  /*08d0*/  IABS R6, c[0x0][0x214] ;  /* 0x0000850000067a13 */ /* 0x000fe20000000000 */
[----:B------:R-:W-:Y:S01]  /*08e0*/  ULDC UR4, c[0x0][0x214] ;  /* 0x0000850000047ab9 */ /* 0x000fe20000000800 */
[----:B------:R-:W-:Y:S01]  /*08f0*/  BSSY B0, `(.L_x_100) ;  /* 0x000005e000007945 */ /* 0x000fe20003800000 */
[----:B------:R-:W-:Y:S01]  /*0900*/  UISETP.LT.AND UP0, UPT, URZ, UR4, UPT ;  /* 0x000000043f00728c */ /* 0x000fe2000bf01270 */
[----:B------:R-:W0:Y:S01]  /*0910*/  I2F.RP R12, R6 ;  /* 0x00000006000c7306 */ /* 0x000e220000209400 */
[----:B------:R-:W-:Y:S02]  /*0920*/  USHF.R.S32.HI UR5, URZ, 0x1f, UR4 ;  /* 0x0000001f3f057899 */ /* 0x000fe40008011404 */
[----:B------:R-:W-:-:S07]  /*0930*/  ULEA.HI.SX32 UR4, UR4, 0x1, 0x1 ;  /* 0x0000000104047891 */ /* 0x000fce000f8f0a3f */
[----:B------:R-:W-:Y:S01]  /*0940*/  @!UP0 UIADD3 UR4, UR5, URZ, URZ ;  /* 0x0000003f05048290 */ /* 0x000fe2000fffe03f */
[----:B0-----:R-:W0:Y:S02]  /*0950*/  MUFU.RCP R10, R12 ;  /* 0x0000000c000a7308 */ /* 0x001e240000001000 */
[----:B0-----:R-:W-:-:S06]  /*0960*/  IADD3 R10, R10, 0xffffffe, RZ ;  /* 0x0ffffffe0a0a7810 */ /* 0x001fcc0007ffe0ff */
[----:B------:R-:W0:Y:S02]  /*0970*/  F2I.FTZ.U32.TRUNC.NTZ R11, R10 ;  /* 0x0000000a000b7305 */ /* 0x000e24000021f000 */
[--C-:B0-----:R-:W-:Y:S02]  /*0980*/  IMAD.MOV R3, RZ, RZ, -R11.reuse ;  /* 0x000000ffff037224 */ /* 0x101fe400078e0a0b */
[----:B------:R-:W-:Y:S02]  /*0990*/  IMAD.MOV.U32 R10, RZ, RZ, RZ ;  /* 0x000000ffff0a7224 */ /* 0x000fe400078e00ff */
[----:B------:R-:W-:Y:S01]  /*09a0*/  IMAD R4, R3, R6, RZ ;  /* 0x0000000603047224 */ /* 0x000fe200078e02ff */
[----:B------:R-:W-:Y:S02]  /*09b0*/  IABS R3, R2 ;  /* 0x0000000200037213 */ /* 0x000fe40000000000 */
[----:B------:R-:W-:Y:S01]  /*09c0*/  LOP3.LUT R2, R2, c[0x0][0x214], RZ, 0x3c, !PT ;  /* 0x0000850002027a12 */ /* 0x000fe200078e3cff */
[----:B------:R-:W-:-:S03]  /*09d0*/  IMAD.HI.U32 R4, R11, R4, R10 ;  /* 0x000000040b047227 */ /* 0x000fc600078e000a */
[----:B------:R-:W-:Y:S01]  /*09e0*/  ISETP.GE.AND P2, PT, R2, RZ, PT ;  /* 0x000000ff0200720c */ /* 0x000fe20003f46270 */
[----:B------:R-:W-:Y:S02]  /*09f0*/  IMAD.MOV.U32 R7, RZ, RZ, R3 ;  /* 0x000000ffff077224 */ /* 0x000fe400078e0003 */
[----:B------:R-:W-:Y:S02]  /*0a00*/  IMAD.MOV.U32 R2, RZ, RZ, c[0x0][0x1c0] ;  /* 0x00007000ff027624 */ /* 0x000fe400078e00ff */
        /* <DEDUP_REMOVED lines=8> */
[C---:B------:R-:W-:Y:S01]  /*0a90*/  IADD3 R6, R2.reuse, -0x1, RZ ;  /* 0xffffffff02067810 */ /* 0x040fe20007ffe0ff */
[----:B------:R-:W-:-:S10]  /*0aa0*/  IMAD R2, R2, c[0x0][0x214], RZ ;  /* 0x0000850002027a24 */ /* 0x000fd400078e02ff */
[----:B------:R-:W-:-:S05]  /*0ab0*/  @P0 IADD3 R4, R4, 0x1, RZ ;  /* 0x0000000104040810 */ /* 0x000fca0007ffe0ff */
[----:B------:R-:W-:Y:S01]  /*0ac0*/  @!P2 IMAD.MOV R4, RZ, RZ, -R4 ;  /* 0x000000ffff04a224 */ /* 0x000fe200078e0a04 */
[----:B------:R-:W-:-:S05]  /*0ad0*/  @!P1 LOP3.LUT R4, RZ, c[0x0][0x214], RZ, 0x33, !PT ;  /* 0x00008500ff049a12 */ /* 0x000fca00078e33ff */
[----:B------:R-:W-:-:S05]  /*0ae0*/  IMAD R3, R4, UR4, RZ ;  /* 0x0000000404037c24 */ /* 0x000fca000f8e02ff */
[-C--:B------:R-:W-:Y:S02]  /*0af0*/  IABS R13, R3.reuse ;  /* 0x00000003000d7213 */ /* 0x080fe40000000000 */
[----:B------:R-:W-:Y:S02]  /*0b00*/  IABS R7, R3 ;  /* 0x0000000300077213 */ /* 0x000fe40000000000 */
[----:B------:R-:W0:Y:S01]  /*0b10*/  I2F.RP R12, R13 ;  /* 0x0000000d000c7306 */ /* 0x000e220000209400 */
[----:B------:R-:W-:Y:S02]  /*0b20*/  IMAD.IADD R4, R6, 0x1, R13 ;  /* 0x0000000106047824 */ /* 0x000fe400078e020d */
[----:B------:R-:W-:-:S05]  /*0b30*/  IMAD.MOV R7, RZ, RZ, -R7 ;  /* 0x000000ffff077224 */ /* 0x000fca00078e0a07 */
[----:B0-----:R-:W0:Y:S02]  /*0b40*/  MUFU.RCP R18, R12 ;  /* 0x0000000c00127308 */ /* 0x001e240000001000 */
[----:B0-----:R-:W-:-:S06]  /*0b50*/  IADD3 R18, R18, 0xffffffe, RZ ;  /* 0x0ffffffe12127810 */ /* 0x001fcc0007ffe0ff */
[----:B------:R-:W0:Y:S02]  /*0b60*/  F2I.FTZ.U32.TRUNC.NTZ R19, R18 ;  /* 0x0000001200137305 */ /* 0x000e24000021f000 */
[----:B0-----:R-:W-:Y:S02]  /*0b70*/  IMAD.MOV R10, RZ, RZ, -R19 ;  /* 0x000000ffff0a7224 */ /* 0x001fe400078e0a13 */
[----:B------:R-:W-:Y:S02]  /*0b80*/  IMAD.MOV.U32 R18, RZ, RZ, RZ ;  /* 0x000000ffff127224 */ /* 0x000fe400078e00ff */
[----:B------:R-:W-:Y:S01]  /*0b90*/  IMAD R11, R10, R13, RZ ;  /* 0x0000000d0a0b7224 */ /* 0x000fe200078e02ff */
[----:B------:R-:W-:-:S03]  /*0ba0*/  IABS R10, R4 ;  /* 0x00000004000a7213 */ /* 0x000fc60000000000 */
[----:B------:R-:W-:-:S06]  /*0bb0*/  IMAD.HI.U32 R11, R19, R11, R18 ;  /* 0x0000000b130b7227 */ /* 0x000fcc00078e0012 */
[----:B------:R-:W-:-:S04]  /*0bc0*/  IMAD.HI.U32 R11, R11, R10, RZ ;  /* 0x0000000a0b0b7227 */ /* 0x000fc800078e00ff */
[----:B------:R-:W-:Y:S01]  /*0bd0*/  IMAD R10, R11, R7, R10 ;  /* 0x000000070b0a7224 */ /* 0x000fe200078e020a */
[----:B------:R-:W-:-:S04]  /*0be0*/  LOP3.LUT R7, R4, R13, RZ, 0x3c, !PT ;  /* 0x0000000d04077212 */ /* 0x000fc800078e3cff */
[----:B------:R-:W-:Y:S02]  /*0bf0*/  ISETP.GT.U32.AND P1, PT, R13, R10, PT ;  /* 0x0000000a0d00720c */ /* 0x000fe40003f24070 */
[----:B------:R-:W-:-:S11]  /*0c00*/  ISETP.GE.AND P0, PT, R7, RZ, PT ;  /* 0x000000ff0700720c */ /* 0x000fd60003f06270 */
[----:B------:R-:W-:Y:S01]  /*0c10*/  @!P1 IMAD.IADD R10, R10, 0x1, -R13 ;  /* 0x000000010a0a9824 */ /* 0x000fe200078e0a0d */
[----:B------:R-:W-:Y:S02]  /*0c20*/  @!P1 IADD3 R11, R11, 0x1, RZ ;  /* 0x000000010b0b9810 */ /* 0x000fe40007ffe0ff */
[----:B------:R-:W-:Y:S02]  /*0c30*/  ISETP.NE.AND P1, PT, R3, RZ, PT ;  /* 0x000000ff0300720c */ /* 0x000fe40003f25270 */
[----:B------:R-:W-:-:S13]  /*0c40*/  ISETP.GE.U32.AND P2, PT, R10, R13, PT ;  /* 0x0000000d0a00720c */ /* 0x000fda0003f46070 */
[----:B------:R-:W-:-:S05]  /*0c50*/  @P2 IADD3 R11, R11, 0x1, RZ ;  /* 0x000000010b0b2810 */ /* 0x000fca0007ffe0ff */
[----:B------:R-:W-:-:S04]  /*0c60*/  IMAD.MOV.U32 R7, RZ, RZ, R11 ;  /* 0x000000ffff077224 */ /* 0x000fc800078e000b */
        /* <DEDUP_REMOVED lines=16> */
[----:B------:R-:W-:Y:S02]  /*0d70*/  MOV R40, R20 ;  /* 0x0000001400287202 */ /* 0x000fe40000000f00 */
[----:B------:R-:W-:Y:S01]  /*0d80*/  MOV R41, R21 ;  /* 0x0000001500297202 */ /* 0x000fe20000000f00 */
[----:B------:R-:W-:Y:S05]  /*0d90*/  BRA `(.L_x_102) ;  /* 0x0000013000007947 */ /* 0x000fea0003800000 */
.L_x_101:
        /* <DEDUP_REMOVED lines=19> */
.L_x_102:
[----:B------:R-:W-:Y:S05]  /*0ed0*/  BSYNC B0 ;  /* 0x0000000000007941 */ /* 0x000fea0003800000 */
.L_x_100:
[-C--:B------:R-:W-:Y:S01]  /*0ee0*/  IABS R18, R2.reuse ;  /* 0x0000000200127213 */ /* 0x080fe20000000000 */
[----:B------:R-:W-:Y:S01]  /*0ef0*/  BSSY B0, `(.L_x_103) ;  /* 0x000003b000007945 */ /* 0x000fe20003800000 */
[----:B------:R-:W-:Y:S02]  /*0f00*/  IABS R10, R2 ;  /* 0x00000002000a7213 */ /* 0x000fe40000000000 */
[----:B------:R-:W0:Y:S01]  /*0f10*/  I2F.RP R17, R18 ;  /* 0x0000001200117306 */ /* 0x000e220000209400 */
[----:B------:R-:W-:Y:S02]  /*0f20*/  IADD3 R7, R18, UR6, RZ ;  /* 0x0000000612077c10 */ /* 0x000fe4000fffe0ff */
[----:B------:R-:W-:Y:S02]  /*0f30*/  IMAD.MOV R10, RZ, RZ, -R10 ;  /* 0x000000ffff0a7224 */ /* 0x000fe400078e0a0a */
[----:B------:R-:W-:-:S03]  /*0f40*/  IABS R11, R7 ;  /* 0x00000007000b7213 */ /* 0x000fc60000000000 */
        /* <DEDUP_REMOVED lines=17> */
[----:B------:R-:W-:Y:S01]  /*1060*/  @!P0 IMAD.MOV R15, RZ, RZ, -R15 ;  /* 0x000000ffff0f8224 */ /* 0x000fe200078e0a0f */
[----:B------:R-:W-:-:S04]  /*1070*/  @!P1 LOP3.LUT R15, RZ, R18, RZ, 0x33, !PT ;  /* 0x00000012ff0f9212 */ /* 0x000fc800078e33ff */
[----:B------:R-:W-:Y:S02]  /*1080*/  ISETP.LT.U32.AND P0, PT, R8, R15, PT ;  /* 0x0000000f0800720c */ /* 0x000fe40003f01070 */
[----:B------:R-:W-:-:S04]  /*1090*/  SHF.R.S32.HI R11, RZ, 0x1f, R15 ;  /* 0x0000001fff0b7819 */ /* 0x000fc8000001140f */
[----:B------:R-:W-:-:S04]  /*10a0*/  ISETP.LT.AND.EX P0, PT, R9, R11, PT, P0 ;  /* 0x0000000b0900720c */ /* 0x000fc80003f01300 */
[----:B------:R-:W-:-:S04]  /*10b0*/  SEL R10, R9, R11, P0 ;  /* 0x0000000b090a7207 */ /* 0x000fc80000000000 */
[----:B------:R-:W-:-:S04]  /*10c0*/  LOP3.LUT R11, R9, R10, RZ, 0xfc, !PT ;  /* 0x0000000a090b7212 */ /* 0x000fc800078efcff */
[----:B------:R-:W-:Y:S02]  /*10d0*/  ISETP.NE.U32.AND P1, PT, R11, RZ, PT ;  /* 0x000000ff0b00720c */ /* 0x000fe40003f25070 */
[----:B------:R-:W-:-:S11]  /*10e0*/  SEL R11, R8, R15, P0 ;  /* 0x0000000f080b7207 */ /* 0x000fd60000000000 */
        /* <DEDUP_REMOVED lines=8> */
.L_x_104:
        /* <DEDUP_REMOVED lines=19> */
.L_x_105:
[----:B------:R-:W-:Y:S05]  /*12a0*/  BSYNC B0 ;  /* 0x0000000000007941 */ /* 0x000fea0003800000 */
.L_x_103:
[----:B------:R-:W0:Y:S01]  /*12b0*/  S2R R8, SR_TID.X ;  /* 0x0000000000087919 */ /* 0x000e220000002100 */
[----:B------:R-:W-:Y:S01]  /*12c0*/  IADD3 R24, P0, R28, -UR8, RZ ;  /* 0x800000081c187c10 */ /* 0x000fe2000ff1e0ff */
[----:B------:R-:W-:-:S03]  /*12d0*/  ULDC.64 UR10, c[0x0][0x118] ;  /* 0x00004600000a7ab9 */ /* 0x000fc60000000a00 */
[----:B------:R-:W-:Y:S02]  /*12e0*/  IADD3.X R22, R5, ~UR7, RZ, P0, !PT ;  /* 0x8000000705167c10 */ /* 0x000fe400087fe4ff */
[----:B0-----:R-:W-:-:S04]  /*12f0*/  SHF.R.S32.HI R15, RZ, 0x1f, R8 ;  /* 0x0000001fff0f7819 */ /* 0x001fc80000011408 */
[----:B------:R-:W-:-:S04]  /*1300*/  LEA.HI R18, R15, R8, RZ, 0x3 ;  /* 0x000000080f127211 */ /* 0x000fc800078f18ff */
[----:B------:R-:W-:Y:S02]  /*1310*/  LOP3.LUT R19, R18, 0xfffffff8, RZ, 0xc0, !PT ;  /* 0xfffffff812137812 */ /* 0x000fe400078ec0ff */
[----:B------:R-:W-:-:S03]  /*1320*/  SHF.R.S32.HI R18, RZ, 0x3, R18 ;  /* 0x00000003ff127819 */ /* 0x000fc60000011412 */
[----:B------:R-:W-:Y:S01]  /*1330*/  IMAD.IADD R19, R8, 0x1, -R19 ;  /* 0x0000000108137824 */ /* 0x000fe200078e0a13 */
[----:B------:R-:W-:-:S04]  /*1340*/  IADD3 R9, R18, 0x10, RZ ;  /* 0x0000001012097810 */ /* 0x000fc80007ffe0ff */
[----:B------:R-:W-:Y:S02]  /*1350*/  ISETP.GT.U32.AND P2, PT, R24, R19, PT ;  /* 0x000000131800720c */ /* 0x000fe40003f44070 */
[----:B------:R-:W-:Y:S02]  /*1360*/  SHF.R.S32.HI R17, RZ, 0x1f, R19 ;  /* 0x0000001fff117819 */ /* 0x000fe40000011413 */
[----:B------:R-:W-:Y:S02]  /*1370*/  IADD3 R30, P0, R19, UR8, RZ ;  /* 0x00000008131e7c10 */ /* 0x000fe4000ff1e0ff */
[----:B------:R-:W-:Y:S02]  /*1380*/  ISETP.GT.AND.EX P2, PT, R22, R17, PT, P2 ;  /* 0x000000111600720c */ /* 0x000fe40003f44320 */
[----:B------:R-:W-:Y:S02]  /*1390*/  IADD3.X R31, R17, UR7, RZ, P0, !PT ;  /* 0x00000007111f7c10 */ /* 0x000fe400087fe4ff */
[----:B------:R-:W-:-:S02]  /*13a0*/  ISETP.GE.OR P3, PT, R18, c[0x0][0x314], !P2 ;  /* 0x0000c50012007a0c */ /* 0x000fc40005766670 */
[----:B------:R-:W-:-:S11]  /*13b0*/  ISETP.GE.OR P2, PT, R9, c[0x0][0x314], !P2 ;  /* 0x0000c50009007a0c */ /* 0x000fd60005746670 */
[----:B------:R-:W-:Y:S02]  /*13c0*/  @!P3 SHF.R.S32.HI R17, RZ, 0x1f, R18 ;  /* 0x0000001fff11b819 */ /* 0x000fe40000011412 */
[----:B------:R-:W-:Y:S01]  /*13d0*/  @!P2 SHF.R.S32.HI R23, RZ, 0x1f, R9 ;  /* 0x0000001fff17a819 */ /* 0x000fe20000011409 */
[----:B------:R-:W-:Y:S02]  /*13e0*/  @!P2 IMAD.MOV.U32 R26, RZ, RZ, R30 ;  /* 0x000000ffff1aa224 */ /* 0x000fe400078e001e */
[----:B------:R-:W-:Y:S02]  /*13f0*/  @!P2 IMAD.MOV.U32 R27, RZ, RZ, R31 ;  /* 0x000000ffff1ba224 */ /* 0x000fe400078e001f */
[-C--:B------:R-:W-:Y:S02]  /*1400*/  @!P3 IMAD R17, R17, R28.reuse, RZ ;  /* 0x0000001c1111b224 */ /* 0x080fe400078e02ff */
[----:B------:R-:W-:Y:S02]  /*1410*/  @!P2 IMAD R22, R23, R28, RZ ;  /* 0x0000001c1716a224 */ /* 0x000fe400078e02ff */
[----:B------:R-:W-:-:S04]  /*1420*/  @!P2 IMAD.WIDE.U32 R26, R28, R9, R26 ;  /* 0x000000091c1aa225 */ /* 0x000fc800078e001a */
[----:B------:R-:W-:-:S04]  /*1430*/  @!P3 IMAD.WIDE.U32 R30, R28, R18, R30 ;  /* 0x000000121c1eb225 */ /* 0x000fc800078e001e */
[-C--:B------:R-:W-:Y:S01]  /*1440*/  @!P3 IMAD R17, R18, R5.reuse, R17 ;  /* 0x000000051211b224 */ /* 0x080fe200078e0211 */
[----:B------:R-:W-:Y:S01]  /*1450*/  @!P3 LEA R24, P1, R30, c[0x0][0x208], 0x2 ;  /* 0x000082001e18ba11 */ /* 0x000fe200078210ff */
[----:B------:R-:W-:Y:S01]  /*1460*/  @!P2 IMAD R9, R9, R5, R22 ;  /* 0x000000050909a224 */ /* 0x000fe200078e0216 */
[----:B------:R-:W-:Y:S01]  /*1470*/  @!P2 LEA R22, P0, R26, c[0x0][0x208], 0x2 ;  /* 0x000082001a16aa11 */ /* 0x000fe200078010ff */
[----:B------:R-:W-:Y:S02]  /*1480*/  @!P3 IMAD.IADD R17, R31, 0x1, R17 ;  /* 0x000000011f11b824 */ /* 0x000fe400078e0211 */
[----:B------:R-:W-:-:S03]  /*1490*/  @!P2 IMAD.IADD R9, R27, 0x1, R9 ;  /* 0x000000011b09a824 */ /* 0x000fc600078e0209 */
[----:B------:R-:W-:Y:S01]  /*14a0*/  @!P3 LEA.HI.X R25, R30, c[0x0][0x20c], R17, 0x2, P1 ;  /* 0x000083001e19ba11 */ /* 0x000fe200008f1411 */
[----:B------:R-:W-:Y:S01]  /*14b0*/  IMAD.MOV.U32 R17, RZ, RZ, -0x800000 ;  /* 0xff800000ff117424 */ /* 0x000fe200078e00ff */
[----:B------:R-:W-:Y:S01]  /*14c0*/  @!P2 LEA.HI.X R23, R26, c[0x0][0x20c], R9, 0x2, P0 ;  /* 0x000083001a17aa11 */ /* 0x000fe200000f1409 */
[----:B------:R-:W-:-:S04]  /*14d0*/  IMAD.MOV.U32 R9, RZ, RZ, -0x800000 ;  /* 0xff800000ff097424 */ /* 0x000fc800078e00ff */
[----:B------:R0:W2:Y:S04]  /*14e0*/  @!P3 LDG.E R17, [R24.64] ;  /* 0x0000000a1811b981 */ /* 0x0000a8000c1e1900 */
[----:B------:R-:W3:Y:S01]  /*14f0*/  @!P2 LDG.E R9, [R22.64] ;  /* 0x0000000a1609a981 */ /* 0x000ee2000c1e1900 */
[----:B------:R-:W-:Y:S01]  /*1500*/  ISETP.GT.AND P0, PT, R8, 0xff, PT ;  /* 0x000000ff0800780c */ /* 0x000fe20003f04270 */
[----:B------:R-:W-:Y:S01]  /*1510*/  IMAD R30, R18, 0x9, R19 ;  /* 0x00000009121e7824 */ /* 0x000fe200078e0213 */
[----:B------:R-:W-:Y:S01]  /*1520*/  ISETP.GT.AND P2, PT, R8, 0x7f, PT ;  /* 0x0000007f0800780c */ /* 0x000fe20003f44270 */
[----:B------:R-:W-:Y:S01]  /*1530*/  IMAD.MOV.U32 R34, RZ, RZ, -0x800000 ;  /* 0xff800000ff227424 */ /* 0x000fe200078e00ff */
[----:B------:R-:W-:Y:S01]  /*1540*/  LEA.HI R15, R15, R8, RZ, 0x4 ;  /* 0x000000080f0f7211 */ /* 0x000fe200078f20ff */
[----:B------:R-:W-:Y:S01]  /*1550*/  IMAD.MOV.U32 R33, RZ, RZ, -0x800000 ;  /* 0xff800000ff217424 */ /* 0x000fe200078e00ff */
[----:B------:R-:W-:Y:S01]  /*1560*/  IABS R18, c[0x0][0x214] ;  /* 0x0000850000127a13 */ /* 0x000fe20000000000 */
[----:B------:R-:W-:Y:S01]  /*1570*/  ULDC.U8 UR4, c[0x0][0x329] ;  /* 0x0000ca4000047ab9 */ /* 0x000fe20000000000 */
[----:B------:R-:W-:Y:S01]  /*1580*/  LOP3.LUT R27, R15, 0xfffffff0, RZ, 0xc0, !PT ;  /* 0xfffffff00f1b7812 */ /* 0x000fe200078ec0ff */
[----:B------:R-:W-:Y:S01]  /*1590*/  BSSY B1, `(.L_x_106) ;  /* 0x000025a000017945 */ /* 0x000fe20003800000 */
[----:B------:R-:W-:Y:S01]  /*15a0*/  SHF.R.S32.HI R15, RZ, 0x4, R15 ;  /* 0x00000004ff0f7819 */ /* 0x000fe2000001140f */
[----:B------:R-:W0:Y:S01]  /*15b0*/  I2F.RP R19, R18 ;  /* 0x0000001200137306 */ /* 0x000e220000209400 */
[----:B------:R-:W-:Y:S01]  /*15c0*/  ISETP.GT.AND P4, PT, R2, RZ, PT ;  /* 0x000000ff0200720c */ /* 0x000fe20003f84270 */
[----:B------:R-:W-:-:S04]  /*15d0*/  IMAD.IADD R36, R8, 0x1, -R27 ;  /* 0x0000000108247824 */ /* 0x000fc800078e0a1b */
[----:B------:R-:W-:Y:S02]  /*15e0*/  IMAD R27, R36, 0x9, R15 ;  /* 0x00000009241b7824 */ /* 0x000fe400078e020f */
[----:B0-----:R-:W0:Y:S02]  /*15f0*/  MUFU.RCP R24, R19 ;  /* 0x0000001300187308 */ /* 0x001e240000001000 */
[----:B0-----:R-:W-:-:S06]  /*1600*/  IADD3 R24, R24, 0xffffffe, RZ ;  /* 0x0ffffffe18187810 */ /* 0x001fcc0007ffe0ff */
[----:B------:R0:W1:Y:S02]  /*1610*/  F2I.FTZ.U32.TRUNC.NTZ R25, R24 ;  /* 0x0000001800197305 */ /* 0x000064000021f000 */
[----:B0-----:R-:W-:Y:S01]  /*1620*/  IMAD.MOV.U32 R24, RZ, RZ, RZ ;  /* 0x000000ffff187224 */ /* 0x001fe200078e00ff */
[----:B--2---:R1:W-:Y:S04]  /*1630*/  @!P0 STS [R30.X4], R17 ;  /* 0x000000111e008388 */ /* 0x0043e80000004800 */
[----:B---3--:R0:W-:Y:S04]  /*1640*/  @!P2 STS [R30.X4+0x240], R9 ;  /* 0x000240091e00a388 */ /* 0x0081e80000004800 */
[----:B------:R-:W-:Y:S01]  /*1650*/  BAR.SYNC.DEFER_BLOCKING 0x0 ;  /* 0x0000000000007b1d */ /* 0x000fe20000010000 */
[----:B-1----:R-:W-:-:S04]  /*1660*/  IMAD.MOV R17, RZ, RZ, -R25 ;  /* 0x000000ffff117224 */ /* 0x002fc800078e0a19 */
[----:B------:R-:W-:Y:S01]  /*1670*/  IMAD R17, R17, R18, RZ ;  /* 0x0000001211117224 */ /* 0x000fe200078e02ff */
[----:B0-----:R-:W-:Y:S01]  /*1680*/  IABS R9, R7 ;  /* 0x0000000700097213 */ /* 0x001fe20000000000 */
[----:B------:R-:W-:Y:S02]  /*1690*/  @!P2 LDS R34, [R27.X4] ;  /* 0x000000001b22a984 */ /* 0x000fe40000004800 */
[----:B------:R-:W-:Y:S01]  /*16a0*/  IMAD.HI.U32 R17, R25, R17, R24 ;  /* 0x0000001119117227 */ /* 0x000fe200078e0018 */
[----:B------:R-:W-:Y:S01]  /*16b0*/  LOP3.LUT R7, R7, c[0x0][0x214], RZ, 0x3c, !PT ;  /* 0x0000850007077a12 */ /* 0x000fe200078e3cff */
[----:B------:R-:W0:Y:S03]  /*16c0*/  @!P2 LDS R33, [R27.X4+0x240] ;  /* 0x000240001b21a984 */ /* 0x000e260000004800 */
[----:B------:R-:W-:Y:S02]  /*16d0*/  ISETP.GE.AND P3, PT, R7, RZ, PT ;  /* 0x000000ff0700720c */ /* 0x000fe40003f66270 */
[----:B------:R-:W-:-:S02]  /*16e0*/  SHF.R.S32.HI R7, RZ, 0x1f, R2 ;  /* 0x0000001fff077819 */ /* 0x000fc40000011402 */
[----:B------:R-:W-:-:S03]  /*16f0*/  LEA.HI.SX32 R2, R2, 0x1, 0x1 ;  /* 0x0000000102027811 */ /* 0x000fc600078f0aff */
[----:B------:R-:W-:Y:S01]  /*1700*/  @!P4 IMAD.MOV R2, RZ, RZ, R7 ;  /* 0x000000ffff02c224 */ /* 0x000fe200078e0207 */
[----:B0-----:R-:W-:-:S05]  /*1710*/  FMNMX.FTZ R26, R34, R33, !PT ;  /* 0x00000021221a7209 */ /* 0x001fca0007810000 */
[----:B------:R-:W0:Y:S02]  /*1720*/  SHFL.BFLY PT, R23, R26, 0x8, 0x1f ;  /* 0x0d001f001a177f89 */ /* 0x000e2400000e0000 */
[----:B0-----:R-:W-:-:S05]  /*1730*/  FMNMX.FTZ R23, R26, R23, !PT ;  /* 0x000000171a177209 */ /* 0x001fca0007810000 */
[----:B------:R-:W0:Y:S02]  /*1740*/  SHFL.BFLY PT, R22, R23, 0x4, 0x1f ;  /* 0x0c801f0017167f89 */ /* 0x000e2400000e0000 */
[----:B0-----:R-:W-:Y:S01]  /*1750*/  FMNMX.FTZ R22, R23, R22, !PT ;  /* 0x0000001617167209 */ /* 0x001fe20007810000 */
[----:B------:R-:W-:-:S04]  /*1760*/  IMAD.HI.U32 R23, R17, R9, RZ ;  /* 0x0000000911177227 */ /* 0x000fc800078e00ff */
[----:B------:R-:W0:Y:S01]  /*1770*/  SHFL.BFLY PT, R19, R22, 0x2, 0x1f ;  /* 0x0c401f0016137f89 */ /* 0x000e2200000e0000 */
[----:B------:R-:W-:-:S04]  /*1780*/  IMAD.MOV R17, RZ, RZ, -R23 ;  /* 0x000000ffff117224 */ /* 0x000fc800078e0a17 */
[----:B------:R-:W-:-:S05]  /*1790*/  IMAD R9, R18, R17, R9 ;  /* 0x0000001112097224 */ /* 0x000fca00078e0209 */
[----:B------:R-:W-:-:S13]  /*17a0*/  ISETP.GT.U32.AND P0, PT, R18, R9, PT ;  /* 0x000000091200720c */ /* 0x000fda0003f04070 */
[----:B------:R-:W-:Y:S01]  /*17b0*/  @!P0 IMAD.IADD R9, R9, 0x1, -R18 ;  /* 0x0000000109098824 */ /* 0x000fe200078e0a12 */
[----:B0-----:R-:W-:Y:S02]  /*17c0*/  FMNMX.FTZ R24, R22, R19, !PT ;  /* 0x0000001316187209 */ /* 0x001fe40007810000 */
[----:B------:R-:W-:Y:S02]  /*17d0*/  @!P0 IADD3 R23, R23, 0x1, RZ ;  /* 0x0000000117178810 */ /* 0x000fe40007ffe0ff */
[----:B------:R-:W-:Y:S01]  /*17e0*/  ISETP.GE.U32.AND P1, PT, R9, R18, PT ;  /* 0x000000120900720c */ /* 0x000fe20003f26070 */
[----:B------:R-:W0:Y:S01]  /*17f0*/  SHFL.BFLY PT, R17, R24, 0x1, 0x1f ;  /* 0x0c201f0018117f89 */ /* 0x000e2200000e0000 */
[----:B------:R-:W-:-:S11]  /*1800*/  ISETP.NE.AND P0, PT, RZ, c[0x0][0x214], PT ;  /* 0x00008500ff007a0c */ /* 0x000fd60003f05270 */
[----:B------:R-:W-:-:S05]  /*1810*/  @P1 IADD3 R23, R23, 0x1, RZ ;  /* 0x0000000117171810 */ /* 0x000fca0007ffe0ff */
[----:B------:R-:W-:Y:S01]  /*1820*/  @!P3 IMAD.MOV R23, RZ, RZ, -R23 ;  /* 0x000000ffff17b224 */ /* 0x000fe200078e0a17 */
[----:B------:R-:W-:-:S05]  /*1830*/  @!P0 LOP3.LUT R23, RZ, c[0x0][0x214], RZ, 0x33, !PT ;  /* 0x00008500ff178a12 */ /* 0x000fca00078e33ff */
[----:B------:R-:W-:Y:S01]  /*1840*/  IMAD R2, R2, R23, RZ ;  /* 0x0000001702027224 */ /* 0x000fe200078e02ff */
[----:B0-----:R-:W-:-:S04]  /*1850*/  FMNMX.FTZ R17, R24, R17, !PT ;  /* 0x0000001118117209 */ /* 0x001fc80007810000 */
[C---:B------:R-:W-:Y:S02]  /*1860*/  FSETP.NEU.FTZ.AND P1, PT, R17.reuse, -INF , PT ;  /* 0xff8000001100780b */ /* 0x040fe40003f3d000 */
[-C--:B------:R-:W-:Y:S02]  /*1870*/  IABS R9, R2.reuse ;  /* 0x0000000200097213 */ /* 0x080fe40000000000 */
[----:B------:R-:W-:Y:S02]  /*1880*/  FSEL R17, R17, RZ, P1 ;  /* 0x000000ff11117208 */ /* 0x000fe40000800000 */
[----:B------:R-:W0:Y:S01]  /*1890*/  I2F.RP R22, R9 ;  /* 0x0000000900167306 */ /* 0x000e220000209400 */
[----:B------:R-:W-:Y:S02]  /*18a0*/  IABS R26, R2 ;  /* 0x00000002001a7213 */ /* 0x000fe40000000000 */
[C---:B------:R-:W-:Y:S01]  /*18b0*/  FADD.FTZ R7, -R17.reuse, R34 ;  /* 0x0000002211077221 */ /* 0x040fe20000010100 */
[----:B------:R-:W-:Y:S01]  /*18c0*/  ISETP.NE.AND P6, PT, R2, RZ, PT ;  /* 0x000000ff0200720c */ /* 0x000fe20003fc5270 */
[----:B------:R-:W-:-:S02]  /*18d0*/  FADD.FTZ R24, -R17, R33 ;  /* 0x0000002111187221 */ /* 0x000fc40000010100 */
[----:B------:R-:W-:Y:S01]  /*18e0*/  FMUL.FTZ R18, R7, 1.4426950216293334961 ;  /* 0x3fb8aa3b07127820 */ /* 0x000fe20000410000 */
[----:B------:R-:W-:Y:S01]  /*18f0*/  IABS R7, c[0x0][0x1c0] ;  /* 0x0000700000077a13 */ /* 0x000fe20000000000 */
[----:B------:R-:W-:Y:S02]  /*1900*/  FMUL.FTZ R24, R24, 1.4426950216293334961 ;  /* 0x3fb8aa3b18187820 */ /* 0x000fe40000410000 */
[----:B------:R-:W-:Y:S01]  /*1910*/  IMAD.MOV R26, RZ, RZ, -R26 ;  /* 0x000000ffff1a7224 */ /* 0x000fe200078e0a1a */
[----:B------:R-:W-:Y:S08]  /*1920*/  I2F.U32.RP R23, R7 ;  /* 0x0000000700177306 */ /* 0x000ff00000209000 */
[----:B------:R-:W-:Y:S08]  /*1930*/  MUFU.EX2 R18, R18 ;  /* 0x0000001200127308 */ /* 0x000ff00000000800 */
[----:B------:R-:W1:Y:S08]  /*1940*/  MUFU.EX2 R19, R24 ;  /* 0x0000001800137308 */ /* 0x000e700000000800 */
[----:B0-----:R-:W0:Y:S01]  /*1950*/  MUFU.RCP R22, R22 ;  /* 0x0000001600167308 */ /* 0x001e220000001000 */
[----:B-1----:R-:W-:-:S07]  /*1960*/  FADD.FTZ R19, R18, R19 ;  /* 0x0000001312137221 */ /* 0x002fce0000010000 */
[----:B------:R-:W1:Y:S01]  /*1970*/  MUFU.RCP R38, R23 ;  /* 0x0000001700267308 */ /* 0x000e620000001000 */
[----:B------:R-:W2:Y:S01]  /*1980*/  SHFL.BFLY PT, R18, R19, 0x8, 0x1f ;  /* 0x0d001f0013127f89 */ /* 0x000ea200000e0000 */
[----:B0-----:R-:W-:Y:S01]  /*1990*/  IADD3 R42, R22, 0xffffffe, RZ ;  /* 0x0ffffffe162a7810 */ /* 0x001fe20007ffe0ff */
[----:B------:R-:W-:-:S05]  /*19a0*/  IMAD.IADD R22, R6, 0x1, R9 ;  /* 0x0000000106167824 */ /* 0x000fca00078e0209 */
[----:B------:R-:W0:Y:S01]  /*19b0*/  F2I.FTZ.U32.TRUNC.NTZ R43, R42 ;  /* 0x0000002a002b7305 */ /* 0x000e22000021f000 */
[----:B-1----:R-:W-:Y:S02]  /*19c0*/  IADD3 R38, R38, 0xffffffe, RZ ;  /* 0x0ffffffe26267810 */ /* 0x002fe40007ffe0ff */
[----:B------:R-:W-:-:S05]  /*19d0*/  IABS R23, R22 ;  /* 0x0000001600177213 */ /* 0x000fca0000000000 */
[----:B------:R-:W1:Y:S01]  /*19e0*/  F2I.FTZ.U32.TRUNC.NTZ R39, R38 ;  /* 0x0000002600277305 */ /* 0x000e62000021f000 */
[----:B0-----:R-:W-:Y:S02]  /*19f0*/  IMAD.MOV R30, RZ, RZ, -R43 ;  /* 0x000000ffff1e7224 */ /* 0x001fe400078e0a2b */
[----:B--2---:R-:W-:Y:S02]  /*1a00*/  FADD.FTZ R18, R19, R18 ;  /* 0x0000001213127221 */ /* 0x004fe40000010000 */
[----:B------:R-:W-:Y:S02]  /*1a10*/  IMAD R30, R30, R9, RZ ;  /* 0x000000091e1e7224 */ /* 0x000fe400078e02ff */
[----:B------:R-:W-:Y:S01]  /*1a20*/  IMAD.MOV.U32 R42, RZ, RZ, RZ ;  /* 0x000000ffff2a7224 */ /* 0x000fe200078e00ff */
[----:B------:R-:W0:Y:S01]  /*1a30*/  SHFL.BFLY PT, R25, R18, 0x4, 0x1f ;  /* 0x0c801f0012197f89 */ /* 0x000e2200000e0000 */
[----:B-1----:R-:W-:Y:S02]  /*1a40*/  IMAD.MOV R6, RZ, RZ, -R39 ;  /* 0x000000ffff067224 */ /* 0x002fe400078e0a27 */
[----:B------:R-:W-:-:S04]  /*1a50*/  IMAD.HI.U32 R30, R43, R30, R42 ;  /* 0x0000001e2b1e7227 */ /* 0x000fc800078e002a */
[----:B------:R-:W-:Y:S01]  /*1a60*/  IMAD R19, R6, R7, RZ ;  /* 0x0000000706137224 */ /* 0x000fe200078e02ff */
[----:B------:R-:W-:Y:S01]  /*1a70*/  IABS R6, R4 ;  /* 0x0000000400067213 */ /* 0x000fe20000000000 */
[----:B------:R-:W-:Y:S01]  /*1a80*/  IMAD.HI.U32 R30, R30, R23, RZ ;  /* 0x000000171e1e7227 */ /* 0x000fe200078e00ff */
[----:B------:R-:W-:-:S03]  /*1a90*/  LOP3.LUT R4, R4, c[0x0][0x1c0], RZ, 0x3c, !PT ;  /* 0x0000700004047a12 */ /* 0x000fc600078e3cff */
[----:B------:R-:W-:Y:S02]  /*1aa0*/  IMAD R26, R30, R26, R23 ;  /* 0x0000001a1e1a7224 */ /* 0x000fe400078e0217 */
[----:B------:R-:W-:-:S03]  /*1ab0*/  IMAD.MOV.U32 R38, RZ, RZ, RZ ;  /* 0x000000ffff267224 */ /* 0x000fc600078e00ff */
[----:B------:R-:W-:Y:S01]  /*1ac0*/  ISETP.GT.U32.AND P3, PT, R9, R26, PT ;  /* 0x0000001a0900720c */ /* 0x000fe20003f64070 */
[----:B------:R-:W-:-:S04]  /*1ad0*/  IMAD.HI.U32 R38, R39, R19, R38 ;  /* 0x0000001327267227 */ /* 0x000fc800078e0026 */
[----:B0-----:R-:W-:Y:S01]  /*1ae0*/  FADD.FTZ R25, R18, R25 ;  /* 0x0000001912197221 */ /* 0x001fe20000010000 */
[----:B------:R-:W-:Y:S01]  /*1af0*/  IABS R18, c[0x0][0x1c0] ;  /* 0x0000700000127a13 */ /* 0x000fe20000000000 */
[----:B------:R-:W-:-:S03]  /*1b00*/  IMAD.HI.U32 R19, R38, R6, RZ ;  /* 0x0000000626137227 */ /* 0x000fc600078e00ff */
[----:B------:R-:W0:Y:S01]  /*1b10*/  SHFL.BFLY PT, R24, R25, 0x2, 0x1f ;  /* 0x0c401f0019187f89 */ /* 0x000e2200000e0000 */
[----:B------:R-:W-:Y:S02]  /*1b20*/  IMAD.MOV R18, RZ, RZ, -R18 ;  /* 0x000000ffff127224 */ /* 0x000fe400078e0a12 */
[----:B------:R-:W-:Y:S01]  /*1b30*/  IMAD.HI.U32 R38, R38, R23, RZ ;  /* 0x0000001726267227 */ /* 0x000fe200078e00ff */
[----:B------:R-:W-:-:S03]  /*1b40*/  @!P3 IADD3 R30, R30, 0x1, RZ ;  /* 0x000000011e1eb810 */ /* 0x000fc60007ffe0ff */
[-C--:B------:R-:W-:Y:S02]  /*1b50*/  IMAD R6, R19, R18.reuse, R6 ;  /* 0x0000001213067224 */ /* 0x080fe400078e0206 */
[----:B------:R-:W-:Y:S01]  /*1b60*/  IMAD R18, R38, R18, R23 ;  /* 0x0000001226127224 */ /* 0x000fe200078e0217 */
[-C--:B------:R-:W-:Y:S01]  /*1b70*/  LOP3.LUT R23, R22, R9.reuse, RZ, 0x3c, !PT ;  /* 0x0000000916177212 */ /* 0x080fe200078e3cff */
[----:B------:R-:W-:Y:S01]  /*1b80*/  @!P3 IMAD.IADD R26, R26, 0x1, -R9 ;  /* 0x000000011a1ab824 */ /* 0x000fe200078e0a09 */
[----:B------:R-:W-:Y:S02]  /*1b90*/  ISETP.GT.U32.AND P0, PT, R7, R6, PT ;  /* 0x000000060700720c */ /* 0x000fe40003f04070 */
[----:B------:R-:W-:Y:S02]  /*1ba0*/  ISETP.GE.AND P5, PT, R23, RZ, PT ;  /* 0x000000ff1700720c */ /* 0x000fe40003fa6270 */
[----:B------:R-:W-:Y:S02]  /*1bb0*/  ISETP.GE.U32.AND P4, PT, R26, R9, PT ;  /* 0x000000091a00720c */ /* 0x000fe40003f86070 */
[----:B------:R-:W-:-:S02]  /*1bc0*/  ISETP.GT.U32.AND P1, PT, R7, R18, PT ;  /* 0x000000120700720c */ /* 0x000fc40003f24070 */
[----:B------:R-:W-:Y:S01]  /*1bd0*/  LOP3.LUT R22, R22, c[0x0][0x1c0], RZ, 0x3c, !PT ;  /* 0x0000700016167a12 */ /* 0x000fe200078e3cff */
[----:B0-----:R-:W-:-:S04]  /*1be0*/  FADD.FTZ R24, R25, R24 ;  /* 0x0000001819187221 */ /* 0x001fc80000010000 */
[----:B------:R-:W-:Y:S01]  /*1bf0*/  @!P0 IADD3 R19, R19, 0x1, RZ ;  /* 0x0000000113138810 */ /* 0x000fe20007ffe0ff */
[--C-:B------:R-:W-:Y:S01]  /*1c00*/  @!P0 IMAD.IADD R6, R6, 0x1, -R7.reuse ;  /* 0x0000000106068824 */ /* 0x100fe200078e0a07 */
[----:B------:R-:W-:Y:S01]  /*1c10*/  ISETP.GE.AND P0, PT, R4, RZ, PT ;  /* 0x000000ff0400720c */ /* 0x000fe20003f06270 */
[----:B------:R-:W-:Y:S01]  /*1c20*/  IMAD.MOV.U32 R4, RZ, RZ, c[0x0][0x214] ;  /* 0x00008500ff047624 */ /* 0x000fe200078e00ff */
[----:B------:R-:W0:Y:S01]  /*1c30*/  SHFL.BFLY PT, R23, R24, 0x1, 0x1f ;  /* 0x0c201f0018177f89 */ /* 0x000e2200000e0000 */
[----:B------:R-:W-:Y:S01]  /*1c40*/  @P4 IADD3 R30, R30, 0x1, RZ ;  /* 0x000000011e1e4810 */ /* 0x000fe20007ffe0ff */
[----:B------:R-:W-:Y:S01]  /*1c50*/  @!P1 IMAD.IADD R18, R18, 0x1, -R7 ;  /* 0x0000000112129824 */ /* 0x000fe200078e0a07 */
[----:B------:R-:W-:Y:S02]  /*1c60*/  ISETP.GT.AND P4, PT, R3, RZ, PT ;  /* 0x000000ff0300720c */ /* 0x000fe40003f84270 */
[-C--:B------:R-:W-:Y:S01]  /*1c70*/  ISETP.GE.U32.AND P3, PT, R6, R7.reuse, PT ;  /* 0x000000070600720c */ /* 0x080fe20003f66070 */
[----:B------:R-:W-:Y:S01]  /*1c80*/  @!P5 IMAD.MOV R30, RZ, RZ, -R30 ;  /* 0x000000ffff1ed224 */ /* 0x000fe200078e0a1e */
[----:B------:R-:W-:-:S02]  /*1c90*/  ISETP.GE.U32.AND P5, PT, R18, R7, PT ;  /* 0x000000071200720c */ /* 0x000fc40003fa6070 */
[----:B------:R-:W-:Y:S02]  /*1ca0*/  SHF.R.S32.HI R6, RZ, 0x1f, R3 ;  /* 0x0000001fff067819 */ /* 0x000fe40000011403 */
[----:B------:R-:W-:Y:S02]  /*1cb0*/  LEA.HI.SX32 R7, R3, 0x1, 0x1 ;  /* 0x0000000103077811 */ /* 0x000fe400078f0aff */
[----:B------:R-:W-:Y:S02]  /*1cc0*/  @!P1 IADD3 R38, R38, 0x1, RZ ;  /* 0x0000000126269810 */ /* 0x000fe40007ffe0ff */
[----:B------:R-:W-:Y:S01]  /*1cd0*/  ISETP.GE.AND P1, PT, R22, RZ, PT ;  /* 0x000000ff1600720c */ /* 0x000fe20003f26270 */
[----:B------:R-:W-:Y:S01]  /*1ce0*/  @!P4 IMAD.MOV R7, RZ, RZ, R6 ;  /* 0x000000ffff07c224 */ /* 0x000fe200078e0206 */
[----:B------:R-:W-:Y:S02]  /*1cf0*/  LOP3.LUT R6, RZ, c[0x0][0x1c0], RZ, 0x33, !PT ;  /* 0x00007000ff067a12 */ /* 0x000fe400078e33ff */
[----:B------:R-:W-:-:S02]  /*1d00*/  @P3 IADD3 R19, R19, 0x1, RZ ;  /* 0x0000000113133810 */ /* 0x000fc40007ffe0ff */
[----:B------:R-:W-:Y:S02]  /*1d10*/  @P5 IADD3 R38, R38, 0x1, RZ ;  /* 0x0000000126265810 */ /* 0x000fe40007ffe0ff */
[----:B------:R-:W-:Y:S01]  /*1d20*/  LOP3.LUT P5, RZ, R8, 0xf, RZ, 0xc0, !PT ;  /* 0x0000000f08ff7812 */ /* 0x000fe200078ac0ff */
[----:B0-----:R-:W-:Y:S01]  /*1d30*/  FADD.FTZ R23, R24, R23 ;  /* 0x0000001718177221 */ /* 0x001fe20000010000 */
[----:B------:R-:W-:Y:S01]  /*1d40*/  ISETP.NE.AND P3, PT, RZ, UR4, PT ;  /* 0x00000004ff007c0c */ /* 0x000fe2000bf65270 */
[----:B------:R-:W-:Y:S01]  /*1d50*/  @!P0 IMAD.MOV R19, RZ, RZ, -R19 ;  /* 0x000000ffff138224 */ /* 0x000fe200078e0a13 */
[----:B------:R-:W-:Y:S01]  /*1d60*/  ISETP.GT.AND P0, PT, R2, RZ, PT ;  /* 0x000000ff0200720c */ /* 0x000fe20003f04270 */
[----:B------:R-:W-:Y:S01]  /*1d70*/  @!P1 IMAD.MOV R38, RZ, RZ, -R38 ;  /* 0x000000ffff269224 */ /* 0x000fe200078e0a26 */
[----:B------:R-:W-:Y:S02]  /*1d80*/  FSETP.NE.FTZ.AND P4, PT, R23, RZ, PT ;  /* 0x000000ff1700720b */ /* 0x000fe40003f95000 */
[----:B------:R-:W-:-:S02]  /*1d90*/  ISETP.GT.OR P5, PT, R8, 0x7f, P5 ;  /* 0x0000007f0800780c */ /* 0x000fc40002fa4670 */
[----:B------:R-:W-:Y:S02]  /*1da0*/  SEL R8, R4, 0x1, !P3 ;  /* 0x0000000104087807 */ /* 0x000fe40005800000 */
[----:B------:R-:W-:Y:S02]  /*1db0*/  ISETP.NE.AND P1, PT, RZ, c[0x0][0x1c0], PT ;  /* 0x00007000ff007a0c */ /* 0x000fe40003f25270 */
[----:B------:R-:W-:Y:S02]  /*1dc0*/  @!P6 LOP3.LUT R30, RZ, R9, RZ, 0x33, !PT ;  /* 0x00000009ff1ee212 */ /* 0x000fe400078e33ff */
[C---:B------:R-:W-:Y:S02]  /*1dd0*/  SEL R25, R6.reuse, R19, !P1 ;  /* 0x0000001306197207 */ /* 0x040fe40004800000 */
[----:B------:R-:W-:Y:S01]  /*1de0*/  SHF.R.S32.HI R18, RZ, 0x1f, R2 ;  /* 0x0000001fff127819 */ /* 0x000fe20000011402 */
[----:B------:R-:W0:Y:S01]  /*1df0*/  @P4 MUFU.LG2 R4, R23 ;  /* 0x0000001700044308 */ /* 0x000e220000000c00 */
[----:B------:R-:W-:Y:S01]  /*1e00*/  SEL R31, R6, R38, !P1 ;  /* 0x00000026061f7207 */ /* 0x000fe20004800000 */
[----:B------:R-:W-:Y:S01]  /*1e10*/  IMAD R6, R25, R8, RZ ;  /* 0x0000000819067224 */ /* 0x000fe200078e02ff */
[----:B------:R-:W-:-:S02]  /*1e20*/  ISETP.LT.U32.AND P1, PT, R20, R30, PT ;  /* 0x0000001e1400720c */ /* 0x000fc40003f21070 */
[----:B------:R-:W-:Y:S01]  /*1e30*/  SHF.R.S32.HI R19, RZ, 0x1f, R30 ;  /* 0x0000001fff137819 */ /* 0x000fe2000001141e */
[----:B------:R-:W-:Y:S01]  /*1e40*/  IMAD R8, R31, R8, RZ ;  /* 0x000000081f087224 */ /* 0x000fe200078e02ff */
[----:B------:R-:W-:Y:S01]  /*1e50*/  LEA.HI.SX32 R9, R2, 0x1, 0x1 ;  /* 0x0000000102097811 */ /* 0x000fe200078f0aff */
[----:B------:R-:W-:Y:S01]  /*1e60*/  @!P0 IMAD.MOV R9, RZ, RZ, R18 ;  /* 0x000000ffff098224 */ /* 0x000fe200078e0212 */
[----:B------:R-:W-:Y:S01]  /*1e70*/  ISETP.LT.AND.EX P1, PT, R21, R19, PT, P1 ;  /* 0x000000131500720c */ /* 0x000fe20003f21310 */
[----:B------:R-:W-:Y:S02]  /*1e80*/  IMAD R7, R7, R6, RZ ;  /* 0x0000000607077224 */ /* 0x000fe400078e02ff */
[----:B------:R-:W-:Y:S02]  /*1e90*/  IMAD.MOV.U32 R31, RZ, RZ, 0x7f800000 ;  /* 0x7f800000ff1f7424 */ /* 0x000fe400078e00ff */
[----:B------:R-:W-:Y:S01]  /*1ea0*/  IMAD R6, R8, R9, RZ ;  /* 0x0000000908067224 */ /* 0x000fe200078e02ff */
[----:B------:R-:W-:Y:S01]  /*1eb0*/  SEL R9, R20, R30, P1 ;  /* 0x0000001e14097207 */ /* 0x000fe20000800000 */
[----:B0-----:R-:W-:Y:S01]  /*1ec0*/  @P4 FFMA.FTZ R31, R4, 0.69314718246459960938, R17 ;  /* 0x3f317218041f4823 */ /* 0x001fe20000010011 */
[----:B------:R-:W-:Y:S01]  /*1ed0*/  SEL R8, R21, R19, P1 ;  /* 0x0000001315087207 */ /* 0x000fe20000800000 */
[----:B------:R-:W-:Y:S05]  /*1ee0*/  @P5 BRA `(.L_x_107) ;  /* 0x00001c4000005947 */ /* 0x000fea0003800000 */
[----:B------:R-:W-:Y:S01]  /*1ef0*/  ULDC.U8 UR4, c[0x0][0x328] ;  /* 0x0000ca0000047ab9 */ /* 0x000fe20000000000 */
[----:B------:R-:W-:-:S02]  /*1f00*/  IADD3 R38, P0, R15, UR8, RZ ;  /* 0x000000080f267c10 */ /* 0x000fc4000ff1e0ff */
[----:B------:R-:W-:Y:S02]  /*1f10*/  ISETP.NE.AND P1, PT, RZ, UR4, PT ;  /* 0x00000004ff007c0c */ /* 0x000fe4000bf25270 */
        /* <DEDUP_REMOVED lines=33> */
[----:B------:R-:W-:Y:S05]  /*2130*/  CALL.REL.NOINC `($__internal_2_$__cuda_sm20_div_s64) ;  /* 0x0000257000007944 */ /* 0x000fea0003c00000 */
        /* <DEDUP_REMOVED lines=10> */
.L_x_110:
        /* <DEDUP_REMOVED lines=22> */
.L_x_111:
[----:B------:R-:W-:Y:S05]  /*2340*/  BSYNC B0 ;  /* 0x0000000000007941 */ /* 0x000fea0003800000 */
.L_x_109:
[----:B------:R-:W-:Y:S01]  /*2350*/  LOP3.LUT R19, R17, R0, RZ, 0xfc, !PT ;  /* 0x0000000011137212 */ /* 0x000fe200078efcff */
[----:B------:R-:W-:Y:S03]  /*2360*/  BSSY B0, `(.L_x_112) ;  /* 0x0000028000007945 */ /* 0x000fe60003800000 */
[----:B------:R-:W-:-:S13]  /*2370*/  ISETP.NE.U32.AND P0, PT, R19, RZ, PT ;  /* 0x000000ff1300720c */ /* 0x000fda0003f05070 */
[----:B------:R-:W-:Y:S05]  /*2380*/  @!P0 BRA `(.L_x_113) ;  /* 0x000000f000008947 */ /* 0x000fea0003800000 */
[----:B------:R-:W-:Y:S01]  /*2390*/  IMAD.MOV.U32 R26, RZ, RZ, R29 ;  /* 0x000000ffff1a7224 */ /* 0x000fe200078e001d */
[----:B------:R-:W-:Y:S02]  /*23a0*/  MOV R25, R0 ;  /* 0x0000000000197202 */ /* 0x000fe40000000f00 */
[----:B------:R-:W-:Y:S02]  /*23b0*/  MOV R24, 0x23d0 ;  /* 0x000023d000187802 */ /* 0x000fe40000000f00 */
[----:B------:R-:W-:Y:S05]  /*23c0*/  CALL.REL.NOINC `($__internal_2_$__cuda_sm20_div_s64) ;  /* 0x000022e000007944 */ /* 0x000fea0003c00000 */
        /* <DEDUP_REMOVED lines=11> */
.L_x_113:
        /* <DEDUP_REMOVED lines=22> */
.L_x_114:
[----:B------:R-:W-:Y:S05]  /*25e0*/  BSYNC B0 ;  /* 0x0000000000007941 */ /* 0x000fea0003800000 */
.L_x_112:
        /* <DEDUP_REMOVED lines=11> */
[----:B------:R-:W-:Y:S05]  /*26a0*/  CALL.REL.NOINC `($__internal_2_$__cuda_sm20_div_s64) ;  /* 0x0000200000007944 */ /* 0x000fea0003c00000 */
[----:B------:R-:W-:-:S04]  /*26b0*/  IADD3 R17, P0, RZ, -R20, RZ ;  /* 0x80000014ff117210 */ /* 0x000fc80007f1e0ff */
[----:B------:R-:W-:Y:S01]  /*26c0*/  IADD3.X R18, RZ, ~R21, RZ, P0, !PT ;  /* 0x80000015ff127210 */ /* 0x000fe200007fe4ff */
[----:B------:R-:W-:-:S04]  /*26d0*/  IMAD.WIDE.U32 R42, R5, R17, R42 ;  /* 0x00000011052a7225 */ /* 0x000fc800078e002a */
[----:B------:R-:W-:-:S04]  /*26e0*/  IMAD R18, R18, R5, RZ ;  /* 0x0000000512127224 */ /* 0x000fc800078e02ff */
[----:B------:R-:W-:-:S05]  /*26f0*/  IMAD R4, R4, R17, R18 ;  /* 0x0000001104047224 */ /* 0x000fca00078e0212 */
[----:B------:R-:W-:Y:S01]  /*2700*/  IADD3 R4, R43, R4, RZ ;  /* 0x000000042b047210 */ /* 0x000fe20007ffe0ff */
[----:B------:R-:W-:Y:S05]  /*2710*/  BRA `(.L_x_117) ;  /* 0x0000016000007947 */ /* 0x000fea0003800000 */
.L_x_116:
        /* <DEDUP_REMOVED lines=22> */
.L_x_117:
[----:B------:R-:W-:Y:S05]  /*2880*/  BSYNC B0 ;  /* 0x0000000000007941 */ /* 0x000fea0003800000 */
.L_x_115:
        /* <DEDUP_REMOVED lines=38> */
[----:B------:R-:W-:Y:S05]  /*2af0*/  CALL.REL.NOINC `($__internal_2_$__cuda_sm20_div_s64) ;  /* 0x00001bb000007944 */ /* 0x000fea0003c00000 */
        /* <DEDUP_REMOVED lines=12> */
.L_x_119:
        /* <DEDUP_REMOVED lines=23> */
.L_x_120:
[----:B------:R-:W-:Y:S05]  /*2d30*/  BSYNC B0 ;  /* 0x0000000000007941 */ /* 0x000fea0003800000 */
.L_x_118:
        /* <DEDUP_REMOVED lines=19> */
.L_x_122:
        /* <DEDUP_REMOVED lines=22> */
.L_x_123:
[----:B------:R-:W-:Y:S05]  /*2fd0*/  BSYNC B0 ;  /* 0x0000000000007941 */ /* 0x000fea0003800000 */
.L_x_121:
        /* <DEDUP_REMOVED lines=19> */
.L_x_125:
        /* <DEDUP_REMOVED lines=23> */
.L_x_126:
[----:B------:R-:W-:Y:S05]  /*3280*/  BSYNC B0 ;  /* 0x0000000000007941 */ /* 0x000fea0003800000 */
.L_x_124:
[----:B------:R-:W-:Y:S01]  /*3290*/  SHF.R.S32.HI R18, RZ, 0x1f, R7 ;  /* 0x0000001fff127819 */ /* 0x000fe20000011407 */
[----:B------:R-:W-:Y:S01]  /*32a0*/  IMAD R13, R21, R7, RZ ;  /* 0x00000007150d7224 */ /* 0x000fe200078e02ff */
[----:B------:R-:W-:Y:S01]  /*32b0*/  BSSY B0, `(.L_x_127) ;  /* 0x000003b000007945 */ /* 0x000fe20003800000 */
[----:B------:R-:W-:Y:S02]  /*32c0*/  IMAD R53, R29, c[0x0][0x214], RZ ;  /* 0x000085001d357a24 */ /* 0x000fe400078e02ff */
[----:B------:R-:W-:Y:S02]  /*32d0*/  IMAD R13, R18, R20, R13 ;  /* 0x00000014120d7224 */ /* 0x000fe400078e020d */
[----:B------:R-:W-:Y:S01]  /*32e0*/  IMAD R18, R12, R3, RZ ;  /* 0x000000030c127224 */ /* 0x000fe200078e02ff */
[----:B------:R-:W-:Y:S01]  /*32f0*/  LOP3.LUT R12, R47, R10, RZ, 0xfc, !PT ;  /* 0x0000000a2f0c7212 */ /* 0x000fe200078efcff */
[----:B------:R-:W-:Y:S01]  /*3300*/  IMAD.WIDE.U32 R48, R20, R7, RZ ;  /* 0x0000000714307225 */ /* 0x000fe200078e00ff */
[----:B------:R-:W-:-:S02]  /*3310*/  SHF.R.S32.HI R7, RZ, 0x1f, R3 ;  /* 0x0000001fff077819 */ /* 0x000fc40000011403 */
[----:B------:R-:W-:Y:S01]  /*3320*/  ISETP.NE.U32.AND P0, PT, R12, RZ, PT ;  /* 0x000000ff0c00720c */ /* 0x000fe20003f05070 */
[----:B------:R-:W-:Y:S01]  /*3330*/  IMAD R14, R14, R53, RZ ;  /* 0x000000350e0e7224 */ /* 0x000fe200078e02ff */
[----:B------:R-:W-:Y:S01]  /*3340*/  SHF.R.S32.HI R17, RZ, 0x1f, R53 ;  /* 0x0000001fff117819 */ /* 0x000fe20000011435 */
[----:B------:R-:W-:Y:S01]  /*3350*/  IMAD R7, R7, R50, R18 ;  /* 0x0000003207077224 */ /* 0x000fe200078e0212 */
[----:B------:R-:W-:Y:S01]  /*3360*/  IADD3 R12, R49, R13, RZ ;  /* 0x0000000d310c7210 */ /* 0x000fe20007ffe0ff */
[----:B------:R-:W-:-:S04]  /*3370*/  IMAD.WIDE.U32 R50, R50, R3, RZ ;  /* 0x0000000332327225 */ /* 0x000fc800078e00ff */
[----:B------:R-:W-:Y:S01]  /*3380*/  IMAD R3, R17, R16, R14 ;  /* 0x0000001011037224 */ /* 0x000fe200078e020e */
[----:B------:R-:W-:Y:S01]  /*3390*/  IADD3 R7, R51, R7, RZ ;  /* 0x0000000733077210 */ /* 0x000fe20007ffe0ff */
[----:B------:R-:W-:-:S05]  /*33a0*/  IMAD.WIDE.U32 R52, R16, R53, RZ ;  /* 0x0000003510347225 */ /* 0x000fca00078e00ff */
[----:B------:R-:W-:Y:S01]  /*33b0*/  IADD3 R3, R53, R3, RZ ;  /* 0x0000000335037210 */ /* 0x000fe20007ffe0ff */
[----:B------:R-:W-:Y:S05]  /*33c0*/  @!P0 BRA `(.L_x_128) ;  /* 0x0000012000008947 */ /* 0x000fea0003800000 */
[----:B------:R-:W-:Y:S01]  /*33d0*/  IMAD.MOV.U32 R18, RZ, RZ, R46 ;  /* 0x000000ffff127224 */ /* 0x000fe200078e002e */
[----:B------:R-:W-:Y:S01]  /*33e0*/  MOV R26, R11 ;  /* 0x0000000b001a7202 */ /* 0x000fe20000000f00 */
[----:B------:R-:W-:Y:S01]  /*33f0*/  IMAD.MOV.U32 R17, RZ, RZ, R47 ;  /* 0x000000ffff117224 */ /* 0x000fe200078e002f */
[----:B------:R-:W-:Y:S02]  /*3400*/  MOV R25, R10 ;  /* 0x0000000a00197202 */ /* 0x000fe40000000f00 */
[----:B------:R-:W-:Y:S02]  /*3410*/  MOV R24, 0x3430 ;  /* 0x0000343000187802 */ /* 0x000fe40000000f00 */
[----:B------:R-:W-:Y:S05]  /*3420*/  CALL.REL.NOINC `($__internal_2_$__cuda_sm20_div_s64) ;  /* 0x0000128000007944 */ /* 0x000fea0003c00000 */
        /* <DEDUP_REMOVED lines=12> */
.L_x_128:
        /* <DEDUP_REMOVED lines=23> */
.L_x_129:
[----:B------:R-:W-:Y:S05]  /*3660*/  BSYNC B0 ;  /* 0x0000000000007941 */ /* 0x000fea0003800000 */
.L_x_127:
        /* <DEDUP_REMOVED lines=29> */
.L_x_131:
        /* <DEDUP_REMOVED lines=23> */
.L_x_132:
[----:B------:R-:W-:Y:S05]  /*39b0*/  BSYNC B0 ;  /* 0x0000000000007941 */ /* 0x000fea0003800000 */
.L_x_130:
        /* <DEDUP_REMOVED lines=20> */
.L_x_108:
[----:B------:R-:W-:-:S04]  /*3b00*/  LEA R2, P0, R38, c[0x0][0x200], 0x2 ;  /* 0x0000800026027a11 */ /* 0x000fc800078010ff */
[----:B------:R-:W-:-:S05]  /*3b10*/  LEA.HI.X R3, R38, c[0x0][0x204], R39, 0x2, P0 ;  /* 0x0000810026037a11 */ /* 0x000fca00000f1427 */
[----:B------:R0:W-:Y:S04]  /*3b20*/  STG.E [R2.64], R31 ;  /* 0x0000001f02007986 */ /* 0x0001e8000c10190a */
.L_x_107:
[----:B------:R-:W-:Y:S05]  /*3b30*/  BSYNC B1 ;  /* 0x0000000000017941 */ /* 0x000fea0003800000 */
.L_x_106:
[C---:B------:R-:W-:Y:S01]  /*3b40*/  ISETP.GE.OR P0, PT, R36.reuse, c[0x0][0x314], P2 ;  /* 0x0000c50024007a0c */ /* 0x040fe20001706670 */
[----:B------:R-:W-:Y:S01]  /*3b50*/  HFMA2.MMA R13, -RZ, RZ, 0, 0 ;  /* 0x00000000ff0d7435 */ /* 0x000fe200000001ff */
[C---:B------:R-:W-:Y:S01]  /*3b60*/  IADD3 R0, R36.reuse, 0x10, RZ ;  /* 0x0000001024007810 */ /* 0x040fe20007ffe0ff */
[----:B------:R-:W-:Y:S01]  /*3b70*/  IMAD.SHL.U32 R36, R36, 0x4, RZ ;  /* 0x0000000424247824 */ /* 0x000fe200078e00ff */
[----:B------:R-:W-:Y:S01]  /*3b80*/  CS2R R10, SRZ ;  /* 0x00000000000a7805 */ /* 0x000fe2000001ff00 */
[----:B------:R-:W-:Y:S01]  /*3b90*/  CS2R R8, SRZ ;  /* 0x0000000000087805 */ /* 0x000fe2000001ff00 */
[----:B------:R-:W-:Y:S01]  /*3ba0*/  ISETP.GE.OR P2, PT, R0, c[0x0][0x314], P2 ;  /* 0x0000c50000007a0c */ /* 0x000fe20001746670 */
[----:B------:R-:W-:Y:S01]  /*3bb0*/  IMAD.MOV.U32 R0, RZ, RZ, c[0x0][0x314] ;  /* 0x0000c500ff007624 */ /* 0x000fe200078e00ff */
[----:B------:R-:W-:-:S05]  /*3bc0*/  CS2R R6, SRZ ;  /* 0x0000000000067805 */ /* 0x000fca000001ff00 */
[----:B0-----:R-:W-:Y:S01]  /*3bd0*/  @!P0 FADD.FTZ R4, -R31, R34 ;  /* 0x000000221f048221 */ /* 0x001fe20000010100 */
[----:B------:R-:W-:-:S03]  /*3be0*/  IADD3 R34, R36, 0x40, RZ ;  /* 0x0000004024227810 */ /* 0x000fc60007ffe0ff */
[----:B------:R-:W-:Y:S02]  /*3bf0*/  @!P0 FMUL.FTZ R4, R4, 1.4426950216293334961 ;  /* 0x3fb8aa3b04048820 */ /* 0x000fe40000410000 */
[----:B------:R-:W-:Y:S01]  /*3c00*/  @!P2 FADD.FTZ R31, -R31, R33 ;  /* 0x000000211f1fa221 */ /* 0x000fe20000010100 */
[----:B------:R-:W-:-:S03]  /*3c10*/  IADD3 R33, R36, 0x80, RZ ;  /* 0x0000008024217810 */ /* 0x000fc60007ffe0ff */
[----:B------:R-:W0:Y:S01]  /*3c20*/  @!P0 MUFU.EX2 R4, R4 ;  /* 0x0000000400048308 */ /* 0x000e220000000800 */
[----:B------:R-:W-:-:S07]  /*3c30*/  @!P2 FMUL.FTZ R2, R31, 1.4426950216293334961 ;  /* 0x3fb8aa3b1f02a820 */ /* 0x000fce0000410000 */
[----:B------:R-:W1:Y:S01]  /*3c40*/  @!P2 MUFU.EX2 R2, R2 ;  /* 0x000000020002a308 */ /* 0x000e620000000800 */
[----:B0-----:R0:W-:Y:S01]  /*3c50*/  @!P0 STS [R27.X4], R4 ;  /* 0x000000041b008388 */ /* 0x0011e20000004800 */
[----:B------:R-:W-:Y:S01]  /*3c60*/  ISETP.GE.AND P0, PT, R0, 0x1, PT ;  /* 0x000000010000780c */ /* 0x000fe20003f06270 */
[----:B------:R-:W-:Y:S02]  /*3c70*/  IMAD.MOV.U32 R0, RZ, RZ, RZ ;  /* 0x000000ffff007224 */ /* 0x000fe400078e00ff */
[----:B-1----:R1:W-:Y:S01]  /*3c80*/  @!P2 STS [R27.X4+0x240], R2 ;  /* 0x000240021b00a388 */ /* 0x0023e20000004800 */
[----:B0-----:R-:W-:Y:S01]  /*3c90*/  CS2R R4, SRZ ;  /* 0x0000000000047805 */ /* 0x001fe2000001ff00 */
[----:B-1----:R-:W-:Y:S02]  /*3ca0*/  CS2R R2, SRZ ;  /* 0x0000000000027805 */ /* 0x002fe4000001ff00 */
        /* <DEDUP_REMOVED lines=25> */
.L_x_136:
        /* <DEDUP_REMOVED lines=15> */
.L_x_135:
[----:B------:R-:W-:Y:S05]  /*3f30*/  BSYNC B0 ;  /* 0x0000000000007941 */ /* 0x000fea0003800000 */
.L_x_134:
        /* <DEDUP_REMOVED lines=19> */
.L_x_133:
        /* <DEDUP_REMOVED lines=100> */
        .weak           $__internal_2_$__cuda_sm20_div_s64
        .type           $__internal_2_$__cuda_sm20_div_s64,@function
        .size           $__internal_2_$__cuda_sm20_div_s64,(.L_x_4072 - $__internal_2_$__cuda_sm20_div_s64)
$__internal_2_$__cuda_sm20_div_s64:
        /* <DEDUP_REMOVED lines=25> */
[----:B------:R-:W-:Y:S02]  /*4840*/  IADD3 R21, P0, RZ, -R58, RZ ;  /* 0x8000003aff157210 */ /* 0x000fe40007f1e0ff */
[----:B------:R-:W-:Y:S01]  /*4850*/  ISETP.GE.AND P1, PT, R17, RZ, PT ;  /* 0x000000ff1100720c */ /* 0x000fe20003f26270 */
[----:B------:R-:W-:Y:S02]  /*4860*/  IMAD R19, R22, R44, R19 ;  /* 0x0000002c16137224 */ /* 0x000fe400078e0213 */
[----:B------:R-:W-:-:S04]  /*4870*/  IMAD.HI.U32 R56, R57, R21, RZ ;  /* 0x0000001539387227 */ /* 0x000fc800078e00ff */
[----:B------:R-:W-:Y:S01]  /*4880*/  IMAD.X R19, RZ, RZ, ~R19, P0 ;  /* 0x000000ffff137224 */ /* 0x000fe200000e0e13 */
[----:B------:R-:W-:-:S03]  /*4890*/  IADD3 R20, P0, RZ, -R18, RZ ;  /* 0x80000012ff147210 */ /* 0x000fc60007f1e0ff */
[----:B------:R-:W-:Y:S01]  /*48a0*/  IMAD.WIDE.U32 R56, P6, R57, R19, R56 ;  /* 0x0000001339387225 */ /* 0x000fe200078c0038 */
[----:B------:R-:W-:-:S05]  /*48b0*/  SEL R20, R20, R18, !P1 ;  /* 0x0000001214147207 */ /* 0x000fca0004800000 */
[----:B------:R-:W-:-:S04]  /*48c0*/  IMAD.HI.U32 R30, P5, R22, R21, R56 ;  /* 0x00000015161e7227 */ /* 0x000fc800078a0038 */
[CC--:B------:R-:W-:Y:S02]  /*48d0*/  IMAD R21, R22.reuse, R19.reuse, RZ ;  /* 0x0000001316157224 */ /* 0x0c0fe400078e02ff */
[----:B------:R-:W-:-:S03]  /*48e0*/  IMAD.HI.U32 R19, R22, R19, RZ ;  /* 0x0000001316137227 */ /* 0x000fc600078e00ff */
[----:B------:R-:W-:Y:S01]  /*48f0*/  IADD3 R21, P4, R21, R30, RZ ;  /* 0x0000001e15157210 */ /* 0x000fe20007f9e0ff */
[----:B------:R-:W-:Y:S02]  /*4900*/  IMAD.X R30, RZ, RZ, ~R17, P0 ;  /* 0x000000ffff1e7224 */ /* 0x000fe400000e0e11 */
[----:B------:R-:W-:Y:S02]  /*4910*/  IMAD.X R22, R19, 0x1, R22, P6 ;  /* 0x0000000113167824 */ /* 0x000fe400030e0616 */
[----:B------:R-:W-:Y:S01]  /*4920*/  IMAD.HI.U32 R56, R21, R20, RZ ;  /* 0x0000001415387227 */ /* 0x000fe200078e00ff */
[----:B------:R-:W-:Y:S02]  /*4930*/  SEL R19, R30, R17, !P1 ;  /* 0x000000111e137207 */ /* 0x000fe40004800000 */
[----:B------:R-:W-:Y:S01]  /*4940*/  IADD3.X R22, RZ, RZ, R22, P4, P5 ;  /* 0x000000ffff167210 */ /* 0x000fe200027ea416 */
[----:B------:R-:W-:-:S04]  /*4950*/  IMAD.MOV.U32 R57, RZ, RZ, RZ ;  /* 0x000000ffff397224 */ /* 0x000fc800078e00ff */
        /* <DEDUP_REMOVED lines=10> */
[-C--:B------:R-:W-:Y:S01]  /*4a00*/  ISETP.GE.U32.AND P4, PT, R20, R44.reuse, PT ;  /* 0x0000002c1400720c */ /* 0x080fe20003f86070 */
[-C--:B------:R-:W-:Y:S01]  /*4a10*/  IMAD R22, R30, R44.reuse, R21 ;  /* 0x0000002c1e167224 */ /* 0x080fe200078e0215 */
[----:B------:R-:W-:-:S03]  /*4a20*/  IADD3 R21, P1, R20, -R44, RZ ;  /* 0x8000002c14157210 */ /* 0x000fc60007f3e0ff */
[----:B------:R-:W-:Y:S01]  /*4a30*/  IMAD.X R19, R19, 0x1, ~R22, P0 ;  /* 0x0000000113137824 */ /* 0x000fe200000e0e16 */
[----:B------:R-:W-:-:S03]  /*4a40*/  IADD3 R23, P0, R32, 0x1, RZ ;  /* 0x0000000120177810 */ /* 0x000fc60007f1e0ff */
[C---:B------:R-:W-:Y:S01]  /*4a50*/  IMAD.X R22, R19.reuse, 0x1, ~R45, P1 ;  /* 0x0000000113167824 */ /* 0x040fe200008e0e2d */
[----:B------:R-:W-:Y:S01]  /*4a60*/  ISETP.GE.U32.AND.EX P4, PT, R19, R45, PT, P4 ;  /* 0x0000002d1300720c */ /* 0x000fe20003f86140 */
[----:B------:R-:W-:-:S03]  /*4a70*/  IMAD.X R35, RZ, RZ, R30, P0 ;  /* 0x000000ffff237224 */ /* 0x000fc600000e061e */
[----:B------:R-:W-:Y:S02]  /*4a80*/  SEL R21, R21, R20, P4 ;  /* 0x0000001415157207 */ /* 0x000fe40002000000 */
[----:B------:R-:W-:Y:S02]  /*4a90*/  SEL R19, R22, R19, P4 ;  /* 0x0000001316137207 */ /* 0x000fe40002000000 */
[----:B------:R-:W-:Y:S02]  /*4aa0*/  SEL R23, R23, R32, P4 ;  /* 0x0000002017177207 */ /* 0x000fe40002000000 */
[----:B------:R-:W-:Y:S02]  /*4ab0*/  ISETP.GE.U32.AND P0, PT, R21, R44, PT ;  /* 0x0000002c1500720c */ /* 0x000fe40003f06070 */
[----:B------:R-:W-:Y:S02]  /*4ac0*/  SEL R35, R35, R30, P4 ;  /* 0x0000001e23237207 */ /* 0x000fe40002000000 */
[----:B------:R-:W-:-:S02]  /*4ad0*/  IADD3 R20, P1, R23, 0x1, RZ ;  /* 0x0000000117147810 */ /* 0x000fc40007f3e0ff */
[----:B------:R-:W-:Y:S02]  /*4ae0*/  ISETP.GE.U32.AND.EX P0, PT, R19, R45, PT, P0 ;  /* 0x0000002d1300720c */ /* 0x000fe40003f06100 */
[----:B------:R-:W-:Y:S02]  /*4af0*/  IADD3.X R22, RZ, R35, RZ, P1, !PT ;  /* 0x00000023ff167210 */ /* 0x000fe40000ffe4ff */
[----:B------:R-:W-:Y:S01]  /*4b00*/  SEL R20, R20, R23, P0 ;  /* 0x0000001714147207 */ /* 0x000fe20000000000 */
[----:B------:R-:W-:Y:S01]  /*4b10*/  IMAD.MOV.U32 R23, RZ, RZ, 0x0 ;  /* 0x00000000ff177424 */ /* 0x000fe200078e00ff */
[----:B------:R-:W-:Y:S02]  /*4b20*/  LOP3.LUT R19, R25, R17, RZ, 0x3c, !PT ;  /* 0x0000001119137212 */ /* 0x000fe400078e3cff */
[----:B------:R-:W-:Y:S02]  /*4b30*/  SEL R22, R22, R35, P0 ;  /* 0x0000002316167207 */ /* 0x000fe40000000000 */
[----:B------:R-:W-:-:S02]  /*4b40*/  IADD3 R21, P1, RZ, -R20, RZ ;  /* 0x80000014ff157210 */ /* 0x000fc40007f3e0ff */
[----:B------:R-:W-:Y:S02]  /*4b50*/  ISETP.GE.AND P4, PT, R19, RZ, PT ;  /* 0x000000ff1300720c */ /* 0x000fe40003f86270 */
[----:B------:R-:W-:Y:S01]  /*4b60*/  ISETP.NE.U32.AND P0, PT, R26, RZ, PT ;  /* 0x000000ff1a00720c */ /* 0x000fe20003f05070 */
[----:B------:R-:W-:Y:S01]  /*4b70*/  IMAD.X R19, RZ, RZ, ~R22, P1 ;  /* 0x000000ffff137224 */ /* 0x000fe200008e0e16 */
[----:B------:R-:W-:Y:S02]  /*4b80*/  SEL R21, R21, R20, !P4 ;  /* 0x0000001415157207 */ /* 0x000fe40006000000 */
[----:B------:R-:W-:Y:S02]  /*4b90*/  ISETP.NE.AND.EX P0, PT, R25, RZ, PT, P0 ;  /* 0x000000ff1900720c */ /* 0x000fe40003f05300 */
[----:B------:R-:W-:Y:S01]  /*4ba0*/  SEL R19, R19, R22, !P4 ;  /* 0x0000001613137207 */ /* 0x000fe20006000000 */
[----:B------:R-:W-:Y:S01]  /*4bb0*/  IMAD.MOV.U32 R22, RZ, RZ, R24 ;  /* 0x000000ffff167224 */ /* 0x000fe200078e0018 */
[----:B------:R-:W-:-:S02]  /*4bc0*/  SEL R20, R21, 0xffffffff, P0 ;  /* 0xffffffff15147807 */ /* 0x000fc40000000000 */
[----:B------:R-:W-:Y:S01]  /*4bd0*/  SEL R21, R19, 0xffffffff, P0 ;  /* 0xffffffff13157807 */ /* 0x000fe20000000000 */
[----:B------:R-:W-:Y:S06]  /*4be0*/  RET.REL.NODEC R22 `(_ZN5flash32flash_fwd_splitkv_combine_kernelI23Flash_fwd_kernel_traitsILi192ELi64ELi64ELi4ELb0ELb0EN7cutlass6half_tE19Flash_kernel_traitsILi192ELi64ELi64ELi4ES3_EELi8ELi5ELb0EEEvNS_16Flash_fwd_paramsE) ;  /* 0xffffb41016007950 */ /* 0x000fec0003c3ffff */
.L_x_137:
        /* <DEDUP_REMOVED lines=9> */
.L_x_4072:


//--------------------- .text._ZN5flash32flash_fwd_splitkv_combine_kernelI23Flash_fwd_kernel_traitsILi192ELi64ELi64ELi4ELb0ELb0EN7cutlass6half_tE19Flash_kernel_traitsILi192ELi64ELi64ELi4ES3_EELi8ELi4ELb0EEEvNS_16Flash_fwd_paramsE --------------------------
	.section	.text._ZN5flash32flash_fwd_splitkv_combine_kernelI23Flash_fwd_kernel_traitsILi192ELi64ELi64ELi4ELb0ELb0EN7cutlass6half_tE19Flash_kernel_traitsILi192ELi64ELi64ELi4ES3_EELi8ELi4ELb0EEEvNS_16Flash_fwd_paramsE,"ax",@progbits
	.sectioninfo	@"SHI_REGISTERS=54"
	.align	128
        .global         _ZN5flash32flash_fwd_splitkv_combine_kernelI23Flash_fwd_kernel_traitsILi192ELi64ELi64ELi4ELb0ELb0EN7cutlass6half_tE19Flash_kernel_traitsILi192ELi64ELi64ELi4ES3_EELi8ELi4ELb0EEEvNS_16Flash_fwd_paramsE
        .type           _ZN5flash32flash_fwd_splitkv_combine_kernelI23Flash_fwd_kernel_traitsILi192ELi64ELi64ELi4ELb0ELb0EN7cutlass6half_tE19Flash_kernel_traitsILi192ELi64ELi64ELi4ES3_EELi8ELi4ELb0EEEvNS_16Flash_fwd_paramsE,@function
        .size           _ZN5flash32flash_fwd_splitkv_combine_kernelI23Flash_fwd_kernel_traitsILi192ELi64ELi64ELi4ELb0ELb0EN7cutlass6half_tE19Flash_kernel_traitsILi192ELi64ELi64ELi4ES3_EELi8ELi4ELb0EEEvNS_16Flash_fwd_paramsE,(.L_x_4073 - _ZN5flash32flash_fwd_splitkv_combine_kernelI23Flash_fwd_kernel_traitsILi192ELi64ELi64ELi4ELb0ELb0EN7cutlass6half_tE19Flash_kernel_traitsILi192ELi64ELi64ELi4ES3_EELi8ELi4ELb0EEEvNS_16Flash_fwd_paramsE)
        .other          _ZN5flash32flash_fwd_splitkv_combine_kernelI23Flash_fwd_kernel_traitsILi192ELi64ELi64ELi4ELb0ELb0EN7cutlass6half_tE19Flash_kernel_traitsILi192ELi64ELi64ELi4ES3_EELi8ELi4ELb0EEEvNS_16Flash_fwd_paramsE,@"STO_CUDA_ENTRY STV_DEFAULT"
_ZN5flash32flash_fwd_splitkv_combine_kernelI23Flash_fwd_kernel_traitsILi192ELi64ELi64ELi4ELb0ELb0EN7cutlass6half_tE19Flash_kernel_traitsILi192ELi64ELi64ELi4ES3_EELi8ELi4ELb0EEEvNS_16Flash_fwd_paramsE:
.text._ZN5flash32flash_fwd_splitkv_combine_kernelI23Flash_fwd_kernel_traitsILi192ELi64ELi64ELi4ELb0ELb0EN7cutlass6half_tE19Flash_kernel_traitsILi192ELi64ELi64ELi4ES3_EELi8ELi4ELb0EEEvNS_16Flash_fwd_paramsE:
        /* <DEDUP_REMOVED lines=11> */
[----:B------:R-:W-:Y:S01]  /*00b0*/  SEL R0, R5, R0, P0 ;  /* 0x0000000005007207 */ /* 0x000fe20000000000 */
        /* <DEDUP_REMOVED lines=11> */
[----:B------:R-:W-:Y:S05]  /*0170*/  CALL.REL.NOINC `($__internal_3_$__cuda_sm20_div_s64) ;  /* 0x0000448000007944 */ /* 0x000fea0003c00000 */
[----:B------:R-:W-:Y:S05]  /*0180*/  BRA `(.L_x_139) ;  /* 0x0000013000007947 */ /* 0x000fea0003800000 */
.L_x_138:
[----:B------:R-:W0:Y:S01]  /*0190*/  I2F.U32.RP R4, R30 ;  /* 0x0000001e00047306 */ /* 0x000e220000209000 */
[----:B------:R-:W-:Y:S01]  /*01a0*/  IMAD.MOV.U32 R6, RZ, RZ, RZ ;  /* 0x000000ffff067224 */ /* 0x000fe200078e00ff */
[----:B------:R-:W-:Y:S01]  /*01b0*/  ISETP.NE.U32.AND P0, PT, R30, RZ, PT ;  /* 0x000000ff1e00720c */ /* 0x000fe20003f05070 */
[----:B------:R-:W-:-:S05]  /*01c0*/  HFMA2.MMA R21, -RZ, RZ, 0, 0 ;  /* 0x00000000ff157435 */ /* 0x000fca00000001ff */
        /* <DEDUP_REMOVED lines=15> */
.L_x_139:
        /* <DEDUP_REMOVED lines=11> */
[----:B------:R-:W-:Y:S02]  /*0370*/  MOV R22, 0x390 ;  /* 0x0000039000167802 */ /* 0x000fe40000000f00 */
[----:B------:R-:W-:Y:S05]  /*0380*/  CALL.REL.NOINC `($__internal_3_$__cuda_sm20_div_s64) ;  /* 0x0000427000007944 */ /* 0x000fea0003c00000 */
[----:B------:R-:W-:Y:S02]  /*0390*/  MOV R8, R20 ;  /* 0x0000001400087202 */ /* 0x000fe40000000f00 */
[----:B------:R-:W-:Y:S01]  /*03a0*/  MOV R9, R21 ;  /* 0x0000001500097202 */ /* 0x000fe20000000f00 */
[----:B------:R-:W-:Y:S05]  /*03b0*/  BRA `(.L_x_142) ;  /* 0x0000013000007947 */ /* 0x000fea0003800000 */
.L_x_141:
        /* <DEDUP_REMOVED lines=19> */
.L_x_142:
[----:B------:R-:W-:Y:S05]  /*04f0*/  BSYNC B0 ;  /* 0x0000000000007941 */ /* 0x000fea0003800000 */
.L_x_140:
        /* <DEDUP_REMOVED lines=13> */
[----:B------:R-:W-:-:S04]  /*05d0*/  IMAD.HI.U32 R11, R11, R6, R10 ;  /* 0x000000060b0b7227 */ /* 0x000fc800078e000a */
[----:B------:R-:W-:-:S04]  /*05e0*/  IMAD.MOV.U32 R6, RZ, RZ, R4 ;  /* 0x000000ffff067224 */ /* 0x000fc800078e0004 */
        /* <DEDUP_REMOVED lines=8> */
[----:B------:R-:W-:-:S04]  /*0670*/  LOP3.LUT R4, R2, R7, RZ, 0x3c, !PT ;  /* 0x0000000702047212 */ /* 0x000fc800078e3cff */
[----:B------:R-:W-:-:S07]  /*0680*/  ISETP.GE.AND P0, PT, R4, RZ, PT ;  /* 0x000000ff0400720c */ /* 0x000fce0003f06270 */
[----:B------:R-:W-:-:S06]  /*0690*/  @P2 IADD3 R10, R10, 0x1, RZ ;  /* 0x000000010a0a2810 */ /* 0x000fcc0007ffe0ff */
[----:B------:R-:W-:Y:S01]  /*06a0*/  @!P0 IMAD.MOV R10, RZ, RZ, -R10 ;  /* 0x000000ffff0a8224 */ /* 0x000fe200078e0a0a */
[----:B------:R-:W-:-:S04]  /*06b0*/  @!P1 LOP3.LUT R10, RZ, R7, RZ, 0x33, !PT ;  /* 0x00000007ff0a9212 */ /* 0x000fc800078e33ff */
[----:B------:R-:W-:Y:S02]  /*06c0*/  ISETP.LT.U32.AND P0, PT, R3, R10, PT ;  /* 0x0000000a0300720c */ /* 0x000fe40003f01070 */
[----:B------:R-:W-:-:S04]  /*06d0*/  SHF.R.S32.HI R14, RZ, 0x1f, R10 ;  /* 0x0000001fff0e7819 */ /* 0x000fc8000001140a */
[----:B------:R-:W-:-:S04]  /*06e0*/  ISETP.LT.AND.EX P0, PT, R23, R14, PT, P0 ;  /* 0x0000000e1700720c */ /* 0x000fc80003f01300 */
[----:B------:R-:W-:Y:S02]  /*06f0*/  SEL R14, R23, R14, P0 ;  /* 0x0000000e170e7207 */ /* 0x000fe40000000000 */
        /* <DEDUP_REMOVED lines=11> */
.L_x_144:
        /* <DEDUP_REMOVED lines=19> */
.L_x_145:
[----:B------:R-:W-:Y:S05]  /*08e0*/  BSYNC B0 ;  /* 0x0000000000007941 */ /* 0x000fea0003800000 */
.L_x_143:
        /* <DEDUP_REMOVED lines=26> */
[----:B------:R-:W-:Y:S01]  /*0a90*/  ISETP.GE.U32.AND P0, PT, R3, R6, PT ;  /* 0x000000060300720c */ /* 0x000fe20003f06070 */
[----:B------:R-:W-:-:S05]  /*0aa0*/  IMAD.MOV.U32 R3, RZ, RZ, c[0x0][0x1c0] ;  /* 0x00007000ff037624 */ /* 0x000fca00078e00ff */
[C---:B------:R-:W-:Y:S01]  /*0ab0*/  IADD3 R6, R3.reuse, -0x1, RZ ;  /* 0xffffffff03067810 */ /* 0x040fe20007ffe0ff */
[----:B------:R-:W-:-:S06]  /*0ac0*/  IMAD R3, R3, c[0x0][0x214], RZ ;  /* 0x0000850003037a24 */ /* 0x000fcc00078e02ff */
        /* <DEDUP_REMOVED lines=44> */
[----:B------:R-:W-:Y:S02]  /*0d90*/  MOV R32, R20 ;  /* 0x0000001400207202 */ /* 0x000fe40000000f00 */
[----:B------:R-:W-:Y:S01]  /*0da0*/  MOV R33, R21 ;  /* 0x0000001500217202 */ /* 0x000fe20000000f00 */
[----:B------:R-:W-:Y:S05]  /*0db0*/  BRA `(.L_x_148) ;  /* 0x0000013000007947 */ /* 0x000fea0003800000 */
.L_x_147:
        /* <DEDUP_REMOVED lines=19> */
.L_x_148:
[----:B------:R-:W-:Y:S05]  /*0ef0*/  BSYNC B0 ;  /* 0x0000000000007941 */ /* 0x000fea0003800000 */
.L_x_146:
        /* <DEDUP_REMOVED lines=41> */
.L_x_150:
        /* <DEDUP_REMOVED lines=19> */
.L_x_151:
[----:B------:R-:W-:Y:S05]  /*12c0*/  BSYNC B0 ;  /* 0x0000000000007941 */ /* 0x000fea0003800000 */
.L_x_149:
[----:B------:R-:W-:Y:S01]  /*12d0*/  IABS R17, c[0x0][0x214] ;  /* 0x0000850000117a13 */ /* 0x000fe20000000000 */
[----:B------:R-:W-:Y:S01]  /*12e0*/  IMAD.MOV.U32 R18, RZ, RZ, RZ ;  /* 0x000000ffff127224 */ /* 0x000fe200078e00ff */
[----:B------:R-:W-:Y:S01]  /*12f0*/  ISETP.GT.AND P3, PT, R3, RZ, PT ;  /* 0x000000ff0300720c */ /* 0x000fe20003f64270 */
[----:B------:R-:W-:Y:S01]  /*1300*/  ULDC.U8 UR4, c[0x0][0x329] ;  /* 0x0000ca4000047ab9 */ /* 0x000fe20000000000 */
[----:B------:R-:W0:Y:S01]  /*1310*/  I2F.RP R22, R17 ;  /* 0x0000001100167306 */ /* 0x000e220000209400 */
[----:B------:R-:W-:Y:S01]  /*1320*/  IABS R26, R4 ;  /* 0x00000004001a7213 */ /* 0x000fe20000000000 */
[----:B------:R-:W-:Y:S01]  /*1330*/  ULDC.64 UR10, c[0x0][0x118] ;  /* 0x00004600000a7ab9 */ /* 0x000fe20000000a00 */
[----:B------:R-:W-:Y:S01]  /*1340*/  LOP3.LUT R4, R4, c[0x0][0x1c0], RZ, 0x3c, !PT ;  /* 0x0000700004047a12 */ /* 0x000fe200078e3cff */
[----:B------:R-:W-:Y:S04]  /*1350*/  BSSY B0, `(.L_x_152) ;  /* 0x000007b000007945 */ /* 0x000fe80003800000 */
[----:B0-----:R-:W0:Y:S02]  /*1360*/  MUFU.RCP R19, R22 ;  /* 0x0000001600137308 */ /* 0x001e240000001000 */
[----:B0-----:R-:W-:-:S06]  /*1370*/  IADD3 R19, R19, 0xffffffe, RZ ;  /* 0x0ffffffe13137810 */ /* 0x001fcc0007ffe0ff */
[----:B------:R-:W0:Y:S02]  /*1380*/  F2I.FTZ.U32.TRUNC.NTZ R19, R19 ;  /* 0x0000001300137305 */ /* 0x000e24000021f000 */
[----:B0-----:R-:W-:-:S04]  /*1390*/  IMAD.MOV R8, RZ, RZ, -R19 ;  /* 0x000000ffff087224 */ /* 0x001fc800078e0a13 */
[----:B------:R-:W-:Y:S01]  /*13a0*/  IMAD R9, R8, R17, RZ ;  /* 0x0000001108097224 */ /* 0x000fe200078e02ff */
[----:B------:R-:W-:Y:S02]  /*13b0*/  IABS R8, R7 ;  /* 0x0000000700087213 */ /* 0x000fe40000000000 */
[----:B------:R-:W-:Y:S01]  /*13c0*/  LOP3.LUT R7, R7, c[0x0][0x214], RZ, 0x3c, !PT ;  /* 0x0000850007077a12 */ /* 0x000fe200078e3cff */
[----:B------:R-:W-:-:S03]  /*13d0*/  IMAD.HI.U32 R9, R19, R9, R18 ;  /* 0x0000000913097227 */ /* 0x000fc600078e0012 */
[----:B------:R-:W-:Y:S02]  /*13e0*/  ISETP.GE.AND P1, PT, R7, RZ, PT ;  /* 0x000000ff0700720c */ /* 0x000fe40003f26270 */
[----:B------:R-:W-:Y:S01]  /*13f0*/  SHF.R.S32.HI R7, RZ, 0x1f, R3 ;  /* 0x0000001fff077819 */ /* 0x000fe20000011403 */
[----:B------:R-:W-:Y:S01]  /*1400*/  IMAD.HI.U32 R18, R9, R8, RZ ;  /* 0x0000000809127227 */ /* 0x000fe200078e00ff */
[----:B------:R-:W-:-:S03]  /*1410*/  LEA.HI.SX32 R3, R3, 0x1, 0x1 ;  /* 0x0000000103037811 */ /* 0x000fc600078f0aff */
[----:B------:R-:W-:Y:S02]  /*1420*/  IMAD.MOV R9, RZ, RZ, -R18 ;  /* 0x000000ffff097224 */ /* 0x000fe400078e0a12 */
[----:B------:R-:W-:Y:S02]  /*1430*/  @!P3 IMAD.MOV R3, RZ, RZ, R7 ;  /* 0x000000ffff03b224 */ /* 0x000fe400078e0207 */
[----:B------:R-:W-:-:S05]  /*1440*/  IMAD R8, R17, R9, R8 ;  /* 0x0000000911087224 */ /* 0x000fca00078e0208 */
[----:B------:R-:W-:-:S13]  /*1450*/  ISETP.GT.U32.AND P0, PT, R17, R8, PT ;  /* 0x000000081100720c */ /* 0x000fda0003f04070 */
[----:B------:R-:W-:Y:S01]  /*1460*/  @!P0 IMAD.IADD R8, R8, 0x1, -R17 ;  /* 0x0000000108088824 */ /* 0x000fe200078e0a11 */
[----:B------:R-:W-:Y:S02]  /*1470*/  @!P0 IADD3 R18, R18, 0x1, RZ ;  /* 0x0000000112128810 */ /* 0x000fe40007ffe0ff */
[----:B------:R-:W-:Y:S02]  /*1480*/  ISETP.NE.AND P0, PT, RZ, c[0x0][0x214], PT ;  /* 0x00008500ff007a0c */ /* 0x000fe40003f05270 */
[----:B------:R-:W-:Y:S02]  /*1490*/  ISETP.GE.U32.AND P2, PT, R8, R17, PT ;  /* 0x000000110800720c */ /* 0x000fe40003f46070 */
[----:B------:R-:W-:-:S04]  /*14a0*/  IABS R8, c[0x0][0x1c0] ;  /* 0x0000700000087a13 */ /* 0x000fc80000000000 */
[----:B------:R-:W0:Y:S07]  /*14b0*/  I2F.U32.RP R17, R8 ;  /* 0x0000000800117306 */ /* 0x000e2e0000209000 */
[----:B------:R-:W-:-:S05]  /*14c0*/  @P2 IADD3 R18, R18, 0x1, RZ ;  /* 0x0000000112122810 */ /* 0x000fca0007ffe0ff */
[----:B------:R-:W-:Y:S01]  /*14d0*/  @!P1 IMAD.MOV R18, RZ, RZ, -R18 ;  /* 0x000000ffff129224 */ /* 0x000fe200078e0a12 */
[----:B------:R-:W-:Y:S01]  /*14e0*/  @!P0 LOP3.LUT R18, RZ, c[0x0][0x214], RZ, 0x33, !PT ;  /* 0x00008500ff128a12 */ /* 0x000fe200078e33ff */
[----:B0-----:R-:W0:Y:S04]  /*14f0*/  MUFU.RCP R19, R17 ;  /* 0x0000001100137308 */ /* 0x001e280000001000 */
[----:B------:R-:W-:-:S05]  /*1500*/  IMAD R3, R3, R18, RZ ;  /* 0x0000001203037224 */ /* 0x000fca00078e02ff */
[----:B------:R-:W-:-:S04]  /*1510*/  IABS R7, R3 ;  /* 0x0000000300077213 */ /* 0x000fc80000000000 */
[----:B------:R-:W1:Y:S01]  /*1520*/  I2F.RP R24, R7 ;  /* 0x0000000700187306 */ /* 0x000e620000209400 */
[----:B------:R-:W-:Y:S01]  /*1530*/  IMAD.IADD R6, R6, 0x1, R7 ;  /* 0x0000000106067824 */ /* 0x000fe200078e0207 */
[----:B0-----:R-:W-:-:S06]  /*1540*/  IADD3 R19, R19, 0xffffffe, RZ ;  /* 0x0ffffffe13137810 */ /* 0x001fcc0007ffe0ff */
[----:B------:R-:W0:Y:S08]  /*1550*/  F2I.FTZ.U32.TRUNC.NTZ R19, R19 ;  /* 0x0000001300137305 */ /* 0x000e30000021f000 */
[----:B-1----:R-:W1:Y:S01]  /*1560*/  MUFU.RCP R9, R24 ;  /* 0x0000001800097308 */ /* 0x002e620000001000 */
[----:B0-----:R-:W-:-:S04]  /*1570*/  IMAD.MOV R25, RZ, RZ, -R19 ;  /* 0x000000ffff197224 */ /* 0x001fc800078e0a13 */
[----:B------:R-:W-:Y:S01]  /*1580*/  IMAD R25, R25, R8, RZ ;  /* 0x0000000819197224 */ /* 0x000fe200078e02ff */
[----:B-1----:R-:W-:Y:S02]  /*1590*/  IADD3 R22, R9, 0xffffffe, RZ ;  /* 0x0ffffffe09167810 */ /* 0x002fe40007ffe0ff */
[----:B------:R-:W-:Y:S02]  /*15a0*/  IABS R24, R6 ;  /* 0x0000000600187213 */ /* 0x000fe40000000000 */
[----:B------:R-:W0:Y:S02]  /*15b0*/  F2I.FTZ.U32.TRUNC.NTZ R23, R22 ;  /* 0x0000001600177305 */ /* 0x000e24000021f000 */
[----:B0-----:R-:W-:Y:S02]  /*15c0*/  IMAD.MOV R18, RZ, RZ, -R23 ;  /* 0x000000ffff127224 */ /* 0x001fe400078e0a17 */
[----:B------:R-:W-:Y:S02]  /*15d0*/  IMAD.MOV.U32 R22, RZ, RZ, RZ ;  /* 0x000000ffff167224 */ /* 0x000fe400078e00ff */
[----:B------:R-:W-:-:S02]  /*15e0*/  IMAD R9, R18, R7, RZ ;  /* 0x0000000712097224 */ /* 0x000fc400078e02ff */
[----:B------:R-:W-:Y:S02]  /*15f0*/  IMAD.MOV.U32 R18, RZ, RZ, RZ ;  /* 0x000000ffff127224 */ /* 0x000fe400078e00ff */
[----:B------:R-:W-:Y:S01]  /*1600*/  IMAD.HI.U32 R9, R23, R9, R22 ;  /* 0x0000000917097227 */ /* 0x000fe200078e0016 */
[----:B------:R-:W-:-:S03]  /*1610*/  IABS R22, R3 ;  /* 0x0000000300167213 */ /* 0x000fc60000000000 */
[----:B------:R-:W-:Y:S01]  /*1620*/  IMAD.HI.U32 R25, R19, R25, R18 ;  /* 0x0000001913197227 */ /* 0x000fe200078e0012 */
[----:B------:R-:W-:-:S03]  /*1630*/  IABS R19, c[0x0][0x1c0] ;  /* 0x0000700000137a13 */ /* 0x000fc60000000000 */
[----:B------:R-:W-:Y:S02]  /*1640*/  IMAD.MOV R22, RZ, RZ, -R22 ;  /* 0x000000ffff167224 */ /* 0x000fe400078e0a16 */
[----:B------:R-:W-:Y:S02]  /*1650*/  IMAD.MOV R19, RZ, RZ, -R19 ;  /* 0x000000ffff137224 */ /* 0x000fe400078e0a13 */
[----:B------:R-:W-:-:S04]  /*1660*/  IMAD.HI.U32 R18, R25, R26, RZ ;  /* 0x0000001a19127227 */ /* 0x000fc800078e00ff */
[----:B------:R-:W-:-:S04]  /*1670*/  IMAD.HI.U32 R9, R9, R24, RZ ;  /* 0x0000001809097227 */ /* 0x000fc800078e00ff */
[----:B------:R-:W-:Y:S02]  /*1680*/  IMAD R17, R18, R19, R26 ;  /* 0x0000001312117224 */ /* 0x000fe400078e021a */
[--C-:B------:R-:W-:Y:S02]  /*1690*/  IMAD R22, R9, R22, R24.reuse ;  /* 0x0000001609167224 */ /* 0x100fe400078e0218 */
[----:B------:R-:W-:Y:S01]  /*16a0*/  IMAD.HI.U32 R25, R25, R24, RZ ;  /* 0x0000001819197227 */ /* 0x000fe200078e00ff */
[----:B------:R-:W-:Y:S02]  /*16b0*/  ISETP.GT.U32.AND P3, PT, R8, R17, PT ;  /* 0x000000110800720c */ /* 0x000fe40003f64070 */
[----:B------:R-:W-:Y:S01]  /*16c0*/  ISETP.GT.U32.AND P0, PT, R7, R22, PT ;  /* 0x000000160700720c */ /* 0x000fe20003f04070 */
[----:B------:R-:W-:-:S05]  /*16d0*/  IMAD R19, R25, R19, R24 ;  /* 0x0000001319137224 */ /* 0x000fca00078e0218 */
[----:B------:R-:W-:-:S05]  /*16e0*/  ISETP.GT.U32.AND P1, PT, R8, R19, PT ;  /* 0x000000130800720c */ /* 0x000fca0003f24070 */
[--C-:B------:R-:W-:Y:S01]  /*16f0*/  @!P3 IMAD.IADD R17, R17, 0x1, -R8.reuse ;  /* 0x000000011111b824 */ /* 0x100fe200078e0a08 */
[----:B------:R-:W-:Y:S01]  /*1700*/  @!P3 IADD3 R18, R18, 0x1, RZ ;  /* 0x000000011212b810 */ /* 0x000fe20007ffe0ff */
[----:B------:R-:W-:Y:S01]  /*1710*/  @!P0 IMAD.IADD R22, R22, 0x1, -R7 ;  /* 0x0000000116168824 */ /* 0x000fe200078e0a07 */
[----:B------:R-:W-:Y:S02]  /*1720*/  @!P0 IADD3 R9, R9, 0x1, RZ ;  /* 0x0000000109098810 */ /* 0x000fe40007ffe0ff */
[----:B------:R-:W-:Y:S02]  /*1730*/  ISETP.GE.U32.AND P6, PT, R17, R8, PT ;  /* 0x000000081100720c */ /* 0x000fe40003fc6070 */
[----:B------:R-:W0:Y:S01]  /*1740*/  S2R R17, SR_TID.X ;  /* 0x0000000000117919 */ /* 0x000e220000002100 */
[-C--:B------:R-:W-:Y:S01]  /*1750*/  ISETP.GE.U32.AND P2, PT, R22, R7.reuse, PT ;  /* 0x000000071600720c */ /* 0x080fe20003f46070 */
[----:B------:R-:W-:Y:S01]  /*1760*/  @!P1 IMAD.IADD R19, R19, 0x1, -R8 ;  /* 0x0000000113139824 */ /* 0x000fe200078e0a08 */
[----:B------:R-:W-:-:S02]  /*1770*/  LOP3.LUT R22, R6, R7, RZ, 0x3c, !PT ;  /* 0x0000000706167212 */ /* 0x000fc400078e3cff */
[----:B------:R-:W-:Y:S02]  /*1780*/  ISETP.GE.AND P0, PT, R4, RZ, PT ;  /* 0x000000ff0400720c */ /* 0x000fe40003f06270 */
[----:B------:R-:W-:Y:S02]  /*1790*/  ISETP.GE.AND P4, PT, R22, RZ, PT ;  /* 0x000000ff1600720c */ /* 0x000fe40003f86270 */
[----:B------:R-:W-:Y:S02]  /*17a0*/  ISETP.GT.AND P3, PT, R2, RZ, PT ;  /* 0x000000ff0200720c */ /* 0x000fe40003f64270 */
[----:B------:R-:W-:Y:S02]  /*17b0*/  @P6 IADD3 R18, R18, 0x1, RZ ;  /* 0x0000000112126810 */ /* 0x000fe40007ffe0ff */
[----:B------:R-:W-:Y:S02]  /*17c0*/  ISETP.NE.AND P6, PT, R3, RZ, PT ;  /* 0x000000ff0300720c */ /* 0x000fe40003fc5270 */
[----:B------:R-:W-:-:S02]  /*17d0*/  @P2 IADD3 R9, R9, 0x1, RZ ;  /* 0x0000000109092810 */ /* 0x000fc40007ffe0ff */
[----:B------:R-:W-:Y:S01]  /*17e0*/  ISETP.GE.U32.AND P5, PT, R19, R8, PT ;  /* 0x000000081300720c */ /* 0x000fe20003fa6070 */
[----:B------:R-:W-:Y:S01]  /*17f0*/  IMAD.MOV.U32 R19, RZ, RZ, c[0x0][0x214] ;  /* 0x00008500ff137624 */ /* 0x000fe200078e00ff */
[----:B------:R-:W-:Y:S01]  /*1800*/  LOP3.LUT R6, R6, c[0x0][0x1c0], RZ, 0x3c, !PT ;  /* 0x0000700006067a12 */ /* 0x000fe200078e3cff */
[----:B------:R-:W-:Y:S01]  /*1810*/  @!P4 IMAD.MOV R9, RZ, RZ, -R9 ;  /* 0x000000ffff09c224 */ /* 0x000fe200078e0a09 */
[----:B------:R-:W-:Y:S01]  /*1820*/  @!P1 IADD3 R25, R25, 0x1, RZ ;  /* 0x0000000119199810 */ /* 0x000fe20007ffe0ff */
[----:B------:R-:W-:Y:S01]  /*1830*/  @!P0 IMAD.MOV R18, RZ, RZ, -R18 ;  /* 0x000000ffff128224 */ /* 0x000fe200078e0a12 */
[----:B------:R-:W-:Y:S02]  /*1840*/  ISETP.GE.AND P2, PT, R6, RZ, PT ;  /* 0x000000ff0600720c */ /* 0x000fe40003f46270 */
[----:B------:R-:W-:Y:S02]  /*1850*/  ISETP.NE.AND P4, PT, RZ, c[0x0][0x1c0], PT ;  /* 0x00007000ff007a0c */ /* 0x000fe40003f85270 */
[----:B------:R-:W-:-:S02]  /*1860*/  LOP3.LUT R6, RZ, c[0x0][0x1c0], RZ, 0x33, !PT ;  /* 0x00007000ff067a12 */ /* 0x000fc400078e33ff */
[----:B------:R-:W-:Y:S02]  /*1870*/  SHF.R.S32.HI R8, RZ, 0x1f, R2 ;  /* 0x0000001fff087819 */ /* 0x000fe40000011402 */
[----:B------:R-:W-:Y:S02]  /*1880*/  ISETP.NE.AND P1, PT, RZ, UR4, PT ;  /* 0x00000004ff007c0c */ /* 0x000fe4000bf25270 */
[----:B0-----:R-:W-:Y:S02]  /*1890*/  SHF.R.S32.HI R4, RZ, 0x1f, R17 ;  /* 0x0000001fff047819 */ /* 0x001fe40000011411 */
[----:B------:R-:W-:Y:S01]  /*18a0*/  LEA.HI.SX32 R22, R2, 0x1, 0x1 ;  /* 0x0000000102167811 */ /* 0x000fe200078f0aff */
[----:B------:R-:W-:Y:S01]  /*18b0*/  @!P3 IMAD.MOV R22, RZ, RZ, R8 ;  /* 0x000000ffff16b224 */ /* 0x000fe200078e0208 */
[----:B------:R-:W-:Y:S02]  /*18c0*/  SEL R19, R19, 0x1, !P1 ;  /* 0x0000000113137807 */ /* 0x000fe40004800000 */
[----:B------:R-:W-:-:S02]  /*18d0*/  SEL R18, R6, R18, !P4 ;  /* 0x0000001206127207 */ /* 0x000fc40006000000 */
[----:B------:R-:W-:Y:S02]  /*18e0*/  @!P6 LOP3.LUT R9, RZ, R7, RZ, 0x33, !PT ;  /* 0x00000007ff09e212 */ /* 0x000fe400078e33ff */
[----:B------:R-:W-:Y:S01]  /*18f0*/  LEA.HI R8, R4, R17, RZ, 0x3 ;  /* 0x0000001104087211 */ /* 0x000fe200078f18ff */
[----:B------:R-:W-:Y:S01]  /*1900*/  IMAD R7, R18, R19, RZ ;  /* 0x0000001312077224 */ /* 0x000fe200078e02ff */
[----:B------:R-:W-:Y:S02]  /*1910*/  @P5 IADD3 R25, R25, 0x1, RZ ;  /* 0x0000000119195810 */ /* 0x000fe40007ffe0ff */
[----:B------:R-:W-:Y:S01]  /*1920*/  ISETP.LT.U32.AND P0, PT, R20, R9, PT ;  /* 0x000000091400720c */ /* 0x000fe20003f01070 */
[----:B------:R-:W-:Y:S01]  /*1930*/  IMAD R7, R22, R7, RZ ;  /* 0x0000000716077224 */ /* 0x000fe200078e02ff */
[----:B------:R-:W-:Y:S01]  /*1940*/  SHF.R.S32.HI R23, RZ, 0x1f, R9 ;  /* 0x0000001fff177819 */ /* 0x000fe20000011409 */
[----:B------:R-:W-:Y:S01]  /*1950*/  @!P2 IMAD.MOV R25, RZ, RZ, -R25 ;  /* 0x000000ffff19a224 */ /* 0x000fe200078e0a19 */
[----:B------:R-:W-:-:S02]  /*1960*/  SHF.R.S32.HI R18, RZ, 0x3, R8 ;  /* 0x00000003ff127819 */ /* 0x000fc40000011408 */
[C---:B------:R-:W-:Y:S02]  /*1970*/  ISETP.LT.AND.EX P2, PT, R21.reuse, R23, PT, P0 ;  /* 0x000000171500720c */ /* 0x040fe40003f41300 */
[----:B------:R-:W-:Y:S02]  /*1980*/  ISETP.GE.AND P0, PT, R18, c[0x0][0x314], PT ;  /* 0x0000c50012007a0c */ /* 0x000fe40003f06270 */
[----:B------:R-:W-:Y:S02]  /*1990*/  LOP3.LUT R22, R8, 0xfffffff8, RZ, 0xc0, !PT ;  /* 0xfffffff808167812 */ /* 0x000fe400078ec0ff */
[----:B------:R-:W-:Y:S01]  /*19a0*/  SEL R9, R20, R9, P2 ;  /* 0x0000000914097207 */ /* 0x000fe20001000000 */
[----:B------:R-:W-:Y:S01]  /*19b0*/  IMAD.MOV.U32 R20, RZ, RZ, -0x800000 ;  /* 0xff800000ff147424 */ /* 0x000fe200078e00ff */
[----:B------:R-:W-:Y:S01]  /*19c0*/  SEL R8, R21, R23, P2 ;  /* 0x0000001715087207 */ /* 0x000fe20001000000 */
[----:B------:R-:W-:Y:S01]  /*19d0*/  IMAD.IADD R23, R17, 0x1, -R22 ;  /* 0x0000000111177824 */ /* 0x000fe200078e0a16 */
[----:B------:R-:W-:-:S05]  /*19e0*/  SEL R6, R6, R25, !P4 ;  /* 0x0000001906067207 */ /* 0x000fca0006000000 */
[----:B------:R-:W-:Y:S05]  /*19f0*/  @P0 BRA `(.L_x_153) ;  /* 0x0000010000000947 */ /* 0x000fea0003800000 */
[----:B------:R-:W-:Y:S02]  /*1a00*/  IADD3 R22, P2, R15, -UR8, RZ ;  /* 0x800000080f167c10 */ /* 0x000fe4000ff5e0ff */
[----:B------:R-:W-:Y:S02]  /*1a10*/  SHF.R.S32.HI R21, RZ, 0x1f, R23 ;  /* 0x0000001fff157819 */ /* 0x000fe40000011417 */
[----:B------:R-:W-:Y:S02]  /*1a20*/  ISETP.GT.U32.AND P0, PT, R22, R23, PT ;  /* 0x000000171600720c */ /* 0x000fe40003f04070 */
[----:B------:R-:W-:-:S04]  /*1a30*/  IADD3.X R22, R5, ~UR7, RZ, P2, !PT ;  /* 0x8000000705167c10 */ /* 0x000fc800097fe4ff */
[----:B------:R-:W-:-:S13]  /*1a40*/  ISETP.GT.AND.EX P0, PT, R22, R21, PT, P0 ;  /* 0x000000151600720c */ /* 0x000fda0003f04300 */
[----:B------:R-:W-:Y:S05]  /*1a50*/  @!P0 BRA `(.L_x_153) ;  /* 0x000000a000008947 */ /* 0x000fea0003800000 */
[----:B------:R-:W-:Y:S01]  /*1a60*/  IADD3 R24, P0, R23, UR8, RZ ;  /* 0x0000000817187c10 */ /* 0x000fe2000ff1e0ff */
[----:B------:R-:W-:Y:S01]  /*1a70*/  IMAD R20, R5, R18, RZ ;  /* 0x0000001205147224 */ /* 0x000fe200078e02ff */
[----:B------:R-:W-:Y:S02]  /*1a80*/  SHF.R.S32.HI R22, RZ, 0x1f, R18 ;  /* 0x0000001fff167819 */ /* 0x000fe40000011412 */
[----:B------:R-:W-:-:S03]  /*1a90*/  IADD3.X R25, R21, UR7, RZ, P0, !PT ;  /* 0x0000000715197c10 */ /* 0x000fc600087fe4ff */
[C---:B------:R-:W-:Y:S02]  /*1aa0*/  IMAD R20, R15.reuse, R22, R20 ;  /* 0x000000160f147224 */ /* 0x040fe400078e0214 */
[----:B------:R-:W-:-:S04]  /*1ab0*/  IMAD.WIDE.U32 R24, R15, R18, R24 ;  /* 0x000000120f187225 */ /* 0x000fc800078e0018 */
[----:B------:R-:W-:Y:S01]  /*1ac0*/  IMAD.IADD R20, R25, 0x1, R20 ;  /* 0x0000000119147824 */ /* 0x000fe200078e0214 */
[----:B------:R-:W-:-:S04]  /*1ad0*/  LEA R26, P0, R24, c[0x0][0x208], 0x2 ;  /* 0x00008200181a7a11 */ /* 0x000fc800078010ff */
[----:B------:R-:W-:-:S05]  /*1ae0*/  LEA.HI.X R27, R24, c[0x0][0x20c], R20, 0x2, P0 ;  /* 0x00008300181b7a11 */ /* 0x000fca00000f1414 */
[----:B------:R0:W5:Y:S04]  /*1af0*/  LDG.E R20, [R26.64] ;  /* 0x0000000a1a147981 */ /* 0x000168000c1e1900 */
.L_x_153:
[----:B------:R-:W-:Y:S05]  /*1b00*/  BSYNC B0 ;  /* 0x0000000000007941 */ /* 0x000fea0003800000 */
.L_x_152:
[C---:B------:R-:W-:Y:S01]  /*1b10*/  ISETP.GT.AND P0, PT, R17.reuse, 0x7f, PT ;  /* 0x0000007f1100780c */ /* 0x040fe20003f04270 */
[----:B------:R-:W-:Y:S01]  /*1b20*/  IMAD.MOV.U32 R29, RZ, RZ, -0x800000 ;  /* 0xff800000ff1d7424 */ /* 0x000fe200078e00ff */
[----:B------:R-:W-:Y:S01]  /*1b30*/  LOP3.LUT P2, RZ, R17, 0xf, RZ, 0xc0, !PT ;  /* 0x0000000f11ff7812 */ /* 0x000fe2000784c0ff */
[----:B------:R-:W-:Y:S01]  /*1b40*/  IMAD R19, R6, R19, RZ ;  /* 0x0000001306137224 */ /* 0x000fe200078e02ff */
[----:B------:R-:W-:Y:S01]  /*1b50*/  ISETP.GT.AND P3, PT, R3, RZ, PT ;  /* 0x000000ff0300720c */ /* 0x000fe20003f64270 */
[----:B------:R-:W-:Y:S01]  /*1b60*/  BSSY B1, `(.L_x_154) ;  /* 0x00001f0000017945 */ /* 0x000fe20003800000 */
[----:B------:R-:W-:Y:S01]  /*1b70*/  ISETP.GT.OR P2, PT, R17, 0x7f, P2 ;  /* 0x0000007f1100780c */ /* 0x000fe20001744670 */
[----:B------:R-:W-:-:S06]  /*1b80*/  IMAD.MOV.U32 R28, RZ, RZ, 0x7f800000 ;  /* 0x7f800000ff1c7424 */ /* 0x000fcc00078e00ff */
[----:B------:R-:W-:Y:S01]  /*1b90*/  @!P0 IMAD R23, R18, 0x9, R23 ;  /* 0x0000000912178824 */ /* 0x000fe200078e0217 */
[----:B------:R-:W-:-:S04]  /*1ba0*/  @!P0 LEA.HI R21, R4, R17, RZ, 0x4 ;  /* 0x0000001104158211 */ /* 0x000fc800078f20ff */
[----:B-----5:R-:W-:Y:S01]  /*1bb0*/  @!P0 STS [R23.X4], R20 ;  /* 0x0000001417008388 */ /* 0x020fe20000004800 */
[----:B------:R-:W-:Y:S02]  /*1bc0*/  @!P0 LOP3.LUT R22, R21, 0xfffffff0, RZ, 0xc0, !PT ;  /* 0xfffffff015168812 */ /* 0x000fe400078ec0ff */
[----:B------:R-:W-:-:S03]  /*1bd0*/  @!P0 SHF.R.S32.HI R21, RZ, 0x4, R21 ;  /* 0x00000004ff158819 */ /* 0x000fc60000011415 */
[----:B------:R-:W-:-:S04]  /*1be0*/  @!P0 IMAD.IADD R22, R17, 0x1, -R22 ;  /* 0x0000000111168824 */ /* 0x000fc800078e0a16 */
[----:B------:R-:W-:Y:S01]  /*1bf0*/  @!P0 IMAD R21, R22, 0x9, R21 ;  /* 0x0000000916158824 */ /* 0x000fe200078e0215 */
[----:B------:R-:W-:Y:S06]  /*1c00*/  BAR.SYNC.DEFER_BLOCKING 0x0 ;  /* 0x0000000000007b1d */ /* 0x000fec0000010000 */
[----:B------:R-:W1:Y:S04]  /*1c10*/  @!P0 LDS R29, [R21.X4] ;  /* 0x00000000151d8984 */ /* 0x000e680000004800 */
[----:B-1----:R-:W1:Y:S02]  /*1c20*/  SHFL.BFLY PT, R18, R29, 0x8, 0x1f ;  /* 0x0d001f001d127f89 */ /* 0x002e6400000e0000 */
[----:B-1----:R-:W-:-:S05]  /*1c30*/  FMNMX.FTZ R25, R18, R29, !PT ;  /* 0x0000001d12197209 */ /* 0x002fca0007810000 */
[----:B------:R-:W1:Y:S02]  /*1c40*/  SHFL.BFLY PT, R24, R25, 0x4, 0x1f ;  /* 0x0c801f0019187f89 */ /* 0x000e6400000e0000 */
[----:B-1----:R-:W-:-:S05]  /*1c50*/  FMNMX.FTZ R24, R25, R24, !PT ;  /* 0x0000001819187209 */ /* 0x002fca0007810000 */
[----:B0-----:R-:W0:Y:S02]  /*1c60*/  SHFL.BFLY PT, R27, R24, 0x2, 0x1f ;  /* 0x0c401f00181b7f89 */ /* 0x001e2400000e0000 */
[----:B0-----:R-:W-:-:S05]  /*1c70*/  FMNMX.FTZ R27, R24, R27, !PT ;  /* 0x0000001b181b7209 */ /* 0x001fca0007810000 */
[----:B------:R-:W0:Y:S02]  /*1c80*/  SHFL.BFLY PT, R18, R27, 0x1, 0x1f ;  /* 0x0c201f001b127f89 */ /* 0x000e2400000e0000 */
[----:B0-----:R-:W-:-:S04]  /*1c90*/  FMNMX.FTZ R18, R27, R18, !PT ;  /* 0x000000121b127209 */ /* 0x001fc80007810000 */
[----:B------:R-:W-:-:S04]  /*1ca0*/  FSETP.NEU.FTZ.AND P0, PT, R18, -INF , PT ;  /* 0xff8000001200780b */ /* 0x000fc80003f1d000 */
[----:B------:R-:W-:-:S05]  /*1cb0*/  FSEL R18, R18, RZ, P0 ;  /* 0x000000ff12127208 */ /* 0x000fca0000000000 */
[----:B------:R-:W-:-:S04]  /*1cc0*/  FADD.FTZ R22, -R18, R29 ;  /* 0x0000001d12167221 */ /* 0x000fc80000010100 */
[----:B------:R-:W-:-:S06]  /*1cd0*/  FMUL.FTZ R22, R22, 1.4426950216293334961 ;  /* 0x3fb8aa3b16167820 */ /* 0x000fcc0000410000 */
[----:B------:R-:W0:Y:S02]  /*1ce0*/  MUFU.EX2 R22, R22 ;  /* 0x0000001600167308 */ /* 0x000e240000000800 */
[----:B0-----:R-:W0:Y:S02]  /*1cf0*/  SHFL.BFLY PT, R25, R22, 0x8, 0x1f ;  /* 0x0d001f0016197f89 */ /* 0x001e2400000e0000 */
[----:B0-----:R-:W-:Y:S01]  /*1d00*/  FADD.FTZ R25, R22, R25 ;  /* 0x0000001916197221 */ /* 0x001fe20000010000 */
[----:B------:R-:W-:-:S04]  /*1d10*/  SHF.R.S32.HI R22, RZ, 0x1f, R3 ;  /* 0x0000001fff167819 */ /* 0x000fc80000011403 */
[----:B------:R-:W0:Y:S02]  /*1d20*/  SHFL.BFLY PT, R24, R25, 0x4, 0x1f ;  /* 0x0c801f0019187f89 */ /* 0x000e2400000e0000 */
[----:B0-----:R-:W-:-:S05]  /*1d30*/  FADD.FTZ R24, R25, R24 ;  /* 0x0000001819187221 */ /* 0x001fca0000010000 */
[----:B------:R-:W0:Y:S02]  /*1d40*/  SHFL.BFLY PT, R23, R24, 0x2, 0x1f ;  /* 0x0c401f0018177f89 */ /* 0x000e2400000e0000 */
[----:B0-----:R-:W-:-:S05]  /*1d50*/  FADD.FTZ R23, R24, R23 ;  /* 0x0000001718177221 */ /* 0x001fca0000010000 */
[----:B------:R-:W0:Y:S02]  /*1d60*/  SHFL.BFLY PT, R20, R23, 0x1, 0x1f ;  /* 0x0c201f0017147f89 */ /* 0x000e2400000e0000 */
[----:B0-----:R-:W-:Y:S01]  /*1d70*/  FADD.FTZ R21, R23, R20 ;  /* 0x0000001417157221 */ /* 0x001fe20000010000 */
[----:B------:R-:W-:Y:S01]  /*1d80*/  LEA.HI.SX32 R20, R3, 0x1, 0x1 ;  /* 0x0000000103147811 */ /* 0x000fe200078f0aff */
[----:B------:R-:W-:-:S03]  /*1d90*/  @!P3 IMAD.MOV R20, RZ, RZ, R22 ;  /* 0x000000ffff14b224 */ /* 0x000fc600078e0216 */
[----:B------:R-:W-:Y:S01]  /*1da0*/  FSETP.NE.FTZ.AND P0, PT, R21, RZ, PT ;  /* 0x000000ff1500720b */ /* 0x000fe20003f15000 */
[----:B------:R-:W-:-:S12]  /*1db0*/  IMAD R6, R19, R20, RZ ;  /* 0x0000001413067224 */ /* 0x000fd800078e02ff */
[----:B------:R-:W0:Y:S02]  /*1dc0*/  @P0 MUFU.LG2 R21, R21 ;  /* 0x0000001500150308 */ /* 0x000e240000000c00 */
[----:B0-----:R-:W-:Y:S01]  /*1dd0*/  @P0 FFMA.FTZ R28, R21, 0.69314718246459960938, R18 ;  /* 0x3f317218151c0823 */ /* 0x001fe20000010012 */
[----:B------:R-:W-:Y:S05]  /*1de0*/  @P2 BRA `(.L_x_155) ;  /* 0x00001c7000002947 */ /* 0x000fea0003800000 */
[----:B------:R-:W-:Y:S01]  /*1df0*/  ULDC.U8 UR4, c[0x0][0x328] ;  /* 0x0000ca0000047ab9 */ /* 0x000fe20000000000 */
[----:B------:R-:W-:Y:S02]  /*1e00*/  LEA.HI R4, R4, R17, RZ, 0x4 ;  /* 0x0000001104047211 */ /* 0x000fe400078f20ff */
[----:B------:R-:W-:Y:S02]  /*1e10*/  ISETP.NE.AND P2, PT, RZ, UR4, PT ;  /* 0x00000004ff007c0c */ /* 0x000fe4000bf45270 */
[----:B------:R-:W-:-:S04]  /*1e20*/  SHF.R.S32.HI R4, RZ, 0x4, R4 ;  /* 0x00000004ff047819 */ /* 0x000fc80000011404 */
[----:B------:R-:W-:-:S04]  /*1e30*/  IADD3 R36, P0, R4, UR8, RZ ;  /* 0x0000000804247c10 */ /* 0x000fc8000ff1e0ff */
[----:B------:R-:W-:-:S03]  /*1e40*/  LEA.HI.X.SX32 R37, R4, UR7, 0x1, P0 ;  /* 0x0000000704257c11 */ /* 0x000fc600080f0eff */
        /* <DEDUP_REMOVED lines=43> */
.L_x_158:
        /* <DEDUP_REMOVED lines=22> */
.L_x_159:
[----:B------:R-:W-:Y:S05]  /*2260*/  BSYNC B0 ;  /* 0x0000000000007941 */ /* 0x000fea0003800000 */
.L_x_157:
[----:B------:R-:W-:Y:S01]  /*2270*/  LOP3.LUT R19, R17, R0, RZ, 0xfc, !PT ;  /* 0x0000000011137212 */ /* 0x000fe200078efcff */
[----:B------:R-:W-:Y:S03]  /*2280*/  BSSY B0, `(.L_x_160) ;  /* 0x0000028000007945 */ /* 0x000fe60003800000 */
[----:B------:R-:W-:-:S13]  /*2290*/  ISETP.NE.U32.AND P0, PT, R19, RZ, PT ;  /* 0x000000ff1300720c */ /* 0x000fda0003f05070 */
[----:B------:R-:W-:Y:S05]  /*22a0*/  @!P0 BRA `(.L_x_161) ;  /* 0x000000f000008947 */ /* 0x000fea0003800000 */
[----:B------:R-:W-:Y:S01]  /*22b0*/  IMAD.MOV.U32 R24, RZ, RZ, R30 ;  /* 0x000000ffff187224 */ /* 0x000fe200078e001e */
[----:B------:R-:W-:Y:S02]  /*22c0*/  MOV R23, R0 ;  /* 0x0000000000177202 */ /* 0x000fe40000000f00 */
[----:B------:R-:W-:Y:S02]  /*22d0*/  MOV R22, 0x22f0 ;  /* 0x000022f000167802 */ /* 0x000fe40000000f00 */
[----:B------:R-:W-:Y:S05]  /*22e0*/  CALL.REL.NOINC `($__internal_3_$__cuda_sm20_div_s64) ;  /* 0x0000231000007944 */ /* 0x000fea0003c00000 */
        /* <DEDUP_REMOVED lines=11> */
.L_x_161:
        /* <DEDUP_REMOVED lines=22> */
.L_x_162:
[----:B------:R-:W-:Y:S05]  /*2500*/  BSYNC B0 ;  /* 0x0000000000007941 */ /* 0x000fea0003800000 */
.L_x_160:
        /* <DEDUP_REMOVED lines=11> */
[----:B------:R-:W-:Y:S05]  /*25c0*/  CALL.REL.NOINC `($__internal_3_$__cuda_sm20_div_s64) ;  /* 0x0000203000007944 */ /* 0x000fea0003c00000 */
[----:B------:R-:W-:-:S04]  /*25d0*/  IADD3 R17, P0, RZ, -R20, RZ ;  /* 0x80000014ff117210 */ /* 0x000fc80007f1e0ff */
[----:B------:R-:W-:Y:S01]  /*25e0*/  IADD3.X R18, RZ, ~R21, RZ, P0, !PT ;  /* 0x80000015ff127210 */ /* 0x000fe200007fe4ff */
[----:B------:R-:W-:-:S04]  /*25f0*/  IMAD.WIDE.U32 R36, R5, R17, R36 ;  /* 0x0000001105247225 */ /* 0x000fc800078e0024 */
[----:B------:R-:W-:-:S04]  /*2600*/  IMAD R18, R18, R5, RZ ;  /* 0x0000000512127224 */ /* 0x000fc800078e02ff */
[----:B------:R-:W-:-:S05]  /*2610*/  IMAD R4, R4, R17, R18 ;  /* 0x0000001104047224 */ /* 0x000fca00078e0212 */
[----:B------:R-:W-:Y:S01]  /*2620*/  IADD3 R4, R37, R4, RZ ;  /* 0x0000000425047210 */ /* 0x000fe20007ffe0ff */
[----:B------:R-:W-:Y:S05]  /*2630*/  BRA `(.L_x_165) ;  /* 0x0000016000007947 */ /* 0x000fea0003800000 */
.L_x_164:
        /* <DEDUP_REMOVED lines=22> */
.L_x_165:
[----:B------:R-:W-:Y:S05]  /*27a0*/  BSYNC B0 ;  /* 0x0000000000007941 */ /* 0x000fea0003800000 */
.L_x_163:
        /* <DEDUP_REMOVED lines=38> */
[----:B------:R-:W-:Y:S05]  /*2a10*/  CALL.REL.NOINC `($__internal_3_$__cuda_sm20_div_s64) ;  /* 0x00001be000007944 */ /* 0x000fea0003c00000 */
        /* <DEDUP_REMOVED lines=12> */
.L_x_167:
        /* <DEDUP_REMOVED lines=23> */
.L_x_168:
[----:B------:R-:W-:Y:S05]  /*2c50*/  BSYNC B0 ;  /* 0x0000000000007941 */ /* 0x000fea0003800000 */
.L_x_166:
        /* <DEDUP_REMOVED lines=19> */
.L_x_170:
        /* <DEDUP_REMOVED lines=22> */
.L_x_171:
[----:B------:R-:W-:Y:S05]  /*2ef0*/  BSYNC B0 ;  /* 0x0000000000007941 */ /* 0x000fea0003800000 */
.L_x_169:
        /* <DEDUP_REMOVED lines=10> */
[----:B------:R-:W-:Y:S02]  /*2fa0*/  IADD3 R17, P0, RZ, -R20, RZ ;  /* 0x80000014ff117210 */ /* 0x000fe40007f1e0ff */
[----:B------:R-:W-:Y:S02]  /*2fb0*/  MOV R22, R42 ;  /* 0x0000002a00167202 */ /* 0x000fe40000000f00 */
[----:B------:R-:W-:Y:S02]  /*2fc0*/  IADD3.X R18, RZ, ~R21, RZ, P0, !PT ;  /* 0x80000015ff127210 */ /* 0x000fe400007fe4ff */
[----:B------:R-:W-:-:S03]  /*2fd0*/  MOV R23, R43 ;  /* 0x0000002b00177202 */ /* 0x000fc60000000f00 */
[----:B------:R-:W-:Y:S02]  /*2fe0*/  IMAD R18, R18, R13, RZ ;  /* 0x0000000d12127224 */ /* 0x000fe400078e02ff */
[----:B------:R-:W-:-:S04]  /*2ff0*/  IMAD.WIDE.U32 R22, R13, R17, R22 ;  /* 0x000000110d167225 */ /* 0x000fc800078e0016 */
[----:B------:R-:W-:Y:S01]  /*3000*/  IMAD R17, R12, R17, R18 ;  /* 0x000000110c117224 */ /* 0x000fe200078e0212 */
[----:B------:R-:W-:-:S04]  /*3010*/  MOV R13, R22 ;  /* 0x00000016000d7202 */ /* 0x000fc80000000f00 */
[----:B------:R-:W-:Y:S01]  /*3020*/  IADD3 R17, R23, R17, RZ ;  /* 0x0000001117117210 */ /* 0x000fe20007ffe0ff */
[----:B------:R-:W-:Y:S05]  /*3030*/  BRA `(.L_x_174) ;  /* 0x0000017000007947 */ /* 0x000fea0003800000 */
.L_x_173:
        /* <DEDUP_REMOVED lines=12> */
[----:B------:R-:W-:Y:S02]  /*3100*/  IMAD R18, R13, R17, R42 ;  /* 0x000000110d127224 */ /* 0x000fe400078e022a */
[----:B------:R-:W-:-:S03]  /*3110*/  IMAD.MOV.U32 R17, RZ, RZ, RZ ;  /* 0x000000ffff117224 */ /* 0x000fc600078e00ff */
        /* <DEDUP_REMOVED lines=9> */
.L_x_174:
[----:B------:R-:W-:Y:S05]  /*31b0*/  BSYNC B0 ;  /* 0x0000000000007941 */ /* 0x000fea0003800000 */
.L_x_172:
[----:B------:R-:W-:Y:S01]  /*31c0*/  SHF.R.S32.HI R19, RZ, 0x1f, R7 ;  /* 0x0000001fff137819 */ /* 0x000fe20000011407 */
[-C--:B------:R-:W-:Y:S01]  /*31d0*/  IMAD R12, R21, R7.reuse, RZ ;  /* 0x00000007150c7224 */ /* 0x080fe200078e02ff */
[----:B------:R-:W-:Y:S01]  /*31e0*/  SHF.R.S32.HI R18, RZ, 0x1f, R2 ;  /* 0x0000001fff127819 */ /* 0x000fe20000011402 */
[----:B------:R-:W-:Y:S01]  /*31f0*/  IMAD.WIDE.U32 R42, R20, R7, RZ ;  /* 0x00000007142a7225 */ /* 0x000fe200078e00ff */
[----:B------:R-:W-:Y:S03]  /*3200*/  BSSY B0, `(.L_x_175) ;  /* 0x0000039000007945 */ /* 0x000fe60003800000 */
[----:B------:R-:W-:Y:S01]  /*3210*/  IMAD R7, R19, R20, R12 ;  /* 0x0000001413077224 */ /* 0x000fe200078e020c */
[----:B------:R-:W-:Y:S01]  /*3220*/  LOP3.LUT R12, R41, R10, RZ, 0xfc, !PT ;  /* 0x0000000a290c7212 */ /* 0x000fe200078efcff */
[----:B------:R-:W-:Y:S02]  /*3230*/  IMAD R47, R25, c[0x0][0x214], RZ ;  /* 0x00008500192f7a24 */ /* 0x000fe400078e02ff */
[-C--:B------:R-:W-:Y:S01]  /*3240*/  IMAD R17, R17, R2.reuse, RZ ;  /* 0x0000000211117224 */ /* 0x080fe200078e02ff */
        /* <DEDUP_REMOVED lines=16> */
[----:B------:R-:W-:Y:S05]  /*3350*/  CALL.REL.NOINC `($__internal_3_$__cuda_sm20_div_s64) ;  /* 0x000012a000007944 */ /* 0x000fea0003c00000 */
        /* <DEDUP_REMOVED lines=12> */
.L_x_176:
        /* <DEDUP_REMOVED lines=23> */
.L_x_177:
[----:B------:R-:W-:Y:S05]  /*3590*/  BSYNC B0 ;  /* 0x0000000000007941 */ /* 0x000fea0003800000 */
.L_x_175:
        /* <DEDUP_REMOVED lines=29> */
.L_x_179:
        /* <DEDUP_REMOVED lines=23> */
.L_x_180:
[----:B------:R-:W-:Y:S05]  /*38e0*/  BSYNC B0 ;  /* 0x0000000000007941 */ /* 0x000fea0003800000 */
.L_x_178:
[----:B------:R-:W-:-:S04]  /*38f0*/  IADD3 R31, P1, P0, R36, R32, R30 ;  /* 0x00000020241f7210 */ /* 0x000fc8000783e01e */
[----:B------:R-:W-:Y:S02]  /*3900*/  IADD3 R31, P3, P2, R42, R31, R46 ;  /* 0x0000001f2a1f7210 */ /* 0x000fe40007a7e02e */
[----:B------:R-:W-:Y:S01]  /*3910*/  IADD3.X R0, R4, R5, R0, P1, P0 ;  /* 0x0000000504007210 */ /* 0x000fe20000fe0400 */
[----:B------:R-:W-:Y:S01]  /*3920*/  IMAD R5, R21, R6, RZ ;  /* 0x0000000615057224 */ /* 0x000fe200078e02ff */
[----:B------:R-:W-:Y:S02]  /*3930*/  IADD3 R44, P1, P0, R48, R31, R44 ;  /* 0x0000001f302c7210 */ /* 0x000fe4000783e02c */
[----:B------:R-:W-:Y:S02]  /*3940*/  IADD3.X R0, R7, R0, R2, P3, P2 ;  /* 0x0000000007007210 */ /* 0x000fe40001fe4402 */
[----:B------:R-:W-:Y:S02]  /*3950*/  SHF.R.S32.HI R2, RZ, 0x1f, R6 ;  /* 0x0000001fff027819 */ /* 0x000fe40000011406 */
[----:B------:R-:W-:-:S02]  /*3960*/  IADD3.X R45, R11, R0, R12, P1, P0 ;  /* 0x000000000b2d7210 */ /* 0x000fc40000fe040c */
[----:B------:R-:W-:Y:S01]  /*3970*/  SHF.R.S32.HI R0, RZ, 0x1f, R3 ;  /* 0x0000001fff007819 */ /* 0x000fe20000011403 */
[-C--:B------:R-:W-:Y:S02]  /*3980*/  IMAD R2, R2, R20.reuse, R5 ;  /* 0x0000001402027224 */ /* 0x080fe400078e0205 */
[----:B------:R-:W-:-:S04]  /*3990*/  IMAD.WIDE.U32 R44, R6, R20, R44 ;  /* 0x00000014062c7225 */ /* 0x000fc800078e002c */
[----:B------:R-:W-:Y:S02]  /*39a0*/  IMAD R5, R8, R3, RZ ;  /* 0x0000000308057224 */ /* 0x000fe400078e02ff */
        /* <DEDUP_REMOVED lines=8> */
.L_x_156:
[----:B------:R-:W-:-:S04]  /*3a30*/  LEA R2, P0, R36, c[0x0][0x200], 0x2 ;  /* 0x0000800024027a11 */ /* 0x000fc800078010ff */
[----:B------:R-:W-:-:S05]  /*3a40*/  LEA.HI.X R3, R36, c[0x0][0x204], R37, 0x2, P0 ;  /* 0x0000810024037a11 */ /* 0x000fca00000f1425 */
[----:B------:R0:W-:Y:S04]  /*3a50*/  STG.E [R2.64], R28 ;  /* 0x0000001c02007986 */ /* 0x0001e8000c10190a */
.L_x_155:
[----:B------:R-:W-:Y:S05]  /*3a60*/  BSYNC B1 ;  /* 0x0000000000017941 */ /* 0x000fea0003800000 */
.L_x_154:
[----:B0-----:R-:W0:Y:S01]  /*3a70*/  S2R R2, SR_TID.X ;  /* 0x0000000000027919 */ /* 0x001e220000002100 */
[----:B------:R-:W-:Y:S01]  /*3a80*/  IMAD.MOV.U32 R13, RZ, RZ, RZ ;  /* 0x000000ffff0d7224 */ /* 0x000fe200078e00ff */
[----:B------:R-:W-:Y:S01]  /*3a90*/  CS2R R10, SRZ ;  /* 0x00000000000a7805 */ /* 0x000fe2000001ff00 */
[----:B------:R-:W-:Y:S01]  /*3aa0*/  CS2R R8, SRZ ;  /* 0x0000000000087805 */ /* 0x000fe2000001ff00 */
[----:B------:R-:W-:Y:S01]  /*3ab0*/  CS2R R6, SRZ ;  /* 0x0000000000067805 */ /* 0x000fe2000001ff00 */
[----:B------:R-:W-:Y:S01]  /*3ac0*/  CS2R R4, SRZ ;  /* 0x0000000000047805 */ /* 0x000fe2000001ff00 */
[----:B0-----:R-:W-:-:S04]  /*3ad0*/  SHF.R.S32.HI R3, RZ, 0x1f, R2 ;  /* 0x0000001fff037819 */ /* 0x001fc80000011402 */
[----:B------:R-:W-:-:S04]  /*3ae0*/  LEA.HI R0, R3, R2, RZ, 0x4 ;  /* 0x0000000203007211 */ /* 0x000fc800078f20ff */
[----:B------:R-:W-:-:S05]  /*3af0*/  LOP3.LUT R35, R0, 0xfffffff0, RZ, 0xc0, !PT ;  /* 0xfffffff000237812 */ /* 0x000fca00078ec0ff */
[----:B------:R-:W-:-:S05]  /*3b00*/  IMAD.IADD R35, R2, 0x1, -R35 ;  /* 0x0000000102237824 */ /* 0x000fca00078e0a23 */
[----:B------:R-:W-:-:S04]  /*3b10*/  ISETP.GE.AND P0, PT, R35, c[0x0][0x314], PT ;  /* 0x0000c50023007a0c */ /* 0x000fc80003f06270 */
[----:B------:R-:W-:-:S13]  /*3b20*/  ISETP.LT.AND P0, PT, R2, 0x80, !P0 ;  /* 0x000000800200780c */ /* 0x000fda0004701270 */
[----:B------:R-:W-:Y:S01]  /*3b30*/  @P0 FADD.FTZ R3, -R28, R29 ;  /* 0x0000001d1c030221 */ /* 0x000fe20000010100 */
[----:B------:R-:W-:Y:S01]  /*3b40*/  SHF.R.S32.HI R28, RZ, 0x4, R0 ;  /* 0x00000004ff1c7819 */ /* 0x000fe20000011400 */
[----:B------:R-:W-:Y:S02]  /*3b50*/  IMAD.MOV.U32 R0, RZ, RZ, c[0x0][0x314] ;  /* 0x0000c500ff007624 */ /* 0x000fe400078e00ff */
[----:B------:R-:W-:Y:S02]  /*3b60*/  @P0 FMUL.FTZ R3, R3, 1.4426950216293334961 ;  /* 0x3fb8aa3b03030820 */ /* 0x000fe40000410000 */
[C---:B------:R-:W-:Y:S02]  /*3b70*/  @P0 IMAD R2, R35.reuse, 0x9, R28 ;  /* 0x0000000923020824 */ /* 0x040fe400078e021c */
[----:B------:R-:W-:Y:S02]  /*3b80*/  IMAD.SHL.U32 R35, R35, 0x4, RZ ;  /* 0x0000000423237824 */ /* 0x000fe400078e00ff */
[----:B------:R-:W0:Y:S03]  /*3b90*/  @P0 MUFU.EX2 R3, R3 ;  /* 0x0000000300030308 */ /* 0x000e260000000800 */
[----:B------:R-:W-:-:S02]  /*3ba0*/  IADD3 R34, R35, 0x40, RZ ;  /* 0x0000004023227810 */ /* 0x000fc40007ffe0ff */
[----:B------:R-:W-:Y:S01]  /*3bb0*/  IADD3 R33, R35, 0x80, RZ ;  /* 0x0000008023217810 */ /* 0x000fe20007ffe0ff */
[----:B0-----:R0:W-:Y:S04]  /*3bc0*/  @P0 STS [R2.X4], R3 ;  /* 0x0000000302000388 */ /* 0x0011e80000004800 */
[----:B------:R-:W-:Y:S01]  /*3bd0*/  BAR.SYNC.DEFER_BLOCKING 0x0 ;  /* 0x0000000000007b1d */ /* 0x000fe20000010000 */
[----:B------:R-:W-:Y:S01]  /*3be0*/  ISETP.GE.AND P0, PT, R0, 0x1, PT ;  /* 0x000000010000780c */ /* 0x000fe20003f06270 */
[----:B------:R-:W-:Y:S01]  /*3bf0*/  IMAD.MOV.U32 R0, RZ, RZ, RZ ;  /* 0x000000ffff007224 */ /* 0x000fe200078e00ff */
[----:B0-----:R-:W-:-:S11]  /*3c00*/  CS2R R2, SRZ ;  /* 0x0000000000027805 */ /* 0x001fd6000001ff00 */
        /* <DEDUP_REMOVED lines=24> */
.L_x_184:
        /* <DEDUP_REMOVED lines=15> */
.L_x_183:
[----:B------:R-:W-:Y:S05]  /*3e80*/  BSYNC B0 ;  /* 0x0000000000007941 */ /* 0x000fea0003800000 */
.L_x_182:
        /* <DEDUP_REMOVED lines=19> */
.L_x_181:
        /* <DEDUP_REMOVED lines=42> */
[-C--:B------:R-:W-:Y:S01]  /*4260*/  @!P1 LOP3.LUT R4, RZ, R5.reuse, RZ, 0x33, !PT ;  /* 0x00000005ff049212 */ /* 0x080fe200078e33ff */
[----:B0-----:R-:W-:Y:S02]  /*4270*/  IMAD.MOV R2, RZ, RZ, -R13 ;  /* 0x000000ffff027224 */ /* 0x001fe400078e0a0d */
[----:B------:R-:W-:Y:S02]  /*4280*/  IMAD.MOV.U32 R12, RZ, RZ, RZ ;  /* 0x000000ffff0c7224 */ /* 0x000fe400078e00ff */
[----:B------:R-:W-:Y:S02]  /*4290*/  IMAD R5, R4, R5, RZ ;  /* 0x0000000504057224 */ /* 0x000fe400078e02ff */
[----:B------:R-:W-:Y:S02]  /*42a0*/  IMAD R2, R2, R3, RZ ;  /* 0x0000000302027224 */ /* 0x000fe400078e02ff */
[----:B------:R-:W-:-:S02]  /*42b0*/  IMAD.IADD R10, R28, 0x1, -R5 ;  /* 0x000000011c0a7824 */ /* 0x000fc400078e0a05 */
        /* <DEDUP_REMOVED lines=29> */
[----:B------:R-:W-:Y:S02]  /*4490*/  IMAD R0, R0, c[0x0][0x1e8], RZ ;  /* 0x00007a0000007a24 */ /* 0x000fe400078e02ff */
[----:B------:R-:W-:Y:S02]  /*44a0*/  IMAD.IADD R13, R13, 0x1, R2 ;  /* 0x000000010d0d7824 */ /* 0x000fe400078e0202 */
        /* <DEDUP_REMOVED lines=21> */
        .weak           $__internal_3_$__cuda_sm20_div_s64
        .type           $__internal_3_$__cuda_sm20_div_s64,@function
        .size           $__internal_3_$__cuda_sm20_div_s64,(.L_x_4073 - $__internal_3_$__cuda_sm20_div_s64)
$__internal_3_$__cuda_sm20_div_s64:
        /* <DEDUP_REMOVED lines=29> */
[----:B------:R-:W-:-:S04]  /*47d0*/  IMAD.X R26, RZ, RZ, ~R26, P0 ;  /* 0x000000ffff1a7224 */ /* 0x000fc800000e0e1a */
[----:B------:R-:W-:-:S04]  /*47e0*/  IMAD.WIDE.U32 R34, P5, R35, R26, R34 ;  /* 0x0000001a23227225 */ /* 0x000fc800078a0022 */
[C---:B------:R-:W-:Y:S02]  /*47f0*/  IMAD R21, R27.reuse, R26, RZ ;  /* 0x0000001a1b157224 */ /* 0x040fe400078e02ff */
[----:B------:R-:W-:-:S04]  /*4800*/  IMAD.HI.U32 R20, P4, R27, R20, R34 ;  /* 0x000000141b147227 */ /* 0x000fc80007880022 */
[----:B------:R-:W-:Y:S01]  /*4810*/  IMAD.HI.U32 R19, R27, R26, RZ ;  /* 0x0000001a1b137227 */ /* 0x000fe200078e00ff */
[----:B------:R-:W-:Y:S02]  /*4820*/  IADD3 R21, P3, R21, R20, RZ ;  /* 0x0000001415157210 */ /* 0x000fe40007f7e0ff */
[-C--:B------:R-:W-:Y:S01]  /*4830*/  IADD3 R20, P0, RZ, -R18.reuse, RZ ;  /* 0x80000012ff147210 */ /* 0x080fe20007f1e0ff */
[----:B------:R-:W-:Y:S02]  /*4840*/  IMAD.X R27, R19, 0x1, R27, P5 ;  /* 0x00000001131b7824 */ /* 0x000fe400028e061b */
[----:B------:R-:W-:Y:S01]  /*4850*/  IMAD.MOV.U32 R35, RZ, RZ, RZ ;  /* 0x000000ffff237224 */ /* 0x000fe200078e00ff */
[----:B------:R-:W-:Y:S01]  /*4860*/  SEL R20, R20, R18, !P2 ;  /* 0x0000001214147207 */ /* 0x000fe20005000000 */
[----:B------:R-:W-:-:S04]  /*4870*/  IMAD.X R26, RZ, RZ, ~R17, P0 ;  /* 0x000000ffff1a7224 */ /* 0x000fc800000e0e11 */
        /* <DEDUP_REMOVED lines=14> */
[-C--:B------:R-:W-:Y:S01]  /*4960*/  IMAD R34, R26, R38.reuse, R21 ;  /* 0x000000261a227224 */ /* 0x080fe200078e0215 */
[----:B------:R-:W-:-:S03]  /*4970*/  IADD3 R21, P3, R20, -R38, RZ ;  /* 0x8000002614157210 */ /* 0x000fc60007f7e0ff */
[----:B------:R-:W-:Y:S01]  /*4980*/  IMAD.X R19, R19, 0x1, ~R34, P0 ;  /* 0x0000000113137824 */ /* 0x000fe200000e0e22 */
[----:B------:R-:W-:-:S04]  /*4990*/  IADD3 R34, P2, R27, 0x1, RZ ;  /* 0x000000011b227810 */ /* 0x000fc80007f5e0ff */
[----:B------:R-:W-:-:S04]  /*49a0*/  ISETP.GE.U32.AND.EX P4, PT, R19, R39, PT, P4 ;  /* 0x000000271300720c */ /* 0x000fc80003f86140 */
[----:B------:R-:W-:Y:S01]  /*49b0*/  SEL R21, R21, R20, P4 ;  /* 0x0000001415157207 */ /* 0x000fe20002000000 */
[----:B------:R-:W-:Y:S01]  /*49c0*/  IMAD.X R20, R19, 0x1, ~R39, P3 ;  /* 0x0000000113147824 */ /* 0x000fe200018e0e27 */
[----:B------:R-:W-:Y:S02]  /*49d0*/  SEL R34, R34, R27, P4 ;  /* 0x0000001b22227207 */ /* 0x000fe40002000000 */
[----:B------:R-:W-:Y:S01]  /*49e0*/  ISETP.GE.U32.AND P0, PT, R21, R38, PT ;  /* 0x000000261500720c */ /* 0x000fe20003f06070 */
[----:B------:R-:W-:Y:S01]  /*49f0*/  IMAD.X R21, RZ, RZ, R26, P2 ;  /* 0x000000ffff157224 */ /* 0x000fe200010e061a */
[----:B------:R-:W-:Y:S02]  /*4a00*/  SEL R19, R20, R19, P4 ;  /* 0x0000001314137207 */ /* 0x000fe40002000000 */
[----:B------:R-:W-:Y:S02]  /*4a10*/  IADD3 R27, P2, R34, 0x1, RZ ;  /* 0x00000001221b7810 */ /* 0x000fe40007f5e0ff */
[----:B------:R-:W-:Y:S01]  /*4a20*/  SEL R21, R21, R26, P4 ;  /* 0x0000001a15157207 */ /* 0x000fe20002000000 */
[----:B------:R-:W-:Y:S01]  /*4a30*/  IMAD.MOV.U32 R26, RZ, RZ, R22 ;  /* 0x000000ffff1a7224 */ /* 0x000fe200078e0016 */
[----:B------:R-:W-:-:S02]  /*4a40*/  ISETP.GE.U32.AND.EX P0, PT, R19, R39, PT, P0 ;  /* 0x000000271300720c */ /* 0x000fc40003f06100 */
[----:B------:R-:W-:Y:S02]  /*4a50*/  IADD3.X R20, RZ, R21, RZ, P2, !PT ;  /* 0x00000015ff147210 */ /* 0x000fe400017fe4ff */
[----:B------:R-:W-:Y:S02]  /*4a60*/  SEL R27, R27, R34, P0 ;  /* 0x000000221b1b7207 */ /* 0x000fe40000000000 */
[----:B------:R-:W-:Y:S02]  /*4a70*/  LOP3.LUT R19, R23, R17, RZ, 0x3c, !PT ;  /* 0x0000001117137212 */ /* 0x000fe400078e3cff */
[----:B------:R-:W-:Y:S02]  /*4a80*/  SEL R21, R20, R21, P0 ;  /* 0x0000001514157207 */ /* 0x000fe40000000000 */
[----:B------:R-:W-:Y:S02]  /*4a90*/  IADD3 R20, P2, RZ, -R27, RZ ;  /* 0x8000001bff147210 */ /* 0x000fe40007f5e0ff */
[----:B------:R-:W-:-:S02]  /*4aa0*/  ISETP.GE.AND P3, PT, R19, RZ, PT ;  /* 0x000000ff1300720c */ /* 0x000fc40003f66270 */
[----:B------:R-:W-:Y:S01]  /*4ab0*/  ISETP.NE.U32.AND P0, PT, R24, RZ, PT ;  /* 0x000000ff1800720c */ /* 0x000fe20003f05070 */
[----:B------:R-:W-:Y:S01]  /*4ac0*/  IMAD.X R24, RZ, RZ, ~R21, P2 ;  /* 0x000000ffff187224 */ /* 0x000fe200010e0e15 */
[----:B------:R-:W-:Y:S01]  /*4ad0*/  SEL R20, R20, R27, !P3 ;  /* 0x0000001b14147207 */ /* 0x000fe20005800000 */
[----:B------:R-:W-:Y:S01]  /*4ae0*/  IMAD.MOV.U32 R27, RZ, RZ, 0x0 ;  /* 0x00000000ff1b7424 */ /* 0x000fe200078e00ff */
[----:B------:R-:W-:Y:S02]  /*4af0*/  ISETP.NE.AND.EX P0, PT, R23, RZ, PT, P0 ;  /* 0x000000ff1700720c */ /* 0x000fe40003f05300 */
[----:B------:R-:W-:Y:S02]  /*4b00*/  SEL R24, R24, R21, !P3 ;  /* 0x0000001518187207 */ /* 0x000fe40005800000 */
[----:B------:R-:W-:Y:S02]  /*4b10*/  SEL R20, R20, 0xffffffff, P0 ;  /* 0xffffffff14147807 */ /* 0x000fe40000000000 */
[----:B------:R-:W-:Y:S01]  /*4b20*/  SEL R21, R24, 0xffffffff, P0 ;  /* 0xffffffff18157807 */ /* 0x000fe20000000000 */
[----:B------:R-:W-:Y:S06]  /*4b30*/  RET.REL.NODEC R26 `(_ZN5flash32flash_fwd_splitkv_combine_kernelI23Flash_fwd_kernel_traitsILi192ELi64ELi64ELi4ELb0ELb0EN7cutlass6half_tE19Flash_kernel_traitsILi192ELi64ELi64ELi4ES3_EELi8ELi4ELb0EEEvNS_16Flash_fwd_paramsE) ;  /* 0xffffb4c01a007950 */ /* 0x000fec0003c3ffff */
.L_x_185:
        /* <DEDUP_REMOVED lines=12> */
.L_x_4073:


//--------------------- .text._ZN5flash32flash_fwd_splitkv_combine_kernelI23Flash_fwd_kernel_traitsILi192ELi64ELi64ELi4ELb0ELb0EN7cutlass6half_tE19Flash_kernel_traitsILi192ELi64ELi64ELi4ES3_EELi8ELi3ELb0EEEvNS_16Flash_fwd_paramsE --------------------------
	.section	.text._ZN5flash32flash_fwd_splitkv_combine_kernelI23Flash_fwd_kernel_traitsILi192ELi64ELi64ELi4ELb0ELb0EN7cutlass6half_tE19Flash_kernel_traitsILi192ELi64ELi64ELi4ES3_EELi8ELi3ELb0EEEvNS_16Flash_fwd_paramsE,"ax",@progbits
	.sectioninfo	@"SHI_REGISTERS=54"
	.align	128
        .global         _ZN5flash32flash_fwd_splitkv_combine_kernelI23Flash_fwd_kernel_traitsILi192ELi64ELi64ELi4ELb0ELb0EN7cutlass6half_tE19Flash_kernel_traitsILi192ELi64ELi64ELi4ES3_EELi8ELi3ELb0EEEvNS_16Flash_fwd_paramsE
        .type           _ZN5flash32flash_fwd_splitkv_combine_kernelI23Flash_fwd_kernel_traitsILi192ELi64ELi64ELi4ELb0ELb0EN7cutlass6half_tE19Flash_kernel_traitsILi192ELi64ELi64ELi4ES3_EELi8ELi3ELb0EEEvNS_16Flash_fwd_paramsE,@function
        .size           _ZN5flash32flash_fwd_splitkv_combine_kernelI23Flash_fwd_kernel_traitsILi192ELi64ELi64ELi4ELb0ELb0EN7cutlass6half_tE19Flash_kernel_traitsILi192ELi64ELi64ELi4ES3_EELi8ELi3ELb0EEEvNS_16Flash_fwd_paramsE,(.L_x_4074 - _ZN5flash32flash_fwd_splitkv_combine_kernelI23Flash_fwd_kernel_traitsILi192ELi64ELi64ELi4ELb0ELb0EN7cutlass6half_tE19Flash_kernel_traitsILi192ELi64ELi64ELi4ES3_EELi8ELi3ELb0EEEvNS_16Flash_fwd_paramsE)
        .other          _ZN5flash32flash_fwd_splitkv_combine_kernelI23Flash_fwd_kernel_traitsILi192ELi64ELi64ELi4ELb0ELb0EN7cutlass6half_tE19Flash_kernel_traitsILi192ELi64ELi64ELi4ES3_EELi8ELi3ELb0EEEvNS_16Flash_fwd_paramsE,@"STO_CUDA_ENTRY STV_DEFAULT"
_ZN5flash32flash_fwd_splitkv_combine_kernelI23Flash_fwd_kernel_traitsILi192ELi64ELi64ELi4ELb0ELb0EN7cutlass6half_tE19Flash_kernel_traitsILi192ELi64ELi64ELi4ES3_EELi8ELi3ELb0EEEvNS_16Flash_fwd_paramsE:
.text._ZN5flash32flash_fwd_splitkv_combine_kernelI23Flash_fwd_kernel_traitsILi192ELi64ELi64ELi4ELb0ELb0EN7cutlass6half_tE19Flash_kernel_traitsILi192ELi64ELi64ELi4ES3_EELi8ELi3ELb0EEEvNS_16Flash_fwd_paramsE:
        /* <DEDUP_REMOVED lines=23> */
[----:B------:R-:W-:Y:S05]  /*0170*/  CALL.REL.NOINC `($__internal_4_$__cuda_sm20_div_s64) ;  /* 0x0000444000007944 */ /* 0x000fea0003c00000 */
[----:B------:R-:W-:Y:S01]  /*0180*/  MOV R24, R0 ;  /* 0x0000000000187202 */ /* 0x000fe20000000f00 */
[----:B------:R-:W-:Y:S05]  /*0190*/  BRA `(.L_x_187) ;  /* 0x0000013000007947 */ /* 0x000fea0003800000 */
.L_x_186:
        /* <DEDUP_REMOVED lines=19> */
.L_x_187:
        /* <DEDUP_REMOVED lines=8> */
[----:B------:R-:W-:Y:S02]  /*0350*/  MOV R21, R25 ;  /* 0x0000001900157202 */ /* 0x000fe40000000f00 */
[----:B------:R-:W-:Y:S02]  /*0360*/  MOV R20, 0x380 ;  /* 0x0000038000147802 */ /* 0x000fe40000000f00 */
[----:B------:R-:W-:Y:S05]  /*0370*/  CALL.REL.NOINC `($__internal_4_$__cuda_sm20_div_s64) ;  /* 0x0000424000007944 */ /* 0x000fea0003c00000 */
[----:B------:R-:W-:Y:S02]  /*0380*/  MOV R28, R0 ;  /* 0x00000000001c7202 */ /* 0x000fe40000000f00 */
[----:B------:R-:W-:Y:S01]  /*0390*/  MOV R29, R25 ;  /* 0x00000019001d7202 */ /* 0x000fe20000000f00 */
[----:B------:R-:W-:Y:S05]  /*03a0*/  BRA `(.L_x_190) ;  /* 0x0000013000007947 */ /* 0x000fea0003800000 */
.L_x_189:
        /* <DEDUP_REMOVED lines=19> */
.L_x_190:
[----:B------:R-:W-:Y:S05]  /*04e0*/  BSYNC B0 ;  /* 0x0000000000007941 */ /* 0x000fea0003800000 */
.L_x_188:
        /* <DEDUP_REMOVED lines=44> */
.L_x_192:
        /* <DEDUP_REMOVED lines=19> */
.L_x_193:
[----:B------:R-:W-:Y:S05]  /*08e0*/  BSYNC B0 ;  /* 0x0000000000007941 */ /* 0x000fea0003800000 */
.L_x_191:
        /* <DEDUP_REMOVED lines=38> */
[----:B------:R-:W-:-:S03]  /*0b50*/  IMAD.MOV R0, RZ, RZ, -R0 ;  /* 0x000000ffff007224 */ /* 0x000fc600078e0a00 */
[----:B------:R-:W-:Y:S02]  /*0b60*/  IABS R2, R8 ;  /* 0x0000000800027213 */ /* 0x000fe40000000000 */
        /* <DEDUP_REMOVED lines=30> */
[----:B------:R-:W-:Y:S02]  /*0d50*/  MOV R20, 0xd70 ;  /* 0x00000d7000147802 */ /* 0x000fe40000000f00 */
[----:B------:R-:W-:Y:S05]  /*0d60*/  CALL.REL.NOINC `($__internal_4_$__cuda_sm20_div_s64) ;  /* 0x0000385000007944 */ /* 0x000fea0003c00000 */
[----:B------:R-:W-:Y:S02]  /*0d70*/  MOV R32, R0 ;  /* 0x0000000000207202 */ /* 0x000fe40000000f00 */
[----:B------:R-:W-:Y:S01]  /*0d80*/  MOV R33, R25 ;  /* 0x0000001900217202 */ /* 0x000fe20000000f00 */
[----:B------:R-:W-:Y:S05]  /*0d90*/  BRA `(.L_x_196) ;  /* 0x0000013000007947 */ /* 0x000fea0003800000 */
.L_x_195:
        /* <DEDUP_REMOVED lines=19> */
.L_x_196:
[----:B------:R-:W-:Y:S05]  /*0ed0*/  BSYNC B0 ;  /* 0x0000000000007941 */ /* 0x000fea0003800000 */
.L_x_194:
        /* <DEDUP_REMOVED lines=15> */
[----:B------:R-:W-:-:S05]  /*0fd0*/  IMAD R0, R13, R0, R2 ;  /* 0x000000000d007224 */ /* 0x000fca00078e0202 */
[----:B------:R-:W-:-:S13]  /*0fe0*/  ISETP.GT.U32.AND P1, PT, R11, R0, PT ;  /* 0x000000000b00720c */ /* 0x000fda0003f24070 */
[----:B------:R-:W-:Y:S01]  /*0ff0*/  @!P1 IMAD.IADD R0, R0, 0x1, -R11 ;  /* 0x0000000100009824 */ /* 0x000fe200078e0a0b */
[----:B------:R-:W-:Y:S02]  /*1000*/  @!P1 IADD3 R13, R13, 0x1, RZ ;  /* 0x000000010d0d9810 */ /* 0x000fe40007ffe0ff */
[----:B------:R-:W-:Y:S02]  /*1010*/  ISETP.NE.AND P1, PT, R5, RZ, PT ;  /* 0x000000ff0500720c */ /* 0x000fe40003f25270 */
[-C--:B------:R-:W-:Y:S02]  /*1020*/  ISETP.GE.U32.AND P2, PT, R0, R11.reuse, PT ;  /* 0x0000000b0000720c */ /* 0x080fe40003f46070 */
[----:B------:R-:W-:-:S04]  /*1030*/  LOP3.LUT R0, R10, R11, RZ, 0x3c, !PT ;  /* 0x0000000b0a007212 */ /* 0x000fc800078e3cff */
[----:B------:R-:W-:-:S07]  /*1040*/  ISETP.GE.AND P0, PT, R0, RZ, PT ;  /* 0x000000ff0000720c */ /* 0x000fce0003f06270 */
        /* <DEDUP_REMOVED lines=20> */
.L_x_198:
        /* <DEDUP_REMOVED lines=19> */
.L_x_199:
[----:B------:R-:W-:Y:S05]  /*12c0*/  BSYNC B0 ;  /* 0x0000000000007941 */ /* 0x000fea0003800000 */
.L_x_197:
[----:B------:R-:W-:Y:S01]  /*12d0*/  IABS R6, c[0x0][0x214] ;  /* 0x0000850000067a13 */ /* 0x000fe20000000000 */
[----:B------:R-:W-:Y:S01]  /*12e0*/  IMAD.MOV.U32 R26, RZ, RZ, RZ ;  /* 0x000000ffff1a7224 */ /* 0x000fe200078e00ff */
[----:B------:R-:W-:Y:S01]  /*12f0*/  ISETP.GT.AND P3, PT, R5, RZ, PT ;  /* 0x000000ff0500720c */ /* 0x000fe20003f64270 */
[----:B------:R-:W-:Y:S01]  /*1300*/  ULDC.U8 UR4, c[0x0][0x329] ;  /* 0x0000ca4000047ab9 */ /* 0x000fe20000000000 */
[----:B------:R-:W0:Y:S01]  /*1310*/  I2F.RP R11, R6 ;  /* 0x00000006000b7306 */ /* 0x000e220000209400 */
[----:B------:R-:W-:Y:S01]  /*1320*/  ULDC.64 UR10, c[0x0][0x118] ;  /* 0x00004600000a7ab9 */ /* 0x000fe20000000a00 */
[----:B------:R-:W-:Y:S06]  /*1330*/  BSSY B0, `(.L_x_200) ;  /* 0x000007f000007945 */ /* 0x000fec0003800000 */
        /* <DEDUP_REMOVED lines=9> */
[----:B------:R-:W-:-:S03]  /*13d0*/  ISETP.GE.AND P1, PT, R10, RZ, PT ;  /* 0x000000ff0a00720c */ /* 0x000fc60003f26270 */
[----:B------:R-:W-:-:S04]  /*13e0*/  IMAD.HI.U32 R2, R2, R0, RZ ;  /* 0x0000000002027227 */ /* 0x000fc800078e00ff */
[----:B------:R-:W-:-:S04]  /*13f0*/  IMAD.MOV R11, RZ, RZ, -R2 ;  /* 0x000000ffff0b7224 */ /* 0x000fc800078e0a02 */
[C---:B------:R-:W-:Y:S01]  /*1400*/  IMAD R11, R6.reuse, R11, R0 ;  /* 0x0000000b060b7224 */ /* 0x040fe200078e0200 */
[----:B------:R-:W-:Y:S02]  /*1410*/  SHF.R.S32.HI R0, RZ, 0x1f, R5 ;  /* 0x0000001fff007819 */ /* 0x000fe40000011405 */
[----:B------:R-:W-:Y:S02]  /*1420*/  LEA.HI.SX32 R5, R5, 0x1, 0x1 ;  /* 0x0000000105057811 */ /* 0x000fe400078f0aff */
[----:B------:R-:W-:Y:S01]  /*1430*/  ISETP.GT.U32.AND P0, PT, R6, R11, PT ;  /* 0x0000000b0600720c */ /* 0x000fe20003f04070 */
[----:B------:R-:W-:-:S12]  /*1440*/  @!P3 IMAD.MOV R5, RZ, RZ, R0 ;  /* 0x000000ffff05b224 */ /* 0x000fd800078e0200 */
[----:B------:R-:W-:Y:S01]  /*1450*/  @!P0 IMAD.IADD R11, R11, 0x1, -R6 ;  /* 0x000000010b0b8824 */ /* 0x000fe200078e0a06 */
[----:B------:R-:W-:Y:S02]  /*1460*/  @!P0 IADD3 R2, R2, 0x1, RZ ;  /* 0x0000000102028810 */ /* 0x000fe40007ffe0ff */
[----:B------:R-:W-:Y:S02]  /*1470*/  ISETP.NE.AND P0, PT, RZ, c[0x0][0x214], PT ;  /* 0x00008500ff007a0c */ /* 0x000fe40003f05270 */
[----:B------:R-:W-:-:S13]  /*1480*/  ISETP.GE.U32.AND P2, PT, R11, R6, PT ;  /* 0x000000060b00720c */ /* 0x000fda0003f46070 */
[----:B------:R-:W-:-:S05]  /*1490*/  @P2 IADD3 R2, R2, 0x1, RZ ;  /* 0x0000000102022810 */ /* 0x000fca0007ffe0ff */
[----:B------:R-:W-:Y:S01]  /*14a0*/  @!P1 IMAD.MOV R2, RZ, RZ, -R2 ;  /* 0x000000ffff029224 */ /* 0x000fe200078e0a02 */
[----:B------:R-:W-:-:S05]  /*14b0*/  @!P0 LOP3.LUT R2, RZ, c[0x0][0x214], RZ, 0x33, !PT ;  /* 0x00008500ff028a12 */ /* 0x000fca00078e33ff */
[----:B------:R-:W-:Y:S01]  /*14c0*/  IMAD R5, R5, R2, RZ ;  /* 0x0000000205057224 */ /* 0x000fe200078e02ff */
[----:B------:R-:W-:-:S04]  /*14d0*/  IABS R2, c[0x0][0x1c0] ;  /* 0x0000700000027a13 */ /* 0x000fc80000000000 */
[----:B------:R-:W0:Y:S01]  /*14e0*/  I2F.U32.RP R10, R2 ;  /* 0x00000002000a7306 */ /* 0x000e220000209000 */
[----:B------:R-:W-:-:S05]  /*14f0*/  IABS R6, R5 ;  /* 0x0000000500067213 */ /* 0x000fca0000000000 */
[----:B------:R-:W-:Y:S02]  /*1500*/  IMAD.IADD R9, R9, 0x1, R6 ;  /* 0x0000000109097824 */ /* 0x000fe400078e0206 */
[----:B------:R-:W1:Y:S08]  /*1510*/  I2F.RP R20, R6 ;  /* 0x0000000600147306 */ /* 0x000e700000209400 */
[----:B0-----:R-:W0:Y:S08]  /*1520*/  MUFU.RCP R22, R10 ;  /* 0x0000000a00167308 */ /* 0x001e300000001000 */
[----:B-1----:R-:W1:Y:S01]  /*1530*/  MUFU.RCP R0, R20 ;  /* 0x0000001400007308 */ /* 0x002e620000001000 */
[----:B0-----:R-:W-:-:S07]  /*1540*/  IADD3 R22, R22, 0xffffffe, RZ ;  /* 0x0ffffffe16167810 */ /* 0x001fce0007ffe0ff */
[----:B------:R-:W0:Y:S01]  /*1550*/  F2I.FTZ.U32.TRUNC.NTZ R23, R22 ;  /* 0x0000001600177305 */ /* 0x000e22000021f000 */
[----:B-1----:R-:W-:-:S07]  /*1560*/  IADD3 R0, R0, 0xffffffe, RZ ;  /* 0x0ffffffe00007810 */ /* 0x002fce0007ffe0ff */
[----:B------:R-:W1:Y:S01]  /*1570*/  F2I.FTZ.U32.TRUNC.NTZ R27, R0 ;  /* 0x00000000001b7305 */ /* 0x000e62000021f000 */
[----:B0-----:R-:W-:Y:S02]  /*1580*/  IMAD.MOV R11, RZ, RZ, -R23 ;  /* 0x000000ffff0b7224 */ /* 0x001fe400078e0a17 */
[----:B------:R-:W-:Y:S02]  /*1590*/  IMAD.MOV.U32 R22, RZ, RZ, RZ ;  /* 0x000000ffff167224 */ /* 0x000fe400078e00ff */
[----:B------:R-:W-:Y:S02]  /*15a0*/  IMAD R20, R11, R2, RZ ;  /* 0x000000020b147224 */ /* 0x000fe400078e02ff */
[----:B-1----:R-:W-:Y:S01]  /*15b0*/  IMAD.MOV R21, RZ, RZ, -R27 ;  /* 0x000000ffff157224 */ /* 0x002fe200078e0a1b */
[----:B------:R-:W-:Y:S01]  /*15c0*/  IABS R0, c[0x0][0x1c0] ;  /* 0x0000700000007a13 */ /* 0x000fe20000000000 */
[----:B------:R-:W-:Y:S01]  /*15d0*/  IMAD.HI.U32 R20, R23, R20, R22 ;  /* 0x0000001417147227 */ /* 0x000fe200078e0016 */
[----:B------:R-:W-:-:S02]  /*15e0*/  IABS R23, R8 ;  /* 0x0000000800177213 */ /* 0x000fc40000000000 */
[----:B------:R-:W-:Y:S01]  /*15f0*/  LOP3.LUT R8, R8, c[0x0][0x1c0], RZ, 0x3c, !PT ;  /* 0x0000700008087a12 */ /* 0x000fe200078e3cff */
[----:B------:R-:W-:Y:S01]  /*1600*/  IMAD R12, R21, R6, RZ ;  /* 0x00000006150c7224 */ /* 0x000fe200078e02ff */
[----:B------:R-:W-:Y:S01]  /*1610*/  IABS R21, R9 ;  /* 0x0000000900157213 */ /* 0x000fe20000000000 */
[----:B------:R-:W-:Y:S02]  /*1620*/  IMAD.MOV R0, RZ, RZ, -R0 ;  /* 0x000000ffff007224 */ /* 0x000fe400078e0a00 */
[----:B------:R-:W-:Y:S01]  /*1630*/  IMAD.HI.U32 R12, R27, R12, R26 ;  /* 0x0000000c1b0c7227 */ /* 0x000fe200078e001a */
[----:B------:R-:W-:-:S03]  /*1640*/  IABS R27, R5 ;  /* 0x00000005001b7213 */ /* 0x000fc60000000000 */
[----:B------:R-:W-:-:S04]  /*1650*/  IMAD.HI.U32 R10, R20, R23, RZ ;  /* 0x00000017140a7227 */ /* 0x000fc800078e00ff */
[----:B------:R-:W-:Y:S02]  /*1660*/  IMAD R23, R10, R0, R23 ;  /* 0x000000000a177224 */ /* 0x000fe400078e0217 */
[----:B------:R-:W-:Y:S02]  /*1670*/  IMAD.MOV R27, RZ, RZ, -R27 ;  /* 0x000000ffff1b7224 */ /* 0x000fe400078e0a1b */
[----:B------:R-:W-:Y:S01]  /*1680*/  IMAD.HI.U32 R12, R12, R21, RZ ;  /* 0x000000150c0c7227 */ /* 0x000fe200078e00ff */
[----:B------:R-:W-:-:S03]  /*1690*/  ISETP.GT.U32.AND P3, PT, R2, R23, PT ;  /* 0x000000170200720c */ /* 0x000fc60003f64070 */
[----:B------:R-:W-:Y:S02]  /*16a0*/  IMAD R27, R12, R27, R21 ;  /* 0x0000001b0c1b7224 */ /* 0x000fe400078e0215 */
[----:B------:R-:W-:-:S03]  /*16b0*/  IMAD.HI.U32 R11, R20, R21, RZ ;  /* 0x00000015140b7227 */ /* 0x000fc600078e00ff */
[----:B------:R-:W-:Y:S01]  /*16c0*/  ISETP.GT.U32.AND P0, PT, R6, R27, PT ;  /* 0x0000001b0600720c */ /* 0x000fe20003f04070 */
[----:B------:R-:W-:Y:S01]  /*16d0*/  IMAD R21, R11, R0, R21 ;  /* 0x000000000b157224 */ /* 0x000fe200078e0215 */
[C---:B------:R-:W-:Y:S02]  /*16e0*/  LOP3.LUT R0, R9.reuse, R6, RZ, 0x3c, !PT ;  /* 0x0000000609007212 */ /* 0x040fe400078e3cff */
[----:B------:R-:W-:Y:S01]  /*16f0*/  LOP3.LUT R9, R9, c[0x0][0x1c0], RZ, 0x3c, !PT ;  /* 0x0000700009097a12 */ /* 0x000fe200078e3cff */
[----:B------:R-:W-:Y:S01]  /*1700*/  @!P3 IMAD.IADD R23, R23, 0x1, -R2 ;  /* 0x000000011717b824 */ /* 0x000fe200078e0a02 */
[----:B------:R-:W-:Y:S02]  /*1710*/  ISETP.GT.U32.AND P1, PT, R2, R21, PT ;  /* 0x000000150200720c */ /* 0x000fe40003f24070 */
[----:B------:R-:W-:Y:S02]  /*1720*/  ISETP.GE.AND P4, PT, R0, RZ, PT ;  /* 0x000000ff0000720c */ /* 0x000fe40003f86270 */
[----:B------:R-:W-:Y:S01]  /*1730*/  ISETP.GE.U32.AND P6, PT, R23, R2, PT ;  /* 0x000000021700720c */ /* 0x000fe20003fc6070 */
[----:B------:R-:W0:Y:S01]  /*1740*/  S2R R0, SR_TID.X ;  /* 0x0000000000007919 */ /* 0x000e220000002100 */
[----:B------:R-:W-:Y:S01]  /*1750*/  @!P3 IADD3 R10, R10, 0x1, RZ ;  /* 0x000000010a0ab810 */ /* 0x000fe20007ffe0ff */
[----:B------:R-:W-:Y:S01]  /*1760*/  @!P0 IMAD.IADD R27, R27, 0x1, -R6 ;  /* 0x000000011b1b8824 */ /* 0x000fe200078e0a06 */
[----:B------:R-:W-:-:S02]  /*1770*/  @!P0 IADD3 R12, R12, 0x1, RZ ;  /* 0x000000010c0c8810 */ /* 0x000fc40007ffe0ff */
[----:B------:R-:W-:Y:S01]  /*1780*/  ISETP.GE.AND P0, PT, R8, RZ, PT ;  /* 0x000000ff0800720c */ /* 0x000fe20003f06270 */
[----:B------:R-:W-:Y:S01]  /*1790*/  IMAD.MOV.U32 R8, RZ, RZ, c[0x0][0x214] ;  /* 0x00008500ff087624 */ /* 0x000fe200078e00ff */
[----:B------:R-:W-:Y:S01]  /*17a0*/  ISETP.GE.U32.AND P2, PT, R27, R6, PT ;  /* 0x000000061b00720c */ /* 0x000fe20003f46070 */
[----:B------:R-:W-:Y:S01]  /*17b0*/  @!P1 IMAD.IADD R21, R21, 0x1, -R2 ;  /* 0x0000000115159824 */ /* 0x000fe200078e0a02 */
[----:B------:R-:W-:Y:S02]  /*17c0*/  ISETP.GT.AND P3, PT, R4, RZ, PT ;  /* 0x000000ff0400720c */ /* 0x000fe40003f64270 */
[----:B------:R-:W-:Y:S02]  /*17d0*/  @!P1 IADD3 R11, R11, 0x1, RZ ;  /* 0x000000010b0b9810 */ /* 0x000fe40007ffe0ff */
[----:B------:R-:W-:Y:S02]  /*17e0*/  ISETP.GE.U32.AND P5, PT, R21, R2, PT ;  /* 0x000000021500720c */ /* 0x000fe40003fa6070 */
[----:B------:R-:W-:-:S02]  /*17f0*/  @P6 IADD3 R10, R10, 0x1, RZ ;  /* 0x000000010a0a6810 */ /* 0x000fc40007ffe0ff */
[----:B------:R-:W-:Y:S02]  /*1800*/  ISETP.NE.AND P6, PT, R5, RZ, PT ;  /* 0x000000ff0500720c */ /* 0x000fe40003fc5270 */
[----:B------:R-:W-:Y:S01]  /*1810*/  SHF.R.S32.HI R2, RZ, 0x1f, R4 ;  /* 0x0000001fff027819 */ /* 0x000fe20000011404 */
[----:B------:R-:W-:Y:S01]  /*1820*/  IMAD.MOV.U32 R20, RZ, RZ, R10 ;  /* 0x000000ffff147224 */ /* 0x000fe200078e000a */
[----:B------:R-:W-:Y:S02]  /*1830*/  @P2 IADD3 R12, R12, 0x1, RZ ;  /* 0x000000010c0c2810 */ /* 0x000fe40007ffe0ff */
[----:B------:R-:W-:Y:S01]  /*1840*/  ISETP.GE.AND P2, PT, R9, RZ, PT ;  /* 0x000000ff0900720c */ /* 0x000fe20003f46270 */
[----:B------:R-:W-:Y:S01]  /*1850*/  @!P0 IMAD.MOV R20, RZ, RZ, -R20 ;  /* 0x000000ffff148224 */ /* 0x000fe200078e0a14 */
[----:B0-----:R-:W-:Y:S01]  /*1860*/  SHF.R.S32.HI R23, RZ, 0x1f, R0 ;  /* 0x0000001fff177819 */ /* 0x001fe20000011400 */
[----:B------:R-:W-:Y:S01]  /*1870*/  @!P4 IMAD.MOV R12, RZ, RZ, -R12 ;  /* 0x000000ffff0cc224 */ /* 0x000fe200078e0a0c */
[----:B------:R-:W-:-:S02]  /*1880*/  ISETP.NE.AND P4, PT, RZ, c[0x0][0x1c0], PT ;  /* 0x00007000ff007a0c */ /* 0x000fc40003f85270 */
[----:B------:R-:W-:Y:S02]  /*1890*/  LOP3.LUT R9, RZ, c[0x0][0x1c0], RZ, 0x33, !PT ;  /* 0x00007000ff097a12 */ /* 0x000fe400078e33ff */
[----:B------:R-:W-:Y:S02]  /*18a0*/  @P5 IADD3 R11, R11, 0x1, RZ ;  /* 0x000000010b0b5810 */ /* 0x000fe40007ffe0ff */
[----:B------:R-:W-:Y:S02]  /*18b0*/  @!P6 LOP3.LUT R12, RZ, R6, RZ, 0x33, !PT ;  /* 0x00000006ff0ce212 */ /* 0x000fe400078e33ff */
[----:B------:R-:W-:Y:S02]  /*18c0*/  LEA.HI R6, R23, R0, RZ, 0x3 ;  /* 0x0000000017067211 */ /* 0x000fe400078f18ff */
[----:B------:R-:W-:Y:S01]  /*18d0*/  SEL R21, R9, R20, !P4 ;  /* 0x0000001409157207 */ /* 0x000fe20006000000 */
[----:B------:R-:W-:Y:S01]  /*18e0*/  IMAD.MOV.U32 R20, RZ, RZ, R11 ;  /* 0x000000ffff147224 */ /* 0x000fe200078e000b */
[----:B------:R-:W-:Y:S01]  /*18f0*/  LEA.HI.SX32 R10, R4, 0x1, 0x1 ;  /* 0x00000001040a7811 */ /* 0x000fe200078f0aff */
[----:B------:R-:W-:Y:S01]  /*1900*/  @!P3 IMAD.MOV R10, RZ, RZ, R2 ;  /* 0x000000ffff0ab224 */ /* 0x000fe200078e0202 */
[----:B------:R-:W-:Y:S01]  /*1910*/  ISETP.LT.U32.AND P0, PT, R24, R12, PT ;  /* 0x0000000c1800720c */ /* 0x000fe20003f01070 */
[----:B------:R-:W-:Y:S01]  /*1920*/  @!P2 IMAD.MOV R20, RZ, RZ, -R20 ;  /* 0x000000ffff14a224 */ /* 0x000fe200078e0a14 */
[----:B------:R-:W-:-:S02]  /*1930*/  SHF.R.S32.HI R11, RZ, 0x1f, R12 ;  /* 0x0000001fff0b7819 */ /* 0x000fc4000001140c */
[----:B------:R-:W-:Y:S02]  /*1940*/  ISETP.NE.AND P1, PT, RZ, UR4, PT ;  /* 0x00000004ff007c0c */ /* 0x000fe4000bf25270 */
[----:B------:R-:W-:Y:S02]  /*1950*/  SHF.R.S32.HI R2, RZ, 0x3, R6 ;  /* 0x00000003ff027819 */ /* 0x000fe40000011406 */
[-C--:B------:R-:W-:Y:S02]  /*1960*/  ISETP.LT.AND.EX P2, PT, R25, R11.reuse, PT, P0 ;  /* 0x0000000b1900720c */ /* 0x080fe40003f41300 */
[----:B------:R-:W-:Y:S02]  /*1970*/  SEL R8, R8, 0x1, !P1 ;  /* 0x0000000108087807 */ /* 0x000fe40004800000 */
[----:B------:R-:W-:Y:S02]  /*1980*/  ISETP.GE.AND P0, PT, R2, c[0x0][0x314], PT ;  /* 0x0000c50002007a0c */ /* 0x000fe40003f06270 */
[----:B------:R-:W-:Y:S01]  /*1990*/  SEL R9, R9, R20, !P4 ;  /* 0x0000001409097207 */ /* 0x000fe20006000000 */
[----:B------:R-:W-:Y:S01]  /*19a0*/  IMAD R21, R21, R8, RZ ;  /* 0x0000000815157224 */ /* 0x000fe200078e02ff */
[----:B------:R-:W-:Y:S01]  /*19b0*/  SEL R12, R24, R12, P2 ;  /* 0x0000000c180c7207 */ /* 0x000fe20001000000 */
[----:B------:R-:W-:Y:S01]  /*19c0*/  IMAD.MOV.U32 R20, RZ, RZ, -0x800000 ;  /* 0xff800000ff147424 */ /* 0x000fe200078e00ff */
[----:B------:R-:W-:Y:S01]  /*19d0*/  SEL R11, R25, R11, P2 ;  /* 0x0000000b190b7207 */ /* 0x000fe20001000000 */
[----:B------:R-:W-:Y:S01]  /*19e0*/  IMAD R10, R10, R21, RZ ;  /* 0x000000150a0a7224 */ /* 0x000fe200078e02ff */
[----:B------:R-:W-:-:S05]  /*19f0*/  LOP3.LUT R21, R6, 0xfffffff8, RZ, 0xc0, !PT ;  /* 0xfffffff806157812 */ /* 0x000fca00078ec0ff */
[----:B------:R-:W-:Y:S01]  /*1a00*/  IMAD.IADD R23, R0, 0x1, -R21 ;  /* 0x0000000100177824 */ /* 0x000fe200078e0a15 */
        /* <DEDUP_REMOVED lines=17> */
.L_x_201:
[----:B------:R-:W-:Y:S05]  /*1b20*/  BSYNC B0 ;  /* 0x0000000000007941 */ /* 0x000fea0003800000 */
.L_x_200:
[C---:B------:R-:W-:Y:S01]  /*1b30*/  ISETP.GT.AND P0, PT, R0.reuse, 0x3f, PT ;  /* 0x0000003f0000780c */ /* 0x040fe20003f04270 */
[----:B------:R-:W-:Y:S01]  /*1b40*/  IMAD.MOV.U32 R29, RZ, RZ, -0x800000 ;  /* 0xff800000ff1d7424 */ /* 0x000fe200078e00ff */
[C---:B------:R-:W-:Y:S01]  /*1b50*/  LOP3.LUT P2, RZ, R0.reuse, 0x7, RZ, 0xc0, !PT ;  /* 0x0000000700ff7812 */ /* 0x040fe2000784c0ff */
[----:B------:R-:W-:Y:S01]  /*1b60*/  IMAD R9, R9, R8, RZ ;  /* 0x0000000809097224 */ /* 0x000fe200078e02ff */
[----:B------:R-:W-:Y:S01]  /*1b70*/  ISETP.GT.AND P3, PT, R5, RZ, PT ;  /* 0x000000ff0500720c */ /* 0x000fe20003f64270 */
[----:B------:R-:W-:Y:S01]  /*1b80*/  BSSY B1, `(.L_x_202) ;  /* 0x00001e9000017945 */ /* 0x000fe20003800000 */
[----:B------:R-:W-:Y:S01]  /*1b90*/  ISETP.GT.OR P2, PT, R0, 0x3f, P2 ;  /* 0x0000003f0000780c */ /* 0x000fe20001744670 */
[----:B------:R-:W-:-:S06]  /*1ba0*/  IMAD.MOV.U32 R28, RZ, RZ, 0x7f800000 ;  /* 0x7f800000ff1c7424 */ /* 0x000fcc00078e00ff */
[----:B------:R-:W-:Y:S02]  /*1bb0*/  @!P0 IMAD R21, R2, 0x9, R23 ;  /* 0x0000000902158824 */ /* 0x000fe400078e0217 */
[----:B------:R-:W-:-:S03]  /*1bc0*/  IMAD R23, R23, 0x9, R2 ;  /* 0x0000000917177824 */ /* 0x000fc600078e0202 */
[----:B-----5:R-:W-:Y:S04]  /*1bd0*/  @!P0 STS [R21.X4], R20 ;  /* 0x0000001415008388 */ /* 0x020fe80000004800 */
[----:B------:R-:W-:Y:S06]  /*1be0*/  BAR.SYNC.DEFER_BLOCKING 0x0 ;  /* 0x0000000000007b1d */ /* 0x000fec0000010000 */
[----:B------:R-:W1:Y:S04]  /*1bf0*/  @!P0 LDS R29, [R23.X4] ;  /* 0x00000000171d8984 */ /* 0x000e680000004800 */
[----:B-1----:R-:W1:Y:S02]  /*1c00*/  SHFL.BFLY PT, R22, R29, 0x4, 0x1f ;  /* 0x0c801f001d167f89 */ /* 0x002e6400000e0000 */
[----:B-1----:R-:W-:-:S05]  /*1c10*/  FMNMX.FTZ R22, R22, R29, !PT ;  /* 0x0000001d16167209 */ /* 0x002fca0007810000 */
[----:B------:R-:W1:Y:S02]  /*1c20*/  SHFL.BFLY PT, R31, R22, 0x2, 0x1f ;  /* 0x0c401f00161f7f89 */ /* 0x000e6400000e0000 */
[----:B-1----:R-:W-:Y:S02]  /*1c30*/  FMNMX.FTZ R31, R22, R31, !PT ;  /* 0x0000001f161f7209 */ /* 0x002fe40007810000 */
[----:B------:R-:W-:-:S03]  /*1c40*/  SHF.R.S32.HI R22, RZ, 0x1f, R5 ;  /* 0x0000001fff167819 */ /* 0x000fc60000011405 */
[----:B------:R-:W1:Y:S02]  /*1c50*/  SHFL.BFLY PT, R6, R31, 0x1, 0x1f ;  /* 0x0c201f001f067f89 */ /* 0x000e6400000e0000 */
[----:B-1----:R-:W-:-:S04]  /*1c60*/  FMNMX.FTZ R6, R31, R6, !PT ;  /* 0x000000061f067209 */ /* 0x002fc80007810000 */
[----:B------:R-:W-:-:S04]  /*1c70*/  FSETP.NEU.FTZ.AND P0, PT, R6, -INF , PT ;  /* 0xff8000000600780b */ /* 0x000fc80003f1d000 */
[----:B------:R-:W-:-:S05]  /*1c80*/  FSEL R6, R6, RZ, P0 ;  /* 0x000000ff06067208 */ /* 0x000fca0000000000 */
[----:B0-----:R-:W-:-:S04]  /*1c90*/  FADD.FTZ R27, -R6, R29 ;  /* 0x0000001d061b7221 */ /* 0x001fc80000010100 */
[----:B------:R-:W-:-:S06]  /*1ca0*/  FMUL.FTZ R27, R27, 1.4426950216293334961 ;  /* 0x3fb8aa3b1b1b7820 */ /* 0x000fcc0000410000 */
[----:B------:R-:W0:Y:S02]  /*1cb0*/  MUFU.EX2 R27, R27 ;  /* 0x0000001b001b7308 */ /* 0x000e240000000800 */
[----:B0-----:R-:W0:Y:S02]  /*1cc0*/  SHFL.BFLY PT, R24, R27, 0x4, 0x1f ;  /* 0x0c801f001b187f89 */ /* 0x001e2400000e0000 */
[----:B0-----:R-:W-:-:S05]  /*1cd0*/  FADD.FTZ R24, R27, R24 ;  /* 0x000000181b187221 */ /* 0x001fca0000010000 */
[----:B------:R-:W0:Y:S02]  /*1ce0*/  SHFL.BFLY PT, R25, R24, 0x2, 0x1f ;  /* 0x0c401f0018197f89 */ /* 0x000e2400000e0000 */
[----:B0-----:R-:W-:-:S05]  /*1cf0*/  FADD.FTZ R25, R24, R25 ;  /* 0x0000001918197221 */ /* 0x001fca0000010000 */
[----:B------:R-:W0:Y:S02]  /*1d00*/  SHFL.BFLY PT, R20, R25, 0x1, 0x1f ;  /* 0x0c201f0019147f89 */ /* 0x000e2400000e0000 */
[----:B0-----:R-:W-:Y:S01]  /*1d10*/  FADD.FTZ R21, R25, R20 ;  /* 0x0000001419157221 */ /* 0x001fe20000010000 */
[----:B------:R-:W-:Y:S02]  /*1d20*/  LEA.HI.SX32 R20, R5, 0x1, 0x1 ;  /* 0x0000000105147811 */ /* 0x000fe400078f0aff */
[----:B------:R-:W-:Y:S02]  /*1d30*/  @!P3 IADD3 R20, R22, RZ, RZ ;  /* 0x000000ff1614b210 */ /* 0x000fe40007ffe0ff */
[----:B------:R-:W-:-:S03]  /*1d40*/  FSETP.NE.FTZ.AND P0, PT, R21, RZ, PT ;  /* 0x000000ff1500720b */ /* 0x000fc60003f15000 */
[----:B------:R-:W-:-:S10]  /*1d50*/  IMAD R9, R9, R20, RZ ;  /* 0x0000001409097224 */ /* 0x000fd400078e02ff */
[----:B------:R-:W0:Y:S02]  /*1d60*/  @P0 MUFU.LG2 R21, R21 ;  /* 0x0000001500150308 */ /* 0x000e240000000c00 */
[----:B0-----:R-:W-:Y:S01]  /*1d70*/  @P0 FFMA.FTZ R28, R21, 0.69314718246459960938, R6 ;  /* 0x3f317218151c0823 */ /* 0x001fe20000010006 */
[----:B------:R-:W-:Y:S05]  /*1d80*/  @P2 BRA `(.L_x_203) ;  /* 0x00001c8000002947 */ /* 0x000fea0003800000 */
[----:B------:R-:W-:Y:S01]  /*1d90*/  ULDC.U8 UR4, c[0x0][0x328] ;  /* 0x0000ca0000047ab9 */ /* 0x000fe20000000000 */
[C---:B------:R-:W-:Y:S02]  /*1da0*/  IADD3 R34, P0, R2.reuse, UR8, RZ ;  /* 0x0000000802227c10 */ /* 0x040fe4000ff1e0ff */
        /* <DEDUP_REMOVED lines=35> */
[-C--:B------:R-:W-:Y:S02]  /*1fe0*/  IADD3 R27, P0, RZ, -R0.reuse, RZ ;  /* 0x80000000ff1b7210 */ /* 0x080fe40007f1e0ff */
[----:B------:R-:W-:Y:S02]  /*1ff0*/  MOV R40, R0 ;  /* 0x0000000000287202 */ /* 0x000fe40000000f00 */
[----:B------:R-:W-:Y:S01]  /*2000*/  IADD3.X R21, RZ, ~R25, RZ, P0, !PT ;  /* 0x80000019ff157210 */ /* 0x000fe200007fe4ff */
[----:B------:R-:W-:Y:S01]  /*2010*/  IMAD.WIDE.U32 R34, R36, R27, R34 ;  /* 0x0000001b24227225 */ /* 0x000fe200078e0022 */
[----:B------:R-:W-:-:S03]  /*2020*/  MOV R41, R25 ;  /* 0x0000001900297202 */ /* 0x000fc60000000f00 */
[----:B------:R-:W-:Y:S01]  /*2030*/  IMAD R21, R21, R36, RZ ;  /* 0x0000002415157224 */ /* 0x000fe200078e02ff */
[----:B------:R-:W-:-:S03]  /*2040*/  MOV R26, R34 ;  /* 0x00000022001a7202 */ /* 0x000fc60000000f00 */
[----:B------:R-:W-:-:S05]  /*2050*/  IMAD R21, R6, R27, R21 ;  /* 0x0000001b06157224 */ /* 0x000fca00078e0215 */
[----:B------:R-:W-:Y:S01]  /*2060*/  IADD3 R21, R35, R21, RZ ;  /* 0x0000001523157210 */ /* 0x000fe20007ffe0ff */
[----:B------:R-:W-:Y:S05]  /*2070*/  BRA `(.L_x_207) ;  /* 0x0000016000007947 */ /* 0x000fea0003800000 */
.L_x_206:
        /* <DEDUP_REMOVED lines=22> */
.L_x_207:
[----:B------:R-:W-:Y:S05]  /*21e0*/  BSYNC B0 ;  /* 0x0000000000007941 */ /* 0x000fea0003800000 */
.L_x_205:
        /* <DEDUP_REMOVED lines=8> */
[----:B------:R-:W-:Y:S05]  /*2270*/  CALL.REL.NOINC `($__internal_4_$__cuda_sm20_div_s64) ;  /* 0x0000234000007944 */ /* 0x000fea0003c00000 */
[----:B------:R-:W-:Y:S02]  /*2280*/  IADD3 R2, P0, RZ, -R0, RZ ;  /* 0x80000000ff027210 */ /* 0x000fe40007f1e0ff */
[----:B------:R-:W-:Y:S02]  /*2290*/  MOV R20, R26 ;  /* 0x0000001a00147202 */ /* 0x000fe40000000f00 */
[-C--:B------:R-:W-:Y:S02]  /*22a0*/  IADD3.X R27, RZ, ~R25.reuse, RZ, P0, !PT ;  /* 0x80000019ff1b7210 */ /* 0x080fe400007fe4ff */
[----:B------:R-:W-:Y:S02]  /*22b0*/  MOV R34, R0 ;  /* 0x0000000000227202 */ /* 0x000fe40000000f00 */
[----:B------:R-:W-:Y:S01]  /*22c0*/  MOV R35, R25 ;  /* 0x0000001900237202 */ /* 0x000fe20000000f00 */
[----:B------:R-:W-:-:S02]  /*22d0*/  IMAD R27, R27, R30, RZ ;  /* 0x0000001e1b1b7224 */ /* 0x000fc400078e02ff */
[----:B------:R-:W-:-:S04]  /*22e0*/  IMAD.WIDE.U32 R30, R30, R2, R20 ;  /* 0x000000021e1e7225 */ /* 0x000fc800078e0014 */
[----:B------:R-:W-:-:S05]  /*22f0*/  IMAD R3, R3, R2, R27 ;  /* 0x0000000203037224 */ /* 0x000fca00078e021b */
[----:B------:R-:W-:Y:S01]  /*2300*/  IADD3 R3, R31, R3, RZ ;  /* 0x000000031f037210 */ /* 0x000fe20007ffe0ff */
[----:B------:R-:W-:Y:S05]  /*2310*/  BRA `(.L_x_210) ;  /* 0x0000016000007947 */ /* 0x000fea0003800000 */
.L_x_209:
        /* <DEDUP_REMOVED lines=22> */
.L_x_210:
[----:B------:R-:W-:Y:S05]  /*2480*/  BSYNC B0 ;  /* 0x0000000000007941 */ /* 0x000fea0003800000 */
.L_x_208:
        /* <DEDUP_REMOVED lines=11> */
[----:B------:R-:W-:Y:S05]  /*2540*/  CALL.REL.NOINC `($__internal_4_$__cuda_sm20_div_s64) ;  /* 0x0000207000007944 */ /* 0x000fea0003c00000 */
[-C--:B------:R-:W-:Y:S02]  /*2550*/  IADD3 R2, P0, RZ, -R0.reuse, RZ ;  /* 0x80000000ff027210 */ /* 0x080fe40007f1e0ff */
[----:B------:R-:W-:Y:S02]  /*2560*/  MOV R24, R0 ;  /* 0x0000000000187202 */ /* 0x000fe40000000f00 */
[----:B------:R-:W-:Y:S01]  /*2570*/  IADD3.X R21, RZ, ~R25, RZ, P0, !PT ;  /* 0x80000019ff157210 */ /* 0x000fe200007fe4ff */
[----:B------:R-:W-:-:S04]  /*2580*/  IMAD.WIDE.U32 R34, R8, R2, R34 ;  /* 0x0000000208227225 */ /* 0x000fc800078e0022 */
[----:B------:R-:W-:Y:S01]  /*2590*/  IMAD R21, R21, R8, RZ ;  /* 0x0000000815157224 */ /* 0x000fe200078e02ff */
[----:B------:R-:W-:-:S03]  /*25a0*/  MOV R8, R34 ;  /* 0x0000002200087202 */ /* 0x000fc60000000f00 */
[----:B------:R-:W-:-:S05]  /*25b0*/  IMAD R2, R7, R2, R21 ;  /* 0x0000000207027224 */ /* 0x000fca00078e0215 */
[----:B------:R-:W-:Y:S01]  /*25c0*/  IADD3 R2, R35, R2, RZ ;  /* 0x0000000223027210 */ /* 0x000fe20007ffe0ff */
[----:B------:R-:W-:Y:S05]  /*25d0*/  BRA `(.L_x_213) ;  /* 0x0000016000007947 */ /* 0x000fea0003800000 */
.L_x_212:
[----:B------:R-:W0:Y:S01]  /*25e0*/  I2F.U32.RP R2, R8 ;  /* 0x0000000800027306 */ /* 0x000e220000209000 */
[----:B------:R-:W-:Y:S01]  /*25f0*/  ISETP.NE.U32.AND P0, PT, R8, RZ, PT ;  /* 0x000000ff0800720c */ /* 0x000fe20003f05070 */
[----:B------:R-:W-:-:S06]  /*2600*/  IMAD.MOV.U32 R25, RZ, RZ, RZ ;  /* 0x000000ffff197224 */ /* 0x000fcc00078e00ff */
[----:B0-----:R-:W0:Y:S02]  /*2610*/  MUFU.RCP R6, R2 ;  /* 0x0000000200067308 */ /* 0x001e240000001000 */
[----:B0-----:R-:W-:Y:S02]  /*2620*/  IADD3 R6, R6, 0xffffffe, RZ ;  /* 0x0ffffffe06067810 */ /* 0x001fe40007ffe0ff */
[----:B------:R-:W-:-:S04]  /*2630*/  MOV R2, RZ ;  /* 0x000000ff00027202 */ /* 0x000fc80000000f00 */
        /* <DEDUP_REMOVED lines=16> */
.L_x_213:
[----:B------:R-:W-:Y:S05]  /*2740*/  BSYNC B0 ;  /* 0x0000000000007941 */ /* 0x000fea0003800000 */
.L_x_211:
        /* <DEDUP_REMOVED lines=8> */
[----:B------:R-:W-:Y:S01]  /*27d0*/  IMAD.WIDE.U32 R32, R20, R17, RZ ;  /* 0x0000001114207225 */ /* 0x000fe200078e00ff */
[----:B------:R-:W-:Y:S02]  /*27e0*/  USEL UR5, UR5, 0x1, !UP0 ;  /* 0x0000000105057887 */ /* 0x000fe4000c000000 */
[----:B------:R-:W-:Y:S01]  /*27f0*/  IADD3 R0, R21, R7, RZ ;  /* 0x0000000715007210 */ /* 0x000fe20007ffe0ff */
[----:B------:R-:W-:Y:S01]  /*2800*/  IMAD R3, R3, R26, RZ ;  /* 0x0000001a03037224 */ /* 0x000fe200078e02ff */
[----:B------:R-:W-:Y:S01]  /*2810*/  SHF.R.S32.HI R7, RZ, 0x1f, R26 ;  /* 0x0000001fff077819 */ /* 0x000fe2000001141a */
[----:B------:R-:W-:Y:S01]  /*2820*/  USHF.R.S32.HI UR9, URZ, 0x1f, UR4 ;  /* 0x0000001f3f097899 */ /* 0x000fe20008011404 */
[----:B------:R-:W-:Y:S01]  /*2830*/  IMAD.WIDE.U32 R36, R8, UR4, RZ ;  /* 0x0000000408247c25 */ /* 0x000fe2000f8e00ff */
[----:B------:R-:W-:-:S03]  /*2840*/  USHF.R.S32.HI UR6, URZ, 0x1f, UR5 ;  /* 0x0000001f3f067899 */ /* 0x000fc60008011405 */
[----:B------:R-:W-:Y:S02]  /*2850*/  IMAD R21, R0, R17, RZ ;  /* 0x0000001100157224 */ /* 0x000fe400078e02ff */
[----:B------:R-:W-:Y:S02]  /*2860*/  IMAD R3, R7, R30, R3 ;  /* 0x0000001e07037224 */ /* 0x000fe400078e0203 */
[----:B------:R-:W-:Y:S02]  /*2870*/  IMAD R21, R16, R20, R21 ;  /* 0x0000001410157224 */ /* 0x000fe400078e0215 */
[----:B------:R-:W-:Y:S02]  /*2880*/  IMAD R7, R2, UR4, RZ ;  /* 0x0000000402077c24 */ /* 0x000fe4000f8e02ff */
[----:B------:R-:W-:Y:S01]  /*2890*/  IMAD.WIDE.U32 R30, R30, R26, RZ ;  /* 0x0000001a1e1e7225 */ /* 0x000fe200078e00ff */
[----:B------:R-:W-:-:S03]  /*28a0*/  IADD3 R6, R33, R21, RZ ;  /* 0x0000001521067210 */ /* 0x000fc60007ffe0ff */
[----:B------:R-:W-:Y:S01]  /*28b0*/  IMAD R21, R25, UR5, RZ ;  /* 0x0000000519157c24 */ /* 0x000fe2000f8e02ff */
[----:B------:R-:W-:Y:S01]  /*28c0*/  LOP3.LUT R0, R41, R6, RZ, 0xfc, !PT ;  /* 0x0000000629007212 */ /* 0x000fe200078efcff */
[----:B------:R-:W-:Y:S01]  /*28d0*/  IMAD R7, R8, UR9, R7 ;  /* 0x0000000908077c24 */ /* 0x000fe2000f8e0207 */
[----:B------:R-:W-:Y:S01]  /*28e0*/  IADD3 R3, R31, R3, RZ ;  /* 0x000000031f037210 */ /* 0x000fe20007ffe0ff */
[----:B------:R-:W-:Y:S01]  /*28f0*/  IMAD R21, R24, UR6, R21 ;  /* 0x0000000618157c24 */ /* 0x000fe2000f8e0215 */
[----:B------:R-:W-:Y:S01]  /*2900*/  ISETP.NE.U32.AND P0, PT, R0, RZ, PT ;  /* 0x000000ff0000720c */ /* 0x000fe20003f05070 */
[----:B------:R-:W-:Y:S01]  /*2910*/  IMAD.WIDE.U32 R34, R24, UR5, RZ ;  /* 0x0000000518227c25 */ /* 0x000fe2000f8e00ff */
[----:B------:R-:W-:-:S03]  /*2920*/  IADD3 R7, R37, R7, RZ ;  /* 0x0000000725077210 */ /* 0x000fc60007ffe0ff */
        /* <DEDUP_REMOVED lines=11> */
[----:B------:R-:W-:Y:S02]  /*29e0*/  IADD3.X R21, RZ, ~R25, RZ, P0, !PT ;  /* 0x80000019ff157210 */ /* 0x000fe400007fe4ff */
[----:B------:R-:W-:Y:S01]  /*29f0*/  MOV R39, R41 ;  /* 0x0000002900277202 */ /* 0x000fe20000000f00 */
[----:B------:R-:W-:Y:S01]  /*2a00*/  IMAD.MOV.U32 R41, RZ, RZ, R25 ;  /* 0x000000ffff297224 */ /* 0x000fe200078e0019 */
[----:B------:R-:W-:Y:S01]  /*2a10*/  MOV R40, R0 ;  /* 0x0000000000287202 */ /* 0x000fe20000000f00 */
[----:B------:R-:W-:-:S02]  /*2a20*/  IMAD R21, R21, R32, RZ ;  /* 0x0000002015157224 */ /* 0x000fc400078e02ff */
[----:B------:R-:W-:-:S04]  /*2a30*/  IMAD.WIDE.U32 R32, R27, R32, R38 ;  /* 0x000000201b207225 */ /* 0x000fc800078e0026 */
[----:B------:R-:W-:-:S04]  /*2a40*/  IMAD R21, R6, R27, R21 ;  /* 0x0000001b06157224 */ /* 0x000fc800078e0215 */
[----:B------:R-:W-:Y:S01]  /*2a50*/  IMAD.IADD R21, R33, 0x1, R21 ;  /* 0x0000000121157824 */ /* 0x000fe200078e0215 */
[----:B------:R-:W-:Y:S05]  /*2a60*/  BRA `(.L_x_216) ;  /* 0x0000017000007947 */ /* 0x000fea0003800000 */
.L_x_215:
        /* <DEDUP_REMOVED lines=23> */
.L_x_216:
[----:B------:R-:W-:Y:S05]  /*2be0*/  BSYNC B0 ;  /* 0x0000000000007941 */ /* 0x000fea0003800000 */
.L_x_214:
        /* <DEDUP_REMOVED lines=11> */
[-C--:B------:R-:W-:Y:S02]  /*2ca0*/  IADD3.X R2, RZ, ~R25.reuse, RZ, P0, !PT ;  /* 0x80000019ff027210 */ /* 0x080fe400007fe4ff */
[----:B------:R-:W-:Y:S01]  /*2cb0*/  MOV R44, R0 ;  /* 0x00000000002c7202 */ /* 0x000fe20000000f00 */
[----:B------:R-:W-:Y:S01]  /*2cc0*/  IMAD.WIDE.U32 R32, R19, R6, R32 ;  /* 0x0000000613207225 */ /* 0x000fe200078e0020 */
[----:B------:R-:W-:-:S03]  /*2cd0*/  MOV R45, R25 ;  /* 0x00000019002d7202 */ /* 0x000fc60000000f00 */
[----:B------:R-:W-:-:S04]  /*2ce0*/  IMAD R27, R2, R19, RZ ;  /* 0x00000013021b7224 */ /* 0x000fc800078e02ff */
[----:B------:R-:W-:-:S05]  /*2cf0*/  IMAD R18, R18, R6, R27 ;  /* 0x0000000612127224 */ /* 0x000fca00078e021b */
[----:B------:R-:W-:Y:S01]  /*2d00*/  IADD3 R18, R33, R18, RZ ;  /* 0x0000001221127210 */ /* 0x000fe20007ffe0ff */
[----:B------:R-:W-:Y:S05]  /*2d10*/  BRA `(.L_x_219) ;  /* 0x0000016000007947 */ /* 0x000fea0003800000 */
.L_x_218:
[----:B------:R-:W0:Y:S01]  /*2d20*/  I2F.U32.RP R6, R19 ;  /* 0x0000001300067306 */ /* 0x000e220000209000 */
[----:B------:R-:W-:Y:S01]  /*2d30*/  HFMA2.MMA R20, -RZ, RZ, 0, 0 ;  /* 0x00000000ff147435 */ /* 0x000fe200000001ff */
[----:B------:R-:W-:Y:S01]  /*2d40*/  ISETP.NE.U32.AND P0, PT, R19, RZ, PT ;  /* 0x000000ff1300720c */ /* 0x000fe20003f05070 */
[----:B------:R-:W-:Y:S01]  /*2d50*/  IMAD.MOV.U32 R45, RZ, RZ, RZ ;  /* 0x000000ffff2d7224 */ /* 0x000fe200078e00ff */
[----:B------:R-:W-:-:S04]  /*2d60*/  MOV R18, RZ ;  /* 0x000000ff00127202 */ /* 0x000fc80000000f00 */
        /* <DEDUP_REMOVED lines=17> */
.L_x_219:
[----:B------:R-:W-:Y:S05]  /*2e80*/  BSYNC B0 ;  /* 0x0000000000007941 */ /* 0x000fea0003800000 */
.L_x_217:
        /* <DEDUP_REMOVED lines=21> */
.L_x_221:
        /* <DEDUP_REMOVED lines=23> */
.L_x_222:
[----:B------:R-:W-:Y:S05]  /*3150*/  BSYNC B0 ;  /* 0x0000000000007941 */ /* 0x000fea0003800000 */
.L_x_220:
[----:B------:R-:W-:Y:S01]  /*3160*/  LOP3.LUT R6, R41, R13, RZ, 0xfc, !PT ;  /* 0x0000000d29067212 */ /* 0x000fe200078efcff */
[----:B------:R-:W-:Y:S01]  /*3170*/  IMAD R33, R26, c[0x0][0x214], RZ ;  /* 0x000085001a217a24 */ /* 0x000fe200078e02ff */
[----:B------:R-:W-:Y:S01]  /*3180*/  SHF.R.S32.HI R0, RZ, 0x1f, R10 ;  /* 0x0000001fff007819 */ /* 0x000fe2000001140a */
[----:B------:R-:W-:Y:S01]  /*3190*/  IMAD R17, R25, R10, RZ ;  /* 0x0000000a19117224 */ /* 0x000fe200078e02ff */
[----:B------:R-:W-:Y:S01]  /*31a0*/  ISETP.NE.U32.AND P0, PT, R6, RZ, PT ;  /* 0x000000ff0600720c */ /* 0x000fe20003f05070 */
[----:B------:R-:W-:Y:S01]  /*31b0*/  IMAD R19, R19, R4, RZ ;  /* 0x0000000413137224 */ /* 0x000fe200078e02ff */
[----:B------:R-:W-:Y:S01]  /*31c0*/  SHF.R.S32.HI R25, RZ, 0x1f, R4 ;  /* 0x0000001fff197819 */ /* 0x000fe20000011404 */
[----:B------:R-:W-:Y:S01]  /*31d0*/  IMAD R17, R0, R24, R17 ;  /* 0x0000001800117224 */ /* 0x000fe200078e0211 */
[----:B------:R-:W-:Y:S01]  /*31e0*/  SHF.R.S32.HI R21, RZ, 0x1f, R33 ;  /* 0x0000001fff157819 */ /* 0x000fe20000011421 */
[----:B------:R-:W-:Y:S01]  /*31f0*/  IMAD R0, R18, R33, RZ ;  /* 0x0000002112007224 */ /* 0x000fe200078e02ff */
[----:B------:R-:W-:Y:S01]  /*3200*/  BSSY B0, `(.L_x_223) ;  /* 0x0000033000007945 */ /* 0x000fe20003800000 */
[----:B------:R-:W-:-:S02]  /*3210*/  IMAD R25, R25, R2, R19 ;  /* 0x0000000219197224 */ /* 0x000fc400078e0213 */
[----:B------:R-:W-:Y:S02]  /*3220*/  IMAD R21, R21, R32, R0 ;  /* 0x0000002015157224 */ /* 0x000fe400078e0200 */
[----:B------:R-:W-:-:S04]  /*3230*/  IMAD.WIDE.U32 R44, R24, R10, RZ ;  /* 0x0000000a182c7225 */ /* 0x000fc800078e00ff */
[----:B------:R-:W-:Y:S01]  /*3240*/  IMAD.WIDE.U32 R18, R2, R4, RZ ;  /* 0x0000000402127225 */ /* 0x000fe200078e00ff */
[----:B------:R-:W-:-:S03]  /*3250*/  IADD3 R17, R45, R17, RZ ;  /* 0x000000112d117210 */ /* 0x000fc60007ffe0ff */
        /* <DEDUP_REMOVED lines=13> */
[----:B------:R-:W-:-:S02]  /*3330*/  IADD3.X R21, RZ, ~R25, RZ, P0, !PT ;  /* 0x80000019ff157210 */ /* 0x000fc400007fe4ff */
        /* <DEDUP_REMOVED lines=8> */
.L_x_224:
[----:B------:R-:W0:Y:S01]  /*33c0*/  I2F.U32.RP R6, R14 ;  /* 0x0000000e00067306 */ /* 0x000e220000209000 */
[----:B------:R-:W-:Y:S01]  /*33d0*/  IMAD.MOV.U32 R20, RZ, RZ, RZ ;  /* 0x000000ffff147224 */ /* 0x000fe200078e00ff */
[----:B------:R-:W-:Y:S01]  /*33e0*/  ISETP.NE.U32.AND P0, PT, R14, RZ, PT ;  /* 0x000000ff0e00720c */ /* 0x000fe20003f05070 */
[----:B------:R-:W-:-:S05]  /*33f0*/  IMAD.MOV.U32 R41, RZ, RZ, RZ ;  /* 0x000000ffff297224 */ /* 0x000fca00078e00ff */
        /* <DEDUP_REMOVED lines=18> */
[----:B------:R-:W-:Y:S02]  /*3520*/  MOV R40, R0 ;  /* 0x0000000000287202 */ /* 0x000fe40000000f00 */
.L_x_225:
[----:B------:R-:W-:Y:S05]  /*3530*/  BSYNC B0 ;  /* 0x0000000000007941 */ /* 0x000fea0003800000 */
.L_x_223:
        /* <DEDUP_REMOVED lines=23> */
[----:B------:R-:W-:-:S03]  /*36b0*/  MOV R27, R41 ;  /* 0x00000029001b7202 */ /* 0x000fc60000000f00 */
[----:B------:R-:W-:Y:S02]  /*36c0*/  IMAD R21, R21, R12, RZ ;  /* 0x0000000c15157224 */ /* 0x000fe400078e02ff */
[----:B------:R-:W-:-:S04]  /*36d0*/  IMAD.WIDE.U32 R26, R12, R2, R26 ;  /* 0x000000020c1a7225 */ /* 0x000fc800078e001a */
[----:B------:R-:W-:Y:S02]  /*36e0*/  IMAD R2, R11, R2, R21 ;  /* 0x000000020b027224 */ /* 0x000fe400078e0215 */
[----:B------:R-:W-:-:S03]  /*36f0*/  IMAD.MOV.U32 R12, RZ, RZ, R26 ;  /* 0x000000ffff0c7224 */ /* 0x000fc600078e001a */
[----:B------:R-:W-:Y:S01]  /*3700*/  IADD3 R2, R27, R2, RZ ;  /* 0x000000021b027210 */ /* 0x000fe20007ffe0ff */
[----:B------:R-:W-:Y:S05]  /*3710*/  BRA `(.L_x_228) ;  /* 0x0000017000007947 */ /* 0x000fea0003800000 */
.L_x_227:
        /* <DEDUP_REMOVED lines=23> */
.L_x_228:
[----:B------:R-:W-:Y:S05]  /*3890*/  BSYNC B0 ;  /* 0x0000000000007941 */ /* 0x000fea0003800000 */
.L_x_226:
[----:B------:R-:W-:Y:S02]  /*38a0*/  IADD3 R31, P1, P0, R36, R34, R30 ;  /* 0x00000022241f7210 */ /* 0x000fe4000783e01e */
[----:B------:R-:W-:Y:S02]  /*38b0*/  SHF.R.S32.HI R0, RZ, 0x1f, R9 ;  /* 0x0000001fff007819 */ /* 0x000fe40000011409 */
[----:B------:R-:W-:Y:S02]  /*38c0*/  IADD3 R31, P3, P2, R44, R31, R32 ;  /* 0x0000001f2c1f7210 */ /* 0x000fe40007a7e020 */
[----:B------:R-:W-:Y:S02]  /*38d0*/  IADD3.X R3, R7, R8, R3, P1, P0 ;  /* 0x0000000807037210 */ /* 0x000fe40000fe0403 */
[----:B------:R-:W-:Y:S02]  /*38e0*/  IADD3 R18, P1, P0, R46, R31, R18 ;  /* 0x0000001f2e127210 */ /* 0x000fe4000783e012 */
[----:B------:R-:W-:Y:S01]  /*38f0*/  IADD3.X R4, R17, R3, R4, P3, P2 ;  /* 0x0000000311047210 */ /* 0x000fe20001fe4404 */
[----:B------:R-:W-:-:S03]  /*3900*/  IMAD R3, R25, R9, RZ ;  /* 0x0000000919037224 */ /* 0x000fc600078e02ff */
[----:B------:R-:W-:Y:S01]  /*3910*/  IADD3.X R19, R13, R4, R10, P1, P0 ;  /* 0x000000040d137210 */ /* 0x000fe20000fe040a */
[-C--:B------:R-:W-:Y:S02]  /*3920*/  IMAD R0, R0, R24.reuse, R3 ;  /* 0x0000001800007224 */ /* 0x080fe400078e0203 */
[----:B------:R-:W-:Y:S01]  /*3930*/  IMAD R3, R2, R5, RZ ;  /* 0x0000000502037224 */ /* 0x000fe200078e02ff */
[----:B------:R-:W-:Y:S01]  /*3940*/  SHF.R.S32.HI R2, RZ, 0x1f, R5 ;  /* 0x0000001fff027819 */ /* 0x000fe20000011405 */
        /* <DEDUP_REMOVED lines=9> */
.L_x_204:
[----:B------:R-:W-:-:S04]  /*39e0*/  LEA R2, P0, R34, c[0x0][0x200], 0x2 ;  /* 0x0000800022027a11 */ /* 0x000fc800078010ff */
[----:B------:R-:W-:-:S05]  /*39f0*/  LEA.HI.X R3, R34, c[0x0][0x204], R35, 0x2, P0 ;  /* 0x0000810022037a11 */ /* 0x000fca00000f1423 */
[----:B------:R0:W-:Y:S04]  /*3a00*/  STG.E [R2.64], R28 ;  /* 0x0000001c02007986 */ /* 0x0001e8000c10190a */
.L_x_203:
[----:B------:R-:W-:Y:S05]  /*3a10*/  BSYNC B1 ;  /* 0x0000000000017941 */ /* 0x000fea0003800000 */
.L_x_202:
[----:B------:R-:W1:Y:S01]  /*3a20*/  S2R R34, SR_TID.X ;  /* 0x0000000000227919 */ /* 0x000e620000002100 */
[----:B0-----:R-:W-:Y:S01]  /*3a30*/  IMAD.MOV.U32 R2, RZ, RZ, c[0x0][0x314] ;  /* 0x0000c500ff027624 */ /* 0x001fe200078e00ff */
[----:B------:R-:W-:Y:S01]  /*3a40*/  CS2R R10, SRZ ;  /* 0x00000000000a7805 */ /* 0x000fe2000001ff00 */
[----:B------:R-:W-:Y:S01]  /*3a50*/  IMAD.MOV.U32 R13, RZ, RZ, RZ ;  /* 0x000000ffff0d7224 */ /* 0x000fe200078e00ff */
[----:B------:R-:W-:Y:S01]  /*3a60*/  CS2R R8, SRZ ;  /* 0x0000000000087805 */ /* 0x000fe2000001ff00 */
[----:B------:R-:W-:Y:S01]  /*3a70*/  CS2R R6, SRZ ;  /* 0x0000000000067805 */ /* 0x000fe2000001ff00 */
[----:B------:R-:W-:Y:S01]  /*3a80*/  ISETP.GE.AND P0, PT, R2, 0x1, PT ;  /* 0x000000010200780c */ /* 0x000fe20003f06270 */
[----:B------:R-:W-:Y:S01]  /*3a90*/  CS2R R4, SRZ ;  /* 0x0000000000047805 */ /* 0x000fe2000001ff00 */
[----:B-1----:R-:W-:-:S04]  /*3aa0*/  SHF.R.S32.HI R33, RZ, 0x1f, R34 ;  /* 0x0000001fff217819 */ /* 0x002fc80000011422 */
[CC--:B------:R-:W-:Y:S02]  /*3ab0*/  LEA.HI R3, R33.reuse, R34.reuse, RZ, 0x3 ;  /* 0x0000002221037211 */ /* 0x0c0fe400078f18ff */
[----:B------:R-:W-:Y:S02]  /*3ac0*/  LEA.HI R33, R33, R34, RZ, 0x4 ;  /* 0x0000002221217211 */ /* 0x000fe400078f20ff */
[----:B------:R-:W-:-:S05]  /*3ad0*/  LOP3.LUT R3, R3, 0xfffffff8, RZ, 0xc0, !PT ;  /* 0xfffffff803037812 */ /* 0x000fca00078ec0ff */
[----:B------:R-:W-:Y:S01]  /*3ae0*/  IMAD.IADD R0, R34, 0x1, -R3 ;  /* 0x0000000122007824 */ /* 0x000fe200078e0a03 */
[----:B------:R-:W-:Y:S02]  /*3af0*/  LOP3.LUT R3, R33, 0x3ffffff0, RZ, 0xc0, !PT ;  /* 0x3ffffff021037812 */ /* 0x000fe400078ec0ff */
[----:B------:R-:W-:Y:S02]  /*3b00*/  SHF.R.S32.HI R33, RZ, 0x4, R33 ;  /* 0x00000004ff217819 */ /* 0x000fe40000011421 */
[----:B------:R-:W-:-:S04]  /*3b10*/  ISETP.GE.AND P1, PT, R0, c[0x0][0x314], PT ;  /* 0x0000c50000007a0c */ /* 0x000fc80003f26270 */
[C---:B------:R-:W-:Y:S01]  /*3b20*/  ISETP.GT.OR P1, PT, R34.reuse, 0x3f, P1 ;  /* 0x0000003f2200780c */ /* 0x040fe20000f24670 */
[----:B------:R-:W-:Y:S02]  /*3b30*/  IMAD.IADD R34, R34, 0x1, -R3 ;  /* 0x0000000122227824 */ /* 0x000fe400078e0a03 */
[----:B------:R-:W-:Y:S02]  /*3b40*/  CS2R R2, SRZ ;  /* 0x0000000000027805 */ /* 0x000fe4000001ff00 */
[----:B------:R-:W-:-:S05]  /*3b50*/  IMAD.SHL.U32 R34, R34, 0x4, RZ ;  /* 0x0000000422227824 */ /* 0x000fca00078e00ff */
[C---:B------:R-:W-:Y:S02]  /*3b60*/  IADD3 R32, R34.reuse, 0x40, RZ ;  /* 0x0000004022207810 */ /* 0x040fe40007ffe0ff */
[----:B------:R-:W-:Y:S01]  /*3b70*/  IADD3 R31, R34, 0x80, RZ ;  /* 0x00000080221f7810 */ /* 0x000fe20007ffe0ff */
[----:B------:R-:W-:-:S04]  /*3b80*/  @!P1 FADD.FTZ R0, -R28, R29 ;  /* 0x0000001d1c009221 */ /* 0x000fc80000010100 */
[----:B------:R-:W-:-:S06]  /*3b90*/  @!P1 FMUL.FTZ R0, R0, 1.4426950216293334961 ;  /* 0x3fb8aa3b00009820 */ /* 0x000fcc0000410000 */
[----:B------:R-:W0:Y:S02]  /*3ba0*/  @!P1 MUFU.EX2 R0, R0 ;  /* 0x0000000000009308 */ /* 0x000e240000000800 */
[----:B0-----:R0:W-:Y:S02]  /*3bb0*/  @!P1 STS [R23.X4], R0 ;  /* 0x0000000017009388 */ /* 0x0011e40000004800 */
[----:B0-----:R-:W-:Y:S02]  /*3bc0*/  IMAD.MOV.U32 R0, RZ, RZ, RZ ;  /* 0x000000ffff007224 */ /* 0x001fe400078e00ff */
[----:B------:R-:W-:Y:S06]  /*3bd0*/  BAR.SYNC.DEFER_BLOCKING 0x0 ;  /* 0x0000000000007b1d */ /* 0x000fec0000010000 */
[----:B------:R-:W-:Y:S05]  /*3be0*/  @!P0 BRA `(.L_x_229) ;  /* 0x0000039000008947 */ /* 0x000fea0003800000 */
[----:B------:R-:W-:Y:S01]  /*3bf0*/  ULDC UR5, c[0x0][0x22c] ;  /* 0x00008b0000057ab9 */ /* 0x000fe20000000800 */
[----:B------:R-:W-:Y:S01]  /*3c00*/  IMAD R29, R33, 0xc0, R34 ;  /* 0x000000c0211d7824 */ /* 0x000fe200078e0222 */
        /* <DEDUP_REMOVED lines=20> */
[----:B------:R-:W-:Y:S02]  /*3d50*/  IMAD.X R29, RZ, RZ, R29, P0 ;  /* 0x000000ffff1d7224 */ /* 0x000fe400000e061d */
.L_x_232:
        /* <DEDUP_REMOVED lines=14> */
.L_x_231:
[----:B------:R-:W-:Y:S05]  /*3e40*/  BSYNC B0 ;  /* 0x0000000000007941 */ /* 0x000fea0003800000 */
.L_x_230:
        /* <DEDUP_REMOVED lines=19> */
.L_x_229:
        /* <DEDUP_REMOVED lines=100> */
        .weak           $__internal_4_$__cuda_sm20_div_s64
        .type           $__internal_4_$__cuda_sm20_div_s64,@function
        .size           $__internal_4_$__cuda_sm20_div_s64,(.L_x_4074 - $__internal_4_$__cuda_sm20_div_s64)
$__internal_4_$__cuda_sm20_div_s64:
        /* <DEDUP_REMOVED lines=30> */
[----:B------:R-:W-:-:S06]  /*47a0*/  IMAD.WIDE.U32 R42, P0, R43, R0, R42 ;  /* 0x000000002b2a7225 */ /* 0x000fcc000780002a */
[----:B------:R-:W-:-:S04]  /*47b0*/  IMAD.HI.U32 R25, P4, R27, R2, R42 ;  /* 0x000000021b197227 */ /* 0x000fc8000788002a */
[----:B------:R-:W-:-:S04]  /*47c0*/  IMAD.HI.U32 R2, R27, R0, RZ ;  /* 0x000000001b027227 */ /* 0x000fc800078e00ff */
[----:B------:R-:W-:Y:S02]  /*47d0*/  IMAD R0, R27, R0, RZ ;  /* 0x000000001b007224 */ /* 0x000fe400078e02ff */
[----:B------:R-:W-:Y:S01]  /*47e0*/  IMAD.X R2, R2, 0x1, R27, P0 ;  /* 0x0000000102027824 */ /* 0x000fe200000e061b */
[-C--:B------:R-:W-:Y:S01]  /*47f0*/  IADD3 R27, P0, RZ, -R24.reuse, RZ ;  /* 0x80000018ff1b7210 */ /* 0x080fe20007f1e0ff */
[----:B------:R-:W-:Y:S01]  /*4800*/  IMAD.MOV.U32 R43, RZ, RZ, RZ ;  /* 0x000000ffff2b7224 */ /* 0x000fe200078e00ff */
[----:B------:R-:W-:Y:S02]  /*4810*/  IADD3 R25, P3, R0, R25, RZ ;  /* 0x0000001900197210 */ /* 0x000fe40007f7e0ff */
[----:B------:R-:W-:Y:S01]  /*4820*/  SEL R24, R27, R24, !P2 ;  /* 0x000000181b187207 */ /* 0x000fe20005000000 */
[----:B------:R-:W-:Y:S01]  /*4830*/  IMAD.X R0, RZ, RZ, ~R21, P0 ;  /* 0x000000ffff007224 */ /* 0x000fe200000e0e15 */
[----:B------:R-:W-:-:S03]  /*4840*/  IADD3.X R27, RZ, RZ, R2, P3, P4 ;  /* 0x000000ffff1b7210 */ /* 0x000fc60001fe8402 */
[----:B------:R-:W-:Y:S01]  /*4850*/  IMAD.HI.U32 R42, R25, R24, RZ ;  /* 0x00000018192a7227 */ /* 0x000fe200078e00ff */
[----:B------:R-:W-:-:S05]  /*4860*/  SEL R0, R0, R21, !P2 ;  /* 0x0000001500007207 */ /* 0x000fca0005000000 */
[----:B------:R-:W-:-:S04]  /*4870*/  IMAD.WIDE.U32 R42, R25, R0, R42 ;  /* 0x00000000192a7225 */ /* 0x000fc800078e002a */
[C---:B------:R-:W-:Y:S02]  /*4880*/  IMAD R25, R27.reuse, R0, RZ ;  /* 0x000000001b197224 */ /* 0x040fe400078e02ff */
[----:B------:R-:W-:-:S05]  /*4890*/  IMAD.HI.U32 R2, P0, R27, R24, R42 ;  /* 0x000000181b027227 */ /* 0x000fca000780002a */
[----:B------:R-:W-:Y:S01]  /*48a0*/  IADD3 R25, P2, R25, R2, RZ ;  /* 0x0000000219197210 */ /* 0x000fe20007f5e0ff */
[----:B------:R-:W-:-:S04]  /*48b0*/  IMAD.HI.U32 R2, R27, R0, RZ ;  /* 0x000000001b027227 */ /* 0x000fc800078e00ff */
[----:B------:R-:W-:Y:S01]  /*48c0*/  IMAD.WIDE.U32 R42, R25, R38, RZ ;  /* 0x00000026192a7225 */ /* 0x000fe200078e00ff */
[----:B------:R-:W-:-:S03]  /*48d0*/  IADD3.X R2, R2, RZ, RZ, P0, !PT ;  /* 0x000000ff02027210 */ /* 0x000fc600007fe4ff */
[C---:B------:R-:W-:Y:S01]  /*48e0*/  IMAD R43, R25.reuse, R39, R43 ;  /* 0x00000027192b7224 */ /* 0x040fe200078e022b */
[----:B------:R-:W-:Y:S01]  /*48f0*/  IADD3 R27, P0, -R42, R24, RZ ;  /* 0x000000182a1b7210 */ /* 0x000fe20007f1e1ff */
[----:B------:R-:W-:Y:S01]  /*4900*/  IMAD.X R2, RZ, RZ, R2, P2 ;  /* 0x000000ffff027224 */ /* 0x000fe200010e0602 */
[----:B------:R-:W-:Y:S02]  /*4910*/  IADD3 R24, P2, R25, 0x1, RZ ;  /* 0x0000000119187810 */ /* 0x000fe40007f5e0ff */
[-C--:B------:R-:W-:Y:S01]  /*4920*/  ISETP.GE.U32.AND P4, PT, R27, R38.reuse, PT ;  /* 0x000000261b00720c */ /* 0x080fe20003f86070 */
[----:B------:R-:W-:-:S04]  /*4930*/  IMAD R43, R2, R38, R43 ;  /* 0x00000026022b7224 */ /* 0x000fc800078e022b */
[----:B------:R-:W-:Y:S01]  /*4940*/  IMAD.X R43, R0, 0x1, ~R43, P0 ;  /* 0x00000001002b7824 */ /* 0x000fe200000e0e2b */
[----:B------:R-:W-:-:S04]  /*4950*/  IADD3 R0, P3, R27, -R38, RZ ;  /* 0x800000261b007210 */ /* 0x000fc80007f7e0ff */
        /* <DEDUP_REMOVED lines=25> */
[----:B------:R-:W-:Y:S06]  /*4af0*/  RET.REL.NODEC R38 `(_ZN5flash32flash_fwd_splitkv_combine_kernelI23Flash_fwd_kernel_traitsILi192ELi64ELi64ELi4ELb0ELb0EN7cutlass6half_tE19Flash_kernel_traitsILi192ELi64ELi64ELi4ES3_EELi8ELi3ELb0EEEvNS_16Flash_fwd_paramsE) ;  /* 0xffffb50026007950 */ /* 0x000fec0003c3ffff */
.L_x_233:
        /* <DEDUP_REMOVED lines=16> */
.L_x_4074:


//--------------------- .text._ZN5flash32flash_fwd_splitkv_combine_kernelI23Flash_fwd_kernel_traitsILi192ELi64ELi64ELi4ELb0ELb0EN7cutlass6half_tE19Flash_kernel_traitsILi192ELi64ELi64ELi4ES3_EELi8ELi2ELb0EEEvNS_16Flash_fwd_paramsE --------------------------
	.section	.text._ZN5flash32flash_fwd_splitkv_combine_kernelI23Flash_fwd_kernel_traitsILi192ELi64ELi64ELi4ELb0ELb0EN7cutlass6half_tE19Flash_kernel_traitsILi192ELi64ELi64ELi4ES3_EELi8ELi2ELb0EEEvNS_16Flash_fwd_paramsE,"ax",@progbits
	.sectioninfo	@"SHI_REGISTERS=54"
	.align	128
        .global         _ZN5flash32flash_fwd_splitkv_combine_kernelI23Flash_fwd_kernel_traitsILi192ELi64ELi64ELi4ELb0ELb0EN7cutlass6half_tE19Flash_kernel_traitsILi192ELi64ELi64ELi4ES3_EELi8ELi2ELb0EEEvNS_16Flash_fwd_paramsE
        .type           _ZN5flash32flash_fwd_splitkv_combine_kernelI23Flash_fwd_kernel_traitsILi192ELi64ELi64ELi4ELb0ELb0EN7cutlass6half_tE19Flash_kernel_traitsILi192ELi64ELi64ELi4ES3_EELi8ELi2ELb0EEEvNS_16Flash_fwd_paramsE,@function
        .size           _ZN5flash32flash_fwd_splitkv_combine_kernelI23Flash_fwd_kernel_traitsILi192ELi64ELi64ELi4ELb0ELb0EN7cutlass6half_tE19Flash_kernel_traitsILi192ELi64ELi64ELi4ES3_EELi8ELi2ELb0EEEvNS_16Flash_fwd_paramsE,(.L_x_4075 - _ZN5flash32flash_fwd_splitkv_combine_kernelI23Flash_fwd_kernel_traitsILi192ELi64ELi64ELi4ELb0ELb0EN7cutlass6half_tE19Flash_kernel_traitsILi192ELi64ELi64ELi4ES3_EELi8ELi2ELb0EEEvNS_16Flash_fwd_paramsE)
        .other          _ZN5flash32flash_fwd_splitkv_combine_kernelI23Flash_fwd_kernel_traitsILi192ELi64ELi64ELi4ELb0ELb0EN7cutlass6half_tE19Flash_kernel_traitsILi192ELi64ELi64ELi4ES3_EELi8ELi2ELb0EEEvNS_16Flash_fwd_paramsE,@"STO_CUDA_ENTRY STV_DEFAULT"
_ZN5flash32flash_fwd_splitkv_combine_kernelI23Flash_fwd_kernel_traitsILi192ELi64ELi64ELi4ELb0ELb0EN7cutlass6half_tE19Flash_kernel_traitsILi192ELi64ELi64ELi4ES3_EELi8ELi2ELb0EEEvNS_16Flash_fwd_paramsE:
.text._ZN5flash32flash_fwd_splitkv_combine_kernelI23Flash_fwd_kernel_traitsILi192ELi64ELi64ELi4ELb0ELb0EN7cutlass6half_tE19Flash_kernel_traitsILi192ELi64ELi64ELi4ES3_EELi8ELi2ELb0EEEvNS_16Flash_fwd_paramsE:
        /* <DEDUP_REMOVED lines=23> */
[----:B------:R-:W-:Y:S05]  /*0170*/  CALL.REL.NOINC `($__internal_5_$__cuda_sm20_div_s64) ;  /* 0x0000441000007944 */ /* 0x000fea0003c00000 */
[----:B------:R-:W-:Y:S05]  /*0180*/  BRA `(.L_x_235) ;  /* 0x0000013000007947 */ /* 0x000fea0003800000 */
.L_x_234:
        /* <DEDUP_REMOVED lines=19> */
.L_x_235:
        /* <DEDUP_REMOVED lines=12> */
[----:B------:R-:W-:Y:S05]  /*0380*/  CALL.REL.NOINC `($__internal_5_$__cuda_sm20_div_s64) ;  /* 0x0000420000007944 */ /* 0x000fea0003c00000 */
[----:B------:R-:W-:Y:S02]  /*0390*/  MOV R8, R20 ;  /* 0x0000001400087202 */ /* 0x000fe40000000f00 */
[----:B------:R-:W-:Y:S01]  /*03a0*/  MOV R9, R21 ;  /* 0x0000001500097202 */ /* 0x000fe20000000f00 */
[----:B------:R-:W-:Y:S05]  /*03b0*/  BRA `(.L_x_238) ;  /* 0x0000013000007947 */ /* 0x000fea0003800000 */
.L_x_237:
        /* <DEDUP_REMOVED lines=19> */
.L_x_238:
[----:B------:R-:W-:Y:S05]  /*04f0*/  BSYNC B0 ;  /* 0x0000000000007941 */ /* 0x000fea0003800000 */
.L_x_236:
[----:B------:R-:W-:Y:S01]  /*0500*/  IABS R7, c[0x0][0x214] ;  /* 0x0000850000077a13 */ /* 0x000fe20000000000 */
[----:B------:R-:W-:Y:S01]  /*0510*/  IMAD.MOV.U32 R2, RZ, RZ, c[0x0][0x214] ;  /* 0x00008500ff027624 */ /* 0x000fe200078e00ff */
[----:B------:R-:W-:Y:S01]  /*0520*/  BSSY B0, `(.L_x_239) ;  /* 0x000003b000007945 */ /* 0x000fe20003800000 */
[----:B------:R-:W-:Y:S01]  /*0530*/  IMAD.MOV.U32 R10, RZ, RZ, RZ ;  /* 0x000000ffff0a7224 */ /* 0x000fe200078e00ff */
[----:B------:R-:W0:Y:S02]  /*0540*/  I2F.RP R13, R7 ;  /* 0x00000007000d7306 */ /* 0x000e240000209400 */
[----:B------:R-:W-:-:S04]  /*0550*/  IADD3 R2, R7, -0x1, R2 ;  /* 0xffffffff07027810 */ /* 0x000fc80007ffe002 */
[----:B------:R-:W-:Y:S02]  /*0560*/  IABS R4, R2 ;  /* 0x0000000200047213 */ /* 0x000fe40000000000 */
[----:B0-----:R-:W0:Y:S02]  /*0570*/  MUFU.RCP R12, R13 ;  /* 0x0000000d000c7308 */ /* 0x001e240000001000 */
[----:B0-----:R-:W-:-:S06]  /*0580*/  IADD3 R12, R12, 0xffffffe, RZ ;  /* 0x0ffffffe0c0c7810 */ /* 0x001fcc0007ffe0ff */
[----:B------:R-:W0:Y:S02]  /*0590*/  F2I.FTZ.U32.TRUNC.NTZ R11, R12 ;  /* 0x0000000c000b7305 */ /* 0x000e24000021f000 */
[----:B0-----:R-:W-:-:S04]  /*05a0*/  IMAD.MOV R6, RZ, RZ, -R11 ;  /* 0x000000ffff067224 */ /* 0x001fc800078e0a0b */
        /* <DEDUP_REMOVED lines=31> */
.L_x_240:
        /* <DEDUP_REMOVED lines=19> */
.L_x_241:
[----:B------:R-:W-:Y:S05]  /*08d0*/  BSYNC B0 ;  /* 0x0000000000007941 */ /* 0x000fea0003800000 */
.L_x_239:
        /* <DEDUP_REMOVED lines=74> */
[----:B------:R-:W-:Y:S02]  /*0d80*/  MOV R32, R20 ;  /* 0x0000001400207202 */ /* 0x000fe40000000f00 */
[----:B------:R-:W-:Y:S01]  /*0d90*/  MOV R33, R21 ;  /* 0x0000001500217202 */ /* 0x000fe20000000f00 */
[----:B------:R-:W-:Y:S05]  /*0da0*/  BRA `(.L_x_244) ;  /* 0x0000013000007947 */ /* 0x000fea0003800000 */
.L_x_243:
        /* <DEDUP_REMOVED lines=19> */
.L_x_244:
[----:B------:R-:W-:Y:S05]  /*0ee0*/  BSYNC B0 ;  /* 0x0000000000007941 */ /* 0x000fea0003800000 */
.L_x_242:
[-C--:B------:R-:W-:Y:S01]  /*0ef0*/  IABS R18, R3.reuse ;  /* 0x0000000300127213 */ /* 0x080fe20000000000 */
[----:B------:R-:W-:Y:S01]  /*0f00*/  IMAD.MOV.U32 R7, RZ, RZ, 0x1 ;  /* 0x00000001ff077424 */ /* 0x000fe200078e00ff */
[----:B------:R-:W-:Y:S01]  /*0f10*/  IABS R10, R3 ;  /* 0x00000003000a7213 */ /* 0x000fe20000000000 */
[----:B------:R-:W-:Y:S01]  /*0f20*/  BSSY B0, `(.L_x_245) ;  /* 0x000003a000007945 */ /* 0x000fe20003800000 */
[----:B------:R-:W0:Y:S02]  /*0f30*/  I2F.RP R19, R18 ;  /* 0x0000001200137306 */ /* 0x000e240000209400 */
[----:B------:R-:W-:Y:S01]  /*0f40*/  IADD3 R7, R18, c[0x0][0x214], -R7 ;  /* 0x0000850012077a10 */ /* 0x000fe20007ffe807 */
        /* <DEDUP_REMOVED lines=36> */
.L_x_246:
        /* <DEDUP_REMOVED lines=19> */
.L_x_247:
[----:B------:R-:W-:Y:S05]  /*12c0*/  BSYNC B0 ;  /* 0x0000000000007941 */ /* 0x000fea0003800000 */
.L_x_245:
        /* <DEDUP_REMOVED lines=131> */
.L_x_249:
[----:B------:R-:W-:Y:S05]  /*1b00*/  BSYNC B0 ;  /* 0x0000000000007941 */ /* 0x000fea0003800000 */
.L_x_248:
        /* <DEDUP_REMOVED lines=11> */
[----:B------:R-:W-:-:S05]  /*1bc0*/  @!P0 LOP3.LUT R22, R22, 0xfffffffc, RZ, 0xc0, !PT ;  /* 0xfffffffc16168812 */ /* 0x000fca00078ec0ff */
[----:B------:R-:W-:-:S04]  /*1bd0*/  @!P0 IMAD.IADD R21, R17, 0x1, -R22 ;  /* 0x0000000111158824 */ /* 0x000fc800078e0a16 */
[----:B------:R-:W-:Y:S01]  /*1be0*/  @!P0 IMAD R21, R21, 0x24, R22 ;  /* 0x0000002415158824 */ /* 0x000fe200078e0216 */
[----:B------:R-:W-:Y:S01]  /*1bf0*/  BAR.SYNC.DEFER_BLOCKING 0x0 ;  /* 0x0000000000007b1d */ /* 0x000fe20000010000 */
[----:B------:R-:W-:-:S05]  /*1c00*/  SHF.R.S32.HI R22, RZ, 0x1f, R3 ;  /* 0x0000001fff167819 */ /* 0x000fca0000011403 */
[----:B------:R-:W1:Y:S04]  /*1c10*/  @!P0 LDS R29, [R21] ;  /* 0x00000000151d8984 */ /* 0x000e680000000800 */
[----:B-1----:R-:W1:Y:S02]  /*1c20*/  SHFL.BFLY PT, R18, R29, 0x2, 0x1f ;  /* 0x0c401f001d127f89 */ /* 0x002e6400000e0000 */
[----:B-1----:R-:W-:-:S05]  /*1c30*/  FMNMX.FTZ R25, R18, R29, !PT ;  /* 0x0000001d12197209 */ /* 0x002fca0007810000 */
[----:B------:R-:W1:Y:S02]  /*1c40*/  SHFL.BFLY PT, R18, R25, 0x1, 0x1f ;  /* 0x0c201f0019127f89 */ /* 0x000e6400000e0000 */
[----:B-1----:R-:W-:-:S04]  /*1c50*/  FMNMX.FTZ R18, R25, R18, !PT ;  /* 0x0000001219127209 */ /* 0x002fc80007810000 */
[----:B------:R-:W-:-:S04]  /*1c60*/  FSETP.NEU.FTZ.AND P0, PT, R18, -INF , PT ;  /* 0xff8000001200780b */ /* 0x000fc80003f1d000 */
[----:B------:R-:W-:-:S05]  /*1c70*/  FSEL R18, R18, RZ, P0 ;  /* 0x000000ff12127208 */ /* 0x000fca0000000000 */
[----:B------:R-:W-:-:S04]  /*1c80*/  FADD.FTZ R24, -R18, R29 ;  /* 0x0000001d12187221 */ /* 0x000fc80000010100 */
[----:B------:R-:W-:-:S06]  /*1c90*/  FMUL.FTZ R24, R24, 1.4426950216293334961 ;  /* 0x3fb8aa3b18187820 */ /* 0x000fcc0000410000 */
[----:B------:R-:W1:Y:S02]  /*1ca0*/  MUFU.EX2 R24, R24 ;  /* 0x0000001800187308 */ /* 0x000e640000000800 */
[----:B-1----:R-:W1:Y:S02]  /*1cb0*/  SHFL.BFLY PT, R23, R24, 0x2, 0x1f ;  /* 0x0c401f0018177f89 */ /* 0x002e6400000e0000 */
[----:B-1----:R-:W-:-:S05]  /*1cc0*/  FADD.FTZ R23, R24, R23 ;  /* 0x0000001718177221 */ /* 0x002fca0000010000 */
[----:B------:R-:W1:Y:S02]  /*1cd0*/  SHFL.BFLY PT, R20, R23, 0x1, 0x1f ;  /* 0x0c201f0017147f89 */ /* 0x000e6400000e0000 */
[----:B-1----:R-:W-:Y:S01]  /*1ce0*/  FADD.FTZ R21, R23, R20 ;  /* 0x0000001417157221 */ /* 0x002fe20000010000 */
[----:B------:R-:W-:Y:S01]  /*1cf0*/  LEA.HI.SX32 R20, R3, 0x1, 0x1 ;  /* 0x0000000103147811 */ /* 0x000fe200078f0aff */
[----:B------:R-:W-:-:S03]  /*1d00*/  @!P3 IMAD.MOV R20, RZ, RZ, R22 ;  /* 0x000000ffff14b224 */ /* 0x000fc600078e0216 */
[----:B------:R-:W-:Y:S01]  /*1d10*/  FSETP.NE.FTZ.AND P0, PT, R21, RZ, PT ;  /* 0x000000ff1500720b */ /* 0x000fe20003f15000 */
[----:B------:R-:W-:-:S12]  /*1d20*/  IMAD R6, R19, R20, RZ ;  /* 0x0000001413067224 */ /* 0x000fd800078e02ff */
[----:B------:R-:W1:Y:S02]  /*1d30*/  @P0 MUFU.LG2 R21, R21 ;  /* 0x0000001500150308 */ /* 0x000e640000000c00 */
[----:B-1----:R-:W-:Y:S01]  /*1d40*/  @P0 FFMA.FTZ R28, R21, 0.69314718246459960938, R18 ;  /* 0x3f317218151c0823 */ /* 0x002fe20000010012 */
        /* <DEDUP_REMOVED lines=39> */
[----:B0-----:R-:W-:Y:S05]  /*1fc0*/  CALL.REL.NOINC `($__internal_5_$__cuda_sm20_div_s64) ;  /* 0x000025c000007944 */ /* 0x001fea0003c00000 */
        /* <DEDUP_REMOVED lines=10> */
.L_x_254:
[----:B------:R-:W1:Y:S01]  /*2070*/  I2F.U32.RP R20, R40 ;  /* 0x0000002800147306 */ /* 0x000e620000209000 */
[----:B------:R-:W-:Y:S01]  /*2080*/  ISETP.NE.U32.AND P0, PT, R40, RZ, PT ;  /* 0x000000ff2800720c */ /* 0x000fe20003f05070 */
[----:B------:R-:W-:-:S06]  /*2090*/  IMAD.MOV.U32 R43, RZ, RZ, RZ ;  /* 0x000000ffff2b7224 */ /* 0x000fcc00078e00ff */
[----:B-1----:R-:W1:Y:S02]  /*20a0*/  MUFU.RCP R18, R20 ;  /* 0x0000001400127308 */ /* 0x002e640000001000 */
[----:B-1----:R-:W-:-:S06]  /*20b0*/  IADD3 R18, R18, 0xffffffe, RZ ;  /* 0x0ffffffe12127810 */ /* 0x002fcc0007ffe0ff */
[----:B------:R1:W2:Y:S02]  /*20c0*/  F2I.FTZ.U32.TRUNC.NTZ R19, R18 ;  /* 0x0000001200137305 */ /* 0x0002a4000021f000 */
[----:B-1----:R-:W-:Y:S01]  /*20d0*/  HFMA2.MMA R18, -RZ, RZ, 0, 0 ;  /* 0x00000000ff127435 */ /* 0x002fe200000001ff */
[----:B--2---:R-:W-:-:S04]  /*20e0*/  IMAD.MOV R17, RZ, RZ, -R19 ;  /* 0x000000ffff117224 */ /* 0x004fc800078e0a13 */
        /* <DEDUP_REMOVED lines=14> */
.L_x_255:
[----:B------:R-:W-:Y:S05]  /*21d0*/  BSYNC B0 ;  /* 0x0000000000007941 */ /* 0x000fea0003800000 */
.L_x_253:
[----:B------:R-:W-:Y:S01]  /*21e0*/  LOP3.LUT R19, R17, R0, RZ, 0xfc, !PT ;  /* 0x0000000011137212 */ /* 0x000fe200078efcff */
[----:B------:R-:W-:Y:S03]  /*21f0*/  BSSY B0, `(.L_x_256) ;  /* 0x0000028000007945 */ /* 0x000fe60003800000 */
[----:B------:R-:W-:-:S13]  /*2200*/  ISETP.NE.U32.AND P0, PT, R19, RZ, PT ;  /* 0x000000ff1300720c */ /* 0x000fda0003f05070 */
[----:B------:R-:W-:Y:S05]  /*2210*/  @!P0 BRA `(.L_x_257) ;  /* 0x000000f000008947 */ /* 0x000fea0003800000 */
[----:B------:R-:W-:Y:S01]  /*2220*/  IMAD.MOV.U32 R24, RZ, RZ, R30 ;  /* 0x000000ffff187224 */ /* 0x000fe200078e001e */
[----:B------:R-:W-:Y:S02]  /*2230*/  MOV R23, R0 ;  /* 0x0000000000177202 */ /* 0x000fe40000000f00 */
[----:B------:R-:W-:Y:S02]  /*2240*/  MOV R22, 0x2260 ;  /* 0x0000226000167802 */ /* 0x000fe40000000f00 */
[----:B0-----:R-:W-:Y:S05]  /*2250*/  CALL.REL.NOINC `($__internal_5_$__cuda_sm20_div_s64) ;  /* 0x0000233000007944 */ /* 0x001fea0003c00000 */
        /* <DEDUP_REMOVED lines=11> */
.L_x_257:
        /* <DEDUP_REMOVED lines=22> */
.L_x_258:
[----:B------:R-:W-:Y:S05]  /*2470*/  BSYNC B0 ;  /* 0x0000000000007941 */ /* 0x000fea0003800000 */
.L_x_256:
        /* <DEDUP_REMOVED lines=11> */
[----:B0-----:R-:W-:Y:S05]  /*2530*/  CALL.REL.NOINC `($__internal_5_$__cuda_sm20_div_s64) ;  /* 0x0000205000007944 */ /* 0x001fea0003c00000 */
[----:B------:R-:W-:-:S04]  /*2540*/  IADD3 R17, P0, RZ, -R20, RZ ;  /* 0x80000014ff117210 */ /* 0x000fc80007f1e0ff */
[----:B------:R-:W-:Y:S01]  /*2550*/  IADD3.X R18, RZ, ~R21, RZ, P0, !PT ;  /* 0x80000015ff127210 */ /* 0x000fe200007fe4ff */
[----:B------:R-:W-:-:S04]  /*2560*/  IMAD.WIDE.U32 R36, R5, R17, R36 ;  /* 0x0000001105247225 */ /* 0x000fc800078e0024 */
[----:B------:R-:W-:-:S04]  /*2570*/  IMAD R18, R18, R5, RZ ;  /* 0x0000000512127224 */ /* 0x000fc800078e02ff */
[----:B------:R-:W-:-:S05]  /*2580*/  IMAD R4, R4, R17, R18 ;  /* 0x0000001104047224 */ /* 0x000fca00078e0212 */
[----:B------:R-:W-:Y:S01]  /*2590*/  IADD3 R4, R37, R4, RZ ;  /* 0x0000000425047210 */ /* 0x000fe20007ffe0ff */
[----:B------:R-:W-:Y:S05]  /*25a0*/  BRA `(.L_x_261) ;  /* 0x0000016000007947 */ /* 0x000fea0003800000 */
.L_x_260:
        /* <DEDUP_REMOVED lines=22> */
.L_x_261:
[----:B------:R-:W-:Y:S05]  /*2710*/  BSYNC B0 ;  /* 0x0000000000007941 */ /* 0x000fea0003800000 */
.L_x_259:
        /* <DEDUP_REMOVED lines=38> */
[----:B0-----:R-:W-:Y:S05]  /*2980*/  CALL.REL.NOINC `($__internal_5_$__cuda_sm20_div_s64) ;  /* 0x00001c0000007944 */ /* 0x001fea0003c00000 */
        /* <DEDUP_REMOVED lines=12> */
.L_x_263:
[----:B------:R-:W1:Y:S01]  /*2a50*/  I2F.U32.RP R20, R40 ;  /* 0x0000002800147306 */ /* 0x000e620000209000 */
[----:B------:R-:W-:Y:S01]  /*2a60*/  ISETP.NE.U32.AND P0, PT, R40, RZ, PT ;  /* 0x000000ff2800720c */ /* 0x000fe20003f05070 */
[----:B------:R-:W-:-:S06]  /*2a70*/  IMAD.MOV.U32 R41, RZ, RZ, RZ ;  /* 0x000000ffff297224 */ /* 0x000fcc00078e00ff */
[----:B-1----:R-:W1:Y:S02]  /*2a80*/  MUFU.RCP R18, R20 ;  /* 0x0000001400127308 */ /* 0x002e640000001000 */
[----:B-1----:R-:W-:-:S06]  /*2a90*/  IADD3 R18, R18, 0xffffffe, RZ ;  /* 0x0ffffffe12127810 */ /* 0x002fcc0007ffe0ff */
[----:B------:R-:W1:Y:S02]  /*2aa0*/  F2I.FTZ.U32.TRUNC.NTZ R19, R18 ;  /* 0x0000001200137305 */ /* 0x000e64000021f000 */
[----:B-1----:R-:W-:Y:S02]  /*2ab0*/  IMAD.MOV R17, RZ, RZ, -R19 ;  /* 0x000000ffff117224 */ /* 0x002fe400078e0a13 */
        /* <DEDUP_REMOVED lines=16> */
.L_x_264:
[----:B------:R-:W-:Y:S05]  /*2bc0*/  BSYNC B0 ;  /* 0x0000000000007941 */ /* 0x000fea0003800000 */
.L_x_262:
        /* <DEDUP_REMOVED lines=19> */
.L_x_266:
[----:B------:R-:W1:Y:S01]  /*2d00*/  I2F.U32.RP R20, R16 ;  /* 0x0000001000147306 */ /* 0x000e620000209000 */
[----:B------:R-:W-:Y:S01]  /*2d10*/  HFMA2.MMA R22, -RZ, RZ, 0, 0 ;  /* 0x00000000ff167435 */ /* 0x000fe200000001ff */
[----:B------:R-:W-:Y:S01]  /*2d20*/  ISETP.NE.U32.AND P0, PT, R16, RZ, PT ;  /* 0x000000ff1000720c */ /* 0x000fe20003f05070 */
[----:B------:R-:W-:-:S05]  /*2d30*/  IMAD.MOV.U32 R43, RZ, RZ, RZ ;  /* 0x000000ffff2b7224 */ /* 0x000fca00078e00ff */
[----:B-1----:R-:W1:Y:S02]  /*2d40*/  MUFU.RCP R19, R20 ;  /* 0x0000001400137308 */ /* 0x002e640000001000 */
[----:B-1----:R-:W-:-:S06]  /*2d50*/  IADD3 R19, R19, 0xffffffe, RZ ;  /* 0x0ffffffe13137810 */ /* 0x002fcc0007ffe0ff */
[----:B------:R-:W1:Y:S02]  /*2d60*/  F2I.FTZ.U32.TRUNC.NTZ R23, R19 ;  /* 0x0000001300177305 */ /* 0x000e64000021f000 */
[----:B-1----:R-:W-:-:S04]  /*2d70*/  IMAD.MOV R14, RZ, RZ, -R23 ;  /* 0x000000ffff0e7224 */ /* 0x002fc800078e0a17 */
        /* <DEDUP_REMOVED lines=14> */
.L_x_267:
[----:B------:R-:W-:Y:S05]  /*2e60*/  BSYNC B0 ;  /* 0x0000000000007941 */ /* 0x000fea0003800000 */
.L_x_265:
        /* <DEDUP_REMOVED lines=9> */
[----:B0-----:R-:W-:Y:S05]  /*2f00*/  CALL.REL.NOINC `($__internal_5_$__cuda_sm20_div_s64) ;  /* 0x0000168000007944 */ /* 0x001fea0003c00000 */
        /* <DEDUP_REMOVED lines=10> */
.L_x_269:
[----:B------:R-:W1:Y:S01]  /*2fb0*/  I2F.U32.RP R20, R13 ;  /* 0x0000000d00147306 */ /* 0x000e620000209000 */
[----:B------:R-:W-:Y:S01]  /*2fc0*/  IMAD.MOV.U32 R18, RZ, RZ, RZ ;  /* 0x000000ffff127224 */ /* 0x000fe200078e00ff */
[----:B------:R-:W-:Y:S01]  /*2fd0*/  ISETP.NE.U32.AND P0, PT, R13, RZ, PT ;  /* 0x000000ff0d00720c */ /* 0x000fe20003f05070 */
[----:B------:R-:W-:-:S05]  /*2fe0*/  IMAD.MOV.U32 R21, RZ, RZ, RZ ;  /* 0x000000ffff157224 */ /* 0x000fca00078e00ff */
[----:B-1----:R-:W1:Y:S02]  /*2ff0*/  MUFU.RCP R19, R20 ;  /* 0x0000001400137308 */ /* 0x002e640000001000 */
[----:B-1----:R-:W-:-:S06]  /*3000*/  IADD3 R19, R19, 0xffffffe, RZ ;  /* 0x0ffffffe13137810 */ /* 0x002fcc0007ffe0ff */
[----:B------:R-:W1:Y:S02]  /*3010*/  F2I.FTZ.U32.TRUNC.NTZ R19, R19 ;  /* 0x0000001300137305 */ /* 0x000e64000021f000 */
[----:B-1----:R-:W-:-:S04]  /*3020*/  IMAD.MOV R12, RZ, RZ, -R19 ;  /* 0x000000ffff0c7224 */ /* 0x002fc800078e0a13 */
        /* <DEDUP_REMOVED lines=15> */
.L_x_270:
[----:B------:R-:W-:Y:S05]  /*3120*/  BSYNC B0 ;  /* 0x0000000000007941 */ /* 0x000fea0003800000 */
.L_x_268:
        /* <DEDUP_REMOVED lines=25> */
[----:B0-----:R-:W-:Y:S05]  /*32c0*/  CALL.REL.NOINC `($__internal_5_$__cuda_sm20_div_s64) ;  /* 0x000012c000007944 */ /* 0x001fea0003c00000 */
        /* <DEDUP_REMOVED lines=12> */
.L_x_272:
        /* <DEDUP_REMOVED lines=23> */
.L_x_273:
[----:B------:R-:W-:Y:S05]  /*3500*/  BSYNC B0 ;  /* 0x0000000000007941 */ /* 0x000fea0003800000 */
.L_x_271:
        /* <DEDUP_REMOVED lines=29> */
.L_x_275:
        /* <DEDUP_REMOVED lines=23> */
.L_x_276:
[----:B------:R-:W-:Y:S05]  /*3850*/  BSYNC B0 ;  /* 0x0000000000007941 */ /* 0x000fea0003800000 */
.L_x_274:
        /* <DEDUP_REMOVED lines=20> */
.L_x_252:
[----:B------:R-:W-:-:S04]  /*39a0*/  LEA R2, P0, R36, c[0x0][0x200], 0x2 ;  /* 0x0000800024027a11 */ /* 0x000fc800078010ff */
[----:B------:R-:W-:-:S05]  /*39b0*/  LEA.HI.X R3, R36, c[0x0][0x204], R37, 0x2, P0 ;  /* 0x0000810024037a11 */ /* 0x000fca00000f1425 */
[----:B------:R1:W-:Y:S04]  /*39c0*/  STG.E [R2.64], R28 ;  /* 0x0000001c02007986 */ /* 0x0003e8000c10190a */
.L_x_251:
[----:B------:R-:W-:Y:S05]  /*39d0*/  BSYNC B1 ;  /* 0x0000000000017941 */ /* 0x000fea0003800000 */
.L_x_250:
[----:B------:R-:W2:Y:S01]  /*39e0*/  S2R R34, SR_TID.X ;  /* 0x0000000000227919 */ /* 0x000ea20000002100 */
[----:B------:R-:W-:Y:S01]  /*39f0*/  IMAD.MOV.U32 R13, RZ, RZ, RZ ;  /* 0x000000ffff0d7224 */ /* 0x000fe200078e00ff */
[----:B------:R-:W-:Y:S01]  /*3a00*/  CS2R R10, SRZ ;  /* 0x00000000000a7805 */ /* 0x000fe2000001ff00 */
[----:B------:R-:W-:Y:S01]  /*3a10*/  CS2R R8, SRZ ;  /* 0x0000000000087805 */ /* 0x000fe2000001ff00 */
[----:B------:R-:W-:Y:S01]  /*3a20*/  CS2R R6, SRZ ;  /* 0x0000000000067805 */ /* 0x000fe2000001ff00 */
[----:B--2---:R-:W-:-:S04]  /*3a30*/  SHF.R.S32.HI R33, RZ, 0x1f, R34 ;  /* 0x0000001fff217819 */ /* 0x004fc80000011422 */
[CC--:B-1----:R-:W-:Y:S02]  /*3a40*/  LEA.HI R3, R33.reuse, R34.reuse, RZ, 0x2 ;  /* 0x0000002221037211 */ /* 0x0c2fe400078f10ff */
[----:B------:R-:W-:Y:S02]  /*3a50*/  LEA.HI R33, R33, R34, RZ, 0x4 ;  /* 0x0000002221217211 */ /* 0x000fe400078f20ff */
[----:B------:R-:W-:Y:S02]  /*3a60*/  LOP3.LUT R3, R3, 0xfffffffc, RZ, 0xc0, !PT ;  /* 0xfffffffc03037812 */ /* 0x000fe400078ec0ff */
[----:B------:R-:W-:Y:S02]  /*3a70*/  LOP3.LUT R5, R33, 0x3ffffff0, RZ, 0xc0, !PT ;  /* 0x3ffffff021057812 */ /* 0x000fe400078ec0ff */
[----:B------:R-:W-:Y:S01]  /*3a80*/  SHF.R.S32.HI R33, RZ, 0x4, R33 ;  /* 0x00000004ff217819 */ /* 0x000fe20000011421 */
[----:B------:R-:W-:-:S05]  /*3a90*/  IMAD.IADD R0, R34, 0x1, -R3 ;  /* 0x0000000122007824 */ /* 0x000fca00078e0a03 */
[----:B------:R-:W-:-:S04]  /*3aa0*/  ISETP.GE.AND P1, PT, R0, c[0x0][0x314], PT ;  /* 0x0000c50000007a0c */ /* 0x000fc80003f26270 */
[C---:B------:R-:W-:Y:S01]  /*3ab0*/  ISETP.GT.OR P1, PT, R34.reuse, 0x1f, P1 ;  /* 0x0000001f2200780c */ /* 0x040fe20000f24670 */
[----:B------:R-:W-:Y:S02]  /*3ac0*/  IMAD.IADD R34, R34, 0x1, -R5 ;  /* 0x0000000122227824 */ /* 0x000fe400078e0a05 */
[----:B------:R-:W-:Y:S02]  /*3ad0*/  CS2R R4, SRZ ;  /* 0x0000000000047805 */ /* 0x000fe4000001ff00 */
[----:B------:R-:W-:-:S05]  /*3ae0*/  IMAD.SHL.U32 R34, R34, 0x4, RZ ;  /* 0x0000000422227824 */ /* 0x000fca00078e00ff */
[C---:B------:R-:W-:Y:S02]  /*3af0*/  IADD3 R32, R34.reuse, 0x40, RZ ;  /* 0x0000004022207810 */ /* 0x040fe40007ffe0ff */
[----:B------:R-:W-:Y:S01]  /*3b00*/  IADD3 R31, R34, 0x80, RZ ;  /* 0x00000080221f7810 */ /* 0x000fe20007ffe0ff */
[----:B------:R-:W-:Y:S02]  /*3b10*/  @!P1 FADD.FTZ R2, -R28, R29 ;  /* 0x0000001d1c029221 */ /* 0x000fe40000010100 */
[----:B------:R-:W-:Y:S02]  /*3b20*/  @!P1 IMAD R3, R0, 0x24, R3 ;  /* 0x0000002400039824 */ /* 0x000fe400078e0203 */
[----:B------:R-:W-:Y:S02]  /*3b30*/  @!P1 FMUL.FTZ R2, R2, 1.4426950216293334961 ;  /* 0x3fb8aa3b02029820 */ /* 0x000fe40000410000 */
[----:B------:R-:W-:-:S04]  /*3b40*/  IMAD.MOV.U32 R0, RZ, RZ, c[0x0][0x314] ;  /* 0x0000c500ff007624 */ /* 0x000fc800078e00ff */
[----:B------:R-:W1:Y:S01]  /*3b50*/  @!P1 MUFU.EX2 R2, R2 ;  /* 0x0000000200029308 */ /* 0x000e620000000800 */
[----:B------:R-:W-:Y:S01]  /*3b60*/  ISETP.GE.AND P0, PT, R0, 0x1, PT ;  /* 0x000000010000780c */ /* 0x000fe20003f06270 */
[----:B------:R-:W-:Y:S01]  /*3b70*/  IMAD.MOV.U32 R0, RZ, RZ, RZ ;  /* 0x000000ffff007224 */ /* 0x000fe200078e00ff */
[----:B-1----:R1:W-:Y:S02]  /*3b80*/  @!P1 STS [R3], R2 ;  /* 0x0000000203009388 */ /* 0x0023e40000000800 */
[----:B-1----:R-:W-:Y:S02]  /*3b90*/  CS2R R2, SRZ ;  /* 0x0000000000027805 */ /* 0x002fe4000001ff00 */
[----:B------:R-:W-:Y:S07]  /*3ba0*/  BAR.SYNC.DEFER_BLOCKING 0x0 ;  /* 0x0000000000007b1d */ /* 0x000fee0000010000 */
        /* <DEDUP_REMOVED lines=19> */
[----:B0-----:R-:W-:Y:S01]  /*3ce0*/  CS2R R26, SRZ ;  /* 0x00000000001a7805 */ /* 0x001fe2000001ff00 */
[----:B------:R-:W-:Y:S01]  /*3cf0*/  LEA.HI.X R29, R12, c[0x0][0x1dc], R29, 0x2, P0 ;  /* 0x000077000c1d7a11 */ /* 0x000fe200000f141d */
[----:B------:R-:W-:Y:S01]  /*3d00*/  IMAD.WIDE R36, R36, 0x4, RZ ;  /* 0x0000000424247825 */ /* 0x000fe200078e02ff */
[----:B------:R-:W-:-:S05]  /*3d10*/  IADD3 R28, P0, R28, 0x200, RZ ;  /* 0x000002001c1c7810 */ /* 0x000fca0007f1e0ff */
[----:B------:R-:W-:Y:S02]  /*3d20*/  IMAD.X R29, RZ, RZ, R29, P0 ;  /* 0x000000ffff1d7224 */ /* 0x000fe400000e061d */
.L_x_280:
        /* <DEDUP_REMOVED lines=14> */
.L_x_279:
[----:B------:R-:W-:Y:S05]  /*3e10*/  BSYNC B0 ;  /* 0x0000000000007941 */ /* 0x000fea0003800000 */
.L_x_278:
        /* <DEDUP_REMOVED lines=19> */
.L_x_277:
        /* <DEDUP_REMOVED lines=18> */
[----:B------:R-:W1:Y:S03]  /*4070*/  I2F.RP R4, R2 ;  /* 0x0000000200047306 */ /* 0x000e660000209400 */
[----:B------:R-:W-:-:S05]  /*4080*/  IMAD.MOV R11, RZ, RZ, -R11 ;  /* 0x000000ffff0b7224 */ /* 0x000fca00078e0a0b */
[----:B-1----:R-:W1:Y:S02]  /*4090*/  MUFU.RCP R14, R4 ;  /* 0x00000004000e7308 */ /* 0x002e640000001000 */
[----:B-1----:R-:W-:-:S06]  /*40a0*/  IADD3 R14, R14, 0xffffffe, RZ ;  /* 0x0ffffffe0e0e7810 */ /* 0x002fcc0007ffe0ff */
[----:B------:R-:W1:Y:S02]  /*40b0*/  F2I.FTZ.U32.TRUNC.NTZ R15, R14 ;  /* 0x0000000e000f7305 */ /* 0x000e64000021f000 */
[--C-:B-1----:R-:W-:Y:S02]  /*40c0*/  IMAD.MOV R0, RZ, RZ, -R15.reuse ;  /* 0x000000ffff007224 */ /* 0x102fe400078e0a0f */
[----:B------:R-:W-:Y:S02]  /*40d0*/  IMAD.MOV.U32 R14, RZ, RZ, RZ ;  /* 0x000000ffff0e7224 */ /* 0x000fe400078e00ff */
[----:B------:R-:W-:Y:S02]  /*40e0*/  IMAD R13, R0, R2, RZ ;  /* 0x00000002000d7224 */ /* 0x000fe400078e02ff */
[----:B------:R-:W1:Y:S02]  /*40f0*/  I2F.RP R0, R3 ;  /* 0x0000000300007306 */ /* 0x000e640000209400 */
[----:B------:R-:W-:-:S06]  /*4100*/  IMAD.HI.U32 R13, R15, R13, R14 ;  /* 0x0000000d0f0d7227 */ /* 0x000fcc00078e000e */
[----:B------:R-:W-:-:S04]  /*4110*/  IMAD.HI.U32 R4, R13, R10, RZ ;  /* 0x0000000a0d047227 */ /* 0x000fc800078e00ff */
[----:B------:R-:W-:Y:S01]  /*4120*/  IMAD R11, R4, R11, R10 ;  /* 0x0000000b040b7224 */ /* 0x000fe200078e020a */
[----:B-1----:R-:W1:Y:S04]  /*4130*/  MUFU.RCP R0, R0 ;  /* 0x0000000000007308 */ /* 0x002e680000001000 */
[----:B------:R-:W-:-:S13]  /*4140*/  ISETP.GT.U32.AND P1, PT, R2, R11, PT ;  /* 0x0000000b0200720c */ /* 0x000fda0003f24070 */
[----:B------:R-:W-:Y:S01]  /*4150*/  @!P1 IMAD.IADD R11, R11, 0x1, -R2 ;  /* 0x000000010b0b9824 */ /* 0x000fe200078e0a02 */
[----:B------:R-:W-:Y:S02]  /*4160*/  @!P1 IADD3 R4, R4, 0x1, RZ ;  /* 0x0000000104049810 */ /* 0x000fe40007ffe0ff */
[----:B-1----:R-:W-:Y:S02]  /*4170*/  IADD3 R14, R0, 0xffffffe, RZ ;  /* 0x0ffffffe000e7810 */ /* 0x002fe40007ffe0ff */
[----:B------:R-:W-:Y:S02]  /*4180*/  ISETP.GE.U32.AND P2, PT, R11, R2, PT ;  /* 0x000000020b00720c */ /* 0x000fe40003f46070 */
[----:B------:R-:W-:Y:S01]  /*4190*/  LOP3.LUT R2, R12, R5, RZ, 0x3c, !PT ;  /* 0x000000050c027212 */ /* 0x000fe200078e3cff */
[----:B------:R-:W1:Y:S01]  /*41a0*/  F2I.FTZ.U32.TRUNC.NTZ R15, R14 ;  /* 0x0000000e000f7305 */ /* 0x000e62000021f000 */
[----:B------:R-:W-:Y:S02]  /*41b0*/  ISETP.NE.AND P1, PT, R5, RZ, PT ;  /* 0x000000ff0500720c */ /* 0x000fe40003f25270 */
[----:B------:R-:W-:-:S07]  /*41c0*/  ISETP.GE.AND P0, PT, R2, RZ, PT ;  /* 0x000000ff0200720c */ /* 0x000fce0003f06270 */
[----:B------:R-:W-:-:S06]  /*41d0*/  @P2 IADD3 R4, R4, 0x1, RZ ;  /* 0x0000000104042810 */ /* 0x000fcc0007ffe0ff */
[----:B------:R-:W-:Y:S01]  /*41e0*/  @!P0 IMAD.MOV R4, RZ, RZ, -R4 ;  /* 0x000000ffff048224 */ /* 0x000fe200078e0a04 */
[-C--:B------:R-:W-:Y:S01]  /*41f0*/  @!P1 LOP3.LUT R4, RZ, R5.reuse, RZ, 0x33, !PT ;  /* 0x00000005ff049212 */ /* 0x080fe200078e33ff */
[----:B-1----:R-:W-:Y:S02]  /*4200*/  IMAD.MOV R2, RZ, RZ, -R15 ;  /* 0x000000ffff027224 */ /* 0x002fe400078e0a0f */
        /* <DEDUP_REMOVED lines=56> */
        .weak           $__internal_5_$__cuda_sm20_div_s64
        .type           $__internal_5_$__cuda_sm20_div_s64,@function
        .size           $__internal_5_$__cuda_sm20_div_s64,(.L_x_4075 - $__internal_5_$__cuda_sm20_div_s64)
$__internal_5_$__cuda_sm20_div_s64:
        /* <DEDUP_REMOVED lines=83> */
[----:B------:R-:W-:Y:S06]  /*4ac0*/  RET.REL.NODEC R26 `(_ZN5flash32flash_fwd_splitkv_combine_kernelI23Flash_fwd_kernel_traitsILi192ELi64ELi64ELi4ELb0ELb0EN7cutlass6half_tE19Flash_kernel_traitsILi192ELi64ELi64ELi4ES3_EELi8ELi2ELb0EEEvNS_16Flash_fwd_paramsE) ;  /* 0xffffb5301a007950 */ /* 0x000fec0003c3ffff */
.L_x_281:
        /* <DEDUP_REMOVED lines=11> */
.L_x_4075:


//--------------------- .text._ZN5flash32flash_fwd_splitkv_combine_kernelI23Flash_fwd_kernel_traitsILi192ELi64ELi64ELi4ELb0ELb0EN7cutlass6half_tE19Flash_kernel_traitsILi192ELi64ELi64ELi4ES3_EELi8ELi1ELb0EEEvNS_16Flash_fwd_paramsE --------------------------
	.section	.text._ZN5flash32flash_fwd_splitkv_combine_kernelI23Flash_fwd_kernel_traitsILi192ELi64ELi64ELi4ELb0ELb0EN7cutlass6half_tE19Flash_kernel_traitsILi192ELi64ELi64ELi4ES3_EELi8ELi1ELb0EEEvNS_16Flash_fwd_paramsE,"ax",@progbits
	.sectioninfo	@"SHI_REGISTERS=54"
	.align	128
        .global         _ZN5flash32flash_fwd_splitkv_combine_kernelI23Flash_fwd_kernel_traitsILi192ELi64ELi64ELi4ELb0ELb0EN7cutlass6half_tE19Flash_kernel_traitsILi192ELi64ELi64ELi4ES3_EELi8ELi1ELb0EEEvNS_16Flash_fwd_paramsE
        .type           _ZN5flash32flash_fwd_splitkv_combine_kernelI23Flash_fwd_kernel_traitsILi192ELi64ELi64ELi4ELb0ELb0EN7cutlass6half_tE19Flash_kernel_traitsILi192ELi64ELi64ELi4ES3_EELi8ELi1ELb0EEEvNS_16Flash_fwd_paramsE,@function
        .size           _ZN5flash32flash_fwd_splitkv_combine_kernelI23Flash_fwd_kernel_traitsILi192ELi64ELi64ELi4ELb0ELb0EN7cutlass6half_tE19Flash_kernel_traitsILi192ELi64ELi64ELi4ES3_EELi8ELi1ELb0EEEvNS_16Flash_fwd_paramsE,(.L_x_4076 - _ZN5flash32flash_fwd_splitkv_combine_kernelI23Flash_fwd_kernel_traitsILi192ELi64ELi64ELi4ELb0ELb0EN7cutlass6half_tE19Flash_kernel_traitsILi192ELi64ELi64ELi4ES3_EELi8ELi1ELb0EEEvNS_16Flash_fwd_paramsE)
        .other          _ZN5flash32flash_fwd_splitkv_combine_kernelI23Flash_fwd_kernel_traitsILi192ELi64ELi64ELi4ELb0ELb0EN7cutlass6half_tE19Flash_kernel_traitsILi192ELi64ELi64ELi4ES3_EELi8ELi1ELb0EEEvNS_16Flash_fwd_paramsE,@"STO_CUDA_ENTRY STV_DEFAULT"
_ZN5flash32flash_fwd_splitkv_combine_kernelI23Flash_fwd_kernel_traitsILi192ELi64ELi64ELi4ELb0ELb0EN7cutlass6half_tE19Flash_kernel_traitsILi192ELi64ELi64ELi4ES3_EELi8ELi1ELb0EEEvNS_16Flash_fwd_paramsE:
.text._ZN5flash32flash_fwd_splitkv_combine_kernelI23Flash_fwd_kernel_traitsILi192ELi64ELi64ELi4ELb0ELb0EN7cutlass6half_tE19Flash_kernel_traitsILi192ELi64ELi64ELi4ES3_EELi8ELi1ELb0EEEvNS_16Flash_fwd_paramsE:
        /* <DEDUP_REMOVED lines=23> */
[----:B------:R-:W-:Y:S05]  /*0170*/  CALL.REL.NOINC `($__internal_6_$__cuda_sm20_div_s64) ;  /* 0x0000443000007944 */ /* 0x000fea0003c00000 */
[----:B------:R-:W-:Y:S05]  /*0180*/  BRA `(.L_x_283) ;  /* 0x0000013000007947 */ /* 0x000fea0003800000 */
.L_x_282:
        /* <DEDUP_REMOVED lines=19> */
.L_x_283:
        /* <DEDUP_REMOVED lines=12> */
[----:B------:R-:W-:Y:S05]  /*0380*/  CALL.REL.NOINC `($__internal_6_$__cuda_sm20_div_s64) ;  /* 0x0000422000007944 */ /* 0x000fea0003c00000 */
[----:B------:R-:W-:Y:S02]  /*0390*/  MOV R8, R20 ;  /* 0x0000001400087202 */ /* 0x000fe40000000f00 */
[----:B------:R-:W-:Y:S01]  /*03a0*/  MOV R9, R21 ;  /* 0x0000001500097202 */ /* 0x000fe20000000f00 */
[----:B------:R-:W-:Y:S05]  /*03b0*/  BRA `(.L_x_286) ;  /* 0x0000013000007947 */ /* 0x000fea0003800000 */
.L_x_285:
        /* <DEDUP_REMOVED lines=19> */
.L_x_286:
[----:B------:R-:W-:Y:S05]  /*04f0*/  BSYNC B0 ;  /* 0x0000000000007941 */ /* 0x000fea0003800000 */
.L_x_284:
        /* <DEDUP_REMOVED lines=42> */
.L_x_288:
        /* <DEDUP_REMOVED lines=19> */
.L_x_289:
[----:B------:R-:W-:Y:S05]  /*08d0*/  BSYNC B0 ;  /* 0x0000000000007941 */ /* 0x000fea0003800000 */
.L_x_287:
        /* <DEDUP_REMOVED lines=74> */
[----:B------:R-:W-:Y:S02]  /*0d80*/  MOV R32, R20 ;  /* 0x0000001400207202 */ /* 0x000fe40000000f00 */
[----:B------:R-:W-:Y:S01]  /*0d90*/  MOV R33, R21 ;  /* 0x0000001500217202 */ /* 0x000fe20000000f00 */
[----:B------:R-:W-:Y:S05]  /*0da0*/  BRA `(.L_x_292) ;  /* 0x0000013000007947 */ /* 0x000fea0003800000 */
.L_x_291:
        /* <DEDUP_REMOVED lines=19> */
.L_x_292:
[----:B------:R-:W-:Y:S05]  /*0ee0*/  BSYNC B0 ;  /* 0x0000000000007941 */ /* 0x000fea0003800000 */
.L_x_290:
        /* <DEDUP_REMOVED lines=42> */
.L_x_294:
        /* <DEDUP_REMOVED lines=19> */
.L_x_295:
[----:B------:R-:W-:Y:S05]  /*12c0*/  BSYNC B0 ;  /* 0x0000000000007941 */ /* 0x000fea0003800000 */
.L_x_293:
        /* <DEDUP_REMOVED lines=20> */
[----:B------:R-:W-:Y:S01]  /*1410*/  @!P3 IMAD.MOV R3, RZ, RZ, R7 ;  /* 0x000000ffff03b224 */ /* 0x000fe200078e0207 */
[----:B------:R-:W-:Y:S01]  /*1420*/  IABS R7, c[0x0][0x1c0] ;  /* 0x0000700000077a13 */ /* 0x000fe20000000000 */
[----:B------:R-:W-:-:S05]  /*1430*/  IMAD R8, R17, R9, R8 ;  /* 0x0000000911087224 */ /* 0x000fca00078e0208 */
[----:B------:R-:W-:-:S13]  /*1440*/  ISETP.GT.U32.AND P0, PT, R17, R8, PT ;  /* 0x000000081100720c */ /* 0x000fda0003f04070 */
[----:B------:R-:W-:Y:S01]  /*1450*/  @!P0 IMAD.IADD R8, R8, 0x1, -R17 ;  /* 0x0000000108088824 */ /* 0x000fe200078e0a11 */
[----:B------:R-:W-:Y:S02]  /*1460*/  @!P0 IADD3 R18, R18, 0x1, RZ ;  /* 0x0000000112128810 */ /* 0x000fe40007ffe0ff */
[----:B------:R-:W-:Y:S02]  /*1470*/  ISETP.NE.AND P0, PT, RZ, c[0x0][0x214], PT ;  /* 0x00008500ff007a0c */ /* 0x000fe40003f05270 */
[----:B------:R-:W-:Y:S02]  /*1480*/  ISETP.GE.U32.AND P2, PT, R8, R17, PT ;  /* 0x000000110800720c */ /* 0x000fe40003f46070 */
[----:B------:R-:W0:Y:S11]  /*1490*/  I2F.U32.RP R17, R7 ;  /* 0x0000000700117306 */ /* 0x000e360000209000 */
        /* <DEDUP_REMOVED lines=8> */
[----:B0-----:R-:W-:Y:S02]  /*1520*/  IADD3 R24, R24, 0xffffffe, RZ ;  /* 0x0ffffffe18187810 */ /* 0x001fe40007ffe0ff */
[----:B------:R-:W-:-:S04]  /*1530*/  IABS R17, c[0x0][0x1c0] ;  /* 0x0000700000117a13 */ /* 0x000fc80000000000 */
[----:B------:R0:W-:Y:S01]  /*1540*/  F2I.FTZ.U32.TRUNC.NTZ R25, R24 ;  /* 0x0000001800197305 */ /* 0x0001e2000021f000 */
[----:B------:R-:W-:-:S07]  /*1550*/  IMAD.MOV R17, RZ, RZ, -R17 ;  /* 0x000000ffff117224 */ /* 0x000fce00078e0a11 */
[----:B-1----:R-:W1:Y:S01]  /*1560*/  MUFU.RCP R8, R26 ;  /* 0x0000001a00087308 */ /* 0x002e620000001000 */
[----:B0-----:R-:W-:Y:S01]  /*1570*/  IMAD.MOV.U32 R24, RZ, RZ, RZ ;  /* 0x000000ffff187224 */ /* 0x001fe200078e00ff */
[----:B-1----:R-:W-:Y:S01]  /*1580*/  IADD3 R22, R8, 0xffffffe, RZ ;  /* 0x0ffffffe08167810 */ /* 0x002fe20007ffe0ff */
[----:B------:R-:W-:Y:S01]  /*1590*/  IMAD.MOV R8, RZ, RZ, -R25 ;  /* 0x000000ffff087224 */ /* 0x000fe200078e0a19 */
[----:B------:R-:W-:-:S04]  /*15a0*/  IABS R26, R3 ;  /* 0x00000003001a7213 */ /* 0x000fc80000000000 */
[----:B------:R-:W0:Y:S01]  /*15b0*/  F2I.FTZ.U32.TRUNC.NTZ R23, R22 ;  /* 0x0000001600177305 */ /* 0x000e22000021f000 */
[----:B------:R-:W-:Y:S02]  /*15c0*/  IMAD.MOV R26, RZ, RZ, -R26 ;  /* 0x000000ffff1a7224 */ /* 0x000fe400078e0a1a */
[----:B0-----:R-:W-:Y:S02]  /*15d0*/  IMAD.MOV R18, RZ, RZ, -R23 ;  /* 0x000000ffff127224 */ /* 0x001fe400078e0a17 */
[----:B------:R-:W-:Y:S02]  /*15e0*/  IMAD.MOV.U32 R22, RZ, RZ, RZ ;  /* 0x000000ffff167224 */ /* 0x000fe400078e00ff */
[----:B------:R-:W-:-:S04]  /*15f0*/  IMAD R19, R18, R9, RZ ;  /* 0x0000000912137224 */ /* 0x000fc800078e02ff */
[----:B------:R-:W-:Y:S01]  /*1600*/  IMAD.HI.U32 R19, R23, R19, R22 ;  /* 0x0000001317137227 */ /* 0x000fe200078e0016 */
[----:B------:R-:W-:-:S03]  /*1610*/  IABS R22, R6 ;  /* 0x0000000600167213 */ /* 0x000fc60000000000 */
[----:B------:R-:W-:Y:S02]  /*1620*/  IMAD R23, R8, R7, RZ ;  /* 0x0000000708177224 */ /* 0x000fe400078e02ff */
[----:B------:R-:W-:-:S04]  /*1630*/  IMAD.HI.U32 R19, R19, R22, RZ ;  /* 0x0000001613137227 */ /* 0x000fc800078e00ff */
[----:B------:R-:W-:Y:S01]  /*1640*/  IMAD.HI.U32 R23, R25, R23, R24 ;  /* 0x0000001719177227 */ /* 0x000fe200078e0018 */
[----:B------:R-:W-:Y:S02]  /*1650*/  IABS R24, R4 ;  /* 0x0000000400187213 */ /* 0x000fe40000000000 */
[----:B------:R-:W-:Y:S01]  /*1660*/  LOP3.LUT R4, R4, c[0x0][0x1c0], RZ, 0x3c, !PT ;  /* 0x0000700004047a12 */ /* 0x000fe200078e3cff */
[----:B------:R-:W-:Y:S02]  /*1670*/  IMAD R26, R19, R26, R22 ;  /* 0x0000001a131a7224 */ /* 0x000fe400078e0216 */
[----:B------:R-:W-:-:S03]  /*1680*/  IMAD.HI.U32 R8, R23, R24, RZ ;  /* 0x0000001817087227 */ /* 0x000fc600078e00ff */
[----:B------:R-:W-:Y:S01]  /*1690*/  ISETP.GT.U32.AND P0, PT, R9, R26, PT ;  /* 0x0000001a0900720c */ /* 0x000fe20003f04070 */
[-C--:B------:R-:W-:Y:S02]  /*16a0*/  IMAD R24, R8, R17.reuse, R24 ;  /* 0x0000001108187224 */ /* 0x080fe400078e0218 */
[----:B------:R-:W-:Y:S01]  /*16b0*/  IMAD.HI.U32 R18, R23, R22, RZ ;  /* 0x0000001617127227 */ /* 0x000fe200078e00ff */
[----:B------:R-:W-:Y:S02]  /*16c0*/  LOP3.LUT R23, RZ, c[0x0][0x1c0], RZ, 0x33, !PT ;  /* 0x00007000ff177a12 */ /* 0x000fe400078e33ff */
[----:B------:R-:W-:Y:S01]  /*16d0*/  ISETP.GT.U32.AND P3, PT, R7, R24, PT ;  /* 0x000000180700720c */ /* 0x000fe20003f64070 */
[----:B------:R-:W-:Y:S01]  /*16e0*/  IMAD R22, R18, R17, R22 ;  /* 0x0000001112167224 */ /* 0x000fe200078e0216 */
[C---:B------:R-:W-:Y:S02]  /*16f0*/  LOP3.LUT R17, R6.reuse, R9, RZ, 0x3c, !PT ;  /* 0x0000000906117212 */ /* 0x040fe400078e3cff */
[----:B------:R-:W-:-:S02]  /*1700*/  LOP3.LUT R6, R6, c[0x0][0x1c0], RZ, 0x3c, !PT ;  /* 0x0000700006067a12 */ /* 0x000fc400078e3cff */
[----:B------:R-:W-:Y:S01]  /*1710*/  ISETP.GT.U32.AND P1, PT, R7, R22, PT ;  /* 0x000000160700720c */ /* 0x000fe20003f24070 */
[----:B------:R-:W-:Y:S01]  /*1720*/  @!P0 IMAD.IADD R26, R26, 0x1, -R9 ;  /* 0x000000011a1a8824 */ /* 0x000fe200078e0a09 */
[----:B------:R-:W-:Y:S02]  /*1730*/  ISETP.GE.AND P4, PT, R17, RZ, PT ;  /* 0x000000ff1100720c */ /* 0x000fe40003f86270 */
[----:B------:R-:W0:Y:S01]  /*1740*/  S2R R17, SR_TID.X ;  /* 0x0000000000117919 */ /* 0x000e220000002100 */
[----:B------:R-:W-:Y:S02]  /*1750*/  @!P0 IADD3 R19, R19, 0x1, RZ ;  /* 0x0000000113138810 */ /* 0x000fe40007ffe0ff */
[--C-:B------:R-:W-:Y:S01]  /*1760*/  @!P3 IMAD.IADD R24, R24, 0x1, -R7.reuse ;  /* 0x000000011818b824 */ /* 0x100fe200078e0a07 */
[----:B------:R-:W-:Y:S02]  /*1770*/  ISETP.GE.U32.AND P2, PT, R26, R9, PT ;  /* 0x000000091a00720c */ /* 0x000fe40003f46070 */
[----:B------:R-:W-:Y:S01]  /*1780*/  ISETP.GE.AND P0, PT, R4, RZ, PT ;  /* 0x000000ff0400720c */ /* 0x000fe20003f06270 */
[----:B------:R-:W-:Y:S01]  /*1790*/  IMAD.MOV.U32 R4, RZ, RZ, c[0x0][0x214] ;  /* 0x00008500ff047624 */ /* 0x000fe200078e00ff */
[----:B------:R-:W-:Y:S01]  /*17a0*/  ISETP.GE.U32.AND P6, PT, R24, R7, PT ;  /* 0x000000071800720c */ /* 0x000fe20003fc6070 */
[----:B------:R-:W-:Y:S01]  /*17b0*/  @!P1 IMAD.IADD R22, R22, 0x1, -R7 ;  /* 0x0000000116169824 */ /* 0x000fe200078e0a07 */
[----:B------:R-:W-:-:S02]  /*17c0*/  @!P3 IADD3 R8, R8, 0x1, RZ ;  /* 0x000000010808b810 */ /* 0x000fc40007ffe0ff */
[----:B------:R-:W-:Y:S02]  /*17d0*/  ISETP.GT.AND P3, PT, R2, RZ, PT ;  /* 0x000000ff0200720c */ /* 0x000fe40003f64270 */
[----:B------:R-:W-:Y:S02]  /*17e0*/  ISETP.GE.U32.AND P5, PT, R22, R7, PT ;  /* 0x000000071600720c */ /* 0x000fe40003fa6070 */
[----:B------:R-:W-:Y:S02]  /*17f0*/  @!P1 IADD3 R18, R18, 0x1, RZ ;  /* 0x0000000112129810 */ /* 0x000fe40007ffe0ff */
[----:B------:R-:W-:Y:S02]  /*1800*/  @P2 IADD3 R19, R19, 0x1, RZ ;  /* 0x0000000113132810 */ /* 0x000fe40007ffe0ff */
[----:B------:R-:W-:Y:S02]  /*1810*/  ISETP.GE.AND P2, PT, R6, RZ, PT ;  /* 0x000000ff0600720c */ /* 0x000fe40003f46270 */
[----:B------:R-:W-:Y:S01]  /*1820*/  @P6 IADD3 R8, R8, 0x1, RZ ;  /* 0x0000000108086810 */ /* 0x000fe20007ffe0ff */
[----:B------:R-:W-:Y:S01]  /*1830*/  @!P4 IMAD.MOV R19, RZ, RZ, -R19 ;  /* 0x000000ffff13c224 */ /* 0x000fe200078e0a13 */
[----:B------:R-:W-:-:S02]  /*1840*/  ISETP.NE.AND P6, PT, R3, RZ, PT ;  /* 0x000000ff0300720c */ /* 0x000fc40003fc5270 */
[----:B------:R-:W-:Y:S01]  /*1850*/  ISETP.NE.AND P4, PT, RZ, c[0x0][0x1c0], PT ;  /* 0x00007000ff007a0c */ /* 0x000fe20003f85270 */
[----:B------:R-:W-:Y:S01]  /*1860*/  IMAD.MOV.U32 R22, RZ, RZ, R8 ;  /* 0x000000ffff167224 */ /* 0x000fe200078e0008 */
[----:B------:R-:W-:Y:S02]  /*1870*/  ISETP.NE.AND P1, PT, RZ, UR4, PT ;  /* 0x00000004ff007c0c */ /* 0x000fe4000bf25270 */
[----:B0-----:R-:W-:Y:S01]  /*1880*/  SHF.R.S32.HI R8, RZ, 0x1f, R17 ;  /* 0x0000001fff087819 */ /* 0x001fe20000011411 */
[----:B------:R-:W-:Y:S01]  /*1890*/  @!P0 IMAD.MOV R22, RZ, RZ, -R22 ;  /* 0x000000ffff168224 */ /* 0x000fe200078e0a16 */
[----:B------:R-:W-:Y:S02]  /*18a0*/  SEL R4, R4, 0x1, !P1 ;  /* 0x0000000104047807 */ /* 0x000fe40004800000 */
[----:B------:R-:W-:Y:S02]  /*18b0*/  SHF.R.S32.HI R6, RZ, 0x1f, R2 ;  /* 0x0000001fff067819 */ /* 0x000fe40000011402 */
[----:B------:R-:W-:-:S02]  /*18c0*/  SEL R25, R23, R22, !P4 ;  /* 0x0000001617197207 */ /* 0x000fc40006000000 */
[----:B------:R-:W-:Y:S02]  /*18d0*/  @!P6 LOP3.LUT R19, RZ, R9, RZ, 0x33, !PT ;  /* 0x00000009ff13e212 */ /* 0x000fe400078e33ff */
[----:B------:R-:W-:Y:S01]  /*18e0*/  LEA.HI R8, R8, R17, RZ, 0x3 ;  /* 0x0000001108087211 */ /* 0x000fe200078f18ff */
[----:B------:R-:W-:Y:S01]  /*18f0*/  IMAD R22, R25, R4, RZ ;  /* 0x0000000419167224 */ /* 0x000fe200078e02ff */
[----:B------:R-:W-:Y:S02]  /*1900*/  @P5 IADD3 R18, R18, 0x1, RZ ;  /* 0x0000000112125810 */ /* 0x000fe40007ffe0ff */
[----:B------:R-:W-:Y:S01]  /*1910*/  LEA.HI.SX32 R7, R2, 0x1, 0x1 ;  /* 0x0000000102077811 */ /* 0x000fe200078f0aff */
[----:B------:R-:W-:Y:S01]  /*1920*/  @!P3 IMAD.MOV R7, RZ, RZ, R6 ;  /* 0x000000ffff07b224 */ /* 0x000fe200078e0206 */
[----:B------:R-:W-:Y:S01]  /*1930*/  ISETP.LT.U32.AND P0, PT, R20, R19, PT ;  /* 0x000000131400720c */ /* 0x000fe20003f01070 */
[----:B------:R-:W-:Y:S01]  /*1940*/  @!P2 IMAD.MOV R18, RZ, RZ, -R18 ;  /* 0x000000ffff12a224 */ /* 0x000fe200078e0a12 */
[----:B------:R-:W-:Y:S01]  /*1950*/  SHF.R.S32.HI R25, RZ, 0x1f, R19 ;  /* 0x0000001fff197819 */ /* 0x000fe20000011413 */
[----:B------:R-:W-:Y:S01]  /*1960*/  IMAD R7, R7, R22, RZ ;  /* 0x0000001607077224 */ /* 0x000fe200078e02ff */
[----:B------:R-:W-:-:S02]  /*1970*/  SHF.R.S32.HI R6, RZ, 0x3, R8 ;  /* 0x00000003ff067819 */ /* 0x000fc40000011408 */
[----:B------:R-:W-:Y:S02]  /*1980*/  ISETP.LT.AND.EX P2, PT, R21, R25, PT, P0 ;  /* 0x000000191500720c */ /* 0x000fe40003f41300 */
[----:B------:R-:W-:Y:S02]  /*1990*/  ISETP.GE.AND P0, PT, R6, c[0x0][0x314], PT ;  /* 0x0000c50006007a0c */ /* 0x000fe40003f06270 */
[----:B------:R-:W-:Y:S02]  /*19a0*/  SEL R23, R23, R18, !P4 ;  /* 0x0000001217177207 */ /* 0x000fe40006000000 */
[----:B------:R-:W-:Y:S02]  /*19b0*/  LOP3.LUT R18, R8, 0xfffffff8, RZ, 0xc0, !PT ;  /* 0xfffffff808127812 */ /* 0x000fe400078ec0ff */
[----:B------:R-:W-:Y:S01]  /*19c0*/  SEL R9, R20, R19, P2 ;  /* 0x0000001314097207 */ /* 0x000fe20001000000 */
[----:B------:R-:W-:Y:S01]  /*19d0*/  IMAD.MOV.U32 R19, RZ, RZ, -0x800000 ;  /* 0xff800000ff137424 */ /* 0x000fe200078e00ff */
[----:B------:R-:W-:Y:S01]  /*19e0*/  SEL R8, R21, R25, P2 ;  /* 0x0000001915087207 */ /* 0x000fe20001000000 */
[----:B------:R-:W-:-:S04]  /*19f0*/  IMAD.IADD R25, R17, 0x1, -R18 ;  /* 0x0000000111197824 */ /* 0x000fc800078e0a12 */
        /* <DEDUP_REMOVED lines=15> */
[----:B------:R-:W-:-:S06]  /*1af0*/  LEA.HI.X R19, R26, c[0x0][0x20c], R19, 0x2, P0 ;  /* 0x000083001a137a11 */ /* 0x000fcc00000f1413 */
[----:B------:R0:W5:Y:S03]  /*1b00*/  LDG.E R19, [R18.64] ;  /* 0x0000000a12137981 */ /* 0x000166000c1e1900 */
.L_x_297:
[----:B------:R-:W-:Y:S05]  /*1b10*/  BSYNC B0 ;  /* 0x0000000000007941 */ /* 0x000fea0003800000 */
.L_x_296:
[----:B------:R-:W-:Y:S01]  /*1b20*/  ISETP.GT.AND P0, PT, R17, 0xf, PT ;  /* 0x0000000f1100780c */ /* 0x000fe20003f04270 */
[----:B------:R-:W-:Y:S01]  /*1b30*/  IMAD.MOV.U32 R29, RZ, RZ, -0x800000 ;  /* 0xff800000ff1d7424 */ /* 0x000fe200078e00ff */
[----:B------:R-:W-:Y:S01]  /*1b40*/  ISETP.GT.AND P3, PT, R3, RZ, PT ;  /* 0x000000ff0300720c */ /* 0x000fe20003f64270 */
[----:B------:R-:W-:Y:S01]  /*1b50*/  IMAD R23, R23, R4, RZ ;  /* 0x0000000417177224 */ /* 0x000fe200078e02ff */
[----:B------:R-:W-:Y:S01]  /*1b60*/  BSSY B1, `(.L_x_298) ;  /* 0x00001e7000017945 */ /* 0x000fe20003800000 */
[----:B------:R-:W-:-:S08]  /*1b70*/  IMAD.MOV.U32 R28, RZ, RZ, 0x7f800000 ;  /* 0x7f800000ff1c7424 */ /* 0x000fd000078e00ff */
[----:B------:R-:W-:Y:S01]  /*1b80*/  @!P0 IMAD R6, R6, 0x9, R25 ;  /* 0x0000000906068824 */ /* 0x000fe200078e0219 */
[----:B0-----:R-:W-:-:S04]  /*1b90*/  @!P0 LEA.HI R18, R17, R17, RZ, 0x1 ;  /* 0x0000001111128211 */ /* 0x001fc800078f08ff */
[----:B-----5:R0:W-:Y:S01]  /*1ba0*/  @!P0 STS [R6.X4], R19 ;  /* 0x0000001306008388 */ /* 0x0201e20000004800 */
[C---:B------:R-:W-:Y:S01]  /*1bb0*/  @!P0 LOP3.LUT R20, R18.reuse, 0xfffffffe, RZ, 0xc0, !PT ;  /* 0xfffffffe12148812 */ /* 0x040fe200078ec0ff */
[----:B------:R-:W-:-:S04]  /*1bc0*/  @!P0 IMAD.SHL.U32 R18, R18, 0x2, RZ ;  /* 0x0000000212128824 */ /* 0x000fc800078e00ff */
[----:B------:R-:W-:Y:S01]  /*1bd0*/  @!P0 IMAD.IADD R21, R17, 0x1, -R20 ;  /* 0x0000000111158824 */ /* 0x000fe200078e0a14 */
[----:B------:R-:W-:-:S05]  /*1be0*/  @!P0 LOP3.LUT R18, R18, 0xfffffffc, RZ, 0xc0, !PT ;  /* 0xfffffffc12128812 */ /* 0x000fca00078ec0ff */
[----:B------:R-:W-:Y:S01]  /*1bf0*/  @!P0 IMAD R21, R21, 0x24, R18 ;  /* 0x0000002415158824 */ /* 0x000fe200078e0212 */
[----:B------:R-:W-:Y:S01]  /*1c00*/  BAR.SYNC.DEFER_BLOCKING 0x0 ;  /* 0x0000000000007b1d */ /* 0x000fe20000010000 */
[----:B0-----:R-:W-:-:S05]  /*1c10*/  LEA.HI.SX32 R6, R3, 0x1, 0x1 ;  /* 0x0000000103067811 */ /* 0x001fca00078f0aff */
[----:B------:R0:W1:Y:S02]  /*1c20*/  @!P0 LDS R29, [R21] ;  /* 0x00000000151d8984 */ /* 0x0000640000000800 */
[----:B0-----:R-:W-:-:S05]  /*1c30*/  SHF.R.S32.HI R21, RZ, 0x1f, R3 ;  /* 0x0000001fff157819 */ /* 0x001fca0000011403 */
[----:B------:R-:W-:-:S04]  /*1c40*/  @!P3 IMAD.MOV R6, RZ, RZ, R21 ;  /* 0x000000ffff06b224 */ /* 0x000fc800078e0215 */
[----:B------:R-:W-:Y:S01]  /*1c50*/  IMAD R6, R23, R6, RZ ;  /* 0x0000000617067224 */ /* 0x000fe200078e02ff */
[----:B-1----:R-:W0:Y:S02]  /*1c60*/  SHFL.BFLY PT, R18, R29, 0x1, 0x1f ;  /* 0x0c201f001d127f89 */ /* 0x002e2400000e0000 */
        /* <DEDUP_REMOVED lines=8> */
[----:B------:R-:W-:-:S04]  /*1cf0*/  LOP3.LUT R20, R17, 0x1, RZ, 0xc0, !PT ;  /* 0x0000000111147812 */ /* 0x000fc800078ec0ff */
[----:B------:R-:W-:Y:S02]  /*1d00*/  FSETP.NE.FTZ.AND P2, PT, R19, RZ, PT ;  /* 0x000000ff1300720b */ /* 0x000fe40003f55000 */
[----:B------:R-:W-:-:S04]  /*1d10*/  ISETP.NE.U32.AND P0, PT, R20, 0x1, PT ;  /* 0x000000011400780c */ /* 0x000fc80003f05070 */
[----:B------:R-:W-:-:S07]  /*1d20*/  ISETP.GT.OR P0, PT, R17, 0xf, !P0 ;  /* 0x0000000f1100780c */ /* 0x000fce0004704670 */
[----:B------:R-:W0:Y:S02]  /*1d30*/  @P2 MUFU.LG2 R19, R19 ;  /* 0x0000001300132308 */ /* 0x000e240000000c00 */
[----:B0-----:R-:W-:-:S04]  /*1d40*/  @P2 FFMA.FTZ R28, R19, 0.69314718246459960938, R18 ;  /* 0x3f317218131c2823 */ /* 0x001fc80000010012 */
        /* <DEDUP_REMOVED lines=50> */
.L_x_302:
        /* <DEDUP_REMOVED lines=22> */
.L_x_303:
[----:B------:R-:W-:Y:S05]  /*21d0*/  BSYNC B0 ;  /* 0x0000000000007941 */ /* 0x000fea0003800000 */
.L_x_301:
[----:B------:R-:W-:Y:S01]  /*21e0*/  LOP3.LUT R19, R17, R0, RZ, 0xfc, !PT ;  /* 0x0000000011137212 */ /* 0x000fe200078efcff */
[----:B------:R-:W-:Y:S03]  /*21f0*/  BSSY B0, `(.L_x_304) ;  /* 0x0000028000007945 */ /* 0x000fe60003800000 */
[----:B------:R-:W-:-:S13]  /*2200*/  ISETP.NE.U32.AND P0, PT, R19, RZ, PT ;  /* 0x000000ff1300720c */ /* 0x000fda0003f05070 */
[----:B------:R-:W-:Y:S05]  /*2210*/  @!P0 BRA `(.L_x_305) ;  /* 0x000000f000008947 */ /* 0x000fea0003800000 */
[----:B------:R-:W-:Y:S01]  /*2220*/  IMAD.MOV.U32 R24, RZ, RZ, R30 ;  /* 0x000000ffff187224 */ /* 0x000fe200078e001e */
[----:B------:R-:W-:Y:S02]  /*2230*/  MOV R23, R0 ;  /* 0x0000000000177202 */ /* 0x000fe40000000f00 */
[----:B------:R-:W-:Y:S02]  /*2240*/  MOV R22, 0x2260 ;  /* 0x0000226000167802 */ /* 0x000fe40000000f00 */
[----:B------:R-:W-:Y:S05]  /*2250*/  CALL.REL.NOINC `($__internal_6_$__cuda_sm20_div_s64) ;  /* 0x0000235000007944 */ /* 0x000fea0003c00000 */
        /* <DEDUP_REMOVED lines=11> */
.L_x_305:
        /* <DEDUP_REMOVED lines=22> */
.L_x_306:
[----:B------:R-:W-:Y:S05]  /*2470*/  BSYNC B0 ;  /* 0x0000000000007941 */ /* 0x000fea0003800000 */
.L_x_304:
        /* <DEDUP_REMOVED lines=11> */
[----:B------:R-:W-:Y:S05]  /*2530*/  CALL.REL.NOINC `($__internal_6_$__cuda_sm20_div_s64) ;  /* 0x0000207000007944 */ /* 0x000fea0003c00000 */
[----:B------:R-:W-:-:S04]  /*2540*/  IADD3 R17, P0, RZ, -R20, RZ ;  /* 0x80000014ff117210 */ /* 0x000fc80007f1e0ff */
[----:B------:R-:W-:Y:S01]  /*2550*/  IADD3.X R18, RZ, ~R21, RZ, P0, !PT ;  /* 0x80000015ff127210 */ /* 0x000fe200007fe4ff */
[----:B------:R-:W-:-:S04]  /*2560*/  IMAD.WIDE.U32 R36, R5, R17, R36 ;  /* 0x0000001105247225 */ /* 0x000fc800078e0024 */
[----:B------:R-:W-:-:S04]  /*2570*/  IMAD R18, R18, R5, RZ ;  /* 0x0000000512127224 */ /* 0x000fc800078e02ff */
[----:B------:R-:W-:-:S05]  /*2580*/  IMAD R4, R4, R17, R18 ;  /* 0x0000001104047224 */ /* 0x000fca00078e0212 */
[----:B------:R-:W-:Y:S01]  /*2590*/  IADD3 R4, R37, R4, RZ ;  /* 0x0000000425047210 */ /* 0x000fe20007ffe0ff */
[----:B------:R-:W-:Y:S05]  /*25a0*/  BRA `(.L_x_309) ;  /* 0x0000016000007947 */ /* 0x000fea0003800000 */
.L_x_308:
        /* <DEDUP_REMOVED lines=22> */
.L_x_309:
[----:B------:R-:W-:Y:S05]  /*2710*/  BSYNC B0 ;  /* 0x0000000000007941 */ /* 0x000fea0003800000 */
.L_x_307:
        /* <DEDUP_REMOVED lines=38> */
[----:B------:R-:W-:Y:S05]  /*2980*/  CALL.REL.NOINC `($__internal_6_$__cuda_sm20_div_s64) ;  /* 0x00001c2000007944 */ /* 0x000fea0003c00000 */
        /* <DEDUP_REMOVED lines=12> */
.L_x_311:
        /* <DEDUP_REMOVED lines=23> */
.L_x_312:
[----:B------:R-:W-:Y:S05]  /*2bc0*/  BSYNC B0 ;  /* 0x0000000000007941 */ /* 0x000fea0003800000 */
.L_x_310:
        /* <DEDUP_REMOVED lines=19> */
.L_x_314:
        /* <DEDUP_REMOVED lines=22> */
.L_x_315:
[----:B------:R-:W-:Y:S05]  /*2e60*/  BSYNC B0 ;  /* 0x0000000000007941 */ /* 0x000fea0003800000 */
.L_x_313:
        /* <DEDUP_REMOVED lines=20> */
.L_x_317:
        /* <DEDUP_REMOVED lines=23> */
.L_x_318:
[----:B------:R-:W-:Y:S05]  /*3120*/  BSYNC B0 ;  /* 0x0000000000007941 */ /* 0x000fea0003800000 */
.L_x_316:
        /* <DEDUP_REMOVED lines=25> */
[----:B------:R-:W-:Y:S05]  /*32c0*/  CALL.REL.NOINC `($__internal_6_$__cuda_sm20_div_s64) ;  /* 0x000012e000007944 */ /* 0x000fea0003c00000 */
        /* <DEDUP_REMOVED lines=12> */
.L_x_320:
        /* <DEDUP_REMOVED lines=23> */
.L_x_321:
[----:B------:R-:W-:Y:S05]  /*3500*/  BSYNC B0 ;  /* 0x0000000000007941 */ /* 0x000fea0003800000 */
.L_x_319:
        /* <DEDUP_REMOVED lines=29> */
.L_x_323:
        /* <DEDUP_REMOVED lines=23> */
.L_x_324:
[----:B------:R-:W-:Y:S05]  /*3850*/  BSYNC B0 ;  /* 0x0000000000007941 */ /* 0x000fea0003800000 */
.L_x_322:
        /* <DEDUP_REMOVED lines=20> */
.L_x_300:
[----:B------:R-:W-:-:S04]  /*39a0*/  LEA R2, P0, R36, c[0x0][0x200], 0x2 ;  /* 0x0000800024027a11 */ /* 0x000fc800078010ff */
[----:B------:R-:W-:-:S05]  /*39b0*/  LEA.HI.X R3, R36, c[0x0][0x204], R37, 0x2, P0 ;  /* 0x0000810024037a11 */ /* 0x000fca00000f1425 */
[----:B------:R0:W-:Y:S04]  /*39c0*/  STG.E [R2.64], R28 ;  /* 0x0000001c02007986 */ /* 0x0001e8000c10190a */
.L_x_299:
[----:B------:R-:W-:Y:S05]  /*39d0*/  BSYNC B1 ;  /* 0x0000000000017941 */ /* 0x000fea0003800000 */
.L_x_298:
[----:B------:R-:W1:Y:S01]  /*39e0*/  S2R R34, SR_TID.X ;  /* 0x0000000000227919 */ /* 0x000e620000002100 */
[----:B------:R-:W-:Y:S01]  /*39f0*/  IMAD.MOV.U32 R13, RZ, RZ, RZ ;  /* 0x000000ffff0d7224 */ /* 0x000fe200078e00ff */
[----:B------:R-:W-:Y:S01]  /*3a00*/  CS2R R10, SRZ ;  /* 0x00000000000a7805 */ /* 0x000fe2000001ff00 */
[----:B------:R-:W-:Y:S01]  /*3a10*/  CS2R R8, SRZ ;  /* 0x0000000000087805 */ /* 0x000fe2000001ff00 */
[----:B------:R-:W-:Y:S01]  /*3a20*/  CS2R R6, SRZ ;  /* 0x0000000000067805 */ /* 0x000fe2000001ff00 */
[-C--:B01----:R-:W-:Y:S02]  /*3a30*/  LEA.HI R2, R34, R34.reuse, RZ, 0x1 ;  /* 0x0000002222027211 */ /* 0x083fe400078f08ff */
[----:B------:R-:W-:Y:S02]  /*3a40*/  SHF.R.S32.HI R33, RZ, 0x1f, R34 ;  /* 0x0000001fff217819 */ /* 0x000fe40000011422 */
[----:B------:R-:W-:Y:S02]  /*3a50*/  LOP3.LUT R3, R2, 0xfffffffe, RZ, 0xc0, !PT ;  /* 0xfffffffe02037812 */ /* 0x000fe400078ec0ff */
[----:B------:R-:W-:-:S03]  /*3a60*/  LEA.HI R33, R33, R34, RZ, 0x4 ;  /* 0x0000002221217211 */ /* 0x000fc600078f20ff */
[----:B------:R-:W-:-:S05]  /*3a70*/  IMAD.IADD R0, R34, 0x1, -R3 ;  /* 0x0000000122007824 */ /* 0x000fca00078e0a03 */
[----:B------:R-:W-:-:S04]  /*3a80*/  ISETP.GE.AND P1, PT, R0, c[0x0][0x314], PT ;  /* 0x0000c50000007a0c */ /* 0x000fc80003f26270 */
[----:B------:R-:W-:-:S13]  /*3a90*/  ISETP.GT.OR P1, PT, R34, 0xf, P1 ;  /* 0x0000000f2200780c */ /* 0x000fda0000f24670 */
[----:B------:R-:W-:Y:S02]  /*3aa0*/  @!P1 FADD.FTZ R3, -R28, R29 ;  /* 0x0000001d1c039221 */ /* 0x000fe40000010100 */
[----:B------:R-:W-:Y:S02]  /*3ab0*/  @!P1 IMAD.SHL.U32 R5, R2, 0x2, RZ ;  /* 0x0000000202059824 */ /* 0x000fe400078e00ff */
[----:B------:R-:W-:Y:S02]  /*3ac0*/  @!P1 FMUL.FTZ R3, R3, 1.4426950216293334961 ;  /* 0x3fb8aa3b03039820 */ /* 0x000fe40000410000 */
[----:B------:R-:W-:Y:S01]  /*3ad0*/  IMAD.MOV.U32 R2, RZ, RZ, c[0x0][0x314] ;  /* 0x0000c500ff027624 */ /* 0x000fe200078e00ff */
[----:B------:R-:W-:-:S03]  /*3ae0*/  @!P1 LOP3.LUT R5, R5, 0xfffffffc, RZ, 0xc0, !PT ;  /* 0xfffffffc05059812 */ /* 0x000fc600078ec0ff */
[----:B------:R-:W0:Y:S01]  /*3af0*/  @!P1 MUFU.EX2 R3, R3 ;  /* 0x0000000300039308 */ /* 0x000e220000000800 */
[----:B------:R-:W-:Y:S01]  /*3b00*/  ISETP.GE.AND P0, PT, R2, 0x1, PT ;  /* 0x000000010200780c */ /* 0x000fe20003f06270 */
[----:B------:R-:W-:Y:S01]  /*3b10*/  @!P1 IMAD R0, R0, 0x24, R5 ;  /* 0x0000002400009824 */ /* 0x000fe200078e0205 */
[----:B------:R-:W-:Y:S02]  /*3b20*/  LOP3.LUT R5, R33, 0x3ffffff0, RZ, 0xc0, !PT ;  /* 0x3ffffff021057812 */ /* 0x000fe400078ec0ff */
[----:B------:R-:W-:-:S03]  /*3b30*/  SHF.R.S32.HI R33, RZ, 0x4, R33 ;  /* 0x00000004ff217819 */ /* 0x000fc60000011421 */
[----:B------:R-:W-:Y:S02]  /*3b40*/  IMAD.IADD R34, R34, 0x1, -R5 ;  /* 0x0000000122227824 */ /* 0x000fe400078e0a05 */
[----:B------:R-:W-:Y:S02]  /*3b50*/  CS2R R4, SRZ ;  /* 0x0000000000047805 */ /* 0x000fe4000001ff00 */
[----:B------:R-:W-:Y:S01]  /*3b60*/  IMAD.SHL.U32 R34, R34, 0x4, RZ ;  /* 0x0000000422227824 */ /* 0x000fe200078e00ff */
[----:B0-----:R0:W-:Y:S04]  /*3b70*/  @!P1 STS [R0], R3 ;  /* 0x0000000300009388 */ /* 0x0011e80000000800 */
[C---:B------:R-:W-:Y:S02]  /*3b80*/  IADD3 R32, R34.reuse, 0x40, RZ ;  /* 0x0000004022207810 */ /* 0x040fe40007ffe0ff */
[----:B------:R-:W-:Y:S01]  /*3b90*/  IADD3 R31, R34, 0x80, RZ ;  /* 0x00000080221f7810 */ /* 0x000fe20007ffe0ff */
[----:B0-----:R-:W-:Y:S01]  /*3ba0*/  CS2R R2, SRZ ;  /* 0x0000000000027805 */ /* 0x001fe2000001ff00 */
[----:B------:R-:W-:Y:S01]  /*3bb0*/  IMAD.MOV.U32 R0, RZ, RZ, RZ ;  /* 0x000000ffff007224 */ /* 0x000fe200078e00ff */
        /* <DEDUP_REMOVED lines=25> */
.L_x_328:
        /* <DEDUP_REMOVED lines=14> */
.L_x_327:
[----:B------:R-:W-:Y:S05]  /*3e30*/  BSYNC B0 ;  /* 0x0000000000007941 */ /* 0x000fea0003800000 */
.L_x_326:
        /* <DEDUP_REMOVED lines=19> */
.L_x_325:
        /* <DEDUP_REMOVED lines=100> */
        .weak           $__internal_6_$__cuda_sm20_div_s64
        .type           $__internal_6_$__cuda_sm20_div_s64,@function
        .size           $__internal_6_$__cuda_sm20_div_s64,(.L_x_4076 - $__internal_6_$__cuda_sm20_div_s64)
$__internal_6_$__cuda_sm20_div_s64:
        /* <DEDUP_REMOVED lines=83> */
[----:B------:R-:W-:Y:S06]  /*4ae0*/  RET.REL.NODEC R26 `(_ZN5flash32flash_fwd_splitkv_combine_kernelI23Flash_fwd_kernel_traitsILi192ELi64ELi64ELi4ELb0ELb0EN7cutlass6half_tE19Flash_kernel_traitsILi192ELi64ELi64ELi4ES3_EELi8ELi1ELb0EEEvNS_16Flash_fwd_paramsE) ;  /* 0xffffb5101a007950 */ /* 0x000fec0003c3ffff */
.L_x_329:
        /* <DEDUP_REMOVED lines=9> */
.L_x_4076:


//--------------------- .text._ZN5flash32flash_fwd_splitkv_combine_kernelI23Flash_fwd_kernel_traitsILi192ELi64ELi64ELi4ELb0ELb0EN7cutlass6half_tE19Flash_kernel_traitsILi192ELi64ELi64ELi4ES3_EELi8ELi7ELb1EEEvNS_16Flash_fwd_paramsE --------------------------
	.section	.text._ZN5flash32flash_fwd_splitkv_combine_kernelI23Flash_fwd_kernel_traitsILi192ELi64ELi64ELi4ELb0ELb0EN7cutlass6half_tE19Flash_kernel_traitsILi192ELi64ELi64ELi4ES3_EELi8ELi7ELb1EEEvNS_16Flash_fwd_paramsE,"ax",@progbits
	.sectioninfo	@"SHI_REGISTERS=62"
	.align	128
        .global         _ZN5flash32flash_fwd_splitkv_combine_kernelI23Flash_fwd_kernel_traitsILi192ELi64ELi64ELi4ELb0ELb0EN7cutlass6half_tE19Flash_kernel_traitsILi192ELi64ELi64ELi4ES3_EELi8ELi7ELb1EEEvNS_16Flash_fwd_paramsE
        .type           _ZN5flash32flash_fwd_splitkv_combine_kernelI23Flash_fwd_kernel_traitsILi192ELi64ELi64ELi4ELb0ELb0EN7cutlass6half_tE19Flash_kernel_traitsILi192ELi64ELi64ELi4ES3_EELi8ELi7ELb1EEEvNS_16Flash_fwd_paramsE,@function
        .size           _ZN5flash32flash_fwd_splitkv_combine_kernelI23Flash_fwd_kernel_traitsILi192ELi64ELi64ELi4ELb0ELb0EN7cutlass6half_tE19Flash_kernel_traitsILi192ELi64ELi64ELi4ES3_EELi8ELi7ELb1EEEvNS_16Flash_fwd_paramsE,(.L_x_4077 - _ZN5flash32flash_fwd_splitkv_combine_kernelI23Flash_fwd_kernel_traitsILi192ELi64ELi64ELi4ELb0ELb0EN7cutlass6half_tE19Flash_kernel_traitsILi192ELi64ELi64ELi4ES3_EELi8ELi7ELb1EEEvNS_16Flash_fwd_paramsE)
        .other          _ZN5flash32flash_fwd_splitkv_combine_kernelI23Flash_fwd_kernel_traitsILi192ELi64ELi64ELi4ELb0ELb0EN7cutlass6half_tE19Flash_kernel_traitsILi192ELi64ELi64ELi4ES3_EELi8ELi7ELb1EEEvNS_16Flash_fwd_paramsE,@"STO_CUDA_ENTRY STV_DEFAULT"
_ZN5flash32flash_fwd_splitkv_combine_kernelI23Flash_fwd_kernel_traitsILi192ELi64ELi64ELi4ELb0ELb0EN7cutlass6half_tE19Flash_kernel_traitsILi192ELi64ELi64ELi4ES3_EELi8ELi7ELb1EEEvNS_16Flash_fwd_paramsE:
.text._ZN5flash32flash_fwd_splitkv_combine_kernelI23Flash_fwd_kernel_traitsILi192ELi64ELi64ELi4ELb0ELb0EN7cutlass6half_tE19Flash_kernel_traitsILi192ELi64ELi64ELi4ES3_EELi8ELi7ELb1EEEvNS_16Flash_fwd_paramsE:
        /* <DEDUP_REMOVED lines=23> */
[----:B------:R-:W-:Y:S05]  /*0170*/  CALL.REL.NOINC `($__internal_7_$__cuda_sm20_div_s64) ;  /* 0x0000579000007944 */ /* 0x000fea0003c00000 */
[----:B------:R-:W-:Y:S02]  /*0180*/  MOV R8, R0 ;  /* 0x0000000000087202 */ /* 0x000fe40000000f00 */
[----:B------:R-:W-:Y:S01]  /*0190*/  MOV R9, R21 ;  /* 0x0000001500097202 */ /* 0x000fe20000000f00 */
[----:B------:R-:W-:Y:S05]  /*01a0*/  BRA `(.L_x_331) ;  /* 0x0000013000007947 */ /* 0x000fea0003800000 */
.L_x_330:
        /* <DEDUP_REMOVED lines=19> */
.L_x_331:
        /* <DEDUP_REMOVED lines=17> */
.L_x_333:
        /* <DEDUP_REMOVED lines=20> */
.L_x_334:
[----:B------:R-:W-:Y:S05]  /*0530*/  BSYNC B0 ;  /* 0x0000000000007941 */ /* 0x000fea0003800000 */
.L_x_332:
        /* <DEDUP_REMOVED lines=57> */
.L_x_336:
        /* <DEDUP_REMOVED lines=19> */
.L_x_337:
[----:B------:R-:W-:Y:S05]  /*0a00*/  BSYNC B0 ;  /* 0x0000000000007941 */ /* 0x000fea0003800000 */
.L_x_335:
        /* <DEDUP_REMOVED lines=107> */
.L_x_339:
        /* <DEDUP_REMOVED lines=19> */
.L_x_340:
[----:B------:R-:W-:Y:S05]  /*11f0*/  BSYNC B0 ;  /* 0x0000000000007941 */ /* 0x000fea0003800000 */
.L_x_338:
        /* <DEDUP_REMOVED lines=163> */
[----:B------:R-:W-:Y:S05]  /*1c30*/  CALL.REL.NOINC `($__internal_7_$__cuda_sm20_div_s64) ;  /* 0x00003cd000007944 */ /* 0x000fea0003c00000 */
[----:B------:R-:W-:Y:S02]  /*1c40*/  MOV R42, R0 ;  /* 0x00000000002a7202 */ /* 0x000fe40000000f00 */
[----:B------:R-:W-:Y:S01]  /*1c50*/  MOV R43, R21 ;  /* 0x00000015002b7202 */ /* 0x000fe20000000f00 */
[----:B------:R-:W-:Y:S05]  /*1c60*/  BRA `(.L_x_343) ;  /* 0x0000013000007947 */ /* 0x000fea0003800000 */
.L_x_342:
        /* <DEDUP_REMOVED lines=19> */
.L_x_343:
[----:B------:R-:W-:Y:S05]  /*1da0*/  BSYNC B0 ;  /* 0x0000000000007941 */ /* 0x000fea0003800000 */
.L_x_341:
        /* <DEDUP_REMOVED lines=205> */
.L_x_348:
        /* <DEDUP_REMOVED lines=21> */
.L_x_349:
[----:B------:R-:W-:Y:S05]  /*2bd0*/  BSYNC B0 ;  /* 0x0000000000007941 */ /* 0x000fea0003800000 */
.L_x_347:
        /* <DEDUP_REMOVED lines=8> */
[----:B------:R-:W-:Y:S05]  /*2c60*/  CALL.REL.NOINC `($__internal_7_$__cuda_sm20_div_s64) ;  /* 0x00002ca000007944 */ /* 0x000fea0003c00000 */
        /* <DEDUP_REMOVED lines=12> */
.L_x_351:
        /* <DEDUP_REMOVED lines=22> */
.L_x_352:
[----:B------:R-:W-:Y:S05]  /*2e90*/  BSYNC B0 ;  /* 0x0000000000007941 */ /* 0x000fea0003800000 */
.L_x_350:
        /* <DEDUP_REMOVED lines=11> */
[----:B------:R-:W-:Y:S05]  /*2f50*/  CALL.REL.NOINC `($__internal_7_$__cuda_sm20_div_s64) ;  /* 0x000029b000007944 */ /* 0x000fea0003c00000 */
        /* <DEDUP_REMOVED lines=11> */
.L_x_354:
        /* <DEDUP_REMOVED lines=22> */
.L_x_355:
[----:B------:R-:W-:Y:S05]  /*3170*/  BSYNC B0 ;  /* 0x0000000000007941 */ /* 0x000fea0003800000 */
.L_x_353:
        /* <DEDUP_REMOVED lines=52> */
.L_x_357:
        /* <DEDUP_REMOVED lines=22> */
.L_x_358:
[----:B------:R-:W-:Y:S05]  /*3620*/  BSYNC B0 ;  /* 0x0000000000007941 */ /* 0x000fea0003800000 */
.L_x_356:
        /* <DEDUP_REMOVED lines=22> */
.L_x_360:
        /* <DEDUP_REMOVED lines=22> */
.L_x_361:
[----:B------:R-:W-:Y:S05]  /*38f0*/  BSYNC B0 ;  /* 0x0000000000007941 */ /* 0x000fea0003800000 */
.L_x_359:
        /* <DEDUP_REMOVED lines=21> */
.L_x_363:
        /* <DEDUP_REMOVED lines=23> */
.L_x_364:
[----:B------:R-:W-:Y:S05]  /*3bc0*/  BSYNC B0 ;  /* 0x0000000000007941 */ /* 0x000fea0003800000 */
.L_x_362:
        /* <DEDUP_REMOVED lines=38> */
.L_x_366:
        /* <DEDUP_REMOVED lines=23> */
.L_x_367:
[----:B------:R-:W-:Y:S05]  /*3fa0*/  BSYNC B0 ;  /* 0x0000000000007941 */ /* 0x000fea0003800000 */
.L_x_365:
        /* <DEDUP_REMOVED lines=31> */
.L_x_369:
        /* <DEDUP_REMOVED lines=23> */
.L_x_370:
[----:B------:R-:W-:Y:S05]  /*4310*/  BSYNC B0 ;  /* 0x0000000000007941 */ /* 0x000fea0003800000 */
.L_x_368:
        /* <DEDUP_REMOVED lines=20> */
.L_x_346:
[----:B------:R-:W-:-:S04]  /*4460*/  LEA R2, P0, R44, c[0x0][0x200], 0x2 ;  /* 0x000080002c027a11 */ /* 0x000fc800078010ff */
[----:B------:R-:W-:-:S05]  /*4470*/  LEA.HI.X R3, R44, c[0x0][0x204], R45, 0x2, P0 ;  /* 0x000081002c037a11 */ /* 0x000fca00000f142d */
[----:B------:R0:W-:Y:S04]  /*4480*/  STG.E [R2.64], R30 ;  /* 0x0000001e02007986 */ /* 0x0001e8000c101908 */
.L_x_345:
[----:B------:R-:W-:Y:S05]  /*4490*/  BSYNC B1 ;  /* 0x0000000000017941 */ /* 0x000fea0003800000 */
.L_x_344:
[C---:B------:R-:W-:Y:S01]  /*44a0*/  IADD3 R0, R39.reuse, 0x10, RZ ;  /* 0x0000001027007810 */ /* 0x040fe20007ffe0ff */
[----:B------:R-:W-:Y:S01]  /*44b0*/  IMAD.MOV.U32 R29, RZ, RZ, c[0x0][0x314] ;  /* 0x0000c500ff1d7624 */ /* 0x000fe200078e00ff */
[C---:B------:R-:W-:Y:S01]  /*44c0*/  ISETP.GE.OR P5, PT, R39.reuse, c[0x0][0x314], P6 ;  /* 0x0000c50027007a0c */ /* 0x040fe200037a6670 */
[----:B0-----:R-:W-:Y:S01]  /*44d0*/  CS2R R4, SRZ ;  /* 0x0000000000047805 */ /* 0x001fe2000001ff00 */
[----:B------:R-:W-:Y:S01]  /*44e0*/  ISETP.GE.OR P0, PT, R0, c[0x0][0x314], P6 ;  /* 0x0000c50000007a0c */ /* 0x000fe20003706670 */
[----:B------:R-:W-:Y:S01]  /*44f0*/  CS2R R6, SRZ ;  /* 0x0000000000067805 */ /* 0x000fe2000001ff00 */
[----:B------:R-:W-:Y:S01]  /*4500*/  IADD3 R0, R39, 0x20, RZ ;  /* 0x0000002027007810 */ /* 0x000fe20007ffe0ff */
[----:B------:R-:W-:Y:S01]  /*4510*/  CS2R R8, SRZ ;  /* 0x0000000000087805 */ /* 0x000fe2000001ff00 */
[----:B------:R-:W-:Y:S01]  /*4520*/  CS2R R10, SRZ ;  /* 0x00000000000a7805 */ /* 0x000fe2000001ff00 */
[----:B------:R-:W-:Y:S02]  /*4530*/  MOV R12, RZ ;  /* 0x000000ff000c7202 */ /* 0x000fe40000000f00 */
[----:B------:R-:W-:-:S02]  /*4540*/  ISETP.GE.OR P4, PT, R0, c[0x0][0x314], P6 ;  /* 0x0000c50000007a0c */ /* 0x000fc40003786670 */
[----:B------:R-:W-:Y:S02]  /*4550*/  IADD3 R0, R39, 0x30, RZ ;  /* 0x0000003027007810 */ /* 0x000fe40007ffe0ff */
[C---:B------:R-:W-:Y:S02]  /*4560*/  @!P5 FADD.FTZ R37, -R30.reuse, R37 ;  /* 0x000000251e25d221 */ /* 0x040fe40000010100 */
[----:B------:R-:W-:Y:S01]  /*4570*/  @!P0 FADD.FTZ R2, -R30, R38 ;  /* 0x000000261e028221 */ /* 0x000fe20000010100 */
[----:B------:R-:W-:Y:S01]  /*4580*/  ISETP.GE.OR P3, PT, R0, c[0x0][0x314], P6 ;  /* 0x0000c50000007a0c */ /* 0x000fe20003766670 */
[----:B------:R-:W-:Y:S01]  /*4590*/  @!P5 FMUL.FTZ R37, R37, 1.4426950216293334961 ;  /* 0x3fb8aa3b2525d820 */ /* 0x000fe20000410000 */
[----:B------:R-:W-:Y:S01]  /*45a0*/  IADD3 R0, R39, 0x40, RZ ;  /* 0x0000004027007810 */ /* 0x000fe20007ffe0ff */
[----:B------:R-:W-:-:S03]  /*45b0*/  @!P0 FMUL.FTZ R2, R2, 1.4426950216293334961 ;  /* 0x3fb8aa3b02028820 */ /* 0x000fc60000410000 */
        /* <DEDUP_REMOVED lines=8> */
[----:B------:R-:W-:Y:S01]  /*4640*/  @!P3 FMUL.FTZ R36, R36, 1.4426950216293334961 ;  /* 0x3fb8aa3b2424b820 */ /* 0x000fe20000410000 */
[----:B------:R-:W1:Y:S01]  /*4650*/  @!P5 MUFU.EX2 R37, R37 ;  /* 0x000000250025d308 */ /* 0x000e620000000800 */
[----:B------:R-:W-:-:S04]  /*4660*/  @!P2 FADD.FTZ R33, -R30, R33 ;  /* 0x000000211e21a221 */ /* 0x000fc80000010100 */
[----:B------:R-:W-:Y:S01]  /*4670*/  @!P2 FMUL.FTZ R33, R33, 1.4426950216293334961 ;  /* 0x3fb8aa3b2121a820 */ /* 0x000fe20000410000 */
[----:B0-----:R0:W-:Y:S01]  /*4680*/  @!P0 STS [R25.X4+0x240], R2 ;  /* 0x0002400219008388 */ /* 0x0011e20000004800 */
[----:B------:R-:W-:Y:S01]  /*4690*/  ISETP.GE.OR P0, PT, R0, c[0x0][0x314], P6 ;  /* 0x0000c50000007a0c */ /* 0x000fe20003706670 */
[----:B------:R-:W-:Y:S01]  /*46a0*/  @!P1 FADD.FTZ R34, -R30, R34 ;  /* 0x000000221e229221 */ /* 0x000fe20000010100 */
[C---:B------:R-:W-:Y:S01]  /*46b0*/  IADD3 R0, R39.reuse, 0x70, RZ ;  /* 0x0000007027007810 */ /* 0x040fe20007ffe0ff */
[----:B------:R-:W2:Y:S01]  /*46c0*/  @!P4 MUFU.EX2 R35, R35 ;  /* 0x000000230023c308 */ /* 0x000ea20000000800 */
[----:B------:R-:W-:Y:S02]  /*46d0*/  IMAD.SHL.U32 R39, R39, 0x4, RZ ;  /* 0x0000000427277824 */ /* 0x000fe400078e00ff */
[----:B------:R-:W-:Y:S01]  /*46e0*/  ISETP.GE.OR P6, PT, R0, c[0x0][0x314], P6 ;  /* 0x0000c50000007a0c */ /* 0x000fe200037c6670 */
[----:B------:R-:W-:Y:S01]  /*46f0*/  @!P1 FMUL.FTZ R34, R34, 1.4426950216293334961 ;  /* 0x3fb8aa3b22229820 */ /* 0x000fe20000410000 */
[----:B-1----:R-:W-:Y:S03]  /*4700*/  @!P5 STS [R25.X4], R37 ;  /* 0x000000251900d388 */ /* 0x002fe60000004800 */
[----:B------:R-:W1:Y:S02]  /*4710*/  @!P3 MUFU.EX2 R36, R36 ;  /* 0x000000240024b308 */ /* 0x000e640000000800 */
[----:B------:R-:W-:-:S04]  /*4720*/  @!P0 FADD.FTZ R31, -R30, R31 ;  /* 0x0000001f1e1f8221 */ /* 0x000fc80000010100 */
[----:B------:R-:W-:Y:S02]  /*4730*/  @!P0 FMUL.FTZ R31, R31, 1.4426950216293334961 ;  /* 0x3fb8aa3b1f1f8820 */ /* 0x000fe40000410000 */
[----:B------:R-:W-:Y:S01]  /*4740*/  @!P6 FADD.FTZ R30, -R30, R32 ;  /* 0x000000201e1ee221 */ /* 0x000fe20000010100 */
[----:B------:R-:W3:Y:S01]  /*4750*/  @!P2 MUFU.EX2 R33, R33 ;  /* 0x000000210021a308 */ /* 0x000ee20000000800 */
[----:B--2---:R-:W-:Y:S02]  /*4760*/  @!P4 STS [R25.X4+0x480], R35 ;  /* 0x000480231900c388 */ /* 0x004fe40000004800 */
[----:B------:R-:W-:Y:S01]  /*4770*/  @!P6 FMUL.FTZ R0, R30, 1.4426950216293334961 ;  /* 0x3fb8aa3b1e00e820 */ /* 0x000fe20000410000 */
[----:B0-----:R-:W-:Y:S01]  /*4780*/  CS2R R2, SRZ ;  /* 0x0000000000027805 */ /* 0x001fe2000001ff00 */
[----:B-1----:R-:W-:Y:S03]  /*4790*/  @!P3 STS [R25.X4+0x6c0], R36 ;  /* 0x0006c0241900b388 */ /* 0x002fe60000004800 */
[----:B------:R-:W0:Y:S08]  /*47a0*/  @!P0 MUFU.EX2 R31, R31 ;  /* 0x0000001f001f8308 */ /* 0x000e300000000800 */
[----:B------:R-:W1:Y:S01]  /*47b0*/  @!P1 MUFU.EX2 R34, R34 ;  /* 0x0000002200229308 */ /* 0x000e620000000800 */
[----:B---3--:R-:W-:Y:S07]  /*47c0*/  @!P2 STS [R25.X4+0x900], R33 ;  /* 0x000900211900a388 */ /* 0x008fee0000004800 */
[----:B------:R-:W2:Y:S01]  /*47d0*/  @!P6 MUFU.EX2 R0, R0 ;  /* 0x000000000000e308 */ /* 0x000ea20000000800 */
[----:B0-----:R-:W-:Y:S01]  /*47e0*/  @!P0 STS [R25.X4+0xd80], R31 ;  /* 0x000d801f19008388 */ /* 0x001fe20000004800 */
[----:B------:R-:W-:-:S03]  /*47f0*/  ISETP.GE.AND P0, PT, R29, 0x1, PT ;  /* 0x000000011d00780c */ /* 0x000fc60003f06270 */
[----:B-1----:R-:W-:Y:S04]  /*4800*/  @!P1 STS [R25.X4+0xb40], R34 ;  /* 0x000b402219009388 */ /* 0x002fe80000004800 */
[----:B--2---:R0:W-:Y:S02]  /*4810*/  @!P6 STS [R25.X4+0xfc0], R0 ;  /* 0x000fc0001900e388 */ /* 0x0041e40000004800 */
[----:B0-----:R-:W-:Y:S02]  /*4820*/  HFMA2.MMA R0, -RZ, RZ, 0, 0 ;  /* 0x00000000ff007435 */ /* 0x001fe400000001ff */
[----:B------:R-:W-:Y:S06]  /*4830*/  BAR.SYNC.DEFER_BLOCKING 0x0 ;  /* 0x0000000000007b1d */ /* 0x000fec0000010000 */
[----:B------:R-:W-:Y:S05]  /*4840*/  @!P0 BRA `(.L_x_371) ;  /* 0x00000ad000008947 */ /* 0x000fea0003800000 */
[----:B------:R-:W-:Y:S01]  /*4850*/  ULDC UR5, c[0x0][0x22c] ;  /* 0x00008b0000057ab9 */ /* 0x000fe20000000800 */
[----:B------:R-:W-:Y:S01]  /*4860*/  IMAD R35, R15, 0xc0, R39 ;  /* 0x000000c00f237824 */ /* 0x000fe200078e0227 */
[----:B------:R-:W-:Y:S01]  /*4870*/  UIMAD UR5, UR7, UR5, URZ ;  /* 0x00000005070572a4 */ /* 0x000fe2000f8e023f */
[----:B------:R-:W-:Y:S01]  /*4880*/  ISETP.GT.AND P1, PT, R29, 0x3, PT ;  /* 0x000000031d00780c */ /* 0x000fe20003f24270 */
[C---:B------:R-:W-:Y:S01]  /*4890*/  IMAD R32, R28.reuse, c[0x0][0x22c], RZ ;  /* 0x00008b001c207a24 */ /* 0x040fe200078e02ff */
[----:B------:R-:W-:Y:S01]  /*48a0*/  PLOP3.LUT P4, PT, PT, PT, PT, 0x80, 0x0 ;  /* 0x000000000000781c */ /* 0x000fe20003f8f070 */
[----:B------:R-:W-:Y:S01]  /*48b0*/  USHF.R.S32.HI UR4, URZ, 0x1f, UR5 ;  /* 0x0000001f3f047899 */ /* 0x000fe20008011405 */
[----:B------:R-:W-:Y:S01]  /*48c0*/  IMAD.SHL.U32 R14, R15, 0x4, RZ ;  /* 0x000000040f0e7824 */ /* 0x000fe200078e00ff */
[C---:B------:R-:W-:Y:S01]  /*48d0*/  IADD3 R0, P0, R35.reuse, UR5, RZ ;  /* 0x0000000523007c10 */ /* 0x040fe2000ff1e0ff */
[----:B------:R-:W-:Y:S01]  /*48e0*/  IMAD.MOV.U32 R30, RZ, RZ, RZ ;  /* 0x000000ffff1e7224 */ /* 0x000fe200078e00ff */
[----:B------:R-:W-:Y:S01]  /*48f0*/  IADD3 R31, R28, -UR7, RZ ;  /* 0x800000071c1f7c10 */ /* 0x000fe2000fffe0ff */
[----:B------:R-:W-:Y:S01]  /*4900*/  CS2R R16, SRZ ;  /* 0x0000000000107805 */ /* 0x000fe2000001ff00 */
[----:B------:R-:W-:Y:S01]  /*4910*/  LEA.HI.X.SX32 R35, R35, UR4, 0x1, P0 ;  /* 0x0000000423237c11 */ /* 0x000fe200080f0eff */
[----:B------:R-:W-:Y:S01]  /*4920*/  CS2R R18, SRZ ;  /* 0x0000000000127805 */ /* 0x000fe2000001ff00 */
[C---:B------:R-:W-:Y:S01]  /*4930*/  LEA R34, P0, R0.reuse, c[0x0][0x1d8], 0x2 ;  /* 0x0000760000227a11 */ /* 0x040fe200078010ff */
[----:B------:R-:W-:Y:S01]  /*4940*/  CS2R R20, SRZ ;  /* 0x0000000000147805 */ /* 0x000fe2000001ff00 */
[----:B------:R-:W-:Y:S01]  /*4950*/  CS2R R22, SRZ ;  /* 0x0000000000167805 */ /* 0x000fe2000001ff00 */
[----:B------:R-:W-:Y:S01]  /*4960*/  CS2R R24, SRZ ;  /* 0x0000000000187805 */ /* 0x000fe2000001ff00 */
[----:B------:R-:W-:Y:S01]  /*4970*/  LEA.HI.X R35, R0, c[0x0][0x1dc], R35, 0x2, P0 ;  /* 0x0000770000237a11 */ /* 0x000fe200000f1423 */
[----:B------:R-:W-:Y:S01]  /*4980*/  IMAD.MOV.U32 R0, RZ, RZ, RZ ;  /* 0x000000ffff007224 */ /* 0x000fe200078e00ff */
[----:B------:R-:W-:Y:S01]  /*4990*/  IADD3 R34, P0, R34, 0x200, RZ ;  /* 0x0000020022227810 */ /* 0x000fe20007f1e0ff */
[----:B------:R-:W-:Y:S01]  /*49a0*/  CS2R R26, SRZ ;  /* 0x00000000001a7805 */ /* 0x000fe2000001ff00 */
[----:B------:R-:W-:-:S04]  /*49b0*/  IMAD.WIDE R32, R32, 0x4, RZ ;  /* 0x0000000420207825 */ /* 0x000fc800078e02ff */
[----:B------:R-:W-:Y:S01]  /*49c0*/  IMAD.X R35, RZ, RZ, R35, P0 ;  /* 0x000000ffff237224 */ /* 0x000fe200000e0623 */
[----:B------:R-:W-:Y:S05]  /*49d0*/  @!P1 BRA `(.L_x_372) ;  /* 0x0000051000009947 */ /* 0x000fea0003800000 */
[----:B------:R-:W-:Y:S02]  /*49e0*/  PLOP3.LUT P4, PT, PT, PT, PT, 0x8, 0x0 ;  /* 0x000000000000781c */ /* 0x000fe40003f8e170 */
[CC--:B------:R-:W-:Y:S02]  /*49f0*/  ISETP.GE.AND P3, PT, R15.reuse, R31.reuse, PT ;  /* 0x0000001f0f00720c */ /* 0x0c0fe40003f66270 */
[----:B------:R-:W-:Y:S02]  /*4a00*/  ISETP.GE.AND P0, PT, R15, R31, PT ;  /* 0x0000001f0f00720c */ /* 0x000fe40003f06270 */
[----:B------:R-:W-:-:S09]  /*4a10*/  IADD3 R29, R29, -0x3, RZ ;  /* 0xfffffffd1d1d7810 */ /* 0x000fd20007ffe0ff */
.L_x_373:
[----:B------:R0:W2:Y:S01]  /*4a20*/  @!P3 LDG.E.128 R16, [R34.64+-0x200] ;  /* 0xfffe00082210b981 */ /* 0x0000a2000c1e1d00 */
[----:B------:R-:W-:Y:S02]  /*4a30*/  IADD3 R36, P1, R32, R34, RZ ;  /* 0x0000002220247210 */ /* 0x000fe40007f3e0ff */
[----:B------:R-:W-:Y:S01]  /*4a40*/  IADD3 R30, R30, 0x4, RZ ;  /* 0x000000041e1e7810 */ /* 0x000fe20007ffe0ff */
[----:B------:R0:W3:Y:S01]  /*4a50*/  @!P3 LDG.E.128 R20, [R34.64+-0x100] ;  /* 0xffff00082214b981 */ /* 0x0000e2000c1e1d00 */
[C---:B------:R-:W-:Y:S02]  /*4a60*/  IADD3.X R37, R33.reuse, R35, RZ, P1, !PT ;  /* 0x0000002321257210 */ /* 0x040fe40000ffe4ff */
[----:B------:R-:W-:Y:S01]  /*4a70*/  ISETP.GE.AND P2, PT, R30, R29, PT ;  /* 0x0000001d1e00720c */ /* 0x000fe20003f46270 */
[----:B------:R0:W4:Y:S01]  /*4a80*/  @!P3 LDG.E.128 R24, [R34.64] ;  /* 0x000000082218b981 */ /* 0x000122000c1e1d00 */
[----:B------:R-:W-:Y:S03]  /*4a90*/  PLOP3.LUT P3, PT, P0, PT, PT, 0x80, 0x0 ;  /* 0x000000000000781c */ /* 0x000fe6000076f070 */
[----:B------:R-:W2:Y:S01]  /*4aa0*/  LDS R13, [R14] ;  /* 0x000000000e0d7984 */ /* 0x000ea20000000800 */
[C---:B0-----:R-:W-:Y:S04]  /*4ab0*/  IADD3 R34, P1, R32.reuse, R36, RZ ;  /* 0x0000002420227210 */ /* 0x041fe80007f3e0ff */
[----:B------:R-:W-:Y:S01]  /*4ac0*/  IADD3.X R35, R33, R37, RZ, P1, !PT ;  /* 0x0000002521237210 */ /* 0x000fe20000ffe4ff */
[C---:B--2---:R-:W-:Y:S02]  /*4ad0*/  FFMA.FTZ R12, R13.reuse, R16, R12 ;  /* 0x000000100d0c7223 */ /* 0x044fe4000001000c */
[C---:B------:R-:W-:Y:S02]  /*4ae0*/  FFMA.FTZ R11, R13.reuse, R17, R11 ;  /* 0x000000110d0b7223 */ /* 0x040fe4000001000b */
[C---:B------:R-:W-:Y:S02]  /*4af0*/  FFMA.FTZ R10, R13.reuse, R18, R10 ;  /* 0x000000120d0a7223 */ /* 0x040fe4000001000a */
[C---:B------:R-:W-:Y:S02]  /*4b00*/  FFMA.FTZ R9, R13.reuse, R19, R9 ;  /* 0x000000130d097223 */ /* 0x040fe40000010009 */
[C---:B---3--:R-:W-:Y:S01]  /*4b10*/  FFMA.FTZ R8, R13.reuse, R20, R8 ;  /* 0x000000140d087223 */ /* 0x048fe20000010008 */
[----:B------:R-:W2:Y:S01]  /*4b20*/  @!P3 LDG.E.128 R16, [R36.64+-0x200] ;  /* 0xfffe00082410b981 */ /* 0x000ea2000c1e1d00 */
[C---:B------:R-:W-:Y:S02]  /*4b30*/  FFMA.FTZ R7, R13.reuse, R21, R7 ;  /* 0x000000150d077223 */ /* 0x040fe40000010007 */
[C---:B------:R-:W-:Y:S02]  /*4b40*/  FFMA.FTZ R6, R13.reuse, R22, R6 ;  /* 0x000000160d067223 */ /* 0x040fe40000010006 */
[C---:B------:R-:W-:Y:S02]  /*4b50*/  FFMA.FTZ R5, R13.reuse, R23, R5 ;  /* 0x000000170d057223 */ /* 0x040fe40000010005 */
[C---:B----4-:R-:W-:Y:S01]  /*4b60*/  FFMA.FTZ R4, R13.reuse, R24, R4 ;  /* 0x000000180d047223 */ /* 0x050fe20000010004 */
[----:B------:R-:W3:Y:S01]  /*4b70*/  @!P3 LDG.E.128 R20, [R36.64+-0x100] ;  /* 0xffff00082414b981 */ /* 0x000ee2000c1e1d00 */
[C---:B------:R-:W-:Y:S02]  /*4b80*/  FFMA.FTZ R3, R13.reuse, R25, R3 ;  /* 0x000000190d037223 */ /* 0x040fe40000010003 */
[C---:B------:R-:W-:Y:S02]  /*4b90*/  FFMA.FTZ R2, R13.reuse, R26, R2 ;  /* 0x0000001a0d027223 */ /* 0x040fe40000010002 */
[----:B------:R-:W-:Y:S02]  /*4ba0*/  FFMA.FTZ R0, R13, R27, R0 ;  /* 0x0000001b0d007223 */ /* 0x000fe40000010000 */
[----:B------:R-:W4:Y:S04]  /*4bb0*/  @!P3 LDG.E.128 R24, [R36.64] ;  /* 0x000000082418b981 */ /* 0x000f28000c1e1d00 */
[----:B------:R-:W2:Y:S02]  /*4bc0*/  LDS R13, [R14+0x24] ;  /* 0x000024000e0d7984 */ /* 0x000ea40000000800 */
[C---:B--2---:R-:W-:Y:S02]  /*4bd0*/  FFMA.FTZ R12, R13.reuse, R16, R12 ;  /* 0x000000100d0c7223 */ /* 0x044fe4000001000c */
[C---:B------:R-:W-:Y:S02]  /*4be0*/  FFMA.FTZ R11, R13.reuse, R17, R11 ;  /* 0x000000110d0b7223 */ /* 0x040fe4000001000b */
[C---:B------:R-:W-:Y:S02]  /*4bf0*/  FFMA.FTZ R10, R13.reuse, R18, R10 ;  /* 0x000000120d0a7223 */ /* 0x040fe4000001000a */
[C---:B------:R-:W-:Y:S02]  /*4c00*/  FFMA.FTZ R9, R13.reuse, R19, R9 ;  /* 0x000000130d097223 */ /* 0x040fe40000010009 */
[C---:B---3--:R-:W-:Y:S01]  /*4c10*/  FFMA.FTZ R8, R13.reuse, R20, R8 ;  /* 0x000000140d087223 */ /* 0x048fe20000010008 */
[----:B------:R0:W2:Y:S01]  /*4c20*/  @!P3 LDG.E.128 R16, [R34.64+-0x200] ;  /* 0xfffe00082210b981 */ /* 0x0000a2000c1e1d00 */
[C---:B------:R-:W-:Y:S02]  /*4c30*/  FFMA.FTZ R7, R13.reuse, R21, R7 ;  /* 0x000000150d077223 */ /* 0x040fe40000010007 */
[C---:B------:R-:W-:Y:S02]  /*4c40*/  FFMA.FTZ R6, R13.reuse, R22, R6 ;  /* 0x000000160d067223 */ /* 0x040fe40000010006 */
[C---:B------:R-:W-:Y:S02]  /*4c50*/  FFMA.FTZ R5, R13.reuse, R23, R5 ;  /* 0x000000170d057223 */ /* 0x040fe40000010005 */
[C---:B----4-:R-:W-:Y:S01]  /*4c60*/  FFMA.FTZ R4, R13.reuse, R24, R4 ;  /* 0x000000180d047223 */ /* 0x050fe20000010004 */
[----:B------:R0:W3:Y:S01]  /*4c70*/  @!P3 LDG.E.128 R20, [R34.64+-0x100] ;  /* 0xffff00082214b981 */ /* 0x0000e2000c1e1d00 */
[C---:B------:R-:W-:Y:S02]  /*4c80*/  FFMA.FTZ R3, R13.reuse, R25, R3 ;  /* 0x000000190d037223 */ /* 0x040fe40000010003 */
[C---:B------:R-:W-:Y:S02]  /*4c90*/  FFMA.FTZ R2, R13.reuse, R26, R2 ;  /* 0x0000001a0d027223 */ /* 0x040fe40000010002 */
[----:B------:R-:W-:Y:S02]  /*4ca0*/  FFMA.FTZ R0, R13, R27, R0 ;  /* 0x0000001b0d007223 */ /* 0x000fe40000010000 */
[----:B------:R0:W4:Y:S04]  /*4cb0*/  @!P3 LDG.E.128 R24, [R34.64] ;  /* 0x000000082218b981 */ /* 0x000128000c1e1d00 */
[----:B------:R-:W2:Y:S01]  /*4cc0*/  LDS R13, [R14+0x48] ;  /* 0x000048000e0d7984 */ /* 0x000ea20000000800 */
[C---:B0-----:R-:W-:Y:S04]  /*4cd0*/  IADD3 R34, P1, R32.reuse, R34, RZ ;  /* 0x0000002220227210 */ /* 0x041fe80007f3e0ff */
[----:B------:R-:W-:Y:S01]  /*4ce0*/  IADD3.X R35, R33, R35, RZ, P1, !PT ;  /* 0x0000002321237210 */ /* 0x000fe20000ffe4ff */
        /* <DEDUP_REMOVED lines=15> */
[----:B------:R1:W2:Y:S01]  /*4de0*/  LDS R13, [R14+0x6c] ;  /* 0x00006c000e0d7984 */ /* 0x0002a20000000800 */
[----:B0-----:R-:W-:Y:S02]  /*4df0*/  IADD3 R34, P1, R32, R34, RZ ;  /* 0x0000002220227210 */ /* 0x001fe40007f3e0ff */
[----:B-1----:R-:W-:Y:S02]  /*4e00*/  IADD3 R14, R14, 0x90, RZ ;  /* 0x000000900e0e7810 */ /* 0x002fe40007ffe0ff */
[----:B------:R-:W-:Y:S01]  /*4e10*/  IADD3.X R35, R33, R35, RZ, P1, !PT ;  /* 0x0000002321237210 */ /* 0x000fe20000ffe4ff */
[C---:B--2---:R-:W-:Y:S02]  /*4e20*/  FFMA.FTZ R12, R13.reuse, R16, R12 ;  /* 0x000000100d0c7223 */ /* 0x044fe4000001000c */
[C---:B------:R-:W-:Y:S02]  /*4e30*/  FFMA.FTZ R11, R13.reuse, R17, R11 ;  /* 0x000000110d0b7223 */ /* 0x040fe4000001000b */
[C---:B------:R-:W-:Y:S02]  /*4e40*/  FFMA.FTZ R10, R13.reuse, R18, R10 ;  /* 0x000000120d0a7223 */ /* 0x040fe4000001000a */
[C---:B------:R-:W-:Y:S02]  /*4e50*/  FFMA.FTZ R9, R13.reuse, R19, R9 ;  /* 0x000000130d097223 */ /* 0x040fe40000010009 */
[C---:B---3--:R-:W-:Y:S02]  /*4e60*/  FFMA.FTZ R8, R13.reuse, R20, R8 ;  /* 0x000000140d087223 */ /* 0x048fe40000010008 */
[C---:B------:R-:W-:Y:S02]  /*4e70*/  FFMA.FTZ R7, R13.reuse, R21, R7 ;  /* 0x000000150d077223 */ /* 0x040fe40000010007 */
[C---:B------:R-:W-:Y:S02]  /*4e80*/  FFMA.FTZ R6, R13.reuse, R22, R6 ;  /* 0x000000160d067223 */ /* 0x040fe40000010006 */
[C---:B------:R-:W-:Y:S02]  /*4e90*/  FFMA.FTZ R5, R13.reuse, R23, R5 ;  /* 0x000000170d057223 */ /* 0x040fe40000010005 */
[C---:B----4-:R-:W-:Y:S02]  /*4ea0*/  FFMA.FTZ R4, R13.reuse, R24, R4 ;  /* 0x000000180d047223 */ /* 0x050fe40000010004 */
[C---:B------:R-:W-:Y:S02]  /*4eb0*/  FFMA.FTZ R3, R13.reuse, R25, R3 ;  /* 0x000000190d037223 */ /* 0x040fe40000010003 */
[C---:B------:R-:W-:Y:S02]  /*4ec0*/  FFMA.FTZ R2, R13.reuse, R26, R2 ;  /* 0x0000001a0d027223 */ /* 0x040fe40000010002 */
[----:B------:R-:W-:Y:S01]  /*4ed0*/  FFMA.FTZ R0, R13, R27, R0 ;  /* 0x0000001b0d007223 */ /* 0x000fe20000010000 */
[----:B------:R-:W-:-:S05]  /*4ee0*/  @!P2 BRA `(.L_x_373) ;  /* 0xfffffb300000a947 */ /* 0x000fca000383ffff */
.L_x_372:
[----:B------:R-:W-:-:S04]  /*4ef0*/  IADD3 R13, -R30, c[0x0][0x314], RZ ;  /* 0x0000c5001e0d7a10 */ /* 0x000fc80007ffe1ff */
[----:B------:R-:W-:-:S13]  /*4f00*/  ISETP.GT.AND P0, PT, R13, 0x1, PT ;  /* 0x000000010d00780c */ /* 0x000fda0003f04270 */
[----:B------:R-:W-:Y:S05]  /*4f10*/  @!P0 BRA `(.L_x_374) ;  /* 0x000002a000008947 */ /* 0x000fea0003800000 */
[----:B------:R-:W-:Y:S01]  /*4f20*/  ISETP.GE.AND P0, PT, R15, R31, PT ;  /* 0x0000001f0f00720c */ /* 0x000fe20003f06270 */
[----:B------:R-:W0:-:S12]  /*4f30*/  LDS R13, [R14] ;  /* 0x000000000e0d7984 */ /* 0x000e180000000800 */
[----:B------:R1:W0:Y:S04]  /*4f40*/  @!P0 LDG.E.128 R16, [R34.64+-0x200] ;  /* 0xfffe000822108981 */ /* 0x000228000c1e1d00 */
[----:B------:R1:W2:Y:S04]  /*4f50*/  @!P0 LDG.E.128 R20, [R34.64+-0x100] ;  /* 0xffff000822148981 */ /* 0x0002a8000c1e1d00 */
[----:B------:R1:W3:Y:S02]  /*4f60*/  @!P0 LDG.E.128 R24, [R34.64] ;  /* 0x0000000822188981 */ /* 0x0002e4000c1e1d00 */
[----:B-1----:R-:W-:-:S04]  /*4f70*/  IADD3 R34, P1, R32, R34, RZ ;  /* 0x0000002220227210 */ /* 0x002fc80007f3e0ff */
[----:B------:R-:W-:Y:S01]  /*4f80*/  IADD3.X R35, R33, R35, RZ, P1, !PT ;  /* 0x0000002321237210 */ /* 0x000fe20000ffe4ff */
[-C--:B0-----:R-:W-:Y:S02]  /*4f90*/  FFMA.FTZ R12, R16, R13.reuse, R12 ;  /* 0x0000000d100c7223 */ /* 0x081fe4000001000c */
[-C--:B------:R-:W-:Y:S02]  /*4fa0*/  FFMA.FTZ R11, R17, R13.reuse, R11 ;  /* 0x0000000d110b7223 */ /* 0x080fe4000001000b */
[-C--:B------:R-:W-:Y:S02]  /*4fb0*/  FFMA.FTZ R10, R18, R13.reuse, R10 ;  /* 0x0000000d120a7223 */ /* 0x080fe4000001000a */
[-C--:B------:R-:W-:Y:S02]  /*4fc0*/  FFMA.FTZ R9, R19, R13.reuse, R9 ;  /* 0x0000000d13097223 */ /* 0x080fe40000010009 */
[-C--:B--2---:R-:W-:Y:S01]  /*4fd0*/  FFMA.FTZ R8, R20, R13.reuse, R8 ;  /* 0x0000000d14087223 */ /* 0x084fe20000010008 */
[----:B------:R0:W2:Y:S01]  /*4fe0*/  @!P0 LDG.E.128 R16, [R34.64+-0x200] ;  /* 0xfffe000822108981 */ /* 0x0000a2000c1e1d00 */
[----:B------:R-:W-:-:S02]  /*4ff0*/  FFMA.FTZ R7, R21, R13, R7 ;  /* 0x0000000d15077223 */ /* 0x000fc40000010007 */
[-C--:B------:R-:W-:Y:S02]  /*5000*/  FFMA.FTZ R6, R22, R13.reuse, R6 ;  /* 0x0000000d16067223 */ /* 0x080fe40000010006 */
[-C--:B------:R-:W-:Y:S02]  /*5010*/  FFMA.FTZ R5, R23, R13.reuse, R5 ;  /* 0x0000000d17057223 */ /* 0x080fe40000010005 */
[-C--:B---3--:R-:W-:Y:S01]  /*5020*/  FFMA.FTZ R4, R24, R13.reuse, R4 ;  /* 0x0000000d18047223 */ /* 0x088fe20000010004 */
[----:B------:R0:W3:Y:S01]  /*5030*/  @!P0 LDG.E.128 R20, [R34.64+-0x100] ;  /* 0xffff000822148981 */ /* 0x0000e2000c1e1d00 */
[-C--:B------:R-:W-:Y:S02]  /*5040*/  FFMA.FTZ R3, R25, R13.reuse, R3 ;  /* 0x0000000d19037223 */ /* 0x080fe40000010003 */
[-C--:B------:R-:W-:Y:S02]  /*5050*/  FFMA.FTZ R2, R26, R13.reuse, R2 ;  /* 0x0000000d1a027223 */ /* 0x080fe40000010002 */
[----:B------:R-:W-:-:S02]  /*5060*/  FFMA.FTZ R0, R27, R13, R0 ;  /* 0x0000000d1b007223 */ /* 0x000fc40000010000 */
[----:B------:R0:W4:Y:S04]  /*5070*/  @!P0 LDG.E.128 R24, [R34.64] ;  /* 0x0000000822188981 */ /* 0x000128000c1e1d00 */
[----:B------:R1:W2:Y:S01]  /*5080*/  LDS R13, [R14+0x24] ;  /* 0x000024000e0d7984 */ /* 0x0002a20000000800 */
[----:B------:R-:W-:Y:S02]  /*5090*/  IADD3 R30, R30, 0x1, RZ ;  /* 0x000000011e1e7810 */ /* 0x000fe40007ffe0ff */
[----:B------:R-:W-:Y:S02]  /*50a0*/  PLOP3.LUT P4, PT, PT, PT, PT, 0x8, 0x0 ;  /* 0x000000000000781c */ /* 0x000fe40003f8e170 */
[----:B------:R-:W-:Y:S02]  /*50b0*/  IADD3 R30, R30, 0x1, RZ ;  /* 0x000000011e1e7810 */ /* 0x000fe40007ffe0ff */
[----:B0-----:R-:W-:-:S02]  /*50c0*/  IADD3 R34, P0, R32, R34, RZ ;  /* 0x0000002220227210 */ /* 0x001fc40007f1e0ff */
[----:B-1----:R-:W-:Y:S02]  /*50d0*/  IADD3 R14, R14, 0x24, RZ ;  /* 0x000000240e0e7810 */ /* 0x002fe40007ffe0ff */
[----:B------:R-:W-:Y:S02]  /*50e0*/  IADD3.X R35, R33, R35, RZ, P0, !PT ;  /* 0x0000002321237210 */ /* 0x000fe400007fe4ff */
[----:B------:R-:W-:Y:S01]  /*50f0*/  IADD3 R14, R14, 0x24, RZ ;  /* 0x000000240e0e7810 */ /* 0x000fe20007ffe0ff */
[-C--:B--2---:R-:W-:Y:S02]  /*5100*/  FFMA.FTZ R12, R16, R13.reuse, R12 ;  /* 0x0000000d100c7223 */ /* 0x084fe4000001000c */
[-C--:B------:R-:W-:Y:S02]  /*5110*/  FFMA.FTZ R11, R17, R13.reuse, R11 ;  /* 0x0000000d110b7223 */ /* 0x080fe4000001000b */
[-C--:B------:R-:W-:Y:S02]  /*5120*/  FFMA.FTZ R10, R18, R13.reuse, R10 ;  /* 0x0000000d120a7223 */ /* 0x080fe4000001000a */
[----:B------:R-:W-:-:S02]  /*5130*/  FFMA.FTZ R9, R19, R13, R9 ;  /* 0x0000000d13097223 */ /* 0x000fc40000010009 */
[-C--:B---3--:R-:W-:Y:S02]  /*5140*/  FFMA.FTZ R8, R20, R13.reuse, R8 ;  /* 0x0000000d14087223 */ /* 0x088fe40000010008 */
[-C--:B------:R-:W-:Y:S02]  /*5150*/  FFMA.FTZ R7, R21, R13.reuse, R7 ;  /* 0x0000000d15077223 */ /* 0x080fe40000010007 */
[-C--:B------:R-:W-:Y:S02]  /*5160*/  FFMA.FTZ R6, R22, R13.reuse, R6 ;  /* 0x0000000d16067223 */ /* 0x080fe40000010006 */
[-C--:B------:R-:W-:Y:S02]  /*5170*/  FFMA.FTZ R5, R23, R13.reuse, R5 ;  /* 0x0000000d17057223 */ /* 0x080fe40000010005 */
[-C--:B----4-:R-:W-:Y:S02]  /*5180*/  FFMA.FTZ R4, R24, R13.reuse, R4 ;  /* 0x0000000d18047223 */ /* 0x090fe40000010004 */
[----:B------:R-:W-:-:S02]  /*5190*/  FFMA.FTZ R3, R25, R13, R3 ;  /* 0x0000000d19037223 */ /* 0x000fc40000010003 */
[-C--:B------:R-:W-:Y:S02]  /*51a0*/  FFMA.FTZ R2, R26, R13.reuse, R2 ;  /* 0x0000000d1a027223 */ /* 0x080fe40000010002 */
[----:B------:R-:W-:Y:S02]  /*51b0*/  FFMA.FTZ R0, R27, R13, R0 ;  /* 0x0000000d1b007223 */ /* 0x000fe40000010000 */
.L_x_374:
[----:B------:R-:W-:-:S13]  /*51c0*/  ISETP.LT.OR P4, PT, R30, c[0x0][0x314], P4 ;  /* 0x0000c5001e007a0c */ /* 0x000fda0002781670 */
[----:B------:R-:W-:Y:S05]  /*51d0*/  @!P4 BRA `(.L_x_371) ;  /* 0x000001400000c947 */ /* 0x000fea0003800000 */
[----:B------:R-:W-:Y:S01]  /*51e0*/  ISETP.GE.AND P0, PT, R15, R31, PT ;  /* 0x0000001f0f00720c */ /* 0x000fe20003f06270 */
[----:B------:R-:W-:-:S12]  /*51f0*/  BSSY B0, `(.L_x_375) ;  /* 0x0000005000007945 */ /* 0x000fd80003800000 */
[----:B------:R-:W-:Y:S05]  /*5200*/  @P0 BRA `(.L_x_376) ;  /* 0x0000003000000947 */ /* 0x000fea0003800000 */
[----:B------:R0:W5:Y:S04]  /*5210*/  LDG.E.128 R16, [R34.64+-0x200] ;  /* 0xfffe000822107981 */ /* 0x000168000c1e1d00 */
[----:B------:R0:W5:Y:S04]  /*5220*/  LDG.E.128 R20, [R34.64+-0x100] ;  /* 0xffff000822147981 */ /* 0x000168000c1e1d00 */
[----:B------:R0:W5:Y:S02]  /*5230*/  LDG.E.128 R24, [R34.64] ;  /* 0x0000000822187981 */ /* 0x000164000c1e1d00 */
.L_x_376:
[----:B------:R-:W-:Y:S05]  /*5240*/  BSYNC B0 ;  /* 0x0000000000007941 */ /* 0x000fea0003800000 */
.L_x_375:
[----:B------:R-:W1:Y:S02]  /*5250*/  LDS R14, [R14] ;  /* 0x000000000e0e7984 */ /* 0x000e640000000800 */
[----:B-1---5:R-:W-:-:S02]  /*5260*/  FFMA.FTZ R12, R14, R16, R12 ;  /* 0x000000100e0c7223 */ /* 0x022fc4000001000c */
[C---:B------:R-:W-:Y:S02]  /*5270*/  FFMA.FTZ R11, R14.reuse, R17, R11 ;  /* 0x000000110e0b7223 */ /* 0x040fe4000001000b */
[C---:B------:R-:W-:Y:S02]  /*5280*/  FFMA.FTZ R10, R14.reuse, R18, R10 ;  /* 0x000000120e0a7223 */ /* 0x040fe4000001000a */
[C---:B------:R-:W-:Y:S02]  /*5290*/  FFMA.FTZ R9, R14.reuse, R19, R9 ;  /* 0x000000130e097223 */ /* 0x040fe40000010009 */
[C---:B------:R-:W-:Y:S02]  /*52a0*/  FFMA.FTZ R8, R14.reuse, R20, R8 ;  /* 0x000000140e087223 */ /* 0x040fe40000010008 */
[C---:B------:R-:W-:Y:S02]  /*52b0*/  FFMA.FTZ R7, R14.reuse, R21, R7 ;  /* 0x000000150e077223 */ /* 0x040fe40000010007 */
[----:B------:R-:W-:-:S02]  /*52c0*/  FFMA.FTZ R6, R14, R22, R6 ;  /* 0x000000160e067223 */ /* 0x000fc40000010006 */
[C---:B------:R-:W-:Y:S02]  /*52d0*/  FFMA.FTZ R5, R14.reuse, R23, R5 ;  /* 0x000000170e057223 */ /* 0x040fe40000010005 */
[C---:B------:R-:W-:Y:S02]  /*52e0*/  FFMA.FTZ R4, R14.reuse, R24, R4 ;  /* 0x000000180e047223 */ /* 0x040fe40000010004 */
[C---:B------:R-:W-:Y:S02]  /*52f0*/  FFMA.FTZ R3, R14.reuse, R25, R3 ;  /* 0x000000190e037223 */ /* 0x040fe40000010003 */
[C---:B------:R-:W-:Y:S02]  /*5300*/  FFMA.FTZ R2, R14.reuse, R26, R2 ;  /* 0x0000001a0e027223 */ /* 0x040fe40000010002 */
[----:B------:R-:W-:Y:S02]  /*5310*/  FFMA.FTZ R0, R14, R27, R0 ;  /* 0x0000001b0e007223 */ /* 0x000fe40000010000 */
.L_x_371:
[----:B------:R-:W-:Y:S02]  /*5320*/  IADD3 R15, R15, UR7, RZ ;  /* 0x000000070f0f7c10 */ /* 0x000fe4000fffe0ff */
[----:B------:R-:W-:-:S02]  /*5330*/  F2FP.PACK_AB R13, R9, R10 ;  /* 0x0000000a090d723e */ /* 0x000fc400000000ff */
[----:B------:R-:W-:Y:S02]  /*5340*/  ISETP.GE.AND P0, PT, R15, R28, PT ;  /* 0x0000001c0f00720c */ /* 0x000fe40003f06270 */
[----:B------:R-:W-:Y:S02]  /*5350*/  F2FP.PACK_AB R9, R5, R6 ;  /* 0x000000060509723e */ /* 0x000fe400000000ff */
[----:B------:R-:W-:Y:S02]  /*5360*/  F2FP.PACK_AB R12, R11, R12 ;  /* 0x0000000c0b0c723e */ /* 0x000fe400000000ff */
[----:B------:R-:W-:Y:S02]  /*5370*/  F2FP.PACK_AB R8, R7, R8 ;  /* 0x000000080708723e */ /* 0x000fe400000000ff */
[----:B------:R-:W-:Y:S02]  /*5380*/  F2FP.PACK_AB R4, R3, R4 ;  /* 0x000000040304723e */ /* 0x000fe400000000ff */
        /* <DEDUP_REMOVED lines=32> */
[----:B------:R-:W-:Y:S01]  /*5590*/  @!P1 LOP3.LUT R7, RZ, R6, RZ, 0x33, !PT ;  /* 0x00000006ff079212 */ /* 0x000fe200078e33ff */
[----:B-1----:R-:W-:-:S04]  /*55a0*/  IMAD.MOV R2, RZ, RZ, -R17 ;  /* 0x000000ffff027224 */ /* 0x002fc800078e0a11 */
        /* <DEDUP_REMOVED lines=8> */
[----:B------:R-:W-:Y:S02]  /*5630*/  ISETP.GE.AND P1, PT, R10, RZ, PT ;  /* 0x000000ff0a00720c */ /* 0x000fe40003f26270 */
[----:B------:R-:W-:Y:S01]  /*5640*/  IADD3 R10, R39, 0x80, RZ ;  /* 0x00000080270a7810 */ /* 0x000fe20007ffe0ff */
        /* <DEDUP_REMOVED lines=13> */
[----:B------:R-:W-:-:S04]  /*5720*/  @!P0 LOP3.LUT R11, RZ, c[0x0][0x214], RZ, 0x33, !PT ;  /* 0x00008500ff0b8a12 */ /* 0x000fc800078e33ff */
[----:B------:R-:W-:Y:S01]  /*5730*/  SHF.R.S32.HI R2, RZ, 0x1f, R11 ;  /* 0x0000001fff027819 */ /* 0x000fe2000001140b */
[C---:B------:R-:W-:Y:S02]  /*5740*/  IMAD R6, R11.reuse, c[0x0][0x214], R6 ;  /* 0x000085000b067a24 */ /* 0x040fe400078e0206 */
[----:B------:R-:W-:-:S04]  /*5750*/  IMAD.WIDE.U32 R16, R11, c[0x0][0x1f0], R16 ;  /* 0x00007c000b107a25 */ /* 0x000fc800078e0010 */
[----:B------:R-:W-:Y:S02]  /*5760*/  IMAD.IADD R6, R15, 0x1, -R6 ;  /* 0x000000010f067824 */ /* 0x000fe400078e0a06 */
[----:B------:R-:W-:Y:S02]  /*5770*/  IMAD R2, R2, c[0x0][0x1f0], RZ ;  /* 0x00007c0002027a24 */ /* 0x000fe400078e02ff */
[----:B------:R-:W-:Y:S01]  /*5780*/  IMAD.MOV.U32 R14, RZ, RZ, R16 ;  /* 0x000000ffff0e7224 */ /* 0x000fe200078e0010 */
[----:B------:R-:W-:Y:S01]  /*5790*/  SHF.R.S32.HI R7, RZ, 0x1f, R6 ;  /* 0x0000001fff077819 */ /* 0x000fe20000011406 */
[----:B------:R-:W-:-:S04]  /*57a0*/  IMAD R2, R11, c[0x0][0x1f4], R2 ;  /* 0x00007d000b027a24 */ /* 0x000fc800078e0202 */
[----:B------:R-:W-:Y:S02]  /*57b0*/  IMAD.IADD R15, R17, 0x1, R2 ;  /* 0x00000001110f7824 */ /* 0x000fe400078e0202 */
[----:B------:R-:W-:Y:S02]  /*57c0*/  IMAD R7, R7, c[0x0][0x1e8], RZ ;  /* 0x00007a0007077a24 */ /* 0x000fe400078e02ff */
[----:B------:R-:W-:-:S04]  /*57d0*/  IMAD.WIDE.U32 R14, R6, c[0x0][0x1e8], R14 ;  /* 0x00007a00060e7a25 */ /* 0x000fc800078e000e */
[----:B------:R-:W-:Y:S01]  /*57e0*/  IMAD R7, R6, c[0x0][0x1ec], R7 ;  /* 0x00007b0006077a24 */ /* 0x000fe200078e0207 */
[C---:B------:R-:W-:Y:S02]  /*57f0*/  IADD3 R6, R39.reuse, 0x40, RZ ;  /* 0x0000004027067810 */ /* 0x040fe40007ffe0ff */
[-C--:B------:R-:W-:Y:S01]  /*5800*/  IADD3 R0, P2, R39, R14.reuse, RZ ;  /* 0x0000000e27007210 */ /* 0x080fe20007f5e0ff */
[----:B------:R-:W-:Y:S01]  /*5810*/  IMAD.IADD R7, R15, 0x1, R7 ;  /* 0x000000010f077824 */ /* 0x000fe200078e0207 */
[-C--:B------:R-:W-:Y:S02]  /*5820*/  IADD3 R2, P1, R6, R14.reuse, RZ ;  /* 0x0000000e06027210 */ /* 0x080fe40007f3e0ff */
[----:B------:R-:W-:Y:S02]  /*5830*/  IADD3 R3, P0, R10, R14, RZ ;  /* 0x0000000e0a037210 */ /* 0x000fe40007f1e0ff */
[-C--:B------:R-:W-:Y:S02]  /*5840*/  LEA.HI.X.SX32 R39, R39, R7.reuse, 0x1, P2 ;  /* 0x0000000727277211 */ /* 0x080fe400010f0eff */
[----:B------:R-:W-:-:S02]  /*5850*/  LEA.HI.X.SX32 R6, R6, R7, 0x1, P1 ;  /* 0x0000000706067211 */ /* 0x000fc400008f0eff */
[----:B------:R-:W-:Y:S02]  /*5860*/  LEA R16, P2, R0, c[0x0][0x1d0], 0x1 ;  /* 0x0000740000107a11 */ /* 0x000fe400078408ff */
[----:B------:R-:W-:Y:S02]  /*5870*/  LEA.HI.X.SX32 R7, R10, R7, 0x1, P0 ;  /* 0x000000070a077211 */ /* 0x000fe400000f0eff */
[----:B------:R-:W-:Y:S02]  /*5880*/  LEA R14, P1, R2, c[0x0][0x1d0], 0x1 ;  /* 0x00007400020e7a11 */ /* 0x000fe400078208ff */
[----:B------:R-:W-:Y:S02]  /*5890*/  LEA R10, P0, R3, c[0x0][0x1d0], 0x1 ;  /* 0x00007400030a7a11 */ /* 0x000fe400078008ff */
[----:B------:R-:W-:Y:S02]  /*58a0*/  LEA.HI.X R17, R0, c[0x0][0x1d4], R39, 0x1, P2 ;  /* 0x0000750000117a11 */ /* 0x000fe400010f0c27 */
[----:B------:R-:W-:-:S02]  /*58b0*/  LEA.HI.X R15, R2, c[0x0][0x1d4], R6, 0x1, P1 ;  /* 0x00007500020f7a11 */ /* 0x000fc400008f0c06 */
[----:B------:R-:W-:Y:S01]  /*58c0*/  LEA.HI.X R11, R3, c[0x0][0x1d4], R7, 0x1, P0 ;  /* 0x00007500030b7a11 */ /* 0x000fe200000f0c07 */
[----:B------:R-:W-:Y:S04]  /*58d0*/  STG.E.64 [R16.64], R12 ;  /* 0x0000000c10007986 */ /* 0x000fe8000c101b08 */
[----:B------:R-:W-:Y:S04]  /*58e0*/  STG.E.64 [R14.64], R8 ;  /* 0x000000080e007986 */ /* 0x000fe8000c101b08 */
[----:B------:R-:W-:Y:S01]  /*58f0*/  STG.E.64 [R10.64], R4 ;  /* 0x000000040a007986 */ /* 0x000fe2000c101b08 */
[----:B------:R-:W-:Y:S05]  /*5900*/  EXIT ;  /* 0x000000000000794d */ /* 0x000fea0003800000 */
        .weak           $__internal_7_$__cuda_sm20_div_s64
        .type           $__internal_7_$__cuda_sm20_div_s64,@function
        .size           $__internal_7_$__cuda_sm20_div_s64,(.L_x_4077 - $__internal_7_$__cuda_sm20_div_s64)
$__internal_7_$__cuda_sm20_div_s64:
        /* <DEDUP_REMOVED lines=82> */
[----:B------:R-:W-:Y:S06]  /*5e30*/  RET.REL.NODEC R22 `(_ZN5flash32flash_fwd_splitkv_combine_kernelI23Flash_fwd_kernel_traitsILi192ELi64ELi64ELi4ELb0ELb0EN7cutlass6half_tE19Flash_kernel_traitsILi192ELi64ELi64ELi4ES3_EELi8ELi7ELb1EEEvNS_16Flash_fwd_paramsE) ;  /* 0xffffa1c016007950 */ /* 0x000fec0003c3ffff */
.L_x_377:
        /* <DEDUP_REMOVED lines=12> */
.L_x_4077:


//--------------------- .text._ZN5flash32flash_fwd_splitkv_combine_kernelI23Flash_fwd_kernel_traitsILi192ELi64ELi64ELi4ELb0ELb0EN7cutlass6half_tE19Flash_kernel_traitsILi192ELi64ELi64ELi4ES3_EELi8ELi6ELb1EEEvNS_16Flash_fwd_paramsE --------------------------
	.section	.text._ZN5flash32flash_fwd_splitkv_combine_kernelI23Flash_fwd_kernel_traitsILi192ELi64ELi64ELi4ELb0ELb0EN7cutlass6half_tE19Flash_kernel_traitsILi192ELi64ELi64ELi4ES3_EELi8ELi6ELb1EEEvNS_16Flash_fwd_paramsE,"ax",@progbits
	.sectioninfo	@"SHI_REGISTERS=64"
	.align	128
        .global         _ZN5flash32flash_fwd_splitkv_combine_kernelI23Flash_fwd_kernel_traitsILi192ELi64ELi64ELi4ELb0ELb0EN7cutlass6half_tE19Flash_kernel_traitsILi192ELi64ELi64ELi4ES3_EELi8ELi6ELb1EEEvNS_16Flash_fwd_paramsE
        .type           _ZN5flash32flash_fwd_splitkv_combine_kernelI23Flash_fwd_kernel_traitsILi192ELi64ELi64ELi4ELb0ELb0EN7cutlass6half_tE19Flash_kernel_traitsILi192ELi64ELi64ELi4ES3_EELi8ELi6ELb1EEEvNS_16Flash_fwd_paramsE,@function
        .size           _ZN5flash32flash_fwd_splitkv_combine_kernelI23Flash_fwd_kernel_traitsILi192ELi64ELi64ELi4ELb0ELb0EN7cutlass6half_tE19Flash_kernel_traitsILi192ELi64ELi64ELi4ES3_EELi8ELi6ELb1EEEvNS_16Flash_fwd_paramsE,(.L_x_4078 - _ZN5flash32flash_fwd_splitkv_combine_kernelI23Flash_fwd_kernel_traitsILi192ELi64ELi64ELi4ELb0ELb0EN7cutlass6half_tE19Flash_kernel_traitsILi192ELi64ELi64ELi4ES3_EELi8ELi6ELb1EEEvNS_16Flash_fwd_paramsE)
        .other          _ZN5flash32flash_fwd_splitkv_combine_kernelI23Flash_fwd_kernel_traitsILi192ELi64ELi64ELi4ELb0ELb0EN7cutlass6half_tE19Flash_kernel_traitsILi192ELi64ELi64ELi4ES3_EELi8ELi6ELb1EEEvNS_16Flash_fwd_paramsE,@"STO_CUDA_ENTRY STV_DEFAULT"
_ZN5flash32flash_fwd_splitkv_combine_kernelI23Flash_fwd_kernel_traitsILi192ELi64ELi64ELi4ELb0ELb0EN7cutlass6half_tE19Flash_kernel_traitsILi192ELi64ELi64ELi4ES3_EELi8ELi6ELb1EEEvNS_16Flash_fwd_paramsE:
.text._ZN5flash32flash_fwd_splitkv_combine_kernelI23Flash_fwd_kernel_traitsILi192ELi64ELi64ELi4ELb0ELb0EN7cutlass6half_tE19Flash_kernel_traitsILi192ELi64ELi64ELi4ES3_EELi8ELi6ELb1EEEvNS_16Flash_fwd_paramsE:
        /* <DEDUP_REMOVED lines=23> */
[----:B------:R-:W-:Y:S05]  /*0170*/  CALL.REL.NOINC `($__internal_8_$__cuda_sm20_div_s64) ;  /* 0x00004f4000007944 */ /* 0x000fea0003c00000 */
[----:B------:R-:W-:Y:S05]  /*0180*/  BRA `(.L_x_379) ;  /* 0x0000013000007947 */ /* 0x000fea0003800000 */
.L_x_378:
        /* <DEDUP_REMOVED lines=19> */
.L_x_379:
        /* <DEDUP_REMOVED lines=11> */
[----:B------:R-:W-:Y:S05]  /*0370*/  CALL.REL.NOINC `($__internal_8_$__cuda_sm20_div_s64) ;  /* 0x00004d4000007944 */ /* 0x000fea0003c00000 */
[----:B------:R-:W-:Y:S02]  /*0380*/  MOV R32, R20 ;  /* 0x0000001400207202 */ /* 0x000fe40000000f00 */
[----:B------:R-:W-:Y:S01]  /*0390*/  MOV R33, R21 ;  /* 0x0000001500217202 */ /* 0x000fe20000000f00 */
[----:B------:R-:W-:Y:S05]  /*03a0*/  BRA `(.L_x_382) ;  /* 0x0000013000007947 */ /* 0x000fea0003800000 */
.L_x_381:
        /* <DEDUP_REMOVED lines=19> */
.L_x_382:
[----:B------:R-:W-:Y:S05]  /*04e0*/  BSYNC B0 ;  /* 0x0000000000007941 */ /* 0x000fea0003800000 */
.L_x_380:
        /* <DEDUP_REMOVED lines=54> */
[----:B------:R-:W-:Y:S02]  /*0850*/  MOV R8, R20 ;  /* 0x0000001400087202 */ /* 0x000fe40000000f00 */
[----:B------:R-:W-:Y:S01]  /*0860*/  MOV R9, R21 ;  /* 0x0000001500097202 */ /* 0x000fe20000000f00 */
[----:B------:R-:W-:Y:S05]  /*0870*/  BRA `(.L_x_385) ;  /* 0x0000013000007947 */ /* 0x000fea0003800000 */
.L_x_384:
        /* <DEDUP_REMOVED lines=19> */
.L_x_385:
[----:B------:R-:W-:Y:S05]  /*09b0*/  BSYNC B0 ;  /* 0x0000000000007941 */ /* 0x000fea0003800000 */
.L_x_383:
        /* <DEDUP_REMOVED lines=104> */
.L_x_387:
        /* <DEDUP_REMOVED lines=19> */
.L_x_388:
[----:B------:R-:W-:Y:S05]  /*1170*/  BSYNC B0 ;  /* 0x0000000000007941 */ /* 0x000fea0003800000 */
.L_x_386:
        /* <DEDUP_REMOVED lines=107> */
.L_x_390:
        /* <DEDUP_REMOVED lines=19> */
.L_x_391:
[----:B------:R-:W-:Y:S05]  /*1960*/  BSYNC B0 ;  /* 0x0000000000007941 */ /* 0x000fea0003800000 */
.L_x_389:
        /* <DEDUP_REMOVED lines=165> */
[----:B------:R-:W-:Y:S05]  /*23c0*/  CALL.REL.NOINC `($__internal_8_$__cuda_sm20_div_s64) ;  /* 0x00002cf000007944 */ /* 0x000fea0003c00000 */
        /* <DEDUP_REMOVED lines=10> */
.L_x_396:
        /* <DEDUP_REMOVED lines=22> */
.L_x_397:
[----:B------:R-:W-:Y:S05]  /*25d0*/  BSYNC B0 ;  /* 0x0000000000007941 */ /* 0x000fea0003800000 */
.L_x_395:
[----:B------:R-:W-:Y:S01]  /*25e0*/  LOP3.LUT R19, R17, R0, RZ, 0xfc, !PT ;  /* 0x0000000011137212 */ /* 0x000fe200078efcff */
[----:B------:R-:W-:Y:S03]  /*25f0*/  BSSY B0, `(.L_x_398) ;  /* 0x0000028000007945 */ /* 0x000fe60003800000 */
[----:B------:R-:W-:-:S13]  /*2600*/  ISETP.NE.U32.AND P0, PT, R19, RZ, PT ;  /* 0x000000ff1300720c */ /* 0x000fda0003f05070 */
[----:B------:R-:W-:Y:S05]  /*2610*/  @!P0 BRA `(.L_x_399) ;  /* 0x000000f000008947 */ /* 0x000fea0003800000 */
[----:B------:R-:W-:Y:S01]  /*2620*/  IMAD.MOV.U32 R26, RZ, RZ, R27 ;  /* 0x000000ffff1a7224 */ /* 0x000fe200078e001b */
[----:B------:R-:W-:Y:S02]  /*2630*/  MOV R23, R0 ;  /* 0x0000000000177202 */ /* 0x000fe40000000f00 */
[----:B------:R-:W-:Y:S02]  /*2640*/  MOV R24, 0x2660 ;  /* 0x0000266000187802 */ /* 0x000fe40000000f00 */
[----:B------:R-:W-:Y:S05]  /*2650*/  CALL.REL.NOINC `($__internal_8_$__cuda_sm20_div_s64) ;  /* 0x00002a6000007944 */ /* 0x000fea0003c00000 */
        /* <DEDUP_REMOVED lines=11> */
.L_x_399:
        /* <DEDUP_REMOVED lines=22> */
.L_x_400:
[----:B------:R-:W-:Y:S05]  /*2870*/  BSYNC B0 ;  /* 0x0000000000007941 */ /* 0x000fea0003800000 */
.L_x_398:
        /* <DEDUP_REMOVED lines=11> */
[----:B------:R-:W-:Y:S05]  /*2930*/  CALL.REL.NOINC `($__internal_8_$__cuda_sm20_div_s64) ;  /* 0x0000278000007944 */ /* 0x000fea0003c00000 */
[----:B------:R-:W-:-:S04]  /*2940*/  IADD3 R17, P0, RZ, -R20, RZ ;  /* 0x80000014ff117210 */ /* 0x000fc80007f1e0ff */
[----:B------:R-:W-:Y:S01]  /*2950*/  IADD3.X R18, RZ, ~R21, RZ, P0, !PT ;  /* 0x80000015ff127210 */ /* 0x000fe200007fe4ff */
[----:B------:R-:W-:-:S04]  /*2960*/  IMAD.WIDE.U32 R42, R5, R17, R42 ;  /* 0x00000011052a7225 */ /* 0x000fc800078e002a */
[----:B------:R-:W-:-:S04]  /*2970*/  IMAD R18, R18, R5, RZ ;  /* 0x0000000512127224 */ /* 0x000fc800078e02ff */
[----:B------:R-:W-:-:S05]  /*2980*/  IMAD R4, R4, R17, R18 ;  /* 0x0000001104047224 */ /* 0x000fca00078e0212 */
[----:B------:R-:W-:Y:S01]  /*2990*/  IADD3 R4, R43, R4, RZ ;  /* 0x000000042b047210 */ /* 0x000fe20007ffe0ff */
[----:B------:R-:W-:Y:S05]  /*29a0*/  BRA `(.L_x_403) ;  /* 0x0000016000007947 */ /* 0x000fea0003800000 */
.L_x_402:
        /* <DEDUP_REMOVED lines=22> */
.L_x_403:
[----:B------:R-:W-:Y:S05]  /*2b10*/  BSYNC B0 ;  /* 0x0000000000007941 */ /* 0x000fea0003800000 */
.L_x_401:
        /* <DEDUP_REMOVED lines=38> */
[----:B------:R-:W-:Y:S05]  /*2d80*/  CALL.REL.NOINC `($__internal_8_$__cuda_sm20_div_s64) ;  /* 0x0000233000007944 */ /* 0x000fea0003c00000 */
        /* <DEDUP_REMOVED lines=12> */
.L_x_405:
        /* <DEDUP_REMOVED lines=23> */
.L_x_406:
[----:B------:R-:W-:Y:S05]  /*2fc0*/  BSYNC B0 ;  /* 0x0000000000007941 */ /* 0x000fea0003800000 */
.L_x_404:
        /* <DEDUP_REMOVED lines=19> */
.L_x_408:
        /* <DEDUP_REMOVED lines=22> */
.L_x_409:
[----:B------:R-:W-:Y:S05]  /*3260*/  BSYNC B0 ;  /* 0x0000000000007941 */ /* 0x000fea0003800000 */
.L_x_407:
        /* <DEDUP_REMOVED lines=19> */
.L_x_411:
        /* <DEDUP_REMOVED lines=23> */
.L_x_412:
[----:B------:R-:W-:Y:S05]  /*3510*/  BSYNC B0 ;  /* 0x0000000000007941 */ /* 0x000fea0003800000 */
.L_x_410:
        /* <DEDUP_REMOVED lines=25> */
[----:B------:R-:W-:Y:S05]  /*36b0*/  CALL.REL.NOINC `($__internal_8_$__cuda_sm20_div_s64) ;  /* 0x00001a0000007944 */ /* 0x000fea0003c00000 */
        /* <DEDUP_REMOVED lines=12> */
.L_x_414:
        /* <DEDUP_REMOVED lines=23> */
.L_x_415:
[----:B------:R-:W-:Y:S05]  /*38f0*/  BSYNC B0 ;  /* 0x0000000000007941 */ /* 0x000fea0003800000 */
.L_x_413:
        /* <DEDUP_REMOVED lines=29> */
.L_x_417:
        /* <DEDUP_REMOVED lines=23> */
.L_x_418:
[----:B------:R-:W-:Y:S05]  /*3c40*/  BSYNC B0 ;  /* 0x0000000000007941 */ /* 0x000fea0003800000 */
.L_x_416:
        /* <DEDUP_REMOVED lines=20> */
.L_x_394:
[----:B------:R-:W-:-:S04]  /*3d90*/  LEA R2, P0, R38, c[0x0][0x200], 0x2 ;  /* 0x0000800026027a11 */ /* 0x000fc800078010ff */
[----:B------:R-:W-:-:S05]  /*3da0*/  LEA.HI.X R3, R38, c[0x0][0x204], R39, 0x2, P0 ;  /* 0x0000810026037a11 */ /* 0x000fca00000f1427 */
[----:B------:R0:W-:Y:S04]  /*3db0*/  STG.E [R2.64], R30 ;  /* 0x0000001e02007986 */ /* 0x0001e8000c101908 */
.L_x_393:
[----:B------:R-:W-:Y:S05]  /*3dc0*/  BSYNC B1 ;  /* 0x0000000000017941 */ /* 0x000fea0003800000 */
.L_x_392:
[C---:B------:R-:W-:Y:S01]  /*3dd0*/  IADD3 R0, R34.reuse, 0x10, RZ ;  /* 0x0000001022007810 */ /* 0x040fe20007ffe0ff */
[----:B------:R-:W-:Y:S01]  /*3de0*/  IMAD.MOV.U32 R29, RZ, RZ, c[0x0][0x314] ;  /* 0x0000c500ff1d7624 */ /* 0x000fe200078e00ff */
[----:B------:R-:W-:Y:S01]  /*3df0*/  ISETP.GE.OR P2, PT, R34, c[0x0][0x314], P6 ;  /* 0x0000c50022007a0c */ /* 0x000fe20003746670 */
[----:B0-----:R-:W-:Y:S01]  /*3e00*/  CS2R R2, SRZ ;  /* 0x0000000000027805 */ /* 0x001fe2000001ff00 */
[----:B------:R-:W-:Y:S01]  /*3e10*/  ISETP.GE.OR P1, PT, R0, c[0x0][0x314], P6 ;  /* 0x0000c50000007a0c */ /* 0x000fe20003726670 */
[----:B------:R-:W-:Y:S01]  /*3e20*/  CS2R R4, SRZ ;  /* 0x0000000000047805 */ /* 0x000fe2000001ff00 */
[----:B------:R-:W-:Y:S02]  /*3e30*/  IADD3 R0, R34, 0x20, RZ ;  /* 0x0000002022007810 */ /* 0x000fe40007ffe0ff */
[----:B------:R-:W-:Y:S02]  /*3e40*/  MOV R12, RZ ;  /* 0x000000ff000c7202 */ /* 0x000fe40000000f00 */
[----:B------:R-:W-:-:S02]  /*3e50*/  ISETP.GE.OR P0, PT, R0, c[0x0][0x314], P6 ;  /* 0x0000c50000007a0c */ /* 0x000fc40003706670 */
[C---:B------:R-:W-:Y:S01]  /*3e60*/  IADD3 R0, R34.reuse, 0x30, RZ ;  /* 0x0000003022007810 */ /* 0x040fe20007ffe0ff */
[----:B------:R-:W-:Y:S02]  /*3e70*/  IMAD.SHL.U32 R34, R34, 0x4, RZ ;  /* 0x0000000422227824 */ /* 0x000fe400078e00ff */
[----:B------:R-:W-:Y:S01]  /*3e80*/  @!P2 FADD.FTZ R37, -R30, R37 ;  /* 0x000000251e25a221 */ /* 0x000fe20000010100 */
[----:B------:R-:W-:Y:S01]  /*3e90*/  ISETP.GE.OR P6, PT, R0, c[0x0][0x314], P6 ;  /* 0x0000c50000007a0c */ /* 0x000fe200037c6670 */
[----:B------:R-:W-:Y:S01]  /*3ea0*/  @!P1 FADD.FTZ R32, -R30, R32 ;  /* 0x000000201e209221 */ /* 0x000fe20000010100 */
[----:B------:R-:W-:Y:S01]  /*3eb0*/  HFMA2.MMA R0, -RZ, RZ, 0, 0 ;  /* 0x00000000ff007435 */ /* 0x000fe200000001ff */
        /* <DEDUP_REMOVED lines=12> */
[----:B------:R-:W-:-:S03]  /*3f80*/  ISETP.GE.AND P0, PT, R29, 0x1, PT ;  /* 0x000000011d00780c */ /* 0x000fc60003f06270 */
[----:B--2---:R-:W-:Y:S04]  /*3f90*/  @!P1 STS [R25.X4+0x240], R32 ;  /* 0x0002402019009388 */ /* 0x004fe80000004800 */
[----:B---3--:R2:W-:Y:S01]  /*3fa0*/  @!P6 STS [R25.X4+0x6c0], R10 ;  /* 0x0006c00a1900e388 */ /* 0x0085e20000004800 */
[----:B0-----:R-:W-:Y:S01]  /*3fb0*/  CS2R R6, SRZ ;  /* 0x0000000000067805 */ /* 0x001fe2000001ff00 */
[----:B-1----:R-:W-:Y:S01]  /*3fc0*/  CS2R R8, SRZ ;  /* 0x0000000000087805 */ /* 0x002fe2000001ff00 */
[----:B--2---:R-:W-:Y:S01]  /*3fd0*/  CS2R R10, SRZ ;  /* 0x00000000000a7805 */ /* 0x004fe2000001ff00 */
        /* <DEDUP_REMOVED lines=31> */
.L_x_421:
        /* <DEDUP_REMOVED lines=45> */
[----:B0-----:R-:W-:Y:S04]  /*44a0*/  IADD3 R40, P1, R36, R38, RZ ;  /* 0x0000002624287210 */ /* 0x001fe80007f3e0ff */
        /* <DEDUP_REMOVED lines=16> */
[----:B------:R0:W2:Y:S02]  /*45b0*/  LDS R13, [R14+0x6c] ;  /* 0x00006c000e0d7984 */ /* 0x0000a40000000800 */
[----:B0-----:R-:W-:Y:S01]  /*45c0*/  IADD3 R14, R14, 0x90, RZ ;  /* 0x000000900e0e7810 */ /* 0x001fe20007ffe0ff */
        /* <DEDUP_REMOVED lines=13> */
.L_x_420:
[----:B------:R-:W-:-:S04]  /*46a0*/  IADD3 R13, -R30, c[0x0][0x314], RZ ;  /* 0x0000c5001e0d7a10 */ /* 0x000fc80007ffe1ff */
[----:B------:R-:W-:-:S13]  /*46b0*/  ISETP.GT.AND P0, PT, R13, 0x1, PT ;  /* 0x000000010d00780c */ /* 0x000fda0003f04270 */
[----:B------:R-:W-:Y:S05]  /*46c0*/  @!P0 BRA `(.L_x_422) ;  /* 0x000002a000008947 */ /* 0x000fea0003800000 */
[----:B------:R-:W-:Y:S01]  /*46d0*/  ISETP.GE.AND P0, PT, R15, R32, PT ;  /* 0x000000200f00720c */ /* 0x000fe20003f06270 */
[----:B------:R-:W0:-:S12]  /*46e0*/  LDS R43, [R14] ;  /* 0x000000000e2b7984 */ /* 0x000e180000000800 */
[----:B------:R-:W0:Y:S04]  /*46f0*/  @!P0 LDG.E.128 R16, [R40.64+-0x200] ;  /* 0xfffe000828108981 */ /* 0x000e28000c1e1d00 */
[----:B------:R-:W2:Y:S04]  /*4700*/  @!P0 LDG.E.128 R20, [R40.64+-0x100] ;  /* 0xffff000828148981 */ /* 0x000ea8000c1e1d00 */
[----:B------:R-:W3:Y:S01]  /*4710*/  @!P0 LDG.E.128 R24, [R40.64] ;  /* 0x0000000828188981 */ /* 0x000ee2000c1e1d00 */
[----:B------:R-:W-:-:S04]  /*4720*/  IADD3 R50, P1, R36, R40, RZ ;  /* 0x0000002824327210 */ /* 0x000fc80007f3e0ff */
[----:B------:R-:W-:Y:S01]  /*4730*/  IADD3.X R51, R37, R41, RZ, P1, !PT ;  /* 0x0000002925337210 */ /* 0x000fe20000ffe4ff */
[-C--:B0-----:R-:W-:Y:S02]  /*4740*/  FFMA.FTZ R39, R16, R43.reuse, R12 ;  /* 0x0000002b10277223 */ /* 0x081fe4000001000c */
[-C--:B------:R-:W-:Y:S02]  /*4750*/  FFMA.FTZ R48, R17, R43.reuse, R11 ;  /* 0x0000002b11307223 */ /* 0x080fe4000001000b */
[-C--:B------:R-:W-:Y:S02]  /*4760*/  FFMA.FTZ R35, R18, R43.reuse, R10 ;  /* 0x0000002b12237223 */ /* 0x080fe4000001000a */
[-C--:B------:R-:W-:Y:S02]  /*4770*/  FFMA.FTZ R46, R19, R43.reuse, R9 ;  /* 0x0000002b132e7223 */ /* 0x080fe40000010009 */
[-C--:B--2---:R-:W-:Y:S01]  /*4780*/  FFMA.FTZ R33, R20, R43.reuse, R8 ;  /* 0x0000002b14217223 */ /* 0x084fe20000010008 */
[----:B------:R-:W2:Y:S01]  /*4790*/  @!P0 LDG.E.128 R16, [R50.64+-0x200] ;  /* 0xfffe000832108981 */ /* 0x000ea2000c1e1d00 */
[----:B------:R-:W-:-:S02]  /*47a0*/  FFMA.FTZ R44, R21, R43, R7 ;  /* 0x0000002b152c7223 */ /* 0x000fc40000010007 */
[-C--:B------:R-:W-:Y:S02]  /*47b0*/  FFMA.FTZ R31, R22, R43.reuse, R6 ;  /* 0x0000002b161f7223 */ /* 0x080fe40000010006 */
[-C--:B------:R-:W-:Y:S02]  /*47c0*/  FFMA.FTZ R42, R23, R43.reuse, R5 ;  /* 0x0000002b172a7223 */ /* 0x080fe40000010005 */
[-C--:B---3--:R-:W-:Y:S01]  /*47d0*/  FFMA.FTZ R29, R24, R43.reuse, R4 ;  /* 0x0000002b181d7223 */ /* 0x088fe20000010004 */
[----:B------:R-:W3:Y:S01]  /*47e0*/  @!P0 LDG.E.128 R20, [R50.64+-0x100] ;  /* 0xffff000832148981 */ /* 0x000ee2000c1e1d00 */
[-C--:B------:R-:W-:Y:S02]  /*47f0*/  FFMA.FTZ R38, R25, R43.reuse, R3 ;  /* 0x0000002b19267223 */ /* 0x080fe40000010003 */
[-C--:B------:R-:W-:Y:S02]  /*4800*/  FFMA.FTZ R13, R26, R43.reuse, R2 ;  /* 0x0000002b1a0d7223 */ /* 0x080fe40000010002 */
[----:B------:R-:W-:-:S02]  /*4810*/  FFMA.FTZ R0, R27, R43, R0 ;  /* 0x0000002b1b007223 */ /* 0x000fc40000010000 */
[----:B------:R-:W4:Y:S04]  /*4820*/  @!P0 LDG.E.128 R24, [R50.64] ;  /* 0x0000000832188981 */ /* 0x000f28000c1e1d00 */
[----:B------:R0:W2:Y:S01]  /*4830*/  LDS R43, [R14+0x24] ;  /* 0x000024000e2b7984 */ /* 0x0000a20000000800 */
[----:B------:R-:W-:Y:S02]  /*4840*/  IADD3 R40, P0, R36, R50, RZ ;  /* 0x0000003224287210 */ /* 0x000fe40007f1e0ff */
[----:B------:R-:W-:Y:S02]  /*4850*/  IADD3 R30, R30, 0x1, RZ ;  /* 0x000000011e1e7810 */ /* 0x000fe40007ffe0ff */
[----:B------:R-:W-:Y:S02]  /*4860*/  IADD3 R36, R14, 0x24, RZ ;  /* 0x000000240e247810 */ /* 0x000fe40007ffe0ff */
[----:B------:R-:W-:-:S02]  /*4870*/  IADD3.X R41, R37, R51, RZ, P0, !PT ;  /* 0x0000003325297210 */ /* 0x000fc400007fe4ff */
[----:B------:R-:W-:Y:S02]  /*4880*/  PLOP3.LUT P4, PT, PT, PT, PT, 0x8, 0x0 ;  /* 0x000000000000781c */ /* 0x000fe40003f8e170 */
[----:B------:R-:W-:Y:S02]  /*4890*/  IADD3 R30, R30, 0x1, RZ ;  /* 0x000000011e1e7810 */ /* 0x000fe40007ffe0ff */
[----:B0-----:R-:W-:Y:S01]  /*48a0*/  IADD3 R14, R36, 0x24, RZ ;  /* 0x00000024240e7810 */ /* 0x001fe20007ffe0ff */
        /* <DEDUP_REMOVED lines=12> */
.L_x_422:
        /* <DEDUP_REMOVED lines=8> */
.L_x_424:
[----:B------:R-:W-:Y:S05]  /*49f0*/  BSYNC B0 ;  /* 0x0000000000007941 */ /* 0x000fea0003800000 */
.L_x_423:
        /* <DEDUP_REMOVED lines=13> */
.L_x_419:
        /* <DEDUP_REMOVED lines=20> */
[----:B-1----:R-:W-:Y:S02]  /*4c10*/  IMAD.MOV R0, RZ, RZ, -R17 ;  /* 0x000000ffff007224 */ /* 0x002fe400078e0a11 */
[----:B------:R-:W-:Y:S02]  /*4c20*/  IMAD.MOV.U32 R16, RZ, RZ, RZ ;  /* 0x000000ffff107224 */ /* 0x000fe400078e00ff */
[----:B------:R-:W-:-:S04]  /*4c30*/  IMAD R0, R0, R10, RZ ;  /* 0x0000000a00007224 */ /* 0x000fc800078e02ff */
[----:B------:R-:W-:-:S06]  /*4c40*/  IMAD.HI.U32 R0, R17, R0, R16 ;  /* 0x0000000011007227 */ /* 0x000fcc00078e0010 */
[----:B------:R-:W-:Y:S02]  /*4c50*/  IMAD.HI.U32 R7, R0, R11, RZ ;  /* 0x0000000b00077227 */ /* 0x000fe400078e00ff */
[----:B------:R-:W1:Y:S02]  /*4c60*/  I2F.RP R0, R3 ;  /* 0x0000000300007306 */ /* 0x000e640000209400 */
[----:B------:R-:W-:Y:S01]  /*4c70*/  IMAD R11, R7, R2, R11 ;  /* 0x00000002070b7224 */ /* 0x000fe200078e020b */
[----:B------:R-:W-:-:S04]  /*4c80*/  LOP3.LUT R2, R15, R6, RZ, 0x3c, !PT ;  /* 0x000000060f027212 */ /* 0x000fc800078e3cff */
[----:B------:R-:W-:Y:S02]  /*4c90*/  ISETP.GT.U32.AND P1, PT, R10, R11, PT ;  /* 0x0000000b0a00720c */ /* 0x000fe40003f24070 */
[----:B------:R-:W-:Y:S01]  /*4ca0*/  ISETP.GE.AND P0, PT, R2, RZ, PT ;  /* 0x000000ff0200720c */ /* 0x000fe20003f06270 */
[----:B-1----:R-:W1:Y:S10]  /*4cb0*/  MUFU.RCP R0, R0 ;  /* 0x0000000000007308 */ /* 0x002e740000001000 */
[----:B------:R-:W-:Y:S01]  /*4cc0*/  @!P1 IMAD.IADD R11, R11, 0x1, -R10 ;  /* 0x000000010b0b9824 */ /* 0x000fe200078e0a0a */
[----:B------:R-:W-:-:S02]  /*4cd0*/  @!P1 IADD3 R7, R7, 0x1, RZ ;  /* 0x0000000107079810 */ /* 0x000fc40007ffe0ff */
[----:B------:R-:W-:Y:S02]  /*4ce0*/  ISETP.NE.AND P1, PT, R6, RZ, PT ;  /* 0x000000ff0600720c */ /* 0x000fe40003f25270 */
[----:B------:R-:W-:Y:S02]  /*4cf0*/  ISETP.GE.U32.AND P2, PT, R11, R10, PT ;  /* 0x0000000a0b00720c */ /* 0x000fe40003f46070 */
[----:B-1----:R-:W-:-:S04]  /*4d00*/  IADD3 R16, R0, 0xffffffe, RZ ;  /* 0x0ffffffe00107810 */ /* 0x002fc80007ffe0ff */
[----:B------:R-:W1:Y:S07]  /*4d10*/  F2I.FTZ.U32.TRUNC.NTZ R17, R16 ;  /* 0x0000001000117305 */ /* 0x000e6e000021f000 */
[----:B------:R-:W-:-:S05]  /*4d20*/  @P2 IADD3 R7, R7, 0x1, RZ ;  /* 0x0000000107072810 */ /* 0x000fca0007ffe0ff */
[----:B------:R-:W-:Y:S01]  /*4d30*/  @!P0 IMAD.MOV R7, RZ, RZ, -R7 ;  /* 0x000000ffff078224 */ /* 0x000fe200078e0a07 */
[----:B------:R-:W-:-:S05]  /*4d40*/  @!P1 LOP3.LUT R7, RZ, R6, RZ, 0x33, !PT ;  /* 0x00000006ff079212 */ /* 0x000fca00078e33ff */
[----:B------:R-:W-:Y:S02]  /*4d50*/  IMAD R6, R7, R6, RZ ;  /* 0x0000000607067224 */ /* 0x000fe400078e02ff */
[--C-:B-1----:R-:W-:Y:S02]  /*4d60*/  IMAD.MOV R2, RZ, RZ, -R17.reuse ;  /* 0x000000ffff027224 */ /* 0x102fe400078e0a11 */
[----:B------:R-:W-:Y:S02]  /*4d70*/  IMAD.IADD R10, R15, 0x1, -R6 ;  /* 0x000000010f0a7824 */ /* 0x000fe400078e0a06 */
[----:B------:R-:W-:Y:S02]  /*4d80*/  IMAD R2, R2, R3, RZ ;  /* 0x0000000302027224 */ /* 0x000fe400078e02ff */
[----:B------:R-:W-:Y:S01]  /*4d90*/  IMAD.MOV.U32 R16, RZ, RZ, RZ ;  /* 0x000000ffff107224 */ /* 0x000fe200078e00ff */
[----:B------:R-:W-:Y:S02]  /*4da0*/  IABS R0, R10 ;  /* 0x0000000a00007213 */ /* 0x000fe40000000000 */
[----:B------:R-:W-:Y:S01]  /*4db0*/  LOP3.LUT R10, R10, c[0x0][0x214], RZ, 0x3c, !PT ;  /* 0x000085000a0a7a12 */ /* 0x000fe200078e3cff */
[----:B------:R-:W-:-:S03]  /*4dc0*/  IMAD.HI.U32 R2, R17, R2, R16 ;  /* 0x0000000211027227 */ /* 0x000fc600078e0010 */
[----:B------:R-:W-:Y:S01]  /*4dd0*/  ISETP.GE.AND P1, PT, R10, RZ, PT ;  /* 0x000000ff0a00720c */ /* 0x000fe20003f26270 */
[----:B------:R-:W-:Y:S01]  /*4de0*/  IMAD.WIDE.U32 R16, R7, c[0x0][0x1e0], RZ ;  /* 0x0000780007107a25 */ /* 0x000fe200078e00ff */
[----:B------:R-:W-:-:S03]  /*4df0*/  IADD3 R10, R34, 0x40, RZ ;  /* 0x00000040220a7810 */ /* 0x000fc60007ffe0ff */
        /* <DEDUP_REMOVED lines=44> */
        .weak           $__internal_8_$__cuda_sm20_div_s64
        .type           $__internal_8_$__cuda_sm20_div_s64,@function
        .size           $__internal_8_$__cuda_sm20_div_s64,(.L_x_4078 - $__internal_8_$__cuda_sm20_div_s64)
$__internal_8_$__cuda_sm20_div_s64:
        /* <DEDUP_REMOVED lines=83> */
[----:B------:R-:W-:Y:S06]  /*55f0*/  RET.REL.NODEC R44 `(_ZN5flash32flash_fwd_splitkv_combine_kernelI23Flash_fwd_kernel_traitsILi192ELi64ELi64ELi4ELb0ELb0EN7cutlass6half_tE19Flash_kernel_traitsILi192ELi64ELi64ELi4ES3_EELi8ELi6ELb1EEEvNS_16Flash_fwd_paramsE) ;  /* 0xffffaa002c007950 */ /* 0x000fec0003c3ffff */
.L_x_425:
        /* <DEDUP_REMOVED lines=16> */
.L_x_4078:


//--------------------- .text._ZN5flash32flash_fwd_splitkv_combine_kernelI23Flash_fwd_kernel_traitsILi192ELi64ELi64ELi4ELb0ELb0EN7cutlass6half_tE19Flash_kernel_traitsILi192ELi64ELi64ELi4ES3_EELi8ELi5ELb1EEEvNS_16Flash_fwd_paramsE --------------------------
	.section	.text._ZN5flash32flash_fwd_splitkv_combine_kernelI23Flash_fwd_kernel_traitsILi192ELi64ELi64ELi4ELb0ELb0EN7cutlass6half_tE19Flash_kernel_traitsILi192ELi64ELi64ELi4ES3_EELi8ELi5ELb1EEEvNS_16Flash_fwd_paramsE,"ax",@progbits
	.sectioninfo	@"SHI_REGISTERS=62"
	.align	128
        .global         _ZN5flash32flash_fwd_splitkv_combine_kernelI23Flash_fwd_kernel_traitsILi192ELi64ELi64ELi4ELb0ELb0EN7cutlass6half_tE19Flash_kernel_traitsILi192ELi64ELi64ELi4ES3_EELi8ELi5ELb1EEEvNS_16Flash_fwd_paramsE
        .type           _ZN5flash32flash_fwd_splitkv_combine_kernelI23Flash_fwd_kernel_traitsILi192ELi64ELi64ELi4ELb0ELb0EN7cutlass6half_tE19Flash_kernel_traitsILi192ELi64ELi64ELi4ES3_EELi8ELi5ELb1EEEvNS_16Flash_fwd_paramsE,@function
        .size           _ZN5flash32flash_fwd_splitkv_combine_kernelI23Flash_fwd_kernel_traitsILi192ELi64ELi64ELi4ELb0ELb0EN7cutlass6half_tE19Flash_kernel_traitsILi192ELi64ELi64ELi4ES3_EELi8ELi5ELb1EEEvNS_16Flash_fwd_paramsE,(.L_x_4079 - _ZN5flash32flash_fwd_splitkv_combine_kernelI23Flash_fwd_kernel_traitsILi192ELi64ELi64ELi4ELb0ELb0EN7cutlass6half_tE19Flash_kernel_traitsILi192ELi64ELi64ELi4ES3_EELi8ELi5ELb1EEEvNS_16Flash_fwd_paramsE)
        .other          _ZN5flash32flash_fwd_splitkv_combine_kernelI23Flash_fwd_kernel_traitsILi192ELi64ELi64ELi4ELb0ELb0EN7cutlass6half_tE19Flash_kernel_traitsILi192ELi64ELi64ELi4ES3_EELi8ELi5ELb1EEEvNS_16Flash_fwd_paramsE,@"STO_CUDA_ENTRY STV_DEFAULT"
_ZN5flash32flash_fwd_splitkv_combine_kernelI23Flash_fwd_kernel_traitsILi192ELi64ELi64ELi4ELb0ELb0EN7cutlass6half_tE19Flash_kernel_traitsILi192ELi64ELi64ELi4ES3_EELi8ELi5ELb1EEEvNS_16Flash_fwd_paramsE:
.text._ZN5flash32flash_fwd_splitkv_combine_kernelI23Flash_fwd_kernel_traitsILi192ELi64ELi64ELi4ELb0ELb0EN7cutlass6half_tE19Flash_kernel_traitsILi192ELi64ELi64ELi4ES3_EELi8ELi5ELb1EEEvNS_16Flash_fwd_paramsE:
        /* <DEDUP_REMOVED lines=23> */
[----:B------:R-:W-:Y:S05]  /*0170*/  CALL.REL.NOINC `($__internal_9_$__cuda_sm20_div_s64) ;  /* 0x00004bf000007944 */ /* 0x000fea0003c00000 */
[----:B------:R-:W-:Y:S05]  /*0180*/  BRA `(.L_x_427) ;  /* 0x0000013000007947 */ /* 0x000fea0003800000 */
.L_x_426:
        /* <DEDUP_REMOVED lines=19> */
.L_x_427:
        /* <DEDUP_REMOVED lines=11> */
[----:B------:R-:W-:Y:S05]  /*0370*/  CALL.REL.NOINC `($__internal_9_$__cuda_sm20_div_s64) ;  /* 0x000049f000007944 */ /* 0x000fea0003c00000 */
[----:B------:R-:W-:Y:S02]  /*0380*/  MOV R8, R20 ;  /* 0x0000001400087202 */ /* 0x000fe40000000f00 */
[----:B------:R-:W-:Y:S01]  /*0390*/  MOV R9, R21 ;  /* 0x0000001500097202 */ /* 0x000fe20000000f00 */
[----:B------:R-:W-:Y:S05]  /*03a0*/  BRA `(.L_x_430) ;  /* 0x0000013000007947 */ /* 0x000fea0003800000 */
.L_x_429:
        /* <DEDUP_REMOVED lines=19> */
.L_x_430:
[----:B------:R-:W-:Y:S05]  /*04e0*/  BSYNC B0 ;  /* 0x0000000000007941 */ /* 0x000fea0003800000 */
.L_x_428:
        /* <DEDUP_REMOVED lines=42> */
.L_x_432:
        /* <DEDUP_REMOVED lines=19> */
.L_x_433:
[----:B------:R-:W-:Y:S05]  /*08c0*/  BSYNC B0 ;  /* 0x0000000000007941 */ /* 0x000fea0003800000 */
.L_x_431:
        /* <DEDUP_REMOVED lines=74> */
[----:B------:R-:W-:Y:S02]  /*0d70*/  MOV R40, R20 ;  /* 0x0000001400287202 */ /* 0x000fe40000000f00 */
[----:B------:R-:W-:Y:S01]  /*0d80*/  MOV R41, R21 ;  /* 0x0000001500297202 */ /* 0x000fe20000000f00 */
[----:B------:R-:W-:Y:S05]  /*0d90*/  BRA `(.L_x_436) ;  /* 0x0000013000007947 */ /* 0x000fea0003800000 */
.L_x_435:
        /* <DEDUP_REMOVED lines=19> */
.L_x_436:
[----:B------:R-:W-:Y:S05]  /*0ed0*/  BSYNC B0 ;  /* 0x0000000000007941 */ /* 0x000fea0003800000 */
.L_x_434:
        /* <DEDUP_REMOVED lines=41> */
.L_x_438:
        /* <DEDUP_REMOVED lines=19> */
.L_x_439:
[----:B------:R-:W-:Y:S05]  /*12a0*/  BSYNC B0 ;  /* 0x0000000000007941 */ /* 0x000fea0003800000 */
.L_x_437:
        /* <DEDUP_REMOVED lines=232> */
[----:B------:R-:W-:Y:S05]  /*2130*/  CALL.REL.NOINC `($__internal_9_$__cuda_sm20_div_s64) ;  /* 0x00002c3000007944 */ /* 0x000fea0003c00000 */
        /* <DEDUP_REMOVED lines=10> */
.L_x_444:
        /* <DEDUP_REMOVED lines=22> */
.L_x_445:
[----:B------:R-:W-:Y:S05]  /*2340*/  BSYNC B0 ;  /* 0x0000000000007941 */ /* 0x000fea0003800000 */
.L_x_443:
[----:B------:R-:W-:Y:S01]  /*2350*/  LOP3.LUT R19, R17, R0, RZ, 0xfc, !PT ;  /* 0x0000000011137212 */ /* 0x000fe200078efcff */
[----:B------:R-:W-:Y:S03]  /*2360*/  BSSY B0, `(.L_x_446) ;  /* 0x0000028000007945 */ /* 0x000fe60003800000 */
[----:B------:R-:W-:-:S13]  /*2370*/  ISETP.NE.U32.AND P0, PT, R19, RZ, PT ;  /* 0x000000ff1300720c */ /* 0x000fda0003f05070 */
[----:B------:R-:W-:Y:S05]  /*2380*/  @!P0 BRA `(.L_x_447) ;  /* 0x000000f000008947 */ /* 0x000fea0003800000 */
[----:B------:R-:W-:Y:S01]  /*2390*/  IMAD.MOV.U32 R26, RZ, RZ, R29 ;  /* 0x000000ffff1a7224 */ /* 0x000fe200078e001d */
[----:B------:R-:W-:Y:S02]  /*23a0*/  MOV R25, R0 ;  /* 0x0000000000197202 */ /* 0x000fe40000000f00 */
[----:B------:R-:W-:Y:S02]  /*23b0*/  MOV R24, 0x23d0 ;  /* 0x000023d000187802 */ /* 0x000fe40000000f00 */
[----:B------:R-:W-:Y:S05]  /*23c0*/  CALL.REL.NOINC `($__internal_9_$__cuda_sm20_div_s64) ;  /* 0x000029a000007944 */ /* 0x000fea0003c00000 */
        /* <DEDUP_REMOVED lines=11> */
.L_x_447:
        /* <DEDUP_REMOVED lines=22> */
.L_x_448:
[----:B------:R-:W-:Y:S05]  /*25e0*/  BSYNC B0 ;  /* 0x0000000000007941 */ /* 0x000fea0003800000 */
.L_x_446:
        /* <DEDUP_REMOVED lines=11> */
[----:B------:R-:W-:Y:S05]  /*26a0*/  CALL.REL.NOINC `($__internal_9_$__cuda_sm20_div_s64) ;  /* 0x000026c000007944 */ /* 0x000fea0003c00000 */
[----:B------:R-:W-:-:S04]  /*26b0*/  IADD3 R17, P0, RZ, -R20, RZ ;  /* 0x80000014ff117210 */ /* 0x000fc80007f1e0ff */
[----:B------:R-:W-:Y:S01]  /*26c0*/  IADD3.X R18, RZ, ~R21, RZ, P0, !PT ;  /* 0x80000015ff127210 */ /* 0x000fe200007fe4ff */
[----:B------:R-:W-:-:S04]  /*26d0*/  IMAD.WIDE.U32 R42, R5, R17, R42 ;  /* 0x00000011052a7225 */ /* 0x000fc800078e002a */
[----:B------:R-:W-:-:S04]  /*26e0*/  IMAD R18, R18, R5, RZ ;  /* 0x0000000512127224 */ /* 0x000fc800078e02ff */
[----:B------:R-:W-:-:S05]  /*26f0*/  IMAD R4, R4, R17, R18 ;  /* 0x0000001104047224 */ /* 0x000fca00078e0212 */
[----:B------:R-:W-:Y:S01]  /*2700*/  IADD3 R4, R43, R4, RZ ;  /* 0x000000042b047210 */ /* 0x000fe20007ffe0ff */
[----:B------:R-:W-:Y:S05]  /*2710*/  BRA `(.L_x_451) ;  /* 0x0000016000007947 */ /* 0x000fea0003800000 */
.L_x_450:
        /* <DEDUP_REMOVED lines=22> */
.L_x_451:
[----:B------:R-:W-:Y:S05]  /*2880*/  BSYNC B0 ;  /* 0x0000000000007941 */ /* 0x000fea0003800000 */
.L_x_449:
        /* <DEDUP_REMOVED lines=38> */
[----:B------:R-:W-:Y:S05]  /*2af0*/  CALL.REL.NOINC `($__internal_9_$__cuda_sm20_div_s64) ;  /* 0x0000227000007944 */ /* 0x000fea0003c00000 */
        /* <DEDUP_REMOVED lines=12> */
.L_x_453:
        /* <DEDUP_REMOVED lines=23> */
.L_x_454:
[----:B------:R-:W-:Y:S05]  /*2d30*/  BSYNC B0 ;  /* 0x0000000000007941 */ /* 0x000fea0003800000 */
.L_x_452:
        /* <DEDUP_REMOVED lines=19> */
.L_x_456:
        /* <DEDUP_REMOVED lines=22> */
.L_x_457:
[----:B------:R-:W-:Y:S05]  /*2fd0*/  BSYNC B0 ;  /* 0x0000000000007941 */ /* 0x000fea0003800000 */
.L_x_455:
        /* <DEDUP_REMOVED lines=19> */
.L_x_459:
        /* <DEDUP_REMOVED lines=23> */
.L_x_460:
[----:B------:R-:W-:Y:S05]  /*3280*/  BSYNC B0 ;  /* 0x0000000000007941 */ /* 0x000fea0003800000 */
.L_x_458:
        /* <DEDUP_REMOVED lines=25> */
[----:B------:R-:W-:Y:S05]  /*3420*/  CALL.REL.NOINC `($__internal_9_$__cuda_sm20_div_s64) ;  /* 0x0000194000007944 */ /* 0x000fea0003c00000 */
        /* <DEDUP_REMOVED lines=12> */
.L_x_462:
        /* <DEDUP_REMOVED lines=23> */
.L_x_463:
[----:B------:R-:W-:Y:S05]  /*3660*/  BSYNC B0 ;  /* 0x0000000000007941 */ /* 0x000fea0003800000 */
.L_x_461:
        /* <DEDUP_REMOVED lines=29> */
.L_x_465:
        /* <DEDUP_REMOVED lines=23> */
.L_x_466:
[----:B------:R-:W-:Y:S05]  /*39b0*/  BSYNC B0 ;  /* 0x0000000000007941 */ /* 0x000fea0003800000 */
.L_x_464:
        /* <DEDUP_REMOVED lines=20> */
.L_x_442:
[----:B------:R-:W-:-:S04]  /*3b00*/  LEA R2, P0, R38, c[0x0][0x200], 0x2 ;  /* 0x0000800026027a11 */ /* 0x000fc800078010ff */
[----:B------:R-:W-:-:S05]  /*3b10*/  LEA.HI.X R3, R38, c[0x0][0x204], R39, 0x2, P0 ;  /* 0x0000810026037a11 */ /* 0x000fca00000f1427 */
[----:B------:R0:W-:Y:S04]  /*3b20*/  STG.E [R2.64], R31 ;  /* 0x0000001f02007986 */ /* 0x0001e8000c10190a */
.L_x_441:
[----:B------:R-:W-:Y:S05]  /*3b30*/  BSYNC B1 ;  /* 0x0000000000017941 */ /* 0x000fea0003800000 */
.L_x_440:
[C---:B------:R-:W-:Y:S01]  /*3b40*/  ISETP.GE.OR P0, PT, R36.reuse, c[0x0][0x314], P2 ;  /* 0x0000c50024007a0c */ /* 0x040fe20001706670 */
[----:B------:R-:W-:Y:S01]  /*3b50*/  IMAD.MOV.U32 R29, RZ, RZ, c[0x0][0x314] ;  /* 0x0000c500ff1d7624 */ /* 0x000fe200078e00ff */
[C---:B------:R-:W-:Y:S01]  /*3b60*/  IADD3 R0, R36.reuse, 0x10, RZ ;  /* 0x0000001024007810 */ /* 0x040fe20007ffe0ff */
[----:B------:R-:W-:Y:S01]  /*3b70*/  IMAD.SHL.U32 R36, R36, 0x4, RZ ;  /* 0x0000000424247824 */ /* 0x000fe200078e00ff */
[----:B0-----:R-:W-:Y:S01]  /*3b80*/  CS2R R2, SRZ ;  /* 0x0000000000027805 */ /* 0x001fe2000001ff00 */
[----:B------:R-:W-:Y:S01]  /*3b90*/  CS2R R6, SRZ ;  /* 0x0000000000067805 */ /* 0x000fe2000001ff00 */
[----:B------:R-:W-:Y:S01]  /*3ba0*/  ISETP.GE.OR P2, PT, R0, c[0x0][0x314], P2 ;  /* 0x0000c50000007a0c */ /* 0x000fe20001746670 */
[----:B------:R-:W-:Y:S01]  /*3bb0*/  HFMA2.MMA R0, -RZ, RZ, 0, 0 ;  /* 0x00000000ff007435 */ /* 0x000fe200000001ff */
[----:B------:R-:W-:-:S05]  /*3bc0*/  MOV R12, RZ ;  /* 0x000000ff000c7202 */ /* 0x000fca0000000f00 */
[----:B------:R-:W-:-:S04]  /*3bd0*/  @!P0 FADD.FTZ R4, -R31, R34 ;  /* 0x000000221f048221 */ /* 0x000fc80000010100 */
[----:B------:R-:W-:Y:S02]  /*3be0*/  @!P0 FMUL.FTZ R4, R4, 1.4426950216293334961 ;  /* 0x3fb8aa3b04048820 */ /* 0x000fe40000410000 */
[----:B------:R-:W-:Y:S02]  /*3bf0*/  @!P2 FADD.FTZ R31, -R31, R33 ;  /* 0x000000211f1fa221 */ /* 0x000fe40000010100 */
[----:B------:R-:W0:Y:S02]  /*3c00*/  @!P0 MUFU.EX2 R8, R4 ;  /* 0x0000000400088308 */ /* 0x000e240000000800 */
[----:B------:R-:W-:-:S06]  /*3c10*/  @!P2 FMUL.FTZ R10, R31, 1.4426950216293334961 ;  /* 0x3fb8aa3b1f0aa820 */ /* 0x000fcc0000410000 */
[----:B------:R-:W1:Y:S01]  /*3c20*/  @!P2 MUFU.EX2 R10, R10 ;  /* 0x0000000a000aa308 */ /* 0x000e620000000800 */
[----:B0-----:R0:W-:Y:S01]  /*3c30*/  @!P0 STS [R27.X4], R8 ;  /* 0x000000081b008388 */ /* 0x0011e20000004800 */
[----:B------:R-:W-:Y:S01]  /*3c40*/  ISETP.GE.AND P0, PT, R29, 0x1, PT ;  /* 0x000000011d00780c */ /* 0x000fe20003f06270 */
[----:B------:R-:W-:Y:S02]  /*3c50*/  CS2R R4, SRZ ;  /* 0x0000000000047805 */ /* 0x000fe4000001ff00 */
[----:B-1----:R1:W-:Y:S01]  /*3c60*/  @!P2 STS [R27.X4+0x240], R10 ;  /* 0x0002400a1b00a388 */ /* 0x0023e20000004800 */
[----:B0-----:R-:W-:Y:S01]  /*3c70*/  CS2R R8, SRZ ;  /* 0x0000000000087805 */ /* 0x001fe2000001ff00 */
[----:B-1----:R-:W-:Y:S02]  /*3c80*/  CS2R R10, SRZ ;  /* 0x00000000000a7805 */ /* 0x002fe4000001ff00 */
        /* <DEDUP_REMOVED lines=31> */
.L_x_469:
        /* <DEDUP_REMOVED lines=77> */
.L_x_468:
        /* <DEDUP_REMOVED lines=45> */
.L_x_470:
        /* <DEDUP_REMOVED lines=8> */
.L_x_472:
[----:B------:R-:W-:Y:S05]  /*46a0*/  BSYNC B0 ;  /* 0x0000000000007941 */ /* 0x000fea0003800000 */
.L_x_471:
        /* <DEDUP_REMOVED lines=13> */
.L_x_467:
        /* <DEDUP_REMOVED lines=95> */
        .weak           $__internal_9_$__cuda_sm20_div_s64
        .type           $__internal_9_$__cuda_sm20_div_s64,@function
        .size           $__internal_9_$__cuda_sm20_div_s64,(.L_x_4079 - $__internal_9_$__cuda_sm20_div_s64)
$__internal_9_$__cuda_sm20_div_s64:
        /* <DEDUP_REMOVED lines=83> */
[----:B------:R-:W-:Y:S06]  /*52a0*/  RET.REL.NODEC R22 `(_ZN5flash32flash_fwd_splitkv_combine_kernelI23Flash_fwd_kernel_traitsILi192ELi64ELi64ELi4ELb0ELb0EN7cutlass6half_tE19Flash_kernel_traitsILi192ELi64ELi64ELi4ES3_EELi8ELi5ELb1EEEvNS_16Flash_fwd_paramsE) ;  /* 0xffffad5016007950 */ /* 0x000fec0003c3ffff */
.L_x_473:
        /* <DEDUP_REMOVED lines=13> */
.L_x_4079:


//--------------------- .text._ZN5flash32flash_fwd_splitkv_combine_kernelI23Flash_fwd_kernel_traitsILi192ELi64ELi64ELi4ELb0ELb0EN7cutlass6half_tE19Flash_kernel_traitsILi192ELi64ELi64ELi4ES3_EELi8ELi4ELb1EEEvNS_16Flash_fwd_paramsE --------------------------
	.section	.text._ZN5flash32flash_fwd_splitkv_combine_kernelI23Flash_fwd_kernel_traitsILi192ELi64ELi64ELi4ELb0ELb0EN7cutlass6half_tE19Flash_kernel_traitsILi192ELi64ELi64ELi4ES3_EELi8ELi4ELb1EEEvNS_16Flash_fwd_paramsE,"ax",@progbits
	.sectioninfo	@"SHI_REGISTERS=54"
	.align	128
        .global         _ZN5flash32flash_fwd_splitkv_combine_kernelI23Flash_fwd_kernel_traitsILi192ELi64ELi64ELi4ELb0ELb0EN7cutlass6half_tE19Flash_kernel_traitsILi192ELi64ELi64ELi4ES3_EELi8ELi4ELb1EEEvNS_16Flash_fwd_paramsE
        .type           _ZN5flash32flash_fwd_splitkv_combine_kernelI23Flash_fwd_kernel_traitsILi192ELi64ELi64ELi4ELb0ELb0EN7cutlass6half_tE19Flash_kernel_traitsILi192ELi64ELi64ELi4ES3_EELi8ELi4ELb1EEEvNS_16Flash_fwd_paramsE,@function
        .size           _ZN5flash32flash_fwd_splitkv_combine_kernelI23Flash_fwd_kernel_traitsILi192ELi64ELi64ELi4ELb0ELb0EN7cutlass6half_tE19Flash_kernel_traitsILi192ELi64ELi64ELi4ES3_EELi8ELi4ELb1EEEvNS_16Flash_fwd_paramsE,(.L_x_4080 - _ZN5flash32flash_fwd_splitkv_combine_kernelI23Flash_fwd_kernel_traitsILi192ELi64ELi64ELi4ELb0ELb0EN7cutlass6half_tE19Flash_kernel_traitsILi192ELi64ELi64ELi4ES3_EELi8ELi4ELb1EEEvNS_16Flash_fwd_paramsE)
        .other          _ZN5flash32flash_fwd_splitkv_combine_kernelI23Flash_fwd_kernel_traitsILi192ELi64ELi64ELi4ELb0ELb0EN7cutlass6half_tE19Flash_kernel_traitsILi192ELi64ELi64ELi4ES3_EELi8ELi4ELb1EEEvNS_16Flash_fwd_paramsE,@"STO_CUDA_ENTRY STV_DEFAULT"
_ZN5flash32flash_fwd_splitkv_combine_kernelI23Flash_fwd_kernel_traitsILi192ELi64ELi64ELi4ELb0ELb0EN7cutlass6half_tE19Flash_kernel_traitsILi192ELi64ELi64ELi4ES3_EELi8ELi4ELb1EEEvNS_16Flash_fwd_paramsE:
.text._ZN5flash32flash_fwd_splitkv_combine_kernelI23Flash_fwd_kernel_traitsILi192ELi64ELi64ELi4ELb0ELb0EN7cutlass6half_tE19Flash_kernel_traitsILi192ELi64ELi64ELi4ES3_EELi8ELi4ELb1EEEvNS_16Flash_fwd_paramsE:
[----:B------:R-:W-:Y:S02]  /*0000*/  MOV R1, c[0x0][0x28] ;  /* 0x00000a0000017a02 */ /* 0x000fe40000000f00 */
[----:B------:R-:W-:Y:S01]  /*0010*/  ULDC UR6, c[0x0][0x1c0] ;  /* 0x0000700000067ab9 */ /* 0x000fe20000000800 */
[----:B------:R-:W0:Y:S01]  /*0020*/  S2UR UR11, SR_CTAID.X ;  /* 0x00000000000b79c3 */ /* 0x000e220000002500 */
[----:B------:R-:W-:Y:S02]  /*0030*/  ULDC.64 UR4, c[0x0][0x210] ;  /* 0x0000840000047ab9 */ /* 0x000fe40000000a00 */
[----:B------:R-:W-:Y:S02]  /*0040*/  UIMAD UR4, UR6, UR4, URZ ;  /* 0x00000004060472a4 */ /* 0x000fe4000f8e023f */
[----:B------:R-:W-:Y:S02]  /*0050*/  USHF.R.S32.HI UR7, URZ, 0x1f, UR5 ;  /* 0x0000001f3f077899 */ /* 0x000fe40008011405 */
[----:B------:R-:W-:-:S04]  /*0060*/  UIMAD UR12, UR4, UR5, URZ ;  /* 0x00000005040c72a4 */ /* 0x000fc8000f8e023f */
[----:B------:R-:W-:Y:S02]  /*0070*/  USHF.R.S32.HI UR10, URZ, 0x1f, UR12 ;  /* 0x0000001f3f0a7899 */ /* 0x000fe4000801140c */
[----:B------:R-:W-:-:S04]  /*0080*/  UISETP.LT.U32.AND UP0, UPT, UR12, UR5, UPT ;  /* 0x000000050c00728c */ /* 0x000fc8000bf01070 */
[----:B------:R-:W-:-:S04]  /*0090*/  UISETP.LT.AND.EX UP0, UPT, UR10, UR7, UPT, UP0 ;  /* 0x000000070a00728c */ /* 0x000fc8000bf01300 */
[----:B------:R-:W-:Y:S02]  /*00a0*/  USEL UR7, UR10, UR7, UP0 ;  /* 0x000000070a077287 */ /* 0x000fe40008000000 */
[----:B------:R-:W-:Y:S02]  /*00b0*/  USEL UR8, UR12, UR5, UP0 ;  /* 0x000000050c087287 */ /* 0x000fe40008000000 */
[----:B------:R-:W-:Y:S02]  /*00c0*/  ULOP3.LUT UR4, UR10, UR7, URZ, 0xfc, !UPT ;  /* 0x000000070a047292 */ /* 0x000fe4000f8efc3f */
[----:B0-----:R-:W-:Y:S02]  /*00d0*/  USHF.L.U32 UR11, UR11, 0x3, URZ ;  /* 0x000000030b0b7899 */ /* 0x001fe4000800063f */
[----:B------:R-:W-:Y:S02]  /*00e0*/  USHF.R.S32.HI UR5, URZ, 0x1f, UR6 ;  /* 0x0000001f3f057899 */ /* 0x000fe40008011406 */
[----:B------:R-:W-:Y:S01]  /*00f0*/  ISETP.NE.U32.AND P0, PT, RZ, UR4, PT ;  /* 0x00000004ff007c0c */ /* 0x000fe2000bf05070 */
[----:B------:R-:W-:-:S12]  /*0100*/  USHF.R.S32.HI UR9, URZ, 0x1f, UR11 ;  /* 0x0000001f3f097899 */ /* 0x000fd8000801140b */
[----:B------:R-:W-:Y:S05]  /*0110*/  @!P0 BRA `(.L_x_474) ;  /* 0x0000007000008947 */ /* 0x000fea0003800000 */
[----:B------:R-:W-:Y:S01]  /*0120*/  IMAD.U32 R26, RZ, RZ, UR12 ;  /* 0x0000000cff1a7e24 */ /* 0x000fe2000f8e00ff */
[----:B------:R-:W-:Y:S01]  /*0130*/  MOV R24, UR8 ;  /* 0x0000000800187c02 */ /* 0x000fe20008000f00 */
[----:B------:R-:W-:Y:S01]  /*0140*/  IMAD.U32 R17, RZ, RZ, UR10 ;  /* 0x0000000aff117e24 */ /* 0x000fe2000f8e00ff */
[----:B------:R-:W-:Y:S02]  /*0150*/  MOV R23, UR7 ;  /* 0x0000000700177c02 */ /* 0x000fe40008000f00 */
[----:B------:R-:W-:Y:S02]  /*0160*/  MOV R22, 0x180 ;  /* 0x0000018000167802 */ /* 0x000fe40000000f00 */
[----:B------:R-:W-:Y:S05]  /*0170*/  CALL.REL.NOINC `($__internal_10_$__cuda_sm20_div_s64) ;  /* 0x00004bb000007944 */ /* 0x000fea0003c00000 */
[----:B------:R-:W-:Y:S05]  /*0180*/  BRA `(.L_x_475) ;  /* 0x0000018000007947 */ /* 0x000fea0003800000 */
.L_x_474:
[----:B------:R-:W0:Y:S01]  /*0190*/  I2F.U32.RP R2, UR8 ;  /* 0x0000000800027d06 */ /* 0x000e220008209000 */
[----:B------:R-:W-:Y:S02]  /*01a0*/  UMOV UR14, URZ ;  /* 0x0000003f000e7c82 */ /* 0x000fe40008000000 */
[----:B------:R-:W-:-:S05]  /*01b0*/  UISETP.NE.U32.AND UP0, UPT, UR8, URZ, UPT ;  /* 0x0000003f0800728c */ /* 0x000fca000bf05070 */
[----:B0-----:R-:W0:Y:S02]  /*01c0*/  MUFU.RCP R0, R2 ;  /* 0x0000000200007308 */ /* 0x001e240000001000 */
[----:B0-----:R-:W-:-:S06]  /*01d0*/  IADD3 R0, R0, 0xffffffe, RZ ;  /* 0x0ffffffe00007810 */ /* 0x001fcc0007ffe0ff */
[----:B------:R-:W0:Y:S02]  /*01e0*/  F2I.FTZ.U32.TRUNC.NTZ R0, R0 ;  /* 0x0000000000007305 */ /* 0x000e24000021f000 */
[----:B0-----:R-:W0:Y:S02]  /*01f0*/  R2UR UR15, R0 ;  /* 0x00000000000f73c2 */ /* 0x001e2400000e0000 */
[----:B0-----:R-:W-:-:S04]  /*0200*/  UIADD3 UR4, URZ, -UR15, URZ ;  /* 0x8000000f3f047290 */ /* 0x001fc8000fffe03f */
[----:B------:R-:W-:-:S04]  /*0210*/  UIMAD UR4, UR4, UR8, URZ ;  /* 0x00000008040472a4 */ /* 0x000fc8000f8e023f */
[----:B------:R-:W-:-:S04]  /*0220*/  UIMAD.WIDE.U32 UR14, UR15, UR4, UR14 ;  /* 0x000000040f0e72a5 */ /* 0x000fc8000f8e000e */
[----:B------:R-:W-:-:S07]  /*0230*/  UIMAD.WIDE.U32 UR14, UR15, UR12, URZ ;  /* 0x0000000c0f0e72a5 */ /* 0x000fce000f8e003f */
[----:B------:R-:W-:Y:S02]  /*0240*/  UMOV UR6, UR15 ;  /* 0x0000000f00067c82 */ /* 0x000fe40008000000 */
[----:B------:R-:W-:Y:S02]  /*0250*/  UIADD3 UR4, -UR6, URZ, URZ ;  /* 0x0000003f06047290 */ /* 0x000fe4000fffe13f */
[----:B------:R-:W-:Y:S02]  /*0260*/  UMOV UR15, URZ ;  /* 0x0000003f000f7c82 */ /* 0x000fe40008000000 */
[----:B------:R-:W-:Y:S01]  /*0270*/  UIMAD UR4, UR8, UR4, UR12 ;  /* 0x00000004080472a4 */ /* 0x000fe2000f8e020c */
[----:B------:R-:W-:-:S03]  /*0280*/  MOV R19, UR15 ;  /* 0x0000000f00137c02 */ /* 0x000fc60008000f00 */
[----:B------:R-:W-:-:S11]  /*0290*/  UISETP.GE.U32.AND UP2, UPT, UR4, UR8, UPT ;  /* 0x000000080400728c */ /* 0x000fd6000bf46070 */
[----:B------:R-:W-:Y:S02]  /*02a0*/  @UP2 UIADD3 UR4, UR4, -UR8, URZ ;  /* 0x8000000804042290 */ /* 0x000fe4000fffe03f */
[----:B------:R-:W-:Y:S02]  /*02b0*/  @UP2 UIADD3 UR6, UR6, 0x1, URZ ;  /* 0x0000000106062890 */ /* 0x000fe4000fffe03f */
[----:B------:R-:W-:-:S11]  /*02c0*/  UISETP.GE.U32.AND UP1, UPT, UR4, UR8, UPT ;  /* 0x000000080400728c */ /* 0x000fd6000bf26070 */
[----:B------:R-:W-:Y:S02]  /*02d0*/  @UP1 UIADD3 UR6, UR6, 0x1, URZ ;  /* 0x0000000106061890 */ /* 0x000fe4000fffe03f */
[----:B------:R-:W-:-:S07]  /*02e0*/  @!UP0 ULOP3.LUT UR6, URZ, UR8, URZ, 0x33, !UPT ;  /* 0x000000083f068292 */ /* 0x000fce000f8e333f */
[----:B------:R-:W-:Y:S02]  /*02f0*/  UMOV UR14, UR6 ;  /* 0x00000006000e7c82 */ /* 0x000fe40008000000 */
[----:B------:R-:W-:-:S05]  /*0300*/  IMAD.U32 R18, RZ, RZ, UR14 ;  /* 0x0000000eff127e24 */ /* 0x000fca000f8e00ff */
.L_x_475:
[----:B------:R-:W-:Y:S01]  /*0310*/  ISETP.LT.U32.AND P0, PT, R18, c[0x0][0x1c0], PT ;  /* 0x0000700012007a0c */ /* 0x000fe20003f01070 */
[----:B------:R-:W-:Y:S03]  /*0320*/  BSSY B0, `(.L_x_476) ;  /* 0x0000021000007945 */ /* 0x000fe60003800000 */
[----:B------:R-:W-:-:S04]  /*0330*/  ISETP.LT.AND.EX P0, PT, R19, UR5, PT, P0 ;  /* 0x0000000513007c0c */ /* 0x000fc8000bf01300 */
[C---:B------:R-:W-:Y:S02]  /*0340*/  SEL R23, R19.reuse, UR5, P0 ;  /* 0x0000000513177c07 */ /* 0x040fe40008000000 */
[----:B------:R-:W-:Y:S02]  /*0350*/  SEL R24, R18, c[0x0][0x1c0], P0 ;  /* 0x0000700012187a07 */ /* 0x000fe40000000000 */
[----:B------:R-:W-:-:S04]  /*0360*/  LOP3.LUT R0, R19, R23, RZ, 0xfc, !PT ;  /* 0x0000001713007212 */ /* 0x000fc800078efcff */
[----:B------:R-:W-:-:S13]  /*0370*/  ISETP.NE.U32.AND P1, PT, R0, RZ, PT ;  /* 0x000000ff0000720c */ /* 0x000fda0003f25070 */
[----:B------:R-:W-:Y:S05]  /*0380*/  @!P1 BRA `(.L_x_477) ;  /* 0x0000007000009947 */ /* 0x000fea0003800000 */
[----:B------:R-:W-:Y:S01]  /*0390*/  IMAD.MOV.U32 R26, RZ, RZ, R18 ;  /* 0x000000ffff1a7224 */ /* 0x000fe200078e0012 */
[----:B------:R-:W-:Y:S02]  /*03a0*/  MOV R17, R19 ;  /* 0x0000001300117202 */ /* 0x000fe40000000f00 */
[----:B------:R-:W-:Y:S02]  /*03b0*/  MOV R22, 0x3d0 ;  /* 0x000003d000167802 */ /* 0x000fe40000000f00 */
[----:B------:R-:W-:Y:S05]  /*03c0*/  CALL.REL.NOINC `($__internal_10_$__cuda_sm20_div_s64) ;  /* 0x0000496000007944 */ /* 0x000fea0003c00000 */
[----:B------:R-:W-:Y:S02]  /*03d0*/  MOV R6, R18 ;  /* 0x0000001200067202 */ /* 0x000fe40000000f00 */
[----:B------:R-:W-:Y:S01]  /*03e0*/  MOV R7, R19 ;  /* 0x0000001300077202 */ /* 0x000fe20000000f00 */
[----:B------:R-:W-:Y:S05]  /*03f0*/  BRA `(.L_x_478) ;  /* 0x0000013000007947 */ /* 0x000fea0003800000 */
.L_x_477:
        /* <DEDUP_REMOVED lines=19> */
.L_x_478:
[----:B------:R-:W-:Y:S05]  /*0530*/  BSYNC B0 ;  /* 0x0000000000007941 */ /* 0x000fea0003800000 */
.L_x_476:
[----:B------:R-:W-:Y:S01]  /*0540*/  IABS R5, c[0x0][0x214] ;  /* 0x0000850000057a13 */ /* 0x000fe20000000000 */
[----:B------:R-:W-:Y:S01]  /*0550*/  ULDC UR6, c[0x0][0x214] ;  /* 0x0000850000067ab9 */ /* 0x000fe20000000800 */
[----:B------:R-:W-:Y:S01]  /*0560*/  BSSY B0, `(.L_x_479) ;  /* 0x000003c000007945 */ /* 0x000fe20003800000 */
[----:B------:R-:W-:Y:S01]  /*0570*/  UIADD3 UR6, UR6, -0x1, URZ ;  /* 0xffffffff06067890 */ /* 0x000fe2000fffe03f */
[----:B------:R-:W0:Y:S05]  /*0580*/  I2F.RP R4, R5 ;  /* 0x0000000500047306 */ /* 0x000e2a0000209400 */
[----:B------:R-:W-:-:S03]  /*0590*/  IADD3 R0, R5, UR6, RZ ;  /* 0x0000000605007c10 */ /* 0x000fc6000fffe0ff */
[----:B0-----:R-:W0:Y:S02]  /*05a0*/  MUFU.RCP R8, R4 ;  /* 0x0000000400087308 */ /* 0x001e240000001000 */
[----:B0-----:R-:W-:-:S06]  /*05b0*/  IADD3 R8, R8, 0xffffffe, RZ ;  /* 0x0ffffffe08087810 */ /* 0x001fcc0007ffe0ff */
[----:B------:R-:W0:Y:S02]  /*05c0*/  F2I.FTZ.U32.TRUNC.NTZ R9, R8 ;  /* 0x0000000800097305 */ /* 0x000e24000021f000 */
[----:B0-----:R-:W-:Y:S02]  /*05d0*/  IMAD.MOV R2, RZ, RZ, -R9 ;  /* 0x000000ffff027224 */ /* 0x001fe400078e0a09 */
[----:B------:R-:W-:Y:S02]  /*05e0*/  IMAD.MOV.U32 R8, RZ, RZ, RZ ;  /* 0x000000ffff087224 */ /* 0x000fe400078e00ff */
[----:B------:R-:W-:Y:S01]  /*05f0*/  IMAD R3, R2, R5, RZ ;  /* 0x0000000502037224 */ /* 0x000fe200078e02ff */
[----:B------:R-:W-:-:S03]  /*0600*/  IABS R2, R0 ;  /* 0x0000000000027213 */ /* 0x000fc60000000000 */
        /* <DEDUP_REMOVED lines=28> */
[----:B------:R-:W-:Y:S05]  /*07d0*/  CALL.REL.NOINC `($__internal_10_$__cuda_sm20_div_s64) ;  /* 0x0000455000007944 */ /* 0x000fea0003c00000 */
[----:B------:R-:W-:Y:S05]  /*07e0*/  BRA `(.L_x_481) ;  /* 0x0000013000007947 */ /* 0x000fea0003800000 */
.L_x_480:
        /* <DEDUP_REMOVED lines=19> */
.L_x_481:
[----:B------:R-:W-:Y:S05]  /*0920*/  BSYNC B0 ;  /* 0x0000000000007941 */ /* 0x000fea0003800000 */
.L_x_479:
[----:B------:R-:W-:Y:S01]  /*0930*/  IABS R4, c[0x0][0x214] ;  /* 0x0000850000047a13 */ /* 0x000fe20000000000 */
[----:B------:R-:W-:Y:S01]  /*0940*/  IMAD.MOV.U32 R8, RZ, RZ, RZ ;  /* 0x000000ffff087224 */ /* 0x000fe200078e00ff */
[----:B------:R-:W-:Y:S01]  /*0950*/  ULDC UR4, c[0x0][0x214] ;  /* 0x0000850000047ab9 */ /* 0x000fe20000000800 */
[----:B------:R-:W-:Y:S01]  /*0960*/  BSSY B0, `(.L_x_482) ;  /* 0x000005c000007945 */ /* 0x000fe20003800000 */
[----:B------:R-:W0:Y:S01]  /*0970*/  I2F.RP R10, R4 ;  /* 0x00000004000a7306 */ /* 0x000e220000209400 */
[----:B------:R-:W-:Y:S02]  /*0980*/  UISETP.LT.AND UP0, UPT, URZ, UR4, UPT ;  /* 0x000000043f00728c */ /* 0x000fe4000bf01270 */
[----:B------:R-:W-:Y:S02]  /*0990*/  USHF.R.S32.HI UR5, URZ, 0x1f, UR4 ;  /* 0x0000001f3f057899 */ /* 0x000fe40008011404 */
[----:B------:R-:W-:-:S07]  /*09a0*/  ULEA.HI.SX32 UR4, UR4, 0x1, 0x1 ;  /* 0x0000000104047891 */ /* 0x000fce000f8f0a3f */
[----:B------:R-:W-:Y:S01]  /*09b0*/  @!UP0 UIADD3 UR4, UR5, URZ, URZ ;  /* 0x0000003f05048290 */ /* 0x000fe2000fffe03f */
        /* <DEDUP_REMOVED lines=64> */
[----:B------:R-:W-:Y:S02]  /*0dc0*/  MOV R34, R18 ;  /* 0x0000001200227202 */ /* 0x000fe40000000f00 */
[----:B------:R-:W-:Y:S01]  /*0dd0*/  MOV R35, R19 ;  /* 0x0000001300237202 */ /* 0x000fe20000000f00 */
[----:B------:R-:W-:Y:S05]  /*0de0*/  BRA `(.L_x_484) ;  /* 0x0000013000007947 */ /* 0x000fea0003800000 */
.L_x_483:
        /* <DEDUP_REMOVED lines=19> */
.L_x_484:
[----:B------:R-:W-:Y:S05]  /*0f20*/  BSYNC B0 ;  /* 0x0000000000007941 */ /* 0x000fea0003800000 */
.L_x_482:
[-C--:B------:R-:W-:Y:S01]  /*0f30*/  IABS R16, R3.reuse ;  /* 0x0000000300107213 */ /* 0x080fe20000000000 */
[----:B------:R-:W-:Y:S01]  /*0f40*/  BSSY B0, `(.L_x_485) ;  /* 0x000003c000007945 */ /* 0x000fe20003800000 */
[----:B------:R-:W-:Y:S02]  /*0f50*/  IABS R8, R3 ;  /* 0x0000000300087213 */ /* 0x000fe40000000000 */
[----:B------:R-:W0:Y:S01]  /*0f60*/  I2F.RP R11, R16 ;  /* 0x00000010000b7306 */ /* 0x000e220000209400 */
[----:B------:R-:W-:Y:S02]  /*0f70*/  IADD3 R5, R16, UR6, RZ ;  /* 0x0000000610057c10 */ /* 0x000fe4000fffe0ff */
        /* <DEDUP_REMOVED lines=37> */
.L_x_486:
        /* <DEDUP_REMOVED lines=19> */
.L_x_487:
[----:B------:R-:W-:Y:S05]  /*1300*/  BSYNC B0 ;  /* 0x0000000000007941 */ /* 0x000fea0003800000 */
.L_x_485:
[----:B------:R-:W-:Y:S01]  /*1310*/  IABS R8, c[0x0][0x214] ;  /* 0x0000850000087a13 */ /* 0x000fe20000000000 */
[----:B------:R-:W-:Y:S01]  /*1320*/  ULDC.U8 UR4, c[0x0][0x329] ;  /* 0x0000ca4000047ab9 */ /* 0x000fe20000000000 */
[----:B------:R-:W-:Y:S01]  /*1330*/  ISETP.GT.AND P3, PT, R3, RZ, PT ;  /* 0x000000ff0300720c */ /* 0x000fe20003f64270 */
[----:B------:R-:W-:Y:S01]  /*1340*/  ULDC.64 UR14, c[0x0][0x118] ;  /* 0x00004600000e7ab9 */ /* 0x000fe20000000a00 */
[----:B------:R-:W0:Y:S01]  /*1350*/  I2F.RP R20, R8 ;  /* 0x0000000800147306 */ /* 0x000e220000209400 */
[----:B------:R-:W-:Y:S07]  /*1360*/  BSSY B0, `(.L_x_488) ;  /* 0x000007f000007945 */ /* 0x000fee0003800000 */
        /* <DEDUP_REMOVED lines=9> */
[----:B------:R-:W-:Y:S02]  /*1400*/  ISETP.GE.AND P1, PT, R5, RZ, PT ;  /* 0x000000ff0500720c */ /* 0x000fe40003f26270 */
[----:B------:R-:W-:Y:S01]  /*1410*/  SHF.R.S32.HI R5, RZ, 0x1f, R3 ;  /* 0x0000001fff057819 */ /* 0x000fe20000011403 */
[----:B------:R-:W-:-:S04]  /*1420*/  IMAD.HI.U32 R9, R7, R6, RZ ;  /* 0x0000000607097227 */ /* 0x000fc800078e00ff */
[----:B------:R-:W-:-:S04]  /*1430*/  IMAD.MOV R7, RZ, RZ, -R9 ;  /* 0x000000ffff077224 */ /* 0x000fc800078e0a09 */
[C---:B------:R-:W-:Y:S01]  /*1440*/  IMAD R7, R8.reuse, R7, R6 ;  /* 0x0000000708077224 */ /* 0x040fe200078e0206 */
[----:B------:R-:W-:Y:S01]  /*1450*/  LEA.HI.SX32 R6, R3, 0x1, 0x1 ;  /* 0x0000000103067811 */ /* 0x000fe200078f0aff */
[----:B------:R-:W-:Y:S01]  /*1460*/  @!P3 IMAD.MOV R6, RZ, RZ, R5 ;  /* 0x000000ffff06b224 */ /* 0x000fe200078e0205 */
[----:B------:R-:W-:Y:S02]  /*1470*/  IABS R5, c[0x0][0x1c0] ;  /* 0x0000700000057a13 */ /* 0x000fe40000000000 */
[----:B------:R-:W-:Y:S02]  /*1480*/  ISETP.GT.U32.AND P0, PT, R8, R7, PT ;  /* 0x000000070800720c */ /* 0x000fe40003f04070 */
[----:B------:R-:W0:Y:S11]  /*1490*/  I2F.U32.RP R17, R5 ;  /* 0x0000000500117306 */ /* 0x000e360000209000 */
[----:B------:R-:W-:Y:S01]  /*14a0*/  @!P0 IMAD.IADD R7, R7, 0x1, -R8 ;  /* 0x0000000107078824 */ /* 0x000fe200078e0a08 */
[----:B------:R-:W-:-:S02]  /*14b0*/  @!P0 IADD3 R9, R9, 0x1, RZ ;  /* 0x0000000109098810 */ /* 0x000fc40007ffe0ff */
[----:B------:R-:W-:Y:S02]  /*14c0*/  ISETP.NE.AND P0, PT, RZ, c[0x0][0x214], PT ;  /* 0x00008500ff007a0c */ /* 0x000fe40003f05270 */
[----:B------:R-:W-:Y:S01]  /*14d0*/  ISETP.GE.U32.AND P2, PT, R7, R8, PT ;  /* 0x000000080700720c */ /* 0x000fe20003f46070 */
[----:B0-----:R-:W0:-:S12]  /*14e0*/  MUFU.RCP R24, R17 ;  /* 0x0000001100187308 */ /* 0x001e180000001000 */
[----:B------:R-:W-:Y:S02]  /*14f0*/  @P2 IADD3 R9, R9, 0x1, RZ ;  /* 0x0000000109092810 */ /* 0x000fe40007ffe0ff */
[----:B0-----:R-:W-:-:S03]  /*1500*/  IADD3 R24, R24, 0xffffffe, RZ ;  /* 0x0ffffffe18187810 */ /* 0x001fc60007ffe0ff */
[----:B------:R-:W-:Y:S01]  /*1510*/  @!P1 IMAD.MOV R9, RZ, RZ, -R9 ;  /* 0x000000ffff099224 */ /* 0x000fe200078e0a09 */
[----:B------:R-:W-:Y:S01]  /*1520*/  @!P0 LOP3.LUT R9, RZ, c[0x0][0x214], RZ, 0x33, !PT ;  /* 0x00008500ff098a12 */ /* 0x000fe200078e33ff */
[----:B------:R0:W-:Y:S01]  /*1530*/  F2I.FTZ.U32.TRUNC.NTZ R25, R24 ;  /* 0x0000001800197305 */ /* 0x0001e2000021f000 */
[----:B------:R-:W-:-:S03]  /*1540*/  IABS R17, R0 ;  /* 0x0000000000117213 */ /* 0x000fc60000000000 */
[----:B------:R-:W-:Y:S01]  /*1550*/  IMAD R3, R6, R9, RZ ;  /* 0x0000000906037224 */ /* 0x000fe200078e02ff */
[----:B------:R-:W-:-:S04]  /*1560*/  LOP3.LUT R0, R0, c[0x0][0x1c0], RZ, 0x3c, !PT ;  /* 0x0000700000007a12 */ /* 0x000fc800078e3cff */
[----:B------:R-:W-:-:S04]  /*1570*/  IABS R7, R3 ;  /* 0x0000000300077213 */ /* 0x000fc80000000000 */
[----:B------:R-:W1:Y:S01]  /*1580*/  I2F.RP R16, R7 ;  /* 0x0000000700107306 */ /* 0x000e620000209400 */
[----:B0-----:R-:W-:-:S07]  /*1590*/  IMAD.MOV.U32 R24, RZ, RZ, RZ ;  /* 0x000000ffff187224 */ /* 0x001fce00078e00ff */
[----:B-1----:R-:W0:Y:S02]  /*15a0*/  MUFU.RCP R6, R16 ;  /* 0x0000001000067308 */ /* 0x002e240000001000 */
[----:B0-----:R-:W-:Y:S01]  /*15b0*/  IADD3 R20, R6, 0xffffffe, RZ ;  /* 0x0ffffffe06147810 */ /* 0x001fe20007ffe0ff */
[----:B------:R-:W-:Y:S02]  /*15c0*/  IMAD.MOV R6, RZ, RZ, -R25 ;  /* 0x000000ffff067224 */ /* 0x000fe400078e0a19 */
[----:B------:R-:W-:-:S03]  /*15d0*/  IMAD.IADD R16, R4, 0x1, R7 ;  /* 0x0000000104107824 */ /* 0x000fc600078e0207 */
[----:B------:R-:W0:Y:S01]  /*15e0*/  F2I.FTZ.U32.TRUNC.NTZ R21, R20 ;  /* 0x0000001400157305 */ /* 0x000e22000021f000 */
[----:B------:R-:W-:Y:S01]  /*15f0*/  IMAD R23, R6, R5, RZ ;  /* 0x0000000506177224 */ /* 0x000fe200078e02ff */
[----:B------:R-:W-:-:S03]  /*1600*/  IABS R22, R16 ;  /* 0x0000001000167213 */ /* 0x000fc60000000000 */
[----:B------:R-:W-:-:S06]  /*1610*/  IMAD.HI.U32 R23, R25, R23, R24 ;  /* 0x0000001719177227 */ /* 0x000fcc00078e0018 */
[----:B------:R-:W-:-:S04]  /*1620*/  IMAD.HI.U32 R6, R23, R17, RZ ;  /* 0x0000001117067227 */ /* 0x000fc800078e00ff */
[----:B------:R-:W-:-:S04]  /*1630*/  IMAD.HI.U32 R23, R23, R22, RZ ;  /* 0x0000001617177227 */ /* 0x000fc800078e00ff */
[----:B0-----:R-:W-:Y:S02]  /*1640*/  IMAD.MOV R8, RZ, RZ, -R21 ;  /* 0x000000ffff087224 */ /* 0x001fe400078e0a15 */
[----:B------:R-:W-:Y:S02]  /*1650*/  IMAD.MOV.U32 R20, RZ, RZ, RZ ;  /* 0x000000ffff147224 */ /* 0x000fe400078e00ff */
[----:B------:R-:W-:Y:S01]  /*1660*/  IMAD R9, R8, R7, RZ ;  /* 0x0000000708097224 */ /* 0x000fe200078e02ff */
[----:B------:R-:W-:-:S03]  /*1670*/  IABS R8, c[0x0][0x1c0] ;  /* 0x0000700000087a13 */ /* 0x000fc60000000000 */
[----:B------:R-:W-:Y:S01]  /*1680*/  IMAD.HI.U32 R9, R21, R9, R20 ;  /* 0x0000000915097227 */ /* 0x000fe200078e0014 */
[----:B------:R-:W-:-:S03]  /*1690*/  IABS R20, R3 ;  /* 0x0000000300147213 */ /* 0x000fc60000000000 */
[----:B------:R-:W-:Y:S02]  /*16a0*/  IMAD.MOV R8, RZ, RZ, -R8 ;  /* 0x000000ffff087224 */ /* 0x000fe400078e0a08 */
[----:B------:R-:W-:Y:S02]  /*16b0*/  IMAD.MOV R20, RZ, RZ, -R20 ;  /* 0x000000ffff147224 */ /* 0x000fe400078e0a14 */
[----:B------:R-:W-:-:S04]  /*16c0*/  IMAD.HI.U32 R9, R9, R22, RZ ;  /* 0x0000001609097227 */ /* 0x000fc800078e00ff */
[----:B------:R-:W-:Y:S01]  /*16d0*/  IMAD R4, R6, R8, R17 ;  /* 0x0000000806047224 */ /* 0x000fe200078e0211 */
[C---:B------:R-:W-:Y:S01]  /*16e0*/  LOP3.LUT R17, R16.reuse, R7, RZ, 0x3c, !PT ;  /* 0x0000000710117212 */ /* 0x040fe200078e3cff */
[--C-:B------:R-:W-:Y:S01]  /*16f0*/  IMAD R20, R9, R20, R22.reuse ;  /* 0x0000001409147224 */ /* 0x100fe200078e0216 */
[----:B------:R-:W-:Y:S01]  /*1700*/  LOP3.LUT R16, R16, c[0x0][0x1c0], RZ, 0x3c, !PT ;  /* 0x0000700010107a12 */ /* 0x000fe200078e3cff */
[----:B------:R-:W-:Y:S01]  /*1710*/  IMAD R8, R23, R8, R22 ;  /* 0x0000000817087224 */ /* 0x000fe200078e0216 */
[----:B------:R-:W-:Y:S02]  /*1720*/  ISETP.GT.U32.AND P3, PT, R5, R4, PT ;  /* 0x000000040500720c */ /* 0x000fe40003f64070 */
[----:B------:R-:W-:Y:S02]  /*1730*/  ISETP.GT.U32.AND P0, PT, R7, R20, PT ;  /* 0x000000140700720c */ /* 0x000fe40003f04070 */
[----:B------:R-:W-:Y:S02]  /*1740*/  ISETP.GT.U32.AND P1, PT, R5, R8, PT ;  /* 0x000000080500720c */ /* 0x000fe40003f24070 */
[----:B------:R-:W-:Y:S01]  /*1750*/  ISETP.GE.AND P4, PT, R17, RZ, PT ;  /* 0x000000ff1100720c */ /* 0x000fe20003f86270 */
[----:B------:R-:W-:-:S06]  /*1760*/  IMAD.MOV.U32 R17, RZ, RZ, c[0x0][0x214] ;  /* 0x00008500ff117624 */ /* 0x000fcc00078e00ff */
[----:B------:R-:W-:Y:S01]  /*1770*/  @!P3 IMAD.IADD R4, R4, 0x1, -R5 ;  /* 0x000000010404b824 */ /* 0x000fe200078e0a05 */
[----:B------:R-:W-:Y:S01]  /*1780*/  @!P3 IADD3 R6, R6, 0x1, RZ ;  /* 0x000000010606b810 */ /* 0x000fe20007ffe0ff */
[----:B------:R-:W-:Y:S01]  /*1790*/  @!P0 IMAD.IADD R20, R20, 0x1, -R7 ;  /* 0x0000000114148824 */ /* 0x000fe200078e0a07 */
[----:B------:R-:W-:Y:S01]  /*17a0*/  @!P0 IADD3 R9, R9, 0x1, RZ ;  /* 0x0000000109098810 */ /* 0x000fe20007ffe0ff */
[----:B------:R-:W-:Y:S01]  /*17b0*/  @!P1 IMAD.IADD R8, R8, 0x1, -R5 ;  /* 0x0000000108089824 */ /* 0x000fe200078e0a05 */
[----:B------:R-:W-:Y:S02]  /*17c0*/  ISETP.GE.U32.AND P6, PT, R4, R5, PT ;  /* 0x000000050400720c */ /* 0x000fe40003fc6070 */
[----:B------:R-:W0:Y:S01]  /*17d0*/  S2R R4, SR_TID.X ;  /* 0x0000000000047919 */ /* 0x000e220000002100 */
[----:B------:R-:W-:Y:S02]  /*17e0*/  ISETP.GE.U32.AND P2, PT, R20, R7, PT ;  /* 0x000000071400720c */ /* 0x000fe40003f46070 */
[----:B------:R-:W-:-:S02]  /*17f0*/  ISETP.GE.AND P0, PT, R0, RZ, PT ;  /* 0x000000ff0000720c */ /* 0x000fc40003f06270 */
[----:B------:R-:W-:Y:S02]  /*1800*/  ISETP.GT.AND P3, PT, R2, RZ, PT ;  /* 0x000000ff0200720c */ /* 0x000fe40003f64270 */
[----:B------:R-:W-:Y:S02]  /*1810*/  ISETP.GE.U32.AND P5, PT, R8, R5, PT ;  /* 0x000000050800720c */ /* 0x000fe40003fa6070 */
[----:B------:R-:W-:Y:S02]  /*1820*/  @!P1 IADD3 R23, R23, 0x1, RZ ;  /* 0x0000000117179810 */ /* 0x000fe40007ffe0ff */
[----:B------:R-:W-:Y:S02]  /*1830*/  @P6 IADD3 R6, R6, 0x1, RZ ;  /* 0x0000000106066810 */ /* 0x000fe40007ffe0ff */
[----:B------:R-:W-:Y:S02]  /*1840*/  ISETP.NE.AND P6, PT, R3, RZ, PT ;  /* 0x000000ff0300720c */ /* 0x000fe40003fc5270 */
[----:B------:R-:W-:Y:S01]  /*1850*/  @P2 IADD3 R9, R9, 0x1, RZ ;  /* 0x0000000109092810 */ /* 0x000fe20007ffe0ff */
[----:B------:R-:W-:Y:S01]  /*1860*/  @!P0 IMAD.MOV R6, RZ, RZ, -R6 ;  /* 0x000000ffff068224 */ /* 0x000fe200078e0a06 */
[----:B------:R-:W-:-:S02]  /*1870*/  ISETP.GE.AND P2, PT, R16, RZ, PT ;  /* 0x000000ff1000720c */ /* 0x000fc40003f46270 */
[----:B------:R-:W-:Y:S01]  /*1880*/  LOP3.LUT R0, RZ, c[0x0][0x1c0], RZ, 0x33, !PT ;  /* 0x00007000ff007a12 */ /* 0x000fe200078e33ff */
[----:B------:R-:W-:Y:S01]  /*1890*/  @!P4 IMAD.MOV R9, RZ, RZ, -R9 ;  /* 0x000000ffff09c224 */ /* 0x000fe200078e0a09 */
[----:B------:R-:W-:Y:S02]  /*18a0*/  ISETP.NE.AND P4, PT, RZ, c[0x0][0x1c0], PT ;  /* 0x00007000ff007a0c */ /* 0x000fe40003f85270 */
[----:B------:R-:W-:Y:S02]  /*18b0*/  SHF.R.S32.HI R8, RZ, 0x1f, R2 ;  /* 0x0000001fff087819 */ /* 0x000fe40000011402 */
[----:B------:R-:W-:Y:S02]  /*18c0*/  ISETP.NE.AND P1, PT, RZ, UR4, PT ;  /* 0x00000004ff007c0c */ /* 0x000fe4000bf25270 */
[----:B0-----:R-:W-:Y:S02]  /*18d0*/  SHF.R.S32.HI R5, RZ, 0x1f, R4 ;  /* 0x0000001fff057819 */ /* 0x001fe40000011404 */
[----:B------:R-:W-:Y:S01]  /*18e0*/  LEA.HI.SX32 R16, R2, 0x1, 0x1 ;  /* 0x0000000102107811 */ /* 0x000fe200078f0aff */
[----:B------:R-:W-:Y:S01]  /*18f0*/  @!P3 IMAD.MOV R16, RZ, RZ, R8 ;  /* 0x000000ffff10b224 */ /* 0x000fe200078e0208 */
[----:B------:R-:W-:-:S02]  /*1900*/  SEL R17, R17, 0x1, !P1 ;  /* 0x0000000111117807 */ /* 0x000fc40004800000 */
[----:B------:R-:W-:Y:S02]  /*1910*/  SEL R6, R0, R6, !P4 ;  /* 0x0000000600067207 */ /* 0x000fe40006000000 */
        /* <DEDUP_REMOVED lines=8> */
[----:B------:R-:W-:Y:S01]  /*19a0*/  SHF.R.S32.HI R6, RZ, 0x3, R8 ;  /* 0x00000003ff067819 */ /* 0x000fe20000011408 */
[----:B------:R-:W-:Y:S01]  /*19b0*/  IMAD.MOV.U32 R16, RZ, RZ, -0x800000 ;  /* 0xff800000ff107424 */ /* 0x000fe200078e00ff */
[----:B------:R-:W-:-:S02]  /*19c0*/  ISETP.LT.AND.EX P2, PT, R19, R21, PT, P0 ;  /* 0x000000151300720c */ /* 0x000fc40003f41300 */
[----:B------:R-:W-:Y:S02]  /*19d0*/  ISETP.GE.AND P0, PT, R6, c[0x0][0x314], PT ;  /* 0x0000c50006007a0c */ /* 0x000fe40003f06270 */
[----:B------:R-:W-:Y:S02]  /*19e0*/  SEL R0, R0, R23, !P4 ;  /* 0x0000001700007207 */ /* 0x000fe40006000000 */
[----:B------:R-:W-:Y:S02]  /*19f0*/  LOP3.LUT R23, R8, 0xfffffff8, RZ, 0xc0, !PT ;  /* 0xfffffff808177812 */ /* 0x000fe400078ec0ff */
[----:B------:R-:W-:Y:S02]  /*1a00*/  SEL R9, R18, R9, P2 ;  /* 0x0000000912097207 */ /* 0x000fe40001000000 */
[----:B------:R-:W-:Y:S01]  /*1a10*/  SEL R8, R19, R21, P2 ;  /* 0x0000001513087207 */ /* 0x000fe20001000000 */
[----:B------:R-:W-:-:S04]  /*1a20*/  IMAD.IADD R23, R4, 0x1, -R23 ;  /* 0x0000000104177824 */ /* 0x000fc800078e0a17 */
[----:B------:R-:W-:Y:S05]  /*1a30*/  @P0 BRA `(.L_x_489) ;  /* 0x0000011000000947 */ /* 0x000fea0003800000 */
[----:B------:R-:W-:Y:S01]  /*1a40*/  UIADD3 UR5, UP0, UR12, -UR11, URZ ;  /* 0x8000000b0c057290 */ /* 0x000fe2000ff1e03f */
[----:B------:R-:W-:-:S03]  /*1a50*/  SHF.R.S32.HI R19, RZ, 0x1f, R23 ;  /* 0x0000001fff137819 */ /* 0x000fc60000011417 */
[----:B------:R-:W-:Y:S02]  /*1a60*/  UIADD3.X UR4, UR10, ~UR9, URZ, UP0, !UPT ;  /* 0x800000090a047290 */ /* 0x000fe400087fe43f */
[----:B------:R-:W-:-:S04]  /*1a70*/  ISETP.LT.U32.AND P0, PT, R23, UR5, PT ;  /* 0x0000000517007c0c */ /* 0x000fc8000bf01070 */
[----:B------:R-:W-:-:S05]  /*1a80*/  IMAD.U32 R18, RZ, RZ, UR4 ;  /* 0x00000004ff127e24 */ /* 0x000fca000f8e00ff */
[----:B------:R-:W-:-:S13]  /*1a90*/  ISETP.GT.AND.EX P0, PT, R18, R19, PT, P0 ;  /* 0x000000131200720c */ /* 0x000fda0003f04300 */
[----:B------:R-:W-:Y:S05]  /*1aa0*/  @!P0 BRA `(.L_x_489) ;  /* 0x000000a000008947 */ /* 0x000fea0003800000 */
[----:B------:R-:W-:Y:S01]  /*1ab0*/  IADD3 R18, P0, R23, UR11, RZ ;  /* 0x0000000b17127c10 */ /* 0x000fe2000ff1e0ff */
[----:B------:R-:W-:Y:S01]  /*1ac0*/  IMAD R16, R6, UR10, RZ ;  /* 0x0000000a06107c24 */ /* 0x000fe2000f8e02ff */
[----:B------:R-:W-:Y:S02]  /*1ad0*/  SHF.R.S32.HI R21, RZ, 0x1f, R6 ;  /* 0x0000001fff157819 */ /* 0x000fe40000011406 */
[----:B------:R-:W-:-:S03]  /*1ae0*/  IADD3.X R19, R19, UR9, RZ, P0, !PT ;  /* 0x0000000913137c10 */ /* 0x000fc600087fe4ff */
[----:B------:R-:W-:Y:S02]  /*1af0*/  IMAD R16, R21, UR12, R16 ;  /* 0x0000000c15107c24 */ /* 0x000fe4000f8e0210 */
[----:B------:R-:W-:-:S04]  /*1b00*/  IMAD.WIDE.U32 R18, R6, UR12, R18 ;  /* 0x0000000c06127c25 */ /* 0x000fc8000f8e0012 */
[----:B------:R-:W-:Y:S01]  /*1b10*/  IMAD.IADD R16, R19, 0x1, R16 ;  /* 0x0000000113107824 */ /* 0x000fe200078e0210 */
[----:B------:R-:W-:-:S04]  /*1b20*/  LEA R20, P0, R18, c[0x0][0x208], 0x2 ;  /* 0x0000820012147a11 */ /* 0x000fc800078010ff */
[----:B------:R-:W-:-:S05]  /*1b30*/  LEA.HI.X R21, R18, c[0x0][0x20c], R16, 0x2, P0 ;  /* 0x0000830012157a11 */ /* 0x000fca00000f1410 */
[----:B------:R0:W5:Y:S04]  /*1b40*/  LDG.E R16, [R20.64] ;  /* 0x0000000e14107981 */ /* 0x000168000c1e1900 */
.L_x_489:
[----:B------:R-:W-:Y:S05]  /*1b50*/  BSYNC B0 ;  /* 0x0000000000007941 */ /* 0x000fea0003800000 */
.L_x_488:
        /* <DEDUP_REMOVED lines=19> */
[----:B0-----:R-:W0:Y:S02]  /*1c90*/  SHFL.BFLY PT, R20, R25, 0x4, 0x1f ;  /* 0x0c801f0019147f89 */ /* 0x001e2400000e0000 */
[----:B0-----:R-:W-:-:S05]  /*1ca0*/  FMNMX.FTZ R20, R25, R20, !PT ;  /* 0x0000001419147209 */ /* 0x001fca0007810000 */
[----:B------:R-:W0:Y:S02]  /*1cb0*/  SHFL.BFLY PT, R21, R20, 0x2, 0x1f ;  /* 0x0c401f0014157f89 */ /* 0x000e2400000e0000 */
        /* <DEDUP_REMOVED lines=31> */
[----:B------:R-:W-:Y:S01]  /*1eb0*/  ISETP.GE.U32.AND P2, PT, R32, UR12, PT ;  /* 0x0000000c20007c0c */ /* 0x000fe2000bf46070 */
[----:B------:R-:W-:-:S03]  /*1ec0*/  IMAD.MOV.U32 R5, RZ, RZ, c[0x0][0x1c0] ;  /* 0x00007000ff057624 */ /* 0x000fc600078e00ff */
[----:B------:R-:W-:Y:S02]  /*1ed0*/  ISETP.GE.AND.EX P2, PT, R33, UR10, PT, P2 ;  /* 0x0000000a21007c0c */ /* 0x000fe4000bf46320 */
        /* <DEDUP_REMOVED lines=13> */
[----:B------:R-:W-:Y:S02]  /*1fb0*/  IMAD R0, R0, UR8, RZ ;  /* 0x0000000800007c24 */ /* 0x000fe4000f8e02ff */
[----:B------:R-:W-:-:S04]  /*1fc0*/  IMAD.WIDE.U32 R18, R17, UR8, RZ ;  /* 0x0000000811127c25 */ /* 0x000fc8000f8e00ff */
[----:B------:R-:W-:Y:S02]  /*1fd0*/  IMAD R17, R17, UR7, R0 ;  /* 0x0000000711117c24 */ /* 0x000fe4000f8e0200 */
        /* <DEDUP_REMOVED lines=12> */
[----:B------:R-:W-:Y:S05]  /*20a0*/  CALL.REL.NOINC `($__internal_10_$__cuda_sm20_div_s64) ;  /* 0x00002c8000007944 */ /* 0x000fea0003c00000 */
[-C--:B------:R-:W-:Y:S02]  /*20b0*/  IADD3 R21, P0, RZ, -R18.reuse, RZ ;  /* 0x80000012ff157210 */ /* 0x080fe40007f1e0ff */
[----:B------:R-:W-:Y:S02]  /*20c0*/  MOV R42, R18 ;  /* 0x00000012002a7202 */ /* 0x000fe40000000f00 */
[----:B------:R-:W-:Y:S01]  /*20d0*/  IADD3.X R17, RZ, ~R19, RZ, P0, !PT ;  /* 0x80000013ff117210 */ /* 0x000fe200007fe4ff */
[----:B------:R-:W-:Y:S01]  /*20e0*/  IMAD.WIDE.U32 R32, R36, R21, R32 ;  /* 0x0000001524207225 */ /* 0x000fe200078e0020 */
[----:B------:R-:W-:-:S03]  /*20f0*/  MOV R43, R19 ;  /* 0x00000013002b7202 */ /* 0x000fc60000000f00 */
[----:B------:R-:W-:-:S04]  /*2100*/  IMAD R0, R17, R36, RZ ;  /* 0x0000002411007224 */ /* 0x000fc800078e02ff */
[----:B------:R-:W-:-:S05]  /*2110*/  IMAD R17, R23, R21, R0 ;  /* 0x0000001517117224 */ /* 0x000fca00078e0200 */
[----:B------:R-:W-:Y:S01]  /*2120*/  IADD3 R17, R33, R17, RZ ;  /* 0x0000001121117210 */ /* 0x000fe20007ffe0ff */
[----:B------:R-:W-:Y:S05]  /*2130*/  BRA `(.L_x_495) ;  /* 0x0000016000007947 */ /* 0x000fea0003800000 */
.L_x_494:
        /* <DEDUP_REMOVED lines=22> */
.L_x_495:
[----:B------:R-:W-:Y:S05]  /*22a0*/  BSYNC B0 ;  /* 0x0000000000007941 */ /* 0x000fea0003800000 */
.L_x_493:
[----:B------:R-:W-:Y:S01]  /*22b0*/  LOP3.LUT R0, R17, UR7, RZ, 0xfc, !PT ;  /* 0x0000000711007c12 */ /* 0x000fe2000f8efcff */
[----:B------:R-:W-:Y:S03]  /*22c0*/  BSSY B0, `(.L_x_496) ;  /* 0x0000028000007945 */ /* 0x000fe60003800000 */
[----:B------:R-:W-:-:S13]  /*22d0*/  ISETP.NE.U32.AND P0, PT, R0, RZ, PT ;  /* 0x000000ff0000720c */ /* 0x000fda0003f05070 */
[----:B------:R-:W-:Y:S05]  /*22e0*/  @!P0 BRA `(.L_x_497) ;  /* 0x000000f000008947 */ /* 0x000fea0003800000 */
[----:B------:R-:W-:Y:S01]  /*22f0*/  IMAD.MOV.U32 R26, RZ, RZ, R32 ;  /* 0x000000ffff1a7224 */ /* 0x000fe200078e0020 */
[----:B------:R-:W-:Y:S01]  /*2300*/  MOV R24, UR8 ;  /* 0x0000000800187c02 */ /* 0x000fe20008000f00 */
[----:B------:R-:W-:Y:S01]  /*2310*/  IMAD.U32 R23, RZ, RZ, UR7 ;  /* 0x00000007ff177e24 */ /* 0x000fe2000f8e00ff */
[----:B------:R-:W-:Y:S02]  /*2320*/  MOV R22, 0x2340 ;  /* 0x0000234000167802 */ /* 0x000fe40000000f00 */
[----:B------:R-:W-:Y:S05]  /*2330*/  CALL.REL.NOINC `($__internal_10_$__cuda_sm20_div_s64) ;  /* 0x000029f000007944 */ /* 0x000fea0003c00000 */
[-C--:B------:R-:W-:Y:S02]  /*2340*/  IADD3 R16, P0, RZ, -R18.reuse, RZ ;  /* 0x80000012ff107210 */ /* 0x080fe40007f1e0ff */
[----:B------:R-:W-:Y:S02]  /*2350*/  MOV R33, R17 ;  /* 0x0000001100217202 */ /* 0x000fe40000000f00 */
[-C--:B------:R-:W-:Y:S02]  /*2360*/  IADD3.X R0, RZ, ~R19.reuse, RZ, P0, !PT ;  /* 0x80000013ff007210 */ /* 0x080fe400007fe4ff */
[----:B------:R-:W-:Y:S01]  /*2370*/  MOV R36, R18 ;  /* 0x0000001200247202 */ /* 0x000fe20000000f00 */
[----:B------:R-:W-:Y:S01]  /*2380*/  IMAD.WIDE.U32 R32, R16, UR8, R32 ;  /* 0x0000000810207c25 */ /* 0x000fe2000f8e0020 */
[----:B------:R-:W-:-:S03]  /*2390*/  MOV R37, R19 ;  /* 0x0000001300257202 */ /* 0x000fc60000000f00 */
[----:B------:R-:W-:-:S04]  /*23a0*/  IMAD R21, R0, UR8, RZ ;  /* 0x0000000800157c24 */ /* 0x000fc8000f8e02ff */
[----:B------:R-:W-:-:S05]  /*23b0*/  IMAD R21, R16, UR7, R21 ;  /* 0x0000000710157c24 */ /* 0x000fca000f8e0215 */
[----:B------:R-:W-:Y:S01]  /*23c0*/  IADD3 R0, R33, R21, RZ ;  /* 0x0000001521007210 */ /* 0x000fe20007ffe0ff */
[----:B------:R-:W-:Y:S05]  /*23d0*/  BRA `(.L_x_498) ;  /* 0x0000016000007947 */ /* 0x000fea0003800000 */
.L_x_497:
[----:B------:R-:W0:Y:S01]  /*23e0*/  I2F.U32.RP R18, UR8 ;  /* 0x0000000800127d06 */ /* 0x000e220008209000 */
[----:B------:R-:W-:Y:S01]  /*23f0*/  ISETP.NE.U32.AND P0, PT, RZ, UR8, PT ;  /* 0x00000008ff007c0c */ /* 0x000fe2000bf05070 */
[----:B------:R-:W-:-:S06]  /*2400*/  IMAD.MOV.U32 R37, RZ, RZ, RZ ;  /* 0x000000ffff257224 */ /* 0x000fcc00078e00ff */
[----:B0-----:R-:W0:Y:S02]  /*2410*/  MUFU.RCP R16, R18 ;  /* 0x0000001200107308 */ /* 0x001e240000001000 */
[----:B0-----:R-:W-:-:S06]  /*2420*/  IADD3 R16, R16, 0xffffffe, RZ ;  /* 0x0ffffffe10107810 */ /* 0x001fcc0007ffe0ff */
[----:B------:R-:W0:Y:S02]  /*2430*/  F2I.FTZ.U32.TRUNC.NTZ R17, R16 ;  /* 0x0000001000117305 */ /* 0x000e24000021f000 */
[----:B0-----:R-:W-:Y:S02]  /*2440*/  IMAD.MOV R0, RZ, RZ, -R17 ;  /* 0x000000ffff007224 */ /* 0x001fe400078e0a11 */
[----:B------:R-:W-:Y:S02]  /*2450*/  IMAD.MOV.U32 R16, RZ, RZ, RZ ;  /* 0x000000ffff107224 */ /* 0x000fe400078e00ff */
[----:B------:R-:W-:-:S04]  /*2460*/  IMAD R0, R0, UR8, RZ ;  /* 0x0000000800007c24 */ /* 0x000fc8000f8e02ff */
[----:B------:R-:W-:Y:S01]  /*2470*/  IMAD.HI.U32 R17, R17, R0, R16 ;  /* 0x0000000011117227 */ /* 0x000fe200078e0010 */
[----:B------:R-:W-:-:S05]  /*2480*/  HFMA2.MMA R0, -RZ, RZ, 0, 0 ;  /* 0x00000000ff007435 */ /* 0x000fca00000001ff */
[----:B------:R-:W-:-:S05]  /*2490*/  IMAD.HI.U32 R36, R17, R32, RZ ;  /* 0x0000002011247227 */ /* 0x000fca00078e00ff */
[----:B------:R-:W-:-:S05]  /*24a0*/  IADD3 R17, -R36, RZ, RZ ;  /* 0x000000ff24117210 */ /* 0x000fca0007ffe1ff */
[----:B------:R-:W-:-:S05]  /*24b0*/  IMAD R17, R17, UR8, R32 ;  /* 0x0000000811117c24 */ /* 0x000fca000f8e0220 */
[----:B------:R-:W-:-:S13]  /*24c0*/  ISETP.GE.U32.AND P3, PT, R17, UR8, PT ;  /* 0x0000000811007c0c */ /* 0x000fda000bf66070 */
[----:B------:R-:W-:Y:S02]  /*24d0*/  @P3 IADD3 R17, R17, -UR8, RZ ;  /* 0x8000000811113c10 */ /* 0x000fe4000fffe0ff */
[----:B------:R-:W-:Y:S02]  /*24e0*/  @P3 IADD3 R36, R36, 0x1, RZ ;  /* 0x0000000124243810 */ /* 0x000fe40007ffe0ff */
[----:B------:R-:W-:-:S13]  /*24f0*/  ISETP.GE.U32.AND P2, PT, R17, UR8, PT ;  /* 0x0000000811007c0c */ /* 0x000fda000bf46070 */
[----:B------:R-:W-:Y:S02]  /*2500*/  @P2 IADD3 R36, R36, 0x1, RZ ;  /* 0x0000000124242810 */ /* 0x000fe40007ffe0ff */
[----:B------:R-:W-:-:S05]  /*2510*/  @!P0 LOP3.LUT R36, RZ, UR8, RZ, 0x33, !PT ;  /* 0x00000008ff248c12 */ /* 0x000fca000f8e33ff */
[----:B------:R-:W-:-:S04]  /*2520*/  IMAD.MOV R17, RZ, RZ, -R36 ;  /* 0x000000ffff117224 */ /* 0x000fc800078e0a24 */
[----:B------:R-:W-:Y:S02]  /*2530*/  IMAD R32, R17, UR8, R32 ;  /* 0x0000000811207c24 */ /* 0x000fe4000f8e0220 */
.L_x_498:
[----:B------:R-:W-:Y:S05]  /*2540*/  BSYNC B0 ;  /* 0x0000000000007941 */ /* 0x000fea0003800000 */
.L_x_496:
        /* <DEDUP_REMOVED lines=11> */
[----:B------:R-:W-:Y:S05]  /*2600*/  CALL.REL.NOINC `($__internal_10_$__cuda_sm20_div_s64) ;  /* 0x0000272000007944 */ /* 0x000fea0003c00000 */
[----:B------:R-:W-:-:S04]  /*2610*/  IADD3 R17, P0, RZ, -R18, RZ ;  /* 0x80000012ff117210 */ /* 0x000fc80007f1e0ff */
[----:B------:R-:W-:Y:S01]  /*2620*/  IADD3.X R16, RZ, ~R19, RZ, P0, !PT ;  /* 0x80000013ff107210 */ /* 0x000fe200007fe4ff */
[----:B------:R-:W-:-:S04]  /*2630*/  IMAD.WIDE.U32 R36, R5, R17, R36 ;  /* 0x0000001105247225 */ /* 0x000fc800078e0024 */
[----:B------:R-:W-:-:S04]  /*2640*/  IMAD R16, R16, R5, RZ ;  /* 0x0000000510107224 */ /* 0x000fc800078e02ff */
[----:B------:R-:W-:-:S05]  /*2650*/  IMAD R4, R4, R17, R16 ;  /* 0x0000001104047224 */ /* 0x000fca00078e0210 */
[----:B------:R-:W-:Y:S01]  /*2660*/  IADD3 R4, R37, R4, RZ ;  /* 0x0000000425047210 */ /* 0x000fe20007ffe0ff */
[----:B------:R-:W-:Y:S05]  /*2670*/  BRA `(.L_x_501) ;  /* 0x0000016000007947 */ /* 0x000fea0003800000 */
.L_x_500:
[----:B------:R-:W0:Y:S01]  /*2680*/  I2F.U32.RP R19, R5 ;  /* 0x0000000500137306 */ /* 0x000e220000209000 */
[----:B------:R-:W-:-:S07]  /*2690*/  ISETP.NE.U32.AND P0, PT, R5, RZ, PT ;  /* 0x000000ff0500720c */ /* 0x000fce0003f05070 */
[----:B0-----:R-:W0:Y:S02]  /*26a0*/  MUFU.RCP R16, R19 ;  /* 0x0000001300107308 */ /* 0x001e240000001000 */
[----:B0-----:R-:W-:Y:S01]  /*26b0*/  IADD3 R16, R16, 0xffffffe, RZ ;  /* 0x0ffffffe10107810 */ /* 0x001fe20007ffe0ff */
[----:B------:R-:W-:-:S05]  /*26c0*/  IMAD.MOV.U32 R19, RZ, RZ, RZ ;  /* 0x000000ffff137224 */ /* 0x000fca00078e00ff */
        /* <DEDUP_REMOVED lines=17> */
.L_x_501:
[----:B------:R-:W-:Y:S05]  /*27e0*/  BSYNC B0 ;  /* 0x0000000000007941 */ /* 0x000fea0003800000 */
.L_x_499:
        /* <DEDUP_REMOVED lines=38> */
[----:B------:R-:W-:Y:S05]  /*2a50*/  CALL.REL.NOINC `($__internal_10_$__cuda_sm20_div_s64) ;  /* 0x000022d000007944 */ /* 0x000fea0003c00000 */
        /* <DEDUP_REMOVED lines=12> */
.L_x_503:
        /* <DEDUP_REMOVED lines=23> */
.L_x_504:
[----:B------:R-:W-:Y:S05]  /*2c90*/  BSYNC B0 ;  /* 0x0000000000007941 */ /* 0x000fea0003800000 */
.L_x_502:
        /* <DEDUP_REMOVED lines=18> */
.L_x_506:
        /* <DEDUP_REMOVED lines=22> */
.L_x_507:
[----:B------:R-:W-:Y:S05]  /*2f20*/  BSYNC B0 ;  /* 0x0000000000007941 */ /* 0x000fea0003800000 */
.L_x_505:
        /* <DEDUP_REMOVED lines=20> */
.L_x_509:
[----:B------:R-:W0:Y:S01]  /*3070*/  I2F.U32.RP R19, R13 ;  /* 0x0000000d00137306 */ /* 0x000e220000209000 */
[----:B------:R-:W-:Y:S01]  /*3080*/  IMAD.MOV.U32 R20, RZ, RZ, RZ ;  /* 0x000000ffff147224 */ /* 0x000fe200078e00ff */
[----:B------:R-:W-:-:S06]  /*3090*/  ISETP.NE.U32.AND P0, PT, R13, RZ, PT ;  /* 0x000000ff0d00720c */ /* 0x000fcc0003f05070 */
[----:B0-----:R-:W0:Y:S02]  /*30a0*/  MUFU.RCP R17, R19 ;  /* 0x0000001300117308 */ /* 0x001e240000001000 */
[----:B0-----:R-:W-:Y:S01]  /*30b0*/  IADD3 R17, R17, 0xffffffe, RZ ;  /* 0x0ffffffe11117810 */ /* 0x001fe20007ffe0ff */
[----:B------:R-:W-:-:S05]  /*30c0*/  IMAD.MOV.U32 R19, RZ, RZ, RZ ;  /* 0x000000ffff137224 */ /* 0x000fca00078e00ff */
        /* <DEDUP_REMOVED lines=17> */
.L_x_510:
[----:B------:R-:W-:Y:S05]  /*31e0*/  BSYNC B0 ;  /* 0x0000000000007941 */ /* 0x000fea0003800000 */
.L_x_508:
[----:B------:R-:W-:Y:S01]  /*31f0*/  SHF.R.S32.HI R17, RZ, 0x1f, R7 ;  /* 0x0000001fff117819 */ /* 0x000fe20000011407 */
[-C--:B------:R-:W-:Y:S01]  /*3200*/  IMAD R12, R19, R7.reuse, RZ ;  /* 0x00000007130c7224 */ /* 0x080fe200078e02ff */
[----:B------:R-:W-:Y:S01]  /*3210*/  BSSY B0, `(.L_x_511) ;  /* 0x000003b000007945 */ /* 0x000fe20003800000 */
[----:B------:R-:W-:-:S04]  /*3220*/  IMAD.WIDE.U32 R42, R18, R7, RZ ;  /* 0x00000007122a7225 */ /* 0x000fc800078e00ff */
[----:B------:R-:W-:Y:S01]  /*3230*/  IMAD R7, R17, R18, R12 ;  /* 0x0000001211077224 */ /* 0x000fe200078e020c */
[----:B------:R-:W-:Y:S01]  /*3240*/  SHF.R.S32.HI R18, RZ, 0x1f, R2 ;  /* 0x0000001fff127819 */ /* 0x000fe20000011402 */
[----:B------:R-:W-:Y:S01]  /*3250*/  IMAD R17, R15, R2, RZ ;  /* 0x000000020f117224 */ /* 0x000fe200078e02ff */
[----:B------:R-:W-:Y:S01]  /*3260*/  LOP3.LUT R15, R41, R10, RZ, 0xfc, !PT ;  /* 0x0000000a290f7212 */ /* 0x000fe200078efcff */
[----:B------:R-:W-:Y:S01]  /*3270*/  IMAD R45, R25, c[0x0][0x214], RZ ;  /* 0x00008500192d7a24 */ /* 0x000fe200078e02ff */
[----:B------:R-:W-:Y:S01]  /*3280*/  IADD3 R7, R43, R7, RZ ;  /* 0x000000072b077210 */ /* 0x000fe20007ffe0ff */
[----:B------:R-:W-:Y:S01]  /*3290*/  IMAD R17, R18, R13, R17 ;  /* 0x0000000d12117224 */ /* 0x000fe200078e0211 */
[----:B------:R-:W-:Y:S01]  /*32a0*/  ISETP.NE.U32.AND P0, PT, R15, RZ, PT ;  /* 0x000000ff0f00720c */ /* 0x000fe20003f05070 */
[----:B------:R-:W-:Y:S01]  /*32b0*/  IMAD R12, R14, R45, RZ ;  /* 0x0000002d0e0c7224 */ /* 0x000fe200078e02ff */
[----:B------:R-:W-:Y:S01]  /*32c0*/  SHF.R.S32.HI R19, RZ, 0x1f, R45 ;  /* 0x0000001fff137819 */ /* 0x000fe2000001142d */
        /* <DEDUP_REMOVED lines=11> */
[----:B------:R-:W-:Y:S05]  /*3380*/  CALL.REL.NOINC `($__internal_10_$__cuda_sm20_div_s64) ;  /* 0x000019a000007944 */ /* 0x000fea0003c00000 */
        /* <DEDUP_REMOVED lines=12> */
.L_x_512:
        /* <DEDUP_REMOVED lines=23> */
.L_x_513:
[----:B------:R-:W-:Y:S05]  /*35c0*/  BSYNC B0 ;  /* 0x0000000000007941 */ /* 0x000fea0003800000 */
.L_x_511:
        /* <DEDUP_REMOVED lines=29> */
.L_x_515:
[----:B------:R-:W0:Y:S01]  /*37a0*/  I2F.U32.RP R17, R9 ;  /* 0x0000000900117306 */ /* 0x000e220000209000 */
[----:B------:R-:W-:Y:S01]  /*37b0*/  IMAD.MOV.U32 R18, RZ, RZ, RZ ;  /* 0x000000ffff127224 */ /* 0x000fe200078e00ff */
[----:B------:R-:W-:-:S06]  /*37c0*/  ISETP.NE.U32.AND P0, PT, R9, RZ, PT ;  /* 0x000000ff0900720c */ /* 0x000fcc0003f05070 */
        /* <DEDUP_REMOVED lines=20> */
.L_x_516:
[----:B------:R-:W-:Y:S05]  /*3910*/  BSYNC B0 ;  /* 0x0000000000007941 */ /* 0x000fea0003800000 */
.L_x_514:
        /* <DEDUP_REMOVED lines=20> */
.L_x_492:
[----:B------:R-:W-:-:S04]  /*3a60*/  LEA R2, P0, R32, c[0x0][0x200], 0x2 ;  /* 0x0000800020027a11 */ /* 0x000fc800078010ff */
[----:B------:R-:W-:-:S05]  /*3a70*/  LEA.HI.X R3, R32, c[0x0][0x204], R33, 0x2, P0 ;  /* 0x0000810020037a11 */ /* 0x000fca00000f1421 */
[----:B------:R0:W-:Y:S04]  /*3a80*/  STG.E [R2.64], R27 ;  /* 0x0000001b02007986 */ /* 0x0001e8000c10190e */
.L_x_491:
[----:B------:R-:W-:Y:S05]  /*3a90*/  BSYNC B1 ;  /* 0x0000000000017941 */ /* 0x000fea0003800000 */
.L_x_490:
[----:B------:R-:W1:Y:S01]  /*3aa0*/  S2R R0, SR_TID.X ;  /* 0x0000000000007919 */ /* 0x000e620000002100 */
[----:B------:R-:W-:Y:S01]  /*3ab0*/  IMAD.MOV.U32 R28, RZ, RZ, c[0x0][0x314] ;  /* 0x0000c500ff1c7624 */ /* 0x000fe200078e00ff */
[----:B------:R-:W-:Y:S01]  /*3ac0*/  CS2R R4, SRZ ;  /* 0x0000000000047805 */ /* 0x000fe2000001ff00 */
[----:B------:R-:W-:Y:S01]  /*3ad0*/  CS2R R6, SRZ ;  /* 0x0000000000067805 */ /* 0x000fe2000001ff00 */
[----:B------:R-:W-:Y:S01]  /*3ae0*/  CS2R R10, SRZ ;  /* 0x00000000000a7805 */ /* 0x000fe2000001ff00 */
[----:B------:R-:W-:Y:S01]  /*3af0*/  IMAD.MOV.U32 R12, RZ, RZ, RZ ;  /* 0x000000ffff0c7224 */ /* 0x000fe200078e00ff */
[----:B-1----:R-:W-:-:S04]  /*3b00*/  SHF.R.S32.HI R15, RZ, 0x1f, R0 ;  /* 0x0000001fff0f7819 */ /* 0x002fc80000011400 */
[----:B------:R-:W-:-:S04]  /*3b10*/  LEA.HI R15, R15, R0, RZ, 0x4 ;  /* 0x000000000f0f7211 */ /* 0x000fc800078f20ff */
[----:B0-----:R-:W-:Y:S02]  /*3b20*/  LOP3.LUT R3, R15, 0xfffffff0, RZ, 0xc0, !PT ;  /* 0xfffffff00f037812 */ /* 0x001fe400078ec0ff */
[----:B------:R-:W-:-:S03]  /*3b30*/  SHF.R.S32.HI R15, RZ, 0x4, R15 ;  /* 0x00000004ff0f7819 */ /* 0x000fc6000001140f */
[----:B------:R-:W-:Y:S02]  /*3b40*/  IMAD.IADD R14, R0, 0x1, -R3 ;  /* 0x00000001000e7824 */ /* 0x000fe400078e0a03 */
[----:B------:R-:W-:-:S03]  /*3b50*/  CS2R R2, SRZ ;  /* 0x0000000000027805 */ /* 0x000fc6000001ff00 */
[----:B------:R-:W-:-:S04]  /*3b60*/  ISETP.GE.AND P0, PT, R14, c[0x0][0x314], PT ;  /* 0x0000c5000e007a0c */ /* 0x000fc80003f06270 */
[----:B------:R-:W-:Y:S01]  /*3b70*/  ISETP.LT.AND P0, PT, R0, 0x80, !P0 ;  /* 0x000000800000780c */ /* 0x000fe20004701270 */
[----:B------:R-:W-:-:S12]  /*3b80*/  HFMA2.MMA R0, -RZ, RZ, 0, 0 ;  /* 0x00000000ff007435 */ /* 0x000fd800000001ff */
[----:B------:R-:W-:Y:S01]  /*3b90*/  @P0 FADD.FTZ R8, -R27, R30 ;  /* 0x0000001e1b080221 */ /* 0x000fe20000010100 */
[C---:B------:R-:W-:Y:S01]  /*3ba0*/  SHF.L.U32 R30, R14.reuse, 0x2, RZ ;  /* 0x000000020e1e7819 */ /* 0x040fe200000006ff */
[----:B------:R-:W-:Y:S02]  /*3bb0*/  @P0 IMAD R9, R14, 0x9, R15 ;  /* 0x000000090e090824 */ /* 0x000fe400078e020f */
[----:B------:R-:W-:-:S06]  /*3bc0*/  @P0 FMUL.FTZ R8, R8, 1.4426950216293334961 ;  /* 0x3fb8aa3b08080820 */ /* 0x000fcc0000410000 */
[----:B------:R-:W0:Y:S02]  /*3bd0*/  @P0 MUFU.EX2 R8, R8 ;  /* 0x0000000800080308 */ /* 0x000e240000000800 */
[----:B0-----:R0:W-:Y:S04]  /*3be0*/  @P0 STS [R9.X4], R8 ;  /* 0x0000000809000388 */ /* 0x0011e80000004800 */
[----:B------:R-:W-:Y:S01]  /*3bf0*/  BAR.SYNC.DEFER_BLOCKING 0x0 ;  /* 0x0000000000007b1d */ /* 0x000fe20000010000 */
[----:B------:R-:W-:Y:S01]  /*3c00*/  ISETP.GE.AND P0, PT, R28, 0x1, PT ;  /* 0x000000011c00780c */ /* 0x000fe20003f06270 */
[----:B0-----:R-:W-:-:S12]  /*3c10*/  CS2R R8, SRZ ;  /* 0x0000000000087805 */ /* 0x001fd8000001ff00 */
[----:B------:R-:W-:Y:S05]  /*3c20*/  @!P0 BRA `(.L_x_517) ;  /* 0x00000b1000008947 */ /* 0x000fea0003800000 */
[----:B------:R-:W-:Y:S01]  /*3c30*/  ULDC UR4, c[0x0][0x22c] ;  /* 0x00008b0000047ab9 */ /* 0x000fe20000000800 */
[C---:B------:R-:W-:Y:S01]  /*3c40*/  IMAD R35, R15.reuse, 0xc0, R30 ;  /* 0x000000c00f237824 */ /* 0x040fe200078e021e */
[----:B------:R-:W-:Y:S01]  /*3c50*/  UIMAD UR6, UR11, UR4, URZ ;  /* 0x000000040b0672a4 */ /* 0x000fe2000f8e023f */
[----:B------:R-:W-:Y:S01]  /*3c60*/  ISETP.GT.AND P1, PT, R28, 0x3, PT ;  /* 0x000000031c00780c */ /* 0x000fe20003f24270 */
[----:B------:R-:W-:Y:S01]  /*3c70*/  UIMAD UR8, UR12, UR4, URZ ;  /* 0x000000040c0872a4 */ /* 0x000fe2000f8e023f */
[----:B------:R-:W-:Y:S01]  /*3c80*/  IMAD.SHL.U32 R14, R15, 0x4, RZ ;  /* 0x000000040f0e7824 */ /* 0x000fe200078e00ff */
[----:B------:R-:W-:Y:S01]  /*3c90*/  USHF.R.S32.HI UR5, URZ, 0x1f, UR6 ;  /* 0x0000001f3f057899 */ /* 0x000fe20008011406 */
[----:B------:R-:W-:Y:S01]  /*3ca0*/  CS2R R16, SRZ ;  /* 0x0000000000107805 */ /* 0x000fe2000001ff00 */
[C---:B------:R-:W-:Y:S01]  /*3cb0*/  IADD3 R0, P0, R35.reuse, UR6, RZ ;  /* 0x0000000623007c10 */ /* 0x040fe2000ff1e0ff */
[----:B------:R-:W-:Y:S01]  /*3cc0*/  UIADD3 UR6, UR12, -UR11, URZ ;  /* 0x8000000b0c067290 */ /* 0x000fe2000fffe03f */
[----:B------:R-:W-:Y:S01]  /*3cd0*/  CS2R R18, SRZ ;  /* 0x0000000000127805 */ /* 0x000fe2000001ff00 */
[----:B------:R-:W-:Y:S01]  /*3ce0*/  UPLOP3.LUT UP1, UPT, UPT, UPT, UPT, 0x80, 0x0 ;  /* 0x000000000000789c */ /* 0x000fe20003f2f070 */
[----:B------:R-:W-:Y:S01]  /*3cf0*/  LEA.HI.X.SX32 R35, R35, UR5, 0x1, P0 ;  /* 0x0000000523237c11 */ /* 0x000fe200080f0eff */
[----:B------:R-:W-:Y:S01]  /*3d00*/  UIMAD.WIDE UR8, UR8, 0x4, URZ ;  /* 0x00000004080878a5 */ /* 0x000fe2000f8e023f */
[C---:B------:R-:W-:Y:S01]  /*3d10*/  LEA R34, P0, R0.reuse, c[0x0][0x1d8], 0x2 ;  /* 0x0000760000227a11 */ /* 0x040fe200078010ff */
[----:B------:R-:W-:Y:S01]  /*3d20*/  UMOV UR5, URZ ;  /* 0x0000003f00057c82 */ /* 0x000fe20008000000 */
[----:B------:R-:W-:Y:S01]  /*3d30*/  CS2R R20, SRZ ;  /* 0x0000000000147805 */ /* 0x000fe2000001ff00 */
[----:B------:R-:W-:Y:S01]  /*3d40*/  CS2R R22, SRZ ;  /* 0x0000000000167805 */ /* 0x000fe2000001ff00 */
[----:B------:R-:W-:Y:S01]  /*3d50*/  LEA.HI.X R35, R0, c[0x0][0x1dc], R35, 0x2, P0 ;  /* 0x0000770000237a11 */ /* 0x000fe200000f1423 */
[----:B------:R-:W-:Y:S01]  /*3d60*/  IMAD.MOV.U32 R0, RZ, RZ, RZ ;  /* 0x000000ffff007224 */ /* 0x000fe200078e00ff */
[----:B------:R-:W-:Y:S01]  /*3d70*/  IADD3 R34, P0, R34, 0x200, RZ ;  /* 0x0000020022227810 */ /* 0x000fe20007f1e0ff */
[----:B------:R-:W-:Y:S01]  /*3d80*/  CS2R R24, SRZ ;  /* 0x0000000000187805 */ /* 0x000fe2000001ff00 */
[----:B------:R-:W-:-:S03]  /*3d90*/  CS2R R26, SRZ ;  /* 0x00000000001a7805 */ /* 0x000fc6000001ff00 */
[----:B------:R-:W-:Y:S01]  /*3da0*/  IMAD.X R35, RZ, RZ, R35, P0 ;  /* 0x000000ffff237224 */ /* 0x000fe200000e0623 */
[----:B------:R-:W-:Y:S05]  /*3db0*/  @!P1 BRA `(.L_x_518) ;  /* 0x0000051000009947 */ /* 0x000fea0003800000 */
[C---:B------:R-:W-:Y:S01]  /*3dc0*/  ISETP.GE.AND P3, PT, R15.reuse, UR6, PT ;  /* 0x000000060f007c0c */ /* 0x040fe2000bf66270 */
[----:B------:R-:W-:Y:S01]  /*3dd0*/  UPLOP3.LUT UP1, UPT, UPT, UPT, UPT, 0x40, 0x0 ;  /* 0x000000000000789c */ /* 0x000fe20003f2e870 */
[----:B------:R-:W-:Y:S02]  /*3de0*/  ISETP.GE.AND P0, PT, R15, UR6, PT ;  /* 0x000000060f007c0c */ /* 0x000fe4000bf06270 */
[----:B------:R-:W-:-:S09]  /*3df0*/  IADD3 R28, R28, -0x3, RZ ;  /* 0xfffffffd1c1c7810 */ /* 0x000fd20007ffe0ff */
.L_x_519:
[----:B------:R0:W2:Y:S01]  /*3e00*/  @!P3 LDG.E.128 R16, [R34.64+-0x200] ;  /* 0xfffe000e2210b981 */ /* 0x0000a2000c1e1d00 */
[----:B------:R-:W-:Y:S01]  /*3e10*/  IADD3 R32, P1, R34, UR8, RZ ;  /* 0x0000000822207c10 */ /* 0x000fe2000ff3e0ff */
[----:B------:R-:W-:Y:S02]  /*3e20*/  UIADD3 UR5, UR5, 0x4, URZ ;  /* 0x0000000405057890 */ /* 0x000fe4000fffe03f */
[----:B------:R0:W3:Y:S01]  /*3e30*/  @!P3 LDG.E.128 R20, [R34.64+-0x100] ;  /* 0xffff000e2214b981 */ /* 0x0000e2000c1e1d00 */
[----:B------:R-:W-:Y:S03]  /*3e40*/  IADD3.X R33, R35, UR9, RZ, P1, !PT ;  /* 0x0000000923217c10 */ /* 0x000fe60008ffe4ff */
[----:B------:R0:W4:Y:S01]  /*3e50*/  @!P3 LDG.E.128 R24, [R34.64] ;  /* 0x0000000e2218b981 */ /* 0x000122000c1e1d00 */
[----:B------:R-:W-:Y:S02]  /*3e60*/  PLOP3.LUT P3, PT, P0, PT, PT, 0x80, 0x0 ;  /* 0x000000000000781c */ /* 0x000fe4000076f070 */
[----:B------:R-:W-:Y:S01]  /*3e70*/  ISETP.LE.AND P2, PT, R28, UR5, PT ;  /* 0x000000051c007c0c */ /* 0x000fe2000bf43270 */
[----:B------:R-:W2:Y:S01]  /*3e80*/  LDS R13, [R14] ;  /* 0x000000000e0d7984 */ /* 0x000ea20000000800 */
[----:B0-----:R-:W-:Y:S04]  /*3e90*/  IADD3 R34, P1, R32, UR8, RZ ;  /* 0x0000000820227c10 */ /* 0x001fe8000ff3e0ff */
[----:B------:R-:W-:Y:S01]  /*3ea0*/  IADD3.X R35, R33, UR9, RZ, P1, !PT ;  /* 0x0000000921237c10 */ /* 0x000fe20008ffe4ff */
        /* <DEDUP_REMOVED lines=66> */
.L_x_518:
[----:B------:R-:W-:Y:S02]  /*42d0*/  ULDC UR4, c[0x0][0x314] ;  /* 0x0000c50000047ab9 */ /* 0x000fe40000000800 */
[----:B------:R-:W-:-:S04]  /*42e0*/  UIADD3 UR4, -UR5, UR4, URZ ;  /* 0x0000000405047290 */ /* 0x000fc8000fffe13f */
[----:B------:R-:W-:-:S06]  /*42f0*/  UISETP.GT.AND UP0, UPT, UR4, 0x1, UPT ;  /* 0x000000010400788c */ /* 0x000fcc000bf04270 */
[----:B------:R-:W-:-:S13]  /*4300*/  PLOP3.LUT P0, PT, PT, PT, UP0, 0x80, 0x0 ;  /* 0x000000000000781c */ /* 0x000fda0003f0f008 */
[----:B------:R-:W-:Y:S05]  /*4310*/  @!P0 BRA `(.L_x_520) ;  /* 0x000002a000008947 */ /* 0x000fea0003800000 */
[----:B------:R-:W-:Y:S01]  /*4320*/  ISETP.GE.AND P0, PT, R15, UR6, PT ;  /* 0x000000060f007c0c */ /* 0x000fe2000bf06270 */
[----:B------:R-:W0:Y:S01]  /*4330*/  LDS R13, [R14] ;  /* 0x000000000e0d7984 */ /* 0x000e220000000800 */
[----:B------:R-:W-:-:S03]  /*4340*/  IADD3 R28, P1, R34, UR8, RZ ;  /* 0x00000008221c7c10 */ /* 0x000fc6000ff3e0ff */
[----:B------:R1:W2:Y:S08]  /*4350*/  LDS R43, [R14+0x24] ;  /* 0x000024000e2b7984 */ /* 0x0002b00000000800 */
[----:B------:R-:W0:Y:S04]  /*4360*/  @!P0 LDG.E.128 R20, [R34.64+-0x100] ;  /* 0xffff000e22148981 */ /* 0x000e28000c1e1d00 */
[----:B------:R3:W4:Y:S04]  /*4370*/  @!P0 LDG.E.128 R16, [R34.64+-0x200] ;  /* 0xfffe000e22108981 */ /* 0x000728000c1e1d00 */
[----:B------:R3:W5:Y:S01]  /*4380*/  @!P0 LDG.E.128 R24, [R34.64] ;  /* 0x0000000e22188981 */ /* 0x000762000c1e1d00 */
[----:B------:R-:W-:Y:S01]  /*4390*/  IADD3.X R29, R35, UR9, RZ, P1, !PT ;  /* 0x00000009231d7c10 */ /* 0x000fe20008ffe4ff */
[----:B0-----:R-:W-:-:S02]  /*43a0*/  FFMA.FTZ R37, R20, R13, R8 ;  /* 0x0000000d14257223 */ /* 0x001fc40000010008 */
[-C--:B------:R-:W-:Y:S02]  /*43b0*/  FFMA.FTZ R38, R21, R13.reuse, R7 ;  /* 0x0000000d15267223 */ /* 0x080fe40000010007 */
[-C--:B---3--:R-:W-:Y:S02]  /*43c0*/  FFMA.FTZ R35, R22, R13.reuse, R6 ;  /* 0x0000000d16237223 */ /* 0x088fe40000010006 */
[-C--:B------:R-:W-:Y:S02]  /*43d0*/  FFMA.FTZ R36, R23, R13.reuse, R5 ;  /* 0x0000000d17247223 */ /* 0x080fe40000010005 */
[-C--:B----4-:R-:W-:Y:S01]  /*43e0*/  FFMA.FTZ R41, R16, R13.reuse, R12 ;  /* 0x0000000d10297223 */ /* 0x090fe2000001000c */
[----:B------:R-:W2:Y:S01]  /*43f0*/  @!P0 LDG.E.128 R20, [R28.64+-0x100] ;  /* 0xffff000e1c148981 */ /* 0x000ea2000c1e1d00 */
[-C--:B------:R-:W-:Y:S02]  /*4400*/  FFMA.FTZ R42, R17, R13.reuse, R11 ;  /* 0x0000000d112a7223 */ /* 0x080fe4000001000b */
[----:B------:R-:W-:-:S02]  /*4410*/  FFMA.FTZ R39, R18, R13, R10 ;  /* 0x0000000d12277223 */ /* 0x000fc4000001000a */
[-C--:B------:R-:W-:Y:S02]  /*4420*/  FFMA.FTZ R40, R19, R13.reuse, R9 ;  /* 0x0000000d13287223 */ /* 0x080fe40000010009 */
[-C--:B-----5:R-:W-:Y:S01]  /*4430*/  FFMA.FTZ R33, R24, R13.reuse, R4 ;  /* 0x0000000d18217223 */ /* 0x0a0fe20000010004 */
[----:B------:R-:W3:Y:S01]  /*4440*/  @!P0 LDG.E.128 R16, [R28.64+-0x200] ;  /* 0xfffe000e1c108981 */ /* 0x000ee2000c1e1d00 */
[-C--:B------:R-:W-:Y:S02]  /*4450*/  FFMA.FTZ R32, R25, R13.reuse, R3 ;  /* 0x0000000d19207223 */ /* 0x080fe40000010003 */
[-C--:B------:R-:W-:Y:S02]  /*4460*/  FFMA.FTZ R31, R26, R13.reuse, R2 ;  /* 0x0000000d1a1f7223 */ /* 0x080fe40000010002 */
[----:B------:R-:W-:Y:S02]  /*4470*/  FFMA.FTZ R0, R27, R13, R0 ;  /* 0x0000000d1b007223 */ /* 0x000fe40000010000 */
[----:B------:R-:W4:Y:S01]  /*4480*/  @!P0 LDG.E.128 R24, [R28.64] ;  /* 0x0000000e1c188981 */ /* 0x000f22000c1e1d00 */
[----:B------:R-:W-:-:S02]  /*4490*/  IADD3 R13, R14, 0x24, RZ ;  /* 0x000000240e0d7810 */ /* 0x000fc40007ffe0ff */
[----:B------:R-:W-:Y:S01]  /*44a0*/  IADD3 R34, P0, R28, UR8, RZ ;  /* 0x000000081c227c10 */ /* 0x000fe2000ff1e0ff */
[----:B------:R-:W-:Y:S01]  /*44b0*/  UIADD3 UR5, UR5, 0x1, URZ ;  /* 0x0000000105057890 */ /* 0x000fe2000fffe03f */
[----:B-1----:R-:W-:Y:S01]  /*44c0*/  IADD3 R14, R13, 0x24, RZ ;  /* 0x000000240d0e7810 */ /* 0x002fe20007ffe0ff */
[----:B------:R-:W-:Y:S02]  /*44d0*/  UPLOP3.LUT UP1, UPT, UPT, UPT, UPT, 0x40, 0x0 ;  /* 0x000000000000789c */ /* 0x000fe40003f2e870 */
[----:B------:R-:W-:Y:S01]  /*44e0*/  UIADD3 UR5, UR5, 0x1, URZ ;  /* 0x0000000105057890 */ /* 0x000fe2000fffe03f */
[-C--:B--2---:R-:W-:Y:S01]  /*44f0*/  FFMA.FTZ R6, R22, R43.reuse, R35 ;  /* 0x0000002b16067223 */ /* 0x084fe20000010023 */
[----:B------:R-:W-:Y:S01]  /*4500*/  IADD3.X R35, R29, UR9, RZ, P0, !PT ;  /* 0x000000091d237c10 */ /* 0x000fe200087fe4ff */
[-C--:B------:R-:W-:Y:S02]  /*4510*/  FFMA.FTZ R8, R20, R43.reuse, R37 ;  /* 0x0000002b14087223 */ /* 0x080fe40000010025 */
[----:B------:R-:W-:-:S02]  /*4520*/  FFMA.FTZ R7, R21, R43, R38 ;  /* 0x0000002b15077223 */ /* 0x000fc40000010026 */
[-C--:B------:R-:W-:Y:S02]  /*4530*/  FFMA.FTZ R5, R23, R43.reuse, R36 ;  /* 0x0000002b17057223 */ /* 0x080fe40000010024 */
[-C--:B---3--:R-:W-:Y:S02]  /*4540*/  FFMA.FTZ R12, R16, R43.reuse, R41 ;  /* 0x0000002b100c7223 */ /* 0x088fe40000010029 */
[-C--:B------:R-:W-:Y:S02]  /*4550*/  FFMA.FTZ R11, R17, R43.reuse, R42 ;  /* 0x0000002b110b7223 */ /* 0x080fe4000001002a */
[-C--:B------:R-:W-:Y:S02]  /*4560*/  FFMA.FTZ R10, R18, R43.reuse, R39 ;  /* 0x0000002b120a7223 */ /* 0x080fe40000010027 */
[-C--:B------:R-:W-:Y:S02]  /*4570*/  FFMA.FTZ R9, R19, R43.reuse, R40 ;  /* 0x0000002b13097223 */ /* 0x080fe40000010028 */
[----:B----4-:R-:W-:-:S02]  /*4580*/  FFMA.FTZ R4, R24, R43, R33 ;  /* 0x0000002b18047223 */ /* 0x010fc40000010021 */
[-C--:B------:R-:W-:Y:S02]  /*4590*/  FFMA.FTZ R3, R25, R43.reuse, R32 ;  /* 0x0000002b19037223 */ /* 0x080fe40000010020 */
[-C--:B------:R-:W-:Y:S02]  /*45a0*/  FFMA.FTZ R2, R26, R43.reuse, R31 ;  /* 0x0000002b1a027223 */ /* 0x080fe4000001001f */
[----:B------:R-:W-:Y:S02]  /*45b0*/  FFMA.FTZ R0, R27, R43, R0 ;  /* 0x0000002b1b007223 */ /* 0x000fe40000010000 */
.L_x_520:
[----:B------:R-:W-:Y:S02]  /*45c0*/  ULDC UR4, c[0x0][0x314] ;  /* 0x0000c50000047ab9 */ /* 0x000fe40000000800 */
[----:B------:R-:W-:-:S06]  /*45d0*/  UISETP.LT.OR UP1, UPT, UR5, UR4, UP1 ;  /* 0x000000040500728c */ /* 0x000fcc0008f21670 */
[----:B------:R-:W-:-:S13]  /*45e0*/  PLOP3.LUT P0, PT, PT, PT, UP1, 0x80, 0x0 ;  /* 0x000000000000781c */ /* 0x000fda0003f0f018 */
[----:B------:R-:W-:Y:S05]  /*45f0*/  @!P0 BRA `(.L_x_517) ;  /* 0x0000014000008947 */ /* 0x000fea0003800000 */
[----:B------:R-:W-:Y:S01]  /*4600*/  ISETP.GE.AND P0, PT, R15, UR6, PT ;  /* 0x000000060f007c0c */ /* 0x000fe2000bf06270 */
[----:B------:R-:W-:-:S12]  /*4610*/  BSSY B0, `(.L_x_521) ;  /* 0x0000005000007945 */ /* 0x000fd80003800000 */
[----:B------:R-:W-:Y:S05]  /*4620*/  @P0 BRA `(.L_x_522) ;  /* 0x0000003000000947 */ /* 0x000fea0003800000 */
[----:B------:R0:W5:Y:S04]  /*4630*/  LDG.E.128 R16, [R34.64+-0x200] ;  /* 0xfffe000e22107981 */ /* 0x000168000c1e1d00 */
[----:B------:R0:W5:Y:S04]  /*4640*/  LDG.E.128 R20, [R34.64+-0x100] ;  /* 0xffff000e22147981 */ /* 0x000168000c1e1d00 */
[----:B------:R0:W5:Y:S02]  /*4650*/  LDG.E.128 R24, [R34.64] ;  /* 0x0000000e22187981 */ /* 0x000164000c1e1d00 */
.L_x_522:
[----:B------:R-:W-:Y:S05]  /*4660*/  BSYNC B0 ;  /* 0x0000000000007941 */ /* 0x000fea0003800000 */
.L_x_521:
        /* <DEDUP_REMOVED lines=13> */
.L_x_517:
[----:B------:R-:W-:Y:S02]  /*4740*/  IADD3 R15, R15, UR11, RZ ;  /* 0x0000000b0f0f7c10 */ /* 0x000fe4000fffe0ff */
[----:B------:R-:W-:-:S02]  /*4750*/  F2FP.PACK_AB R13, R9, R10 ;  /* 0x0000000a090d723e */ /* 0x000fc400000000ff */
[----:B------:R-:W-:Y:S02]  /*4760*/  ISETP.GE.AND P0, PT, R15, UR12, PT ;  /* 0x0000000c0f007c0c */ /* 0x000fe4000bf06270 */
        /* <DEDUP_REMOVED lines=92> */
        .weak           $__internal_10_$__cuda_sm20_div_s64
        .type           $__internal_10_$__cuda_sm20_div_s64,@function
        .size           $__internal_10_$__cuda_sm20_div_s64,(.L_x_4080 - $__internal_10_$__cuda_sm20_div_s64)
$__internal_10_$__cuda_sm20_div_s64:
        /* <DEDUP_REMOVED lines=32> */
[----:B------:R-:W-:-:S03]  /*4f30*/  SEL R19, R19, R26, !P2 ;  /* 0x0000001a13137207 */ /* 0x000fc60005000000 */
[C---:B------:R-:W-:Y:S02]  /*4f40*/  IMAD R21, R29.reuse, R20, RZ ;  /* 0x000000141d157224 */ /* 0x040fe400078e02ff */
[----:B------:R-:W-:-:S04]  /*4f50*/  IMAD.HI.U32 R18, P4, R29, R18, R48 ;  /* 0x000000121d127227 */ /* 0x000fc80007880030 */
[----:B------:R-:W-:Y:S01]  /*4f60*/  IMAD.HI.U32 R20, R29, R20, RZ ;  /* 0x000000141d147227 */ /* 0x000fe200078e00ff */
[----:B------:R-:W-:-:S03]  /*4f70*/  IADD3 R21, P3, R21, R18, RZ ;  /* 0x0000001215157210 */ /* 0x000fc60007f7e0ff */
[----:B------:R-:W-:Y:S02]  /*4f80*/  IMAD.X R18, RZ, RZ, ~R17, P0 ;  /* 0x000000ffff127224 */ /* 0x000fe400000e0e11 */
[----:B------:R-:W-:-:S03]  /*4f90*/  IMAD.HI.U32 R48, R21, R19, RZ ;  /* 0x0000001315307227 */ /* 0x000fc600078e00ff */
[----:B------:R-:W-:Y:S01]  /*4fa0*/  SEL R18, R18, R17, !P2 ;  /* 0x0000001112127207 */ /* 0x000fe20005000000 */
[----:B------:R-:W-:Y:S02]  /*4fb0*/  IMAD.X R29, R20, 0x1, R29, P5 ;  /* 0x00000001141d7824 */ /* 0x000fe400028e061d */
[----:B------:R-:W-:-:S03]  /*4fc0*/  IMAD.MOV.U32 R49, RZ, RZ, RZ ;  /* 0x000000ffff317224 */ /* 0x000fc600078e00ff */
[----:B------:R-:W-:Y:S01]  /*4fd0*/  IADD3.X R29, RZ, RZ, R29, P3, P4 ;  /* 0x000000ffff1d7210 */ /* 0x000fe20001fe841d */
        /* <DEDUP_REMOVED lines=20> */
[----:B------:R-:W-:Y:S02]  /*5120*/  ISETP.GE.U32.AND P0, PT, R20, R38, PT ;  /* 0x000000261400720c */ /* 0x000fe40003f06070 */
[----:B------:R-:W-:Y:S02]  /*5130*/  SEL R19, R19, R18, P3 ;  /* 0x0000001213137207 */ /* 0x000fe40001800000 */
[----:B------:R-:W-:Y:S02]  /*5140*/  SEL R21, R21, R26, P3 ;  /* 0x0000001a15157207 */ /* 0x000fe40001800000 */
[----:B------:R-:W-:-:S02]  /*5150*/  IADD3 R29, P2, R28, 0x1, RZ ;  /* 0x000000011c1d7810 */ /* 0x000fc40007f5e0ff */
[----:B------:R-:W-:Y:S02]  /*5160*/  ISETP.GE.U32.AND.EX P0, PT, R19, R39, PT, P0 ;  /* 0x000000271300720c */ /* 0x000fe40003f06100 */
[-C--:B------:R-:W-:Y:S02]  /*5170*/  IADD3.X R18, RZ, R21.reuse, RZ, P2, !PT ;  /* 0x00000015ff127210 */ /* 0x080fe400017fe4ff */
[----:B------:R-:W-:Y:S02]  /*5180*/  SEL R29, R29, R28, P0 ;  /* 0x0000001c1d1d7207 */ /* 0x000fe40000000000 */
[----:B------:R-:W-:Y:S02]  /*5190*/  SEL R21, R18, R21, P0 ;  /* 0x0000001512157207 */ /* 0x000fe40000000000 */
[----:B------:R-:W-:Y:S02]  /*51a0*/  IADD3 R18, P2, RZ, -R29, RZ ;  /* 0x8000001dff127210 */ /* 0x000fe40007f5e0ff */
[----:B------:R-:W-:-:S02]  /*51b0*/  LOP3.LUT R19, R23, R17, RZ, 0x3c, !PT ;  /* 0x0000001117137212 */ /* 0x000fc400078e3cff */
[----:B------:R-:W-:Y:S01]  /*51c0*/  ISETP.NE.U32.AND P0, PT, R24, RZ, PT ;  /* 0x000000ff1800720c */ /* 0x000fe20003f05070 */
[----:B------:R-:W-:Y:S01]  /*51d0*/  IMAD.X R20, RZ, RZ, ~R21, P2 ;  /* 0x000000ffff147224 */ /* 0x000fe200010e0e15 */
[----:B------:R-:W-:Y:S02]  /*51e0*/  ISETP.GE.AND P3, PT, R19, RZ, PT ;  /* 0x000000ff1300720c */ /* 0x000fe40003f66270 */
[----:B------:R-:W-:Y:S02]  /*51f0*/  ISETP.NE.AND.EX P0, PT, R23, RZ, PT, P0 ;  /* 0x000000ff1700720c */ /* 0x000fe40003f05300 */
[----:B------:R-:W-:Y:S01]  /*5200*/  SEL R20, R20, R21, !P3 ;  /* 0x0000001514147207 */ /* 0x000fe20005800000 */
[----:B------:R-:W-:Y:S01]  /*5210*/  IMAD.MOV.U32 R21, RZ, RZ, 0x0 ;  /* 0x00000000ff157424 */ /* 0x000fe200078e00ff */
[----:B------:R-:W-:Y:S02]  /*5220*/  SEL R18, R18, R29, !P3 ;  /* 0x0000001d12127207 */ /* 0x000fe40005800000 */
[----:B------:R-:W-:Y:S01]  /*5230*/  SEL R19, R20, 0xffffffff, P0 ;  /* 0xffffffff14137807 */ /* 0x000fe20000000000 */
[----:B------:R-:W-:Y:S01]  /*5240*/  IMAD.MOV.U32 R20, RZ, RZ, R22 ;  /* 0x000000ffff147224 */ /* 0x000fe200078e0016 */
[----:B------:R-:W-:-:S03]  /*5250*/  SEL R18, R18, 0xffffffff, P0 ;  /* 0xffffffff12127807 */ /* 0x000fc60000000000 */
[----:B------:R-:W-:Y:S05]  /*5260*/  RET.REL.NODEC R20 `(_ZN5flash32flash_fwd_splitkv_combine_kernelI23Flash_fwd_kernel_traitsILi192ELi64ELi64ELi4ELb0ELb0EN7cutlass6half_tE19Flash_kernel_traitsILi192ELi64ELi64ELi4ES3_EELi8ELi4ELb1EEEvNS_16Flash_fwd_paramsE) ;  /* 0xffffad9014007950 */ /* 0x000fea0003c3ffff */
.L_x_523:
        /* <DEDUP_REMOVED lines=9> */
.L_x_4080:


//--------------------- .text._ZN5flash32flash_fwd_splitkv_combine_kernelI23Flash_fwd_kernel_traitsILi192ELi64ELi64ELi4ELb0ELb0EN7cutlass6half_tE19Flash_kernel_traitsILi192ELi64ELi64ELi4ES3_EELi8ELi3ELb1EEEvNS_16Flash_fwd_paramsE --------------------------
	.section	.text._ZN5flash32flash_fwd_splitkv_combine_kernelI23Flash_fwd_kernel_traitsILi192ELi64ELi64ELi4ELb0ELb0EN7cutlass6half_tE19Flash_kernel_traitsILi192ELi64ELi64ELi4ES3_EELi8ELi3ELb1EEEvNS_16Flash_fwd_paramsE,"ax",@progbits
	.sectioninfo	@"SHI_REGISTERS=52"
	.align	128
        .global         _ZN5flash32flash_fwd_splitkv_combine_kernelI23Flash_fwd_kernel_traitsILi192ELi64ELi64ELi4ELb0ELb0EN7cutlass6half_tE19Flash_kernel_traitsILi192ELi64ELi64ELi4ES3_EELi8ELi3ELb1EEEvNS_16Flash_fwd_paramsE
        .type           _ZN5flash32flash_fwd_splitkv_combine_kernelI23Flash_fwd_kernel_traitsILi192ELi64ELi64ELi4ELb0ELb0EN7cutlass6half_tE19Flash_kernel_traitsILi192ELi64ELi64ELi4ES3_EELi8ELi3ELb1EEEvNS_16Flash_fwd_paramsE,@function
        .size           _ZN5flash32flash_fwd_splitkv_combine_kernelI23Flash_fwd_kernel_traitsILi192ELi64ELi64ELi4ELb0ELb0EN7cutlass6half_tE19Flash_kernel_traitsILi192ELi64ELi64ELi4ES3_EELi8ELi3ELb1EEEvNS_16Flash_fwd_paramsE,(.L_x_4081 - _ZN5flash32flash_fwd_splitkv_combine_kernelI23Flash_fwd_kernel_traitsILi192ELi64ELi64ELi4ELb0ELb0EN7cutlass6half_tE19Flash_kernel_traitsILi192ELi64ELi64ELi4ES3_EELi8ELi3ELb1EEEvNS_16Flash_fwd_paramsE)
        .other          _ZN5flash32flash_fwd_splitkv_combine_kernelI23Flash_fwd_kernel_traitsILi192ELi64ELi64ELi4ELb0ELb0EN7cutlass6half_tE19Flash_kernel_traitsILi192ELi64ELi64ELi4ES3_EELi8ELi3ELb1EEEvNS_16Flash_fwd_paramsE,@"STO_CUDA_ENTRY STV_DEFAULT"
_ZN5flash32flash_fwd_splitkv_combine_kernelI23Flash_fwd_kernel_traitsILi192ELi64ELi64ELi4ELb0ELb0EN7cutlass6half_tE19Flash_kernel_traitsILi192ELi64ELi64ELi4ES3_EELi8ELi3ELb1EEEvNS_16Flash_fwd_paramsE:
.text._ZN5flash32flash_fwd_splitkv_combine_kernelI23Flash_fwd_kernel_traitsILi192ELi64ELi64ELi4ELb0ELb0EN7cutlass6half_tE19Flash_kernel_traitsILi192ELi64ELi64ELi4ES3_EELi8ELi3ELb1EEEvNS_16Flash_fwd_paramsE:
        /* <DEDUP_REMOVED lines=23> */
[----:B------:R-:W-:Y:S05]  /*0170*/  CALL.REL.NOINC `($__internal_11_$__cuda_sm20_div_s64) ;  /* 0x00004b3000007944 */ /* 0x000fea0003c00000 */
[----:B------:R-:W-:Y:S05]  /*0180*/  BRA `(.L_x_525) ;  /* 0x0000018000007947 */ /* 0x000fea0003800000 */
.L_x_524:
        /* <DEDUP_REMOVED lines=24> */
.L_x_525:
        /* <DEDUP_REMOVED lines=11> */
[----:B------:R-:W-:Y:S05]  /*03c0*/  CALL.REL.NOINC `($__internal_11_$__cuda_sm20_div_s64) ;  /* 0x000048e000007944 */ /* 0x000fea0003c00000 */
[----:B------:R-:W-:Y:S02]  /*03d0*/  MOV R6, R18 ;  /* 0x0000001200067202 */ /* 0x000fe40000000f00 */
[----:B------:R-:W-:Y:S01]  /*03e0*/  MOV R7, R19 ;  /* 0x0000001300077202 */ /* 0x000fe20000000f00 */
[----:B------:R-:W-:Y:S05]  /*03f0*/  BRA `(.L_x_528) ;  /* 0x0000013000007947 */ /* 0x000fea0003800000 */
.L_x_527:
        /* <DEDUP_REMOVED lines=19> */
.L_x_528:
[----:B------:R-:W-:Y:S05]  /*0530*/  BSYNC B0 ;  /* 0x0000000000007941 */ /* 0x000fea0003800000 */
.L_x_526:
        /* <DEDUP_REMOVED lines=41> */
[----:B------:R-:W-:Y:S05]  /*07d0*/  CALL.REL.NOINC `($__internal_11_$__cuda_sm20_div_s64) ;  /* 0x000044d000007944 */ /* 0x000fea0003c00000 */
[----:B------:R-:W-:Y:S05]  /*07e0*/  BRA `(.L_x_531) ;  /* 0x0000013000007947 */ /* 0x000fea0003800000 */
.L_x_530:
        /* <DEDUP_REMOVED lines=19> */
.L_x_531:
[----:B------:R-:W-:Y:S05]  /*0920*/  BSYNC B0 ;  /* 0x0000000000007941 */ /* 0x000fea0003800000 */
.L_x_529:
        /* <DEDUP_REMOVED lines=73> */
[----:B------:R-:W-:Y:S02]  /*0dc0*/  MOV R32, R18 ;  /* 0x0000001200207202 */ /* 0x000fe40000000f00 */
[----:B------:R-:W-:Y:S01]  /*0dd0*/  MOV R33, R19 ;  /* 0x0000001300217202 */ /* 0x000fe20000000f00 */
[----:B------:R-:W-:Y:S05]  /*0de0*/  BRA `(.L_x_534) ;  /* 0x0000013000007947 */ /* 0x000fea0003800000 */
.L_x_533:
        /* <DEDUP_REMOVED lines=19> */
.L_x_534:
[----:B------:R-:W-:Y:S05]  /*0f20*/  BSYNC B0 ;  /* 0x0000000000007941 */ /* 0x000fea0003800000 */
.L_x_532:
        /* <DEDUP_REMOVED lines=42> */
.L_x_536:
        /* <DEDUP_REMOVED lines=19> */
.L_x_537:
[----:B------:R-:W-:Y:S05]  /*1300*/  BSYNC B0 ;  /* 0x0000000000007941 */ /* 0x000fea0003800000 */
.L_x_535:
        /* <DEDUP_REMOVED lines=28> */
[----:B------:R-:W-:Y:S02]  /*14d0*/  ISETP.GE.U32.AND P2, PT, R7, R8, PT ;  /* 0x000000080700720c */ /* 0x000fe40003f46070 */
[----:B0-----:R-:W0:Y:S11]  /*14e0*/  MUFU.RCP R8, R17 ;  /* 0x0000001100087308 */ /* 0x001e360000001000 */
[----:B------:R-:W-:-:S05]  /*14f0*/  @P2 IADD3 R9, R9, 0x1, RZ ;  /* 0x0000000109092810 */ /* 0x000fca0007ffe0ff */
[----:B------:R-:W-:Y:S01]  /*1500*/  @!P1 IMAD.MOV R9, RZ, RZ, -R9 ;  /* 0x000000ffff099224 */ /* 0x000fe200078e0a09 */
[----:B------:R-:W-:Y:S02]  /*1510*/  @!P0 LOP3.LUT R9, RZ, c[0x0][0x214], RZ, 0x33, !PT ;  /* 0x00008500ff098a12 */ /* 0x000fe400078e33ff */
[----:B0-----:R-:W-:-:S03]  /*1520*/  IADD3 R8, R8, 0xffffffe, RZ ;  /* 0x0ffffffe08087810 */ /* 0x001fc60007ffe0ff */
[----:B------:R-:W-:Y:S02]  /*1530*/  IMAD R3, R6, R9, RZ ;  /* 0x0000000906037224 */ /* 0x000fe400078e02ff */
[----:B------:R-:W0:Y:S03]  /*1540*/  F2I.FTZ.U32.TRUNC.NTZ R9, R8 ;  /* 0x0000000800097305 */ /* 0x000e26000021f000 */
[-C--:B------:R-:W-:Y:S02]  /*1550*/  IABS R7, R3.reuse ;  /* 0x0000000300077213 */ /* 0x080fe40000000000 */
[----:B------:R-:W-:-:S03]  /*1560*/  IABS R22, R3 ;  /* 0x0000000300167213 */ /* 0x000fc60000000000 */
[----:B------:R-:W1:Y:S02]  /*1570*/  I2F.RP R6, R7 ;  /* 0x0000000700067306 */ /* 0x000e640000209400 */
[----:B------:R-:W-:Y:S02]  /*1580*/  IMAD.MOV R22, RZ, RZ, -R22 ;  /* 0x000000ffff167224 */ /* 0x000fe400078e0a16 */
[--C-:B0-----:R-:W-:Y:S02]  /*1590*/  IMAD.MOV R24, RZ, RZ, -R9.reuse ;  /* 0x000000ffff187224 */ /* 0x101fe400078e0a09 */
[----:B------:R-:W-:Y:S02]  /*15a0*/  IMAD.MOV.U32 R8, RZ, RZ, RZ ;  /* 0x000000ffff087224 */ /* 0x000fe400078e00ff */
[----:B------:R-:W-:Y:S01]  /*15b0*/  IMAD R24, R24, R5, RZ ;  /* 0x0000000518187224 */ /* 0x000fe200078e02ff */
[----:B-1----:R-:W0:Y:S03]  /*15c0*/  MUFU.RCP R6, R6 ;  /* 0x0000000600067308 */ /* 0x002e260000001000 */
[----:B------:R-:W-:Y:S01]  /*15d0*/  IMAD.HI.U32 R24, R9, R24, R8 ;  /* 0x0000001809187227 */ /* 0x000fe200078e0008 */
[----:B------:R-:W-:-:S02]  /*15e0*/  IABS R9, R0 ;  /* 0x0000000000097213 */ /* 0x000fc40000000000 */
[----:B------:R-:W-:-:S03]  /*15f0*/  LOP3.LUT R0, R0, c[0x0][0x1c0], RZ, 0x3c, !PT ;  /* 0x0000700000007a12 */ /* 0x000fc600078e3cff */
[----:B------:R-:W-:Y:S01]  /*1600*/  IMAD.HI.U32 R8, R24, R9, RZ ;  /* 0x0000000918087227 */ /* 0x000fe200078e00ff */
[----:B0-----:R-:W-:-:S03]  /*1610*/  IADD3 R20, R6, 0xffffffe, RZ ;  /* 0x0ffffffe06147810 */ /* 0x001fc60007ffe0ff */
[----:B------:R-:W-:Y:S01]  /*1620*/  IMAD.IADD R6, R4, 0x1, R7 ;  /* 0x0000000104067824 */ /* 0x000fe200078e0207 */
[----:B------:R-:W-:Y:S01]  /*1630*/  IABS R4, c[0x0][0x1c0] ;  /* 0x0000700000047a13 */ /* 0x000fe20000000000 */
[----:B------:R-:W0:Y:S03]  /*1640*/  F2I.FTZ.U32.TRUNC.NTZ R21, R20 ;  /* 0x0000001400157305 */ /* 0x000e26000021f000 */
[----:B------:R-:W-:Y:S01]  /*1650*/  IABS R17, R6 ;  /* 0x0000000600117213 */ /* 0x000fe20000000000 */
[----:B------:R-:W-:Y:S02]  /*1660*/  IMAD.MOV R4, RZ, RZ, -R4 ;  /* 0x000000ffff047224 */ /* 0x000fe400078e0a04 */
[----:B0-----:R-:W-:Y:S02]  /*1670*/  IMAD.MOV R16, RZ, RZ, -R21 ;  /* 0x000000ffff107224 */ /* 0x001fe400078e0a15 */
[----:B------:R-:W-:-:S02]  /*1680*/  IMAD.MOV.U32 R20, RZ, RZ, RZ ;  /* 0x000000ffff147224 */ /* 0x000fc400078e00ff */
[----:B------:R-:W-:-:S04]  /*1690*/  IMAD R16, R16, R7, RZ ;  /* 0x0000000710107224 */ /* 0x000fc800078e02ff */
[----:B------:R-:W-:-:S04]  /*16a0*/  IMAD.HI.U32 R16, R21, R16, R20 ;  /* 0x0000001015107227 */ /* 0x000fc800078e0014 */
[----:B------:R-:W-:Y:S02]  /*16b0*/  IMAD R20, R8, R4, R9 ;  /* 0x0000000408147224 */ /* 0x000fe400078e0209 */
[----:B------:R-:W-:-:S03]  /*16c0*/  IMAD.HI.U32 R16, R16, R17, RZ ;  /* 0x0000001110107227 */ /* 0x000fc600078e00ff */
[----:B------:R-:W-:Y:S01]  /*16d0*/  ISETP.GT.U32.AND P3, PT, R5, R20, PT ;  /* 0x000000140500720c */ /* 0x000fe20003f64070 */
[----:B------:R-:W-:Y:S02]  /*16e0*/  IMAD R22, R16, R22, R17 ;  /* 0x0000001610167224 */ /* 0x000fe400078e0211 */
[----:B------:R-:W-:-:S03]  /*16f0*/  IMAD.HI.U32 R9, R24, R17, RZ ;  /* 0x0000001118097227 */ /* 0x000fc600078e00ff */
[----:B------:R-:W-:Y:S01]  /*1700*/  ISETP.GT.U32.AND P0, PT, R7, R22, PT ;  /* 0x000000160700720c */ /* 0x000fe20003f04070 */
[----:B------:R-:W-:Y:S01]  /*1710*/  IMAD R24, R9, R4, R17 ;  /* 0x0000000409187224 */ /* 0x000fe200078e0211 */
[C---:B------:R-:W-:Y:S02]  /*1720*/  LOP3.LUT R4, R6.reuse, R7, RZ, 0x3c, !PT ;  /* 0x0000000706047212 */ /* 0x040fe400078e3cff */
[----:B------:R-:W-:Y:S02]  /*1730*/  LOP3.LUT R6, R6, c[0x0][0x1c0], RZ, 0x3c, !PT ;  /* 0x0000700006067a12 */ /* 0x000fe400078e3cff */
[----:B------:R-:W-:Y:S01]  /*1740*/  ISETP.GT.U32.AND P1, PT, R5, R24, PT ;  /* 0x000000180500720c */ /* 0x000fe20003f24070 */
[----:B------:R-:W-:Y:S01]  /*1750*/  @!P3 IMAD.IADD R20, R20, 0x1, -R5 ;  /* 0x000000011414b824 */ /* 0x000fe200078e0a05 */
[----:B------:R-:W-:Y:S02]  /*1760*/  ISETP.GE.AND P4, PT, R4, RZ, PT ;  /* 0x000000ff0400720c */ /* 0x000fe40003f86270 */
[----:B------:R-:W0:Y:S01]  /*1770*/  S2R R4, SR_TID.X ;  /* 0x0000000000047919 */ /* 0x000e220000002100 */
[----:B------:R-:W-:-:S02]  /*1780*/  @!P3 IADD3 R8, R8, 0x1, RZ ;  /* 0x000000010808b810 */ /* 0x000fc40007ffe0ff */
[----:B------:R-:W-:Y:S01]  /*1790*/  @!P0 IMAD.IADD R22, R22, 0x1, -R7 ;  /* 0x0000000116168824 */ /* 0x000fe200078e0a07 */
[----:B------:R-:W-:Y:S02]  /*17a0*/  ISETP.GE.U32.AND P6, PT, R20, R5, PT ;  /* 0x000000051400720c */ /* 0x000fe40003fc6070 */
[----:B------:R-:W-:Y:S02]  /*17b0*/  @!P0 IADD3 R16, R16, 0x1, RZ ;  /* 0x0000000110108810 */ /* 0x000fe40007ffe0ff */
[----:B------:R-:W-:Y:S01]  /*17c0*/  ISETP.GE.U32.AND P2, PT, R22, R7, PT ;  /* 0x000000071600720c */ /* 0x000fe20003f46070 */
[----:B------:R-:W-:Y:S01]  /*17d0*/  @!P1 IMAD.IADD R24, R24, 0x1, -R5 ;  /* 0x0000000118189824 */ /* 0x000fe200078e0a05 */
[----:B------:R-:W-:Y:S02]  /*17e0*/  ISETP.GE.AND P0, PT, R0, RZ, PT ;  /* 0x000000ff0000720c */ /* 0x000fe40003f06270 */
[----:B------:R-:W-:Y:S02]  /*17f0*/  ISETP.GT.AND P3, PT, R2, RZ, PT ;  /* 0x000000ff0200720c */ /* 0x000fe40003f64270 */
[----:B------:R-:W-:Y:S01]  /*1800*/  ISETP.GE.U32.AND P5, PT, R24, R5, PT ;  /* 0x000000051800720c */ /* 0x000fe20003fa6070 */
[----:B------:R-:W-:Y:S01]  /*1810*/  IMAD.MOV.U32 R5, RZ, RZ, c[0x0][0x214] ;  /* 0x00008500ff057624 */ /* 0x000fe200078e00ff */
[----:B------:R-:W-:-:S02]  /*1820*/  @!P1 IADD3 R9, R9, 0x1, RZ ;  /* 0x0000000109099810 */ /* 0x000fc40007ffe0ff */
[----:B------:R-:W-:Y:S02]  /*1830*/  @P6 IADD3 R8, R8, 0x1, RZ ;  /* 0x0000000108086810 */ /* 0x000fe40007ffe0ff */
[----:B------:R-:W-:Y:S02]  /*1840*/  ISETP.NE.AND P6, PT, R3, RZ, PT ;  /* 0x000000ff0300720c */ /* 0x000fe40003fc5270 */
[----:B------:R-:W-:Y:S01]  /*1850*/  @P2 IADD3 R16, R16, 0x1, RZ ;  /* 0x0000000110102810 */ /* 0x000fe20007ffe0ff */
[----:B------:R-:W-:Y:S01]  /*1860*/  @!P0 IMAD.MOV R8, RZ, RZ, -R8 ;  /* 0x000000ffff088224 */ /* 0x000fe200078e0a08 */
[----:B------:R-:W-:Y:S02]  /*1870*/  ISETP.GE.AND P2, PT, R6, RZ, PT ;  /* 0x000000ff0600720c */ /* 0x000fe40003f46270 */
[----:B------:R-:W-:Y:S01]  /*1880*/  LOP3.LUT R6, RZ, c[0x0][0x1c0], RZ, 0x33, !PT ;  /* 0x00007000ff067a12 */ /* 0x000fe200078e33ff */
[----:B------:R-:W-:Y:S01]  /*1890*/  @!P4 IMAD.MOV R16, RZ, RZ, -R16 ;  /* 0x000000ffff10c224 */ /* 0x000fe200078e0a10 */
[----:B------:R-:W-:-:S02]  /*18a0*/  ISETP.NE.AND P4, PT, RZ, c[0x0][0x1c0], PT ;  /* 0x00007000ff007a0c */ /* 0x000fc40003f85270 */
[----:B------:R-:W-:Y:S02]  /*18b0*/  ISETP.NE.AND P1, PT, RZ, UR4, PT ;  /* 0x00000004ff007c0c */ /* 0x000fe4000bf25270 */
[----:B0-----:R-:W-:Y:S02]  /*18c0*/  SHF.R.S32.HI R21, RZ, 0x1f, R4 ;  /* 0x0000001fff157819 */ /* 0x001fe40000011404 */
[----:B------:R-:W-:Y:S02]  /*18d0*/  SHF.R.S32.HI R17, RZ, 0x1f, R2 ;  /* 0x0000001fff117819 */ /* 0x000fe40000011402 */
[----:B------:R-:W-:Y:S02]  /*18e0*/  SEL R5, R5, 0x1, !P1 ;  /* 0x0000000105057807 */ /* 0x000fe40004800000 */
[----:B------:R-:W-:Y:S02]  /*18f0*/  SEL R0, R6, R8, !P4 ;  /* 0x0000000806007207 */ /* 0x000fe40006000000 */
[----:B------:R-:W-:-:S02]  /*1900*/  @!P6 LOP3.LUT R16, RZ, R7, RZ, 0x33, !PT ;  /* 0x00000007ff10e212 */ /* 0x000fc400078e33ff */
[----:B------:R-:W-:Y:S01]  /*1910*/  LEA.HI R8, R21, R4, RZ, 0x3 ;  /* 0x0000000415087211 */ /* 0x000fe200078f18ff */
[----:B------:R-:W-:Y:S01]  /*1920*/  IMAD R7, R0, R5, RZ ;  /* 0x0000000500077224 */ /* 0x000fe200078e02ff */
[----:B------:R-:W-:Y:S01]  /*1930*/  LEA.HI.SX32 R20, R2, 0x1, 0x1 ;  /* 0x0000000102147811 */ /* 0x000fe200078f0aff */
[----:B------:R-:W-:Y:S01]  /*1940*/  @!P3 IMAD.MOV R20, RZ, RZ, R17 ;  /* 0x000000ffff14b224 */ /* 0x000fe200078e0211 */
        /* <DEDUP_REMOVED lines=9> */
[----:B------:R-:W-:Y:S02]  /*19e0*/  SEL R6, R6, R9, !P4 ;  /* 0x0000000906067207 */ /* 0x000fe40006000000 */
[----:B------:R-:W-:Y:S01]  /*19f0*/  SEL R8, R19, R17, P2 ;  /* 0x0000001113087207 */ /* 0x000fe20001000000 */
[----:B------:R-:W-:Y:S01]  /*1a00*/  IMAD.MOV.U32 R17, RZ, RZ, -0x800000 ;  /* 0xff800000ff117424 */ /* 0x000fe200078e00ff */
        /* <DEDUP_REMOVED lines=20> */
.L_x_539:
[----:B------:R-:W-:Y:S05]  /*1b50*/  BSYNC B0 ;  /* 0x0000000000007941 */ /* 0x000fea0003800000 */
.L_x_538:
[C---:B------:R-:W-:Y:S01]  /*1b60*/  ISETP.GT.AND P0, PT, R4.reuse, 0x3f, PT ;  /* 0x0000003f0400780c */ /* 0x040fe20003f04270 */
[----:B------:R-:W-:Y:S01]  /*1b70*/  IMAD.MOV.U32 R29, RZ, RZ, -0x800000 ;  /* 0xff800000ff1d7424 */ /* 0x000fe200078e00ff */
[----:B------:R-:W-:Y:S01]  /*1b80*/  LOP3.LUT P2, RZ, R4, 0x7, RZ, 0xc0, !PT ;  /* 0x0000000704ff7812 */ /* 0x000fe2000784c0ff */
[----:B0-----:R-:W-:Y:S01]  /*1b90*/  IMAD R23, R21, 0x9, R0 ;  /* 0x0000000915177824 */ /* 0x001fe200078e0200 */
[----:B------:R-:W-:Y:S01]  /*1ba0*/  ISETP.GT.AND P3, PT, R3, RZ, PT ;  /* 0x000000ff0300720c */ /* 0x000fe20003f64270 */
[----:B------:R-:W-:Y:S01]  /*1bb0*/  IMAD R5, R6, R5, RZ ;  /* 0x0000000506057224 */ /* 0x000fe200078e02ff */
[----:B------:R-:W-:Y:S01]  /*1bc0*/  ISETP.GT.OR P2, PT, R4, 0x3f, P2 ;  /* 0x0000003f0400780c */ /* 0x000fe20001744670 */
[----:B------:R-:W-:Y:S01]  /*1bd0*/  BSSY B1, `(.L_x_540) ;  /* 0x00001e2000017945 */ /* 0x000fe20003800000 */
[----:B------:R-:W-:-:S05]  /*1be0*/  IMAD.MOV.U32 R28, RZ, RZ, 0x7f800000 ;  /* 0x7f800000ff1c7424 */ /* 0x000fca00078e00ff */
[----:B------:R-:W-:-:S05]  /*1bf0*/  @!P0 IMAD R18, R0, 0x9, R21 ;  /* 0x0000000900128824 */ /* 0x000fca00078e0215 */
[----:B-----5:R-:W-:Y:S04]  /*1c00*/  @!P0 STS [R18.X4], R17 ;  /* 0x0000001112008388 */ /* 0x020fe80000004800 */
[----:B------:R-:W-:Y:S06]  /*1c10*/  BAR.SYNC.DEFER_BLOCKING 0x0 ;  /* 0x0000000000007b1d */ /* 0x000fec0000010000 */
[----:B------:R-:W0:Y:S04]  /*1c20*/  @!P0 LDS R29, [R23.X4] ;  /* 0x00000000171d8984 */ /* 0x000e280000004800 */
[----:B0-----:R-:W0:Y:S02]  /*1c30*/  SHFL.BFLY PT, R20, R29, 0x4, 0x1f ;  /* 0x0c801f001d147f89 */ /* 0x001e2400000e0000 */
[----:B0-----:R-:W-:-:S05]  /*1c40*/  FMNMX.FTZ R20, R20, R29, !PT ;  /* 0x0000001d14147209 */ /* 0x001fca0007810000 */
[----:B------:R-:W0:Y:S02]  /*1c50*/  SHFL.BFLY PT, R19, R20, 0x2, 0x1f ;  /* 0x0c401f0014137f89 */ /* 0x000e2400000e0000 */
[----:B0-----:R-:W-:-:S05]  /*1c60*/  FMNMX.FTZ R19, R20, R19, !PT ;  /* 0x0000001314137209 */ /* 0x001fca0007810000 */
[----:B------:R-:W0:Y:S02]  /*1c70*/  SHFL.BFLY PT, R16, R19, 0x1, 0x1f ;  /* 0x0c201f0013107f89 */ /* 0x000e2400000e0000 */
[----:B0-----:R-:W-:Y:S02]  /*1c80*/  FMNMX.FTZ R16, R19, R16, !PT ;  /* 0x0000001013107209 */ /* 0x001fe40007810000 */
[----:B------:R-:W-:Y:S02]  /*1c90*/  SHF.R.S32.HI R19, RZ, 0x1f, R3 ;  /* 0x0000001fff137819 */ /* 0x000fe40000011403 */
[----:B------:R-:W-:-:S04]  /*1ca0*/  FSETP.NEU.FTZ.AND P0, PT, R16, -INF , PT ;  /* 0xff8000001000780b */ /* 0x000fc80003f1d000 */
[----:B------:R-:W-:-:S05]  /*1cb0*/  FSEL R16, R16, RZ, P0 ;  /* 0x000000ff10107208 */ /* 0x000fca0000000000 */
[----:B------:R-:W-:-:S04]  /*1cc0*/  FADD.FTZ R18, -R16, R29 ;  /* 0x0000001d10127221 */ /* 0x000fc80000010100 */
[----:B------:R-:W-:-:S06]  /*1cd0*/  FMUL.FTZ R18, R18, 1.4426950216293334961 ;  /* 0x3fb8aa3b12127820 */ /* 0x000fcc0000410000 */
[----:B------:R-:W0:Y:S02]  /*1ce0*/  MUFU.EX2 R18, R18 ;  /* 0x0000001200127308 */ /* 0x000e240000000800 */
[----:B0-----:R-:W0:Y:S02]  /*1cf0*/  SHFL.BFLY PT, R21, R18, 0x4, 0x1f ;  /* 0x0c801f0012157f89 */ /* 0x001e2400000e0000 */
[----:B0-----:R-:W-:Y:S01]  /*1d00*/  FADD.FTZ R21, R18, R21 ;  /* 0x0000001512157221 */ /* 0x001fe20000010000 */
[----:B------:R-:W-:Y:S02]  /*1d10*/  LEA.HI.SX32 R18, R3, 0x1, 0x1 ;  /* 0x0000000103127811 */ /* 0x000fe400078f0aff */
[----:B------:R-:W-:Y:S02]  /*1d20*/  @!P3 IADD3 R18, R19, RZ, RZ ;  /* 0x000000ff1312b210 */ /* 0x000fe40007ffe0ff */
[----:B------:R-:W0:Y:S03]  /*1d30*/  SHFL.BFLY PT, R20, R21, 0x2, 0x1f ;  /* 0x0c401f0015147f89 */ /* 0x000e2600000e0000 */
[----:B------:R-:W-:-:S02]  /*1d40*/  IMAD R6, R5, R18, RZ ;  /* 0x0000001205067224 */ /* 0x000fc400078e02ff */
[----:B0-----:R-:W-:-:S05]  /*1d50*/  FADD.FTZ R20, R21, R20 ;  /* 0x0000001415147221 */ /* 0x001fca0000010000 */
[----:B------:R-:W0:Y:S02]  /*1d60*/  SHFL.BFLY PT, R17, R20, 0x1, 0x1f ;  /* 0x0c201f0014117f89 */ /* 0x000e2400000e0000 */
[----:B0-----:R-:W-:-:S05]  /*1d70*/  FADD.FTZ R17, R20, R17 ;  /* 0x0000001114117221 */ /* 0x001fca0000010000 */
[----:B------:R-:W-:-:S13]  /*1d80*/  FSETP.NE.FTZ.AND P0, PT, R17, RZ, PT ;  /* 0x000000ff1100720b */ /* 0x000fda0003f15000 */
        /* <DEDUP_REMOVED lines=39> */
[----:B------:R-:W-:Y:S05]  /*2000*/  CALL.REL.NOINC `($__internal_11_$__cuda_sm20_div_s64) ;  /* 0x00002ca000007944 */ /* 0x000fea0003c00000 */
        /* <DEDUP_REMOVED lines=9> */
.L_x_544:
        /* <DEDUP_REMOVED lines=22> */
.L_x_545:
[----:B------:R-:W-:Y:S05]  /*2200*/  BSYNC B0 ;  /* 0x0000000000007941 */ /* 0x000fea0003800000 */
.L_x_543:
        /* <DEDUP_REMOVED lines=8> */
[----:B------:R-:W-:Y:S05]  /*2290*/  CALL.REL.NOINC `($__internal_11_$__cuda_sm20_div_s64) ;  /* 0x00002a1000007944 */ /* 0x000fea0003c00000 */
        /* <DEDUP_REMOVED lines=10> */
.L_x_547:
        /* <DEDUP_REMOVED lines=22> */
.L_x_548:
[----:B------:R-:W-:Y:S05]  /*24a0*/  BSYNC B0 ;  /* 0x0000000000007941 */ /* 0x000fea0003800000 */
.L_x_546:
        /* <DEDUP_REMOVED lines=11> */
[----:B------:R-:W-:Y:S05]  /*2560*/  CALL.REL.NOINC `($__internal_11_$__cuda_sm20_div_s64) ;  /* 0x0000274000007944 */ /* 0x000fea0003c00000 */
[----:B------:R-:W-:-:S04]  /*2570*/  IADD3 R17, P0, RZ, -R18, RZ ;  /* 0x80000012ff117210 */ /* 0x000fc80007f1e0ff */
[----:B------:R-:W-:Y:S01]  /*2580*/  IADD3.X R16, RZ, ~R19, RZ, P0, !PT ;  /* 0x80000013ff107210 */ /* 0x000fe200007fe4ff */
[----:B------:R-:W-:-:S04]  /*2590*/  IMAD.WIDE.U32 R34, R5, R17, R34 ;  /* 0x0000001105227225 */ /* 0x000fc800078e0022 */
[----:B------:R-:W-:-:S04]  /*25a0*/  IMAD R16, R16, R5, RZ ;  /* 0x0000000510107224 */ /* 0x000fc800078e02ff */
[----:B------:R-:W-:-:S05]  /*25b0*/  IMAD R4, R4, R17, R16 ;  /* 0x0000001104047224 */ /* 0x000fca00078e0210 */
[----:B------:R-:W-:Y:S01]  /*25c0*/  IADD3 R4, R35, R4, RZ ;  /* 0x0000000423047210 */ /* 0x000fe20007ffe0ff */
[----:B------:R-:W-:Y:S05]  /*25d0*/  BRA `(.L_x_551) ;  /* 0x0000016000007947 */ /* 0x000fea0003800000 */
.L_x_550:
        /* <DEDUP_REMOVED lines=22> */
.L_x_551:
[----:B------:R-:W-:Y:S05]  /*2740*/  BSYNC B0 ;  /* 0x0000000000007941 */ /* 0x000fea0003800000 */
.L_x_549:
        /* <DEDUP_REMOVED lines=38> */
[----:B------:R-:W-:Y:S05]  /*29b0*/  CALL.REL.NOINC `($__internal_11_$__cuda_sm20_div_s64) ;  /* 0x000022f000007944 */ /* 0x000fea0003c00000 */
        /* <DEDUP_REMOVED lines=12> */
.L_x_553:
        /* <DEDUP_REMOVED lines=23> */
.L_x_554:
[----:B------:R-:W-:Y:S05]  /*2bf0*/  BSYNC B0 ;  /* 0x0000000000007941 */ /* 0x000fea0003800000 */
.L_x_552:
        /* <DEDUP_REMOVED lines=18> */
.L_x_556:
        /* <DEDUP_REMOVED lines=22> */
.L_x_557:
[----:B------:R-:W-:Y:S05]  /*2e80*/  BSYNC B0 ;  /* 0x0000000000007941 */ /* 0x000fea0003800000 */
.L_x_555:
        /* <DEDUP_REMOVED lines=20> */
.L_x_559:
        /* <DEDUP_REMOVED lines=23> */
.L_x_560:
[----:B------:R-:W-:Y:S05]  /*3140*/  BSYNC B0 ;  /* 0x0000000000007941 */ /* 0x000fea0003800000 */
.L_x_558:
        /* <DEDUP_REMOVED lines=25> */
[----:B------:R-:W-:Y:S05]  /*32e0*/  CALL.REL.NOINC `($__internal_11_$__cuda_sm20_div_s64) ;  /* 0x000019c000007944 */ /* 0x000fea0003c00000 */
        /* <DEDUP_REMOVED lines=12> */
.L_x_562:
        /* <DEDUP_REMOVED lines=23> */
.L_x_563:
[----:B------:R-:W-:Y:S05]  /*3520*/  BSYNC B0 ;  /* 0x0000000000007941 */ /* 0x000fea0003800000 */
.L_x_561:
        /* <DEDUP_REMOVED lines=29> */
.L_x_565:
        /* <DEDUP_REMOVED lines=23> */
.L_x_566:
[----:B------:R-:W-:Y:S05]  /*3870*/  BSYNC B0 ;  /* 0x0000000000007941 */ /* 0x000fea0003800000 */
.L_x_564:
        /* <DEDUP_REMOVED lines=20> */
.L_x_542:
[----:B------:R-:W-:-:S04]  /*39c0*/  LEA R2, P0, R30, c[0x0][0x200], 0x2 ;  /* 0x000080001e027a11 */ /* 0x000fc800078010ff */
[----:B------:R-:W-:-:S05]  /*39d0*/  LEA.HI.X R3, R30, c[0x0][0x204], R31, 0x2, P0 ;  /* 0x000081001e037a11 */ /* 0x000fca00000f141f */
[----:B------:R0:W-:Y:S04]  /*39e0*/  STG.E [R2.64], R28 ;  /* 0x0000001c02007986 */ /* 0x0001e8000c10190e */
.L_x_541:
[----:B------:R-:W-:Y:S05]  /*39f0*/  BSYNC B1 ;  /* 0x0000000000017941 */ /* 0x000fea0003800000 */
.L_x_540:
[----:B------:R-:W1:Y:S01]  /*3a00*/  S2R R0, SR_TID.X ;  /* 0x0000000000007919 */ /* 0x000e620000002100 */
[----:B------:R-:W-:Y:S01]  /*3a10*/  IMAD.MOV.U32 R15, RZ, RZ, c[0x0][0x314] ;  /* 0x0000c500ff0f7624 */ /* 0x000fe200078e00ff */
[----:B------:R-:W-:Y:S01]  /*3a20*/  CS2R R6, SRZ ;  /* 0x0000000000067805 */ /* 0x000fe2000001ff00 */
[----:B------:R-:W-:Y:S01]  /*3a30*/  CS2R R10, SRZ ;  /* 0x00000000000a7805 */ /* 0x000fe2000001ff00 */
[----:B------:R-:W-:Y:S01]  /*3a40*/  IMAD.MOV.U32 R12, RZ, RZ, RZ ;  /* 0x000000ffff0c7224 */ /* 0x000fe200078e00ff */
[----:B01----:R-:W-:-:S04]  /*3a50*/  SHF.R.S32.HI R3, RZ, 0x1f, R0 ;  /* 0x0000001fff037819 */ /* 0x003fc80000011400 */
[----:B------:R-:W-:-:S04]  /*3a60*/  LEA.HI R5, R3, R0, RZ, 0x3 ;  /* 0x0000000003057211 */ /* 0x000fc800078f18ff */
[----:B------:R-:W-:-:S05]  /*3a70*/  LOP3.LUT R5, R5, 0xfffffff8, RZ, 0xc0, !PT ;  /* 0xfffffff805057812 */ /* 0x000fca00078ec0ff */
[----:B------:R-:W-:Y:S02]  /*3a80*/  IMAD.IADD R2, R0, 0x1, -R5 ;  /* 0x0000000100027824 */ /* 0x000fe400078e0a05 */
[----:B------:R-:W-:-:S03]  /*3a90*/  CS2R R4, SRZ ;  /* 0x0000000000047805 */ /* 0x000fc6000001ff00 */
[----:B------:R-:W-:-:S04]  /*3aa0*/  ISETP.GE.AND P0, PT, R2, c[0x0][0x314], PT ;  /* 0x0000c50002007a0c */ /* 0x000fc80003f06270 */
[----:B------:R-:W-:-:S13]  /*3ab0*/  ISETP.GT.OR P0, PT, R0, 0x3f, P0 ;  /* 0x0000003f0000780c */ /* 0x000fda0000704670 */
[----:B------:R-:W-:Y:S01]  /*3ac0*/  @!P0 FADD.FTZ R8, -R28, R29 ;  /* 0x0000001d1c088221 */ /* 0x000fe20000010100 */
[----:B------:R-:W-:Y:S02]  /*3ad0*/  LEA.HI R28, R3, R0, RZ, 0x4 ;  /* 0x00000000031c7211 */ /* 0x000fe400078f20ff */
[----:B------:R-:W-:Y:S01]  /*3ae0*/  CS2R R2, SRZ ;  /* 0x0000000000027805 */ /* 0x000fe2000001ff00 */
[----:B------:R-:W-:Y:S01]  /*3af0*/  @!P0 FMUL.FTZ R8, R8, 1.4426950216293334961 ;  /* 0x3fb8aa3b08088820 */ /* 0x000fe20000410000 */
[----:B------:R-:W-:Y:S02]  /*3b00*/  LOP3.LUT R29, R28, 0x3ffffff0, RZ, 0xc0, !PT ;  /* 0x3ffffff01c1d7812 */ /* 0x000fe400078ec0ff */
[----:B------:R-:W-:-:S03]  /*3b10*/  SHF.R.S32.HI R28, RZ, 0x4, R28 ;  /* 0x00000004ff1c7819 */ /* 0x000fc6000001141c */
[----:B------:R-:W0:Y:S01]  /*3b20*/  @!P0 MUFU.EX2 R8, R8 ;  /* 0x0000000800088308 */ /* 0x000e220000000800 */
[----:B------:R-:W-:Y:S02]  /*3b30*/  IMAD.IADD R29, R0, 0x1, -R29 ;  /* 0x00000001001d7824 */ /* 0x000fe400078e0a1d */
[----:B------:R-:W-:Y:S02]  /*3b40*/  IMAD.MOV.U32 R0, RZ, RZ, RZ ;  /* 0x000000ffff007224 */ /* 0x000fe400078e00ff */
[----:B------:R-:W-:Y:S01]  /*3b50*/  IMAD.SHL.U32 R29, R29, 0x4, RZ ;  /* 0x000000041d1d7824 */ /* 0x000fe200078e00ff */
[----:B0-----:R0:W-:Y:S04]  /*3b60*/  @!P0 STS [R23.X4], R8 ;  /* 0x0000000817008388 */ /* 0x0011e80000004800 */
        /* <DEDUP_REMOVED lines=33> */
.L_x_569:
        /* <DEDUP_REMOVED lines=77> */
.L_x_568:
        /* <DEDUP_REMOVED lines=9> */
[----:B------:R-:W0:Y:S04]  /*42e0*/  @!P0 LDG.E.128 R24, [R32.64] ;  /* 0x0000000e20188981 */ /* 0x000e28000c1e1d00 */
[----:B------:R0:W3:Y:S04]  /*42f0*/  @!P0 LDG.E.128 R16, [R32.64+-0x200] ;  /* 0xfffe000e20108981 */ /* 0x0000e8000c1e1d00 */
[----:B------:R0:W4:Y:S01]  /*4300*/  @!P0 LDG.E.128 R20, [R32.64+-0x100] ;  /* 0xffff000e20148981 */ /* 0x000122000c1e1d00 */
[----:B------:R-:W-:Y:S01]  /*4310*/  IADD3.X R31, R33, UR9, RZ, P1, !PT ;  /* 0x00000009211f7c10 */ /* 0x000fe20008ffe4ff */
[----:B0-----:R-:W-:-:S02]  /*4320*/  FFMA.FTZ R33, R24, R13, R4 ;  /* 0x0000000d18217223 */ /* 0x001fc40000010004 */
[-C--:B------:R-:W-:Y:S02]  /*4330*/  FFMA.FTZ R34, R25, R13.reuse, R3 ;  /* 0x0000000d19227223 */ /* 0x080fe40000010003 */
[-C--:B------:R-:W-:Y:S02]  /*4340*/  FFMA.FTZ R15, R26, R13.reuse, R2 ;  /* 0x0000000d1a0f7223 */ /* 0x080fe40000010002 */
[-C--:B------:R-:W-:Y:S02]  /*4350*/  FFMA.FTZ R0, R27, R13.reuse, R0 ;  /* 0x0000000d1b007223 */ /* 0x080fe40000010000 */
[-C--:B---3--:R-:W-:Y:S01]  /*4360*/  FFMA.FTZ R41, R16, R13.reuse, R12 ;  /* 0x0000000d10297223 */ /* 0x088fe2000001000c */
[----:B------:R-:W2:Y:S01]  /*4370*/  @!P0 LDG.E.128 R24, [R30.64] ;  /* 0x0000000e1e188981 */ /* 0x000ea2000c1e1d00 */
[-C--:B------:R-:W-:Y:S02]  /*4380*/  FFMA.FTZ R42, R17, R13.reuse, R11 ;  /* 0x0000000d112a7223 */ /* 0x080fe4000001000b */
[----:B------:R-:W-:-:S02]  /*4390*/  FFMA.FTZ R39, R18, R13, R10 ;  /* 0x0000000d12277223 */ /* 0x000fc4000001000a */
[-C--:B------:R-:W-:Y:S02]  /*43a0*/  FFMA.FTZ R40, R19, R13.reuse, R9 ;  /* 0x0000000d13287223 */ /* 0x080fe40000010009 */
[-C--:B----4-:R-:W-:Y:S01]  /*43b0*/  FFMA.FTZ R37, R20, R13.reuse, R8 ;  /* 0x0000000d14257223 */ /* 0x090fe20000010008 */
[----:B------:R-:W3:Y:S01]  /*43c0*/  @!P0 LDG.E.128 R16, [R30.64+-0x200] ;  /* 0xfffe000e1e108981 */ /* 0x000ee2000c1e1d00 */
[-C--:B------:R-:W-:Y:S02]  /*43d0*/  FFMA.FTZ R38, R21, R13.reuse, R7 ;  /* 0x0000000d15267223 */ /* 0x080fe40000010007 */
[-C--:B------:R-:W-:Y:S02]  /*43e0*/  FFMA.FTZ R35, R22, R13.reuse, R6 ;  /* 0x0000000d16237223 */ /* 0x080fe40000010006 */
[----:B------:R-:W-:Y:S02]  /*43f0*/  FFMA.FTZ R36, R23, R13, R5 ;  /* 0x0000000d17247223 */ /* 0x000fe40000010005 */
[----:B------:R-:W4:Y:S01]  /*4400*/  @!P0 LDG.E.128 R20, [R30.64+-0x100] ;  /* 0xffff000e1e148981 */ /* 0x000f22000c1e1d00 */
        /* <DEDUP_REMOVED lines=19> */
.L_x_570:
        /* <DEDUP_REMOVED lines=10> */
.L_x_572:
[----:B------:R-:W-:Y:S05]  /*45e0*/  BSYNC B0 ;  /* 0x0000000000007941 */ /* 0x000fea0003800000 */
.L_x_571:
        /* <DEDUP_REMOVED lines=13> */
.L_x_567:
        /* <DEDUP_REMOVED lines=72> */
[----:B------:R-:W-:Y:S01]  /*4b40*/  IMAD.IADD R15, R15, 0x1, R11 ;  /* 0x000000010f0f7824 */ /* 0x000fe200078e020b */
[----:B------:R-:W-:Y:S01]  /*4b50*/  IADD3 R11, R29, 0x80, RZ ;  /* 0x000000801d0b7810 */ /* 0x000fe20007ffe0ff */
        /* <DEDUP_REMOVED lines=21> */
        .weak           $__internal_11_$__cuda_sm20_div_s64
        .type           $__internal_11_$__cuda_sm20_div_s64,@function
        .size           $__internal_11_$__cuda_sm20_div_s64,(.L_x_4081 - $__internal_11_$__cuda_sm20_div_s64)
$__internal_11_$__cuda_sm20_div_s64:
        /* <DEDUP_REMOVED lines=31> */
[----:B------:R-:W-:-:S06]  /*4ea0*/  IMAD.WIDE.U32 R40, P5, R41, R18, R40 ;  /* 0x0000001229287225 */ /* 0x000fcc00078a0028 */
[----:B------:R-:W-:-:S04]  /*4eb0*/  IMAD.HI.U32 R19, P4, R27, R20, R40 ;  /* 0x000000141b137227 */ /* 0x000fc80007880028 */
[CC--:B------:R-:W-:Y:S02]  /*4ec0*/  IMAD R20, R27.reuse, R18.reuse, RZ ;  /* 0x000000121b147224 */ /* 0x0c0fe400078e02ff */
[----:B------:R-:W-:-:S03]  /*4ed0*/  IMAD.HI.U32 R18, R27, R18, RZ ;  /* 0x000000121b127227 */ /* 0x000fc600078e00ff */
[----:B------:R-:W-:Y:S01]  /*4ee0*/  IADD3 R20, P3, R20, R19, RZ ;  /* 0x0000001314147210 */ /* 0x000fe20007f7e0ff */
[----:B------:R-:W-:Y:S01]  /*4ef0*/  IMAD.X R41, R18, 0x1, R27, P5 ;  /* 0x0000000112297824 */ /* 0x000fe200028e061b */
[----:B------:R-:W-:-:S04]  /*4f00*/  IADD3 R19, P0, RZ, -R26, RZ ;  /* 0x8000001aff137210 */ /* 0x000fc80007f1e0ff */
[----:B------:R-:W-:Y:S01]  /*4f10*/  SEL R19, R19, R26, !P2 ;  /* 0x0000001a13137207 */ /* 0x000fe20005000000 */
[----:B------:R-:W-:Y:S01]  /*4f20*/  IMAD.X R26, RZ, RZ, ~R17, P0 ;  /* 0x000000ffff1a7224 */ /* 0x000fe200000e0e11 */
[----:B------:R-:W-:-:S03]  /*4f30*/  IADD3.X R41, RZ, RZ, R41, P3, P4 ;  /* 0x000000ffff297210 */ /* 0x000fc60001fe8429 */
        /* <DEDUP_REMOVED lines=12> */
[CC--:B------:R-:W-:Y:S01]  /*5000*/  ISETP.GE.U32.AND P4, PT, R19.reuse, R36.reuse, PT ;  /* 0x000000241300720c */ /* 0x0c0fe20003f86070 */
[-C--:B------:R-:W-:Y:S01]  /*5010*/  IMAD R41, R26, R36.reuse, R41 ;  /* 0x000000241a297224 */ /* 0x080fe200078e0229 */
[----:B------:R-:W-:-:S03]  /*5020*/  IADD3 R20, P3, R19, -R36, RZ ;  /* 0x8000002413147210 */ /* 0x000fc60007f7e0ff */
[----:B------:R-:W-:-:S05]  /*5030*/  IMAD.X R18, R18, 0x1, ~R41, P0 ;  /* 0x0000000112127824 */ /* 0x000fca00000e0e29 */
[----:B------:R-:W-:-:S04]  /*5040*/  ISETP.GE.U32.AND.EX P4, PT, R18, R37, PT, P4 ;  /* 0x000000251200720c */ /* 0x000fc80003f86140 */
[----:B------:R-:W-:Y:S02]  /*5050*/  SEL R19, R20, R19, P4 ;  /* 0x0000001314137207 */ /* 0x000fe40002000000 */
[----:B------:R-:W-:Y:S02]  /*5060*/  IADD3 R20, P2, R27, 0x1, RZ ;  /* 0x000000011b147810 */ /* 0x000fe40007f5e0ff */
[----:B------:R-:W-:Y:S01]  /*5070*/  ISETP.GE.U32.AND P0, PT, R19, R36, PT ;  /* 0x000000241300720c */ /* 0x000fe20003f06070 */
[----:B------:R-:W-:Y:S01]  /*5080*/  IMAD.X R19, R18, 0x1, ~R37, P3 ;  /* 0x0000000112137824 */ /* 0x000fe200018e0e25 */
[----:B------:R-:W-:Y:S01]  /*5090*/  SEL R20, R20, R27, P4 ;  /* 0x0000001b14147207 */ /* 0x000fe20002000000 */
[----:B------:R-:W-:-:S03]  /*50a0*/  IMAD.X R27, RZ, RZ, R26, P2 ;  /* 0x000000ffff1b7224 */ /* 0x000fc600010e061a */
[----:B------:R-:W-:Y:S02]  /*50b0*/  SEL R19, R19, R18, P4 ;  /* 0x0000001213137207 */ /* 0x000fe40002000000 */
[----:B------:R-:W-:Y:S01]  /*50c0*/  SEL R27, R27, R26, P4 ;  /* 0x0000001a1b1b7207 */ /* 0x000fe20002000000 */
[----:B------:R-:W-:Y:S01]  /*50d0*/  IMAD.MOV.U32 R26, RZ, RZ, R22 ;  /* 0x000000ffff1a7224 */ /* 0x000fe200078e0016 */
[----:B------:R-:W-:Y:S02]  /*50e0*/  IADD3 R41, P2, R20, 0x1, RZ ;  /* 0x0000000114297810 */ /* 0x000fe40007f5e0ff */
[----:B------:R-:W-:Y:S02]  /*50f0*/  ISETP.GE.U32.AND.EX P0, PT, R19, R37, PT, P0 ;  /* 0x000000251300720c */ /* 0x000fe40003f06100 */
[----:B------:R-:W-:Y:S02]  /*5100*/  IADD3.X R18, RZ, R27, RZ, P2, !PT ;  /* 0x0000001bff127210 */ /* 0x000fe400017fe4ff */
[----:B------:R-:W-:-:S02]  /*5110*/  SEL R41, R41, R20, P0 ;  /* 0x0000001429297207 */ /* 0x000fc40000000000 */
[----:B------:R-:W-:Y:S02]  /*5120*/  SEL R27, R18, R27, P0 ;  /* 0x0000001b121b7207 */ /* 0x000fe40000000000 */
[----:B------:R-:W-:Y:S02]  /*5130*/  IADD3 R18, P2, RZ, -R41, RZ ;  /* 0x80000029ff127210 */ /* 0x000fe40007f5e0ff */
[----:B------:R-:W-:Y:S02]  /*5140*/  LOP3.LUT R19, R21, R17, RZ, 0x3c, !PT ;  /* 0x0000001115137212 */ /* 0x000fe400078e3cff */
[----:B------:R-:W-:Y:S01]  /*5150*/  ISETP.NE.U32.AND P0, PT, R24, RZ, PT ;  /* 0x000000ff1800720c */ /* 0x000fe20003f05070 */
[----:B------:R-:W-:Y:S01]  /*5160*/  IMAD.X R20, RZ, RZ, ~R27, P2 ;  /* 0x000000ffff147224 */ /* 0x000fe200010e0e1b */
[----:B------:R-:W-:Y:S02]  /*5170*/  ISETP.GE.AND P3, PT, R19, RZ, PT ;  /* 0x000000ff1300720c */ /* 0x000fe40003f66270 */
[----:B------:R-:W-:-:S02]  /*5180*/  ISETP.NE.AND.EX P0, PT, R21, RZ, PT, P0 ;  /* 0x000000ff1500720c */ /* 0x000fc40003f05300 */
[----:B------:R-:W-:Y:S01]  /*5190*/  SEL R20, R20, R27, !P3 ;  /* 0x0000001b14147207 */ /* 0x000fe20005800000 */
[----:B------:R-:W-:Y:S01]  /*51a0*/  IMAD.MOV.U32 R27, RZ, RZ, 0x0 ;  /* 0x00000000ff1b7424 */ /* 0x000fe200078e00ff */
[----:B------:R-:W-:Y:S02]  /*51b0*/  SEL R18, R18, R41, !P3 ;  /* 0x0000002912127207 */ /* 0x000fe40005800000 */
[----:B------:R-:W-:Y:S02]  /*51c0*/  SEL R19, R20, 0xffffffff, P0 ;  /* 0xffffffff14137807 */ /* 0x000fe40000000000 */
[----:B------:R-:W-:Y:S01]  /*51d0*/  SEL R18, R18, 0xffffffff, P0 ;  /* 0xffffffff12127807 */ /* 0x000fe20000000000 */
[----:B------:R-:W-:Y:S06]  /*51e0*/  RET.REL.NODEC R26 `(_ZN5flash32flash_fwd_splitkv_combine_kernelI23Flash_fwd_kernel_traitsILi192ELi64ELi64ELi4ELb0ELb0EN7cutlass6half_tE19Flash_kernel_traitsILi192ELi64ELi64ELi4ES3_EELi8ELi3ELb1EEEvNS_16Flash_fwd_paramsE) ;  /* 0xffffae101a007950 */ /* 0x000fec0003c3ffff */
.L_x_573:
        /* <DEDUP_REMOVED lines=9> */
.L_x_4081:


//--------------------- .text._ZN5flash32flash_fwd_splitkv_combine_kernelI23Flash_fwd_kernel_traitsILi192ELi64ELi64ELi4ELb0ELb0EN7cutlass6half_tE19Flash_kernel_traitsILi192ELi64ELi64ELi4ES3_EELi8ELi2ELb1EEEvNS_16Flash_fwd_paramsE --------------------------
	.section	.text._ZN5flash32flash_fwd_splitkv_combine_kernelI23Flash_fwd_kernel_traitsILi192ELi64ELi64ELi4ELb0ELb0EN7cutlass6half_tE19Flash_kernel_traitsILi192ELi64ELi64ELi4ES3_EELi8ELi2ELb1EEEvNS_16Flash_fwd_paramsE,"ax",@progbits
	.sectioninfo	@"SHI_REGISTERS=54"
	.align	128
        .global         _ZN5flash32flash_fwd_splitkv_combine_kernelI23Flash_fwd_kernel_traitsILi192ELi64ELi64ELi4ELb0ELb0EN7cutlass6half_tE19Flash_kernel_traitsILi192ELi64ELi64ELi4ES3_EELi8ELi2ELb1EEEvNS_16Flash_fwd_paramsE
        .type           _ZN5flash32flash_fwd_splitkv_combine_kernelI23Flash_fwd_kernel_traitsILi192ELi64ELi64ELi4ELb0ELb0EN7cutlass6half_tE19Flash_kernel_traitsILi192ELi64ELi64ELi4ES3_EELi8ELi2ELb1EEEvNS_16Flash_fwd_paramsE,@function
        .size           _ZN5flash32flash_fwd_splitkv_combine_kernelI23Flash_fwd_kernel_traitsILi192ELi64ELi64ELi4ELb0ELb0EN7cutlass6half_tE19Flash_kernel_traitsILi192ELi64ELi64ELi4ES3_EELi8ELi2ELb1EEEvNS_16Flash_fwd_paramsE,(.L_x_4082 - _ZN5flash32flash_fwd_splitkv_combine_kernelI23Flash_fwd_kernel_traitsILi192ELi64ELi64ELi4ELb0ELb0EN7cutlass6half_tE19Flash_kernel_traitsILi192ELi64ELi64ELi4ES3_EELi8ELi2ELb1EEEvNS_16Flash_fwd_paramsE)
        .other          _ZN5flash32flash_fwd_splitkv_combine_kernelI23Flash_fwd_kernel_traitsILi192ELi64ELi64ELi4ELb0ELb0EN7cutlass6half_tE19Flash_kernel_traitsILi192ELi64ELi64ELi4ES3_EELi8ELi2ELb1EEEvNS_16Flash_fwd_paramsE,@"STO_CUDA_ENTRY STV_DEFAULT"
_ZN5flash32flash_fwd_splitkv_combine_kernelI23Flash_fwd_kernel_traitsILi192ELi64ELi64ELi4ELb0ELb0EN7cutlass6half_tE19Flash_kernel_traitsILi192ELi64ELi64ELi4ES3_EELi8ELi2ELb1EEEvNS_16Flash_fwd_paramsE:
.text._ZN5flash32flash_fwd_splitkv_combine_kernelI23Flash_fwd_kernel_traitsILi192ELi64ELi64ELi4ELb0ELb0EN7cutlass6half_tE19Flash_kernel_traitsILi192ELi64ELi64ELi4ES3_EELi8ELi2ELb1EEEvNS_16Flash_fwd_paramsE:
        /* <DEDUP_REMOVED lines=23> */
[----:B------:R-:W-:Y:S05]  /*0170*/  CALL.REL.NOINC `($__internal_12_$__cuda_sm20_div_s64) ;  /* 0x00004b5000007944 */ /* 0x000fea0003c00000 */
[----:B------:R-:W-:Y:S05]  /*0180*/  BRA `(.L_x_575) ;  /* 0x0000018000007947 */ /* 0x000fea0003800000 */
.L_x_574:
        /* <DEDUP_REMOVED lines=24> */
.L_x_575:
        /* <DEDUP_REMOVED lines=11> */
[----:B------:R-:W-:Y:S05]  /*03c0*/  CALL.REL.NOINC `($__internal_12_$__cuda_sm20_div_s64) ;  /* 0x0000490000007944 */ /* 0x000fea0003c00000 */
[----:B------:R-:W-:Y:S02]  /*03d0*/  MOV R6, R18 ;  /* 0x0000001200067202 */ /* 0x000fe40000000f00 */
[----:B------:R-:W-:Y:S01]  /*03e0*/  MOV R7, R19 ;  /* 0x0000001300077202 */ /* 0x000fe20000000f00 */
[----:B------:R-:W-:Y:S05]  /*03f0*/  BRA `(.L_x_578) ;  /* 0x0000013000007947 */ /* 0x000fea0003800000 */
.L_x_577:
        /* <DEDUP_REMOVED lines=19> */
.L_x_578:
[----:B------:R-:W-:Y:S05]  /*0530*/  BSYNC B0 ;  /* 0x0000000000007941 */ /* 0x000fea0003800000 */
.L_x_576:
[----:B------:R-:W-:Y:S01]  /*0540*/  IABS R5, c[0x0][0x214] ;  /* 0x0000850000057a13 */ /* 0x000fe20000000000 */
[----:B------:R-:W-:Y:S01]  /*0550*/  IMAD.MOV.U32 R0, RZ, RZ, c[0x0][0x214] ;  /* 0x00008500ff007624 */ /* 0x000fe200078e00ff */
[----:B------:R-:W-:Y:S02]  /*0560*/  BSSY B0, `(.L_x_579) ;  /* 0x000003b000007945 */ /* 0x000fe40003800000 */
[----:B------:R-:W0:Y:S02]  /*0570*/  I2F.RP R10, R5 ;  /* 0x00000005000a7306 */ /* 0x000e240000209400 */
[----:B------:R-:W-:-:S06]  /*0580*/  IADD3 R0, R5, -0x1, R0 ;  /* 0xffffffff05007810 */ /* 0x000fcc0007ffe000 */
        /* <DEDUP_REMOVED lines=35> */
[----:B------:R-:W-:Y:S05]  /*07c0*/  CALL.REL.NOINC `($__internal_12_$__cuda_sm20_div_s64) ;  /* 0x0000450000007944 */ /* 0x000fea0003c00000 */
[----:B------:R-:W-:Y:S05]  /*07d0*/  BRA `(.L_x_581) ;  /* 0x0000013000007947 */ /* 0x000fea0003800000 */
.L_x_580:
        /* <DEDUP_REMOVED lines=19> */
.L_x_581:
[----:B------:R-:W-:Y:S05]  /*0910*/  BSYNC B0 ;  /* 0x0000000000007941 */ /* 0x000fea0003800000 */
.L_x_579:
        /* <DEDUP_REMOVED lines=73> */
[----:B------:R-:W-:Y:S02]  /*0db0*/  MOV R34, R18 ;  /* 0x0000001200227202 */ /* 0x000fe40000000f00 */
[----:B------:R-:W-:Y:S01]  /*0dc0*/  MOV R35, R19 ;  /* 0x0000001300237202 */ /* 0x000fe20000000f00 */
[----:B------:R-:W-:Y:S05]  /*0dd0*/  BRA `(.L_x_584) ;  /* 0x0000013000007947 */ /* 0x000fea0003800000 */
.L_x_583:
        /* <DEDUP_REMOVED lines=19> */
.L_x_584:
[----:B------:R-:W-:Y:S05]  /*0f10*/  BSYNC B0 ;  /* 0x0000000000007941 */ /* 0x000fea0003800000 */
.L_x_582:
[-C--:B------:R-:W-:Y:S01]  /*0f20*/  IABS R16, R3.reuse ;  /* 0x0000000300107213 */ /* 0x080fe20000000000 */
[----:B------:R-:W-:Y:S01]  /*0f30*/  IMAD.MOV.U32 R5, RZ, RZ, 0x1 ;  /* 0x00000001ff057424 */ /* 0x000fe200078e00ff */
[----:B------:R-:W-:Y:S01]  /*0f40*/  IABS R8, R3 ;  /* 0x0000000300087213 */ /* 0x000fe20000000000 */
[----:B------:R-:W-:Y:S01]  /*0f50*/  BSSY B0, `(.L_x_585) ;  /* 0x000003b000007945 */ /* 0x000fe20003800000 */
[----:B------:R-:W0:Y:S02]  /*0f60*/  I2F.RP R11, R16 ;  /* 0x00000010000b7306 */ /* 0x000e240000209400 */
[----:B------:R-:W-:Y:S01]  /*0f70*/  IADD3 R5, R16, c[0x0][0x214], -R5 ;  /* 0x0000850010057a10 */ /* 0x000fe20007ffe805 */
        /* <DEDUP_REMOVED lines=37> */
.L_x_586:
        /* <DEDUP_REMOVED lines=19> */
.L_x_587:
[----:B------:R-:W-:Y:S05]  /*1300*/  BSYNC B0 ;  /* 0x0000000000007941 */ /* 0x000fea0003800000 */
.L_x_585:
        /* <DEDUP_REMOVED lines=132> */
.L_x_589:
[----:B------:R-:W-:Y:S05]  /*1b50*/  BSYNC B0 ;  /* 0x0000000000007941 */ /* 0x000fea0003800000 */
.L_x_588:
        /* <DEDUP_REMOVED lines=14> */
[----:B------:R-:W-:Y:S06]  /*1c40*/  BAR.SYNC.DEFER_BLOCKING 0x0 ;  /* 0x0000000000007b1d */ /* 0x000fec0000010000 */
[----:B------:R1:W2:Y:S02]  /*1c50*/  @!P0 LDS R30, [R18] ;  /* 0x00000000121e8984 */ /* 0x0002a40000000800 */
[----:B-1----:R-:W-:Y:S02]  /*1c60*/  SHF.R.S32.HI R18, RZ, 0x1f, R3 ;  /* 0x0000001fff127819 */ /* 0x002fe40000011403 */
[----:B--2---:R-:W1:Y:S02]  /*1c70*/  SHFL.BFLY PT, R25, R30, 0x2, 0x1f ;  /* 0x0c401f001e197f89 */ /* 0x004e6400000e0000 */
[----:B-1----:R-:W-:-:S05]  /*1c80*/  FMNMX.FTZ R25, R25, R30, !PT ;  /* 0x0000001e19197209 */ /* 0x002fca0007810000 */
        /* <DEDUP_REMOVED lines=56> */
[----:B------:R-:W-:Y:S05]  /*2010*/  CALL.REL.NOINC `($__internal_12_$__cuda_sm20_div_s64) ;  /* 0x00002cb000007944 */ /* 0x000fea0003c00000 */
        /* <DEDUP_REMOVED lines=9> */
.L_x_594:
        /* <DEDUP_REMOVED lines=22> */
.L_x_595:
[----:B------:R-:W-:Y:S05]  /*2210*/  BSYNC B0 ;  /* 0x0000000000007941 */ /* 0x000fea0003800000 */
.L_x_593:
        /* <DEDUP_REMOVED lines=8> */
[----:B------:R-:W-:Y:S05]  /*22a0*/  CALL.REL.NOINC `($__internal_12_$__cuda_sm20_div_s64) ;  /* 0x00002a2000007944 */ /* 0x000fea0003c00000 */
        /* <DEDUP_REMOVED lines=10> */
.L_x_597:
        /* <DEDUP_REMOVED lines=22> */
.L_x_598:
[----:B------:R-:W-:Y:S05]  /*24b0*/  BSYNC B0 ;  /* 0x0000000000007941 */ /* 0x000fea0003800000 */
.L_x_596:
        /* <DEDUP_REMOVED lines=11> */
[----:B------:R-:W-:Y:S05]  /*2570*/  CALL.REL.NOINC `($__internal_12_$__cuda_sm20_div_s64) ;  /* 0x0000275000007944 */ /* 0x000fea0003c00000 */
[----:B------:R-:W-:-:S04]  /*2580*/  IADD3 R17, P0, RZ, -R18, RZ ;  /* 0x80000012ff117210 */ /* 0x000fc80007f1e0ff */
[----:B------:R-:W-:Y:S01]  /*2590*/  IADD3.X R16, RZ, ~R19, RZ, P0, !PT ;  /* 0x80000013ff107210 */ /* 0x000fe200007fe4ff */
[----:B------:R-:W-:-:S04]  /*25a0*/  IMAD.WIDE.U32 R36, R5, R17, R36 ;  /* 0x0000001105247225 */ /* 0x000fc800078e0024 */
[----:B------:R-:W-:-:S04]  /*25b0*/  IMAD R16, R16, R5, RZ ;  /* 0x0000000510107224 */ /* 0x000fc800078e02ff */
[----:B------:R-:W-:-:S05]  /*25c0*/  IMAD R4, R4, R17, R16 ;  /* 0x0000001104047224 */ /* 0x000fca00078e0210 */
[----:B------:R-:W-:Y:S01]  /*25d0*/  IADD3 R4, R37, R4, RZ ;  /* 0x0000000425047210 */ /* 0x000fe20007ffe0ff */
[----:B------:R-:W-:Y:S05]  /*25e0*/  BRA `(.L_x_601) ;  /* 0x0000016000007947 */ /* 0x000fea0003800000 */
.L_x_600:
        /* <DEDUP_REMOVED lines=22> */
.L_x_601:
[----:B------:R-:W-:Y:S05]  /*2750*/  BSYNC B0 ;  /* 0x0000000000007941 */ /* 0x000fea0003800000 */
.L_x_599:
        /* <DEDUP_REMOVED lines=38> */
[----:B------:R-:W-:Y:S05]  /*29c0*/  CALL.REL.NOINC `($__internal_12_$__cuda_sm20_div_s64) ;  /* 0x0000230000007944 */ /* 0x000fea0003c00000 */
        /* <DEDUP_REMOVED lines=12> */
.L_x_603:
        /* <DEDUP_REMOVED lines=23> */
.L_x_604:
[----:B------:R-:W-:Y:S05]  /*2c00*/  BSYNC B0 ;  /* 0x0000000000007941 */ /* 0x000fea0003800000 */
.L_x_602:
        /* <DEDUP_REMOVED lines=18> */
.L_x_606:
        /* <DEDUP_REMOVED lines=22> */
.L_x_607:
[----:B------:R-:W-:Y:S05]  /*2e90*/  BSYNC B0 ;  /* 0x0000000000007941 */ /* 0x000fea0003800000 */
.L_x_605:
        /* <DEDUP_REMOVED lines=20> */
.L_x_609:
        /* <DEDUP_REMOVED lines=23> */
.L_x_610:
[----:B------:R-:W-:Y:S05]  /*3150*/  BSYNC B0 ;  /* 0x0000000000007941 */ /* 0x000fea0003800000 */
.L_x_608:
        /* <DEDUP_REMOVED lines=25> */
[----:B------:R-:W-:Y:S05]  /*32f0*/  CALL.REL.NOINC `($__internal_12_$__cuda_sm20_div_s64) ;  /* 0x000019d000007944 */ /* 0x000fea0003c00000 */
        /* <DEDUP_REMOVED lines=12> */
.L_x_612:
        /* <DEDUP_REMOVED lines=23> */
.L_x_613:
[----:B------:R-:W-:Y:S05]  /*3530*/  BSYNC B0 ;  /* 0x0000000000007941 */ /* 0x000fea0003800000 */
.L_x_611:
        /* <DEDUP_REMOVED lines=29> */
.L_x_615:
        /* <DEDUP_REMOVED lines=23> */
.L_x_616:
[----:B------:R-:W-:Y:S05]  /*3880*/  BSYNC B0 ;  /* 0x0000000000007941 */ /* 0x000fea0003800000 */
.L_x_614:
        /* <DEDUP_REMOVED lines=20> */
.L_x_592:
[----:B------:R-:W-:-:S04]  /*39d0*/  LEA R2, P0, R32, c[0x0][0x200], 0x2 ;  /* 0x0000800020027a11 */ /* 0x000fc800078010ff */
[----:B------:R-:W-:-:S05]  /*39e0*/  LEA.HI.X R3, R32, c[0x0][0x204], R33, 0x2, P0 ;  /* 0x0000810020037a11 */ /* 0x000fca00000f1421 */
[----:B------:R0:W-:Y:S04]  /*39f0*/  STG.E [R2.64], R27 ;  /* 0x0000001b02007986 */ /* 0x0001e8000c10190e */
.L_x_591:
[----:B------:R-:W-:Y:S05]  /*3a00*/  BSYNC B1 ;  /* 0x0000000000017941 */ /* 0x000fea0003800000 */
.L_x_590:
[----:B------:R-:W1:Y:S01]  /*3a10*/  S2R R29, SR_TID.X ;  /* 0x00000000001d7919 */ /* 0x000e620000002100 */
[----:B------:R-:W-:Y:S01]  /*3a20*/  IMAD.MOV.U32 R15, RZ, RZ, c[0x0][0x314] ;  /* 0x0000c500ff0f7624 */ /* 0x000fe200078e00ff */
[----:B------:R-:W-:Y:S01]  /*3a30*/  CS2R R4, SRZ ;  /* 0x0000000000047805 */ /* 0x000fe2000001ff00 */
[----:B------:R-:W-:Y:S01]  /*3a40*/  CS2R R6, SRZ ;  /* 0x0000000000067805 */ /* 0x000fe2000001ff00 */
[----:B------:R-:W-:Y:S01]  /*3a50*/  CS2R R10, SRZ ;  /* 0x00000000000a7805 */ /* 0x000fe2000001ff00 */
[----:B------:R-:W-:Y:S01]  /*3a60*/  IMAD.MOV.U32 R12, RZ, RZ, RZ ;  /* 0x000000ffff0c7224 */ /* 0x000fe200078e00ff */
[----:B-1----:R-:W-:-:S04]  /*3a70*/  SHF.R.S32.HI R28, RZ, 0x1f, R29 ;  /* 0x0000001fff1c7819 */ /* 0x002fc8000001141d */
[CC--:B0-----:R-:W-:Y:S02]  /*3a80*/  LEA.HI R2, R28.reuse, R29.reuse, RZ, 0x2 ;  /* 0x0000001d1c027211 */ /* 0x0c1fe400078f10ff */
[----:B------:R-:W-:Y:S02]  /*3a90*/  LEA.HI R28, R28, R29, RZ, 0x4 ;  /* 0x0000001d1c1c7211 */ /* 0x000fe400078f20ff */
[----:B------:R-:W-:-:S05]  /*3aa0*/  LOP3.LUT R2, R2, 0xfffffffc, RZ, 0xc0, !PT ;  /* 0xfffffffc02027812 */ /* 0x000fca00078ec0ff */
[----:B------:R-:W-:-:S05]  /*3ab0*/  IMAD.IADD R0, R29, 0x1, -R2 ;  /* 0x000000011d007824 */ /* 0x000fca00078e0a02 */
[----:B------:R-:W-:-:S04]  /*3ac0*/  ISETP.GE.AND P0, PT, R0, c[0x0][0x314], PT ;  /* 0x0000c50000007a0c */ /* 0x000fc80003f06270 */
[----:B------:R-:W-:-:S13]  /*3ad0*/  ISETP.GT.OR P0, PT, R29, 0x1f, P0 ;  /* 0x0000001f1d00780c */ /* 0x000fda0000704670 */
[----:B------:R-:W-:Y:S02]  /*3ae0*/  @!P0 FADD.FTZ R8, -R27, R30 ;  /* 0x0000001e1b088221 */ /* 0x000fe40000010100 */
[----:B------:R-:W-:Y:S01]  /*3af0*/  @!P0 IMAD R9, R0, 0x24, R2 ;  /* 0x0000002400098824 */ /* 0x000fe200078e0202 */
[----:B------:R-:W-:Y:S01]  /*3b00*/  LOP3.LUT R0, R28, 0x3ffffff0, RZ, 0xc0, !PT ;  /* 0x3ffffff01c007812 */ /* 0x000fe200078ec0ff */
[----:B------:R-:W-:Y:S01]  /*3b10*/  @!P0 FMUL.FTZ R8, R8, 1.4426950216293334961 ;  /* 0x3fb8aa3b08088820 */ /* 0x000fe20000410000 */
[----:B------:R-:W-:Y:S01]  /*3b20*/  CS2R R2, SRZ ;  /* 0x0000000000027805 */ /* 0x000fe2000001ff00 */
[----:B------:R-:W-:Y:S02]  /*3b30*/  SHF.R.S32.HI R28, RZ, 0x4, R28 ;  /* 0x00000004ff1c7819 */ /* 0x000fe4000001141c */
[----:B------:R-:W-:Y:S02]  /*3b40*/  IMAD.IADD R29, R29, 0x1, -R0 ;  /* 0x000000011d1d7824 */ /* 0x000fe400078e0a00 */
[----:B------:R-:W0:Y:S01]  /*3b50*/  @!P0 MUFU.EX2 R8, R8 ;  /* 0x0000000800088308 */ /* 0x000e220000000800 */
[----:B------:R-:W-:-:S02]  /*3b60*/  IMAD.MOV.U32 R0, RZ, RZ, RZ ;  /* 0x000000ffff007224 */ /* 0x000fc400078e00ff */
[----:B------:R-:W-:Y:S01]  /*3b70*/  IMAD.SHL.U32 R29, R29, 0x4, RZ ;  /* 0x000000041d1d7824 */ /* 0x000fe200078e00ff */
[----:B0-----:R0:W-:Y:S04]  /*3b80*/  @!P0 STS [R9], R8 ;  /* 0x0000000809008388 */ /* 0x0011e80000000800 */
        /* <DEDUP_REMOVED lines=33> */
.L_x_619:
        /* <DEDUP_REMOVED lines=77> */
.L_x_618:
        /* <DEDUP_REMOVED lines=47> */
.L_x_620:
        /* <DEDUP_REMOVED lines=10> */
.L_x_622:
[----:B------:R-:W-:Y:S05]  /*4600*/  BSYNC B0 ;  /* 0x0000000000007941 */ /* 0x000fea0003800000 */
.L_x_621:
        /* <DEDUP_REMOVED lines=13> */
.L_x_617:
        /* <DEDUP_REMOVED lines=95> */
        .weak           $__internal_12_$__cuda_sm20_div_s64
        .type           $__internal_12_$__cuda_sm20_div_s64,@function
        .size           $__internal_12_$__cuda_sm20_div_s64,(.L_x_4082 - $__internal_12_$__cuda_sm20_div_s64)
$__internal_12_$__cuda_sm20_div_s64:
        /* <DEDUP_REMOVED lines=83> */
[----:B------:R-:W-:Y:S05]  /*5200*/  RET.REL.NODEC R20 `(_ZN5flash32flash_fwd_splitkv_combine_kernelI23Flash_fwd_kernel_traitsILi192ELi64ELi64ELi4ELb0ELb0EN7cutlass6half_tE19Flash_kernel_traitsILi192ELi64ELi64ELi4ES3_EELi8ELi2ELb1EEEvNS_16Flash_fwd_paramsE) ;  /* 0xffffadf014007950 */ /* 0x000fea0003c3ffff */
.L_x_623:
        /* <DEDUP_REMOVED lines=15> */
.L_x_4082:


//--------------------- .text._ZN5flash32flash_fwd_splitkv_combine_kernelI23Flash_fwd_kernel_traitsILi192ELi64ELi64ELi4ELb0ELb0EN7cutlass6half_tE19Flash_kernel_traitsILi192ELi64ELi64ELi4ES3_EELi8ELi1ELb1EEEvNS_16Flash_fwd_paramsE --------------------------
	.section	.text._ZN5flash32flash_fwd_splitkv_combine_kernelI23Flash_fwd_kernel_traitsILi192ELi64ELi64ELi4ELb0ELb0EN7cutlass6half_tE19Flash_kernel_traitsILi192ELi64ELi64ELi4ES3_EELi8ELi1ELb1EEEvNS_16Flash_fwd_paramsE,"ax",@progbits
	.sectioninfo	@"SHI_REGISTERS=54"
	.align	128
        .global         _ZN5flash32flash_fwd_splitkv_combine_kernelI23Flash_fwd_kernel_traitsILi192ELi64ELi64ELi4ELb0ELb0EN7cutlass6half_tE19Flash_kernel_traitsILi192ELi64ELi64ELi4ES3_EELi8ELi1ELb1EEEvNS_16Flash_fwd_paramsE
        .type           _ZN5flash32flash_fwd_splitkv_combine_kernelI23Flash_fwd_kernel_traitsILi192ELi64ELi64ELi4ELb0ELb0EN7cutlass6half_tE19Flash_kernel_traitsILi192ELi64ELi64ELi4ES3_EELi8ELi1ELb1EEEvNS_16Flash_fwd_paramsE,@function
        .size           _ZN5flash32flash_fwd_splitkv_combine_kernelI23Flash_fwd_kernel_traitsILi192ELi64ELi64ELi4ELb0ELb0EN7cutlass6half_tE19Flash_kernel_traitsILi192ELi64ELi64ELi4ES3_EELi8ELi1ELb1EEEvNS_16Flash_fwd_paramsE,(.L_x_4083 - _ZN5flash32flash_fwd_splitkv_combine_kernelI23Flash_fwd_kernel_traitsILi192ELi64ELi64ELi4ELb0ELb0EN7cutlass6half_tE19Flash_kernel_traitsILi192ELi64ELi64ELi4ES3_EELi8ELi1ELb1EEEvNS_16Flash_fwd_paramsE)
        .other          _ZN5flash32flash_fwd_splitkv_combine_kernelI23Flash_fwd_kernel_traitsILi192ELi64ELi64ELi4ELb0ELb0EN7cutlass6half_tE19Flash_kernel_traitsILi192ELi64ELi64ELi4ES3_EELi8ELi1ELb1EEEvNS_16Flash_fwd_paramsE,@"STO_CUDA_ENTRY STV_DEFAULT"
_ZN5flash32flash_fwd_splitkv_combine_kernelI23Flash_fwd_kernel_traitsILi192ELi64ELi64ELi4ELb0ELb0EN7cutlass6half_tE19Flash_kernel_traitsILi192ELi64ELi64ELi4ES3_EELi8ELi1ELb1EEEvNS_16Flash_fwd_paramsE:
.text._ZN5flash32flash_fwd_splitkv_combine_kernelI23Flash_fwd_kernel_traitsILi192ELi64ELi64ELi4ELb0ELb0EN7cutlass6half_tE19Flash_kernel_traitsILi192ELi64ELi64ELi4ES3_EELi8ELi1ELb1EEEvNS_16Flash_fwd_paramsE:
[----:B------:R-:W-:Y:S02]  /*0000*/  MOV R1, c[0x0][0x28] ;  /* 0x00000a0000017a02 */ /* 0x000fe40000000f00 */
[----:B------:R-:W-:Y:S01]  /*0010*/  ULDC UR9, c[0x0][0x1c0] ;  /* 0x0000700000097ab9 */ /* 0x000fe20000000800 */
[----:B------:R-:W0:Y:S01]  /*0020*/  S2UR UR10, SR_CTAID.X ;  /* 0x00000000000a79c3 */ /* 0x000e220000002500 */
[----:B------:R-:W-:Y:S02]  /*0030*/  ULDC.64 UR6, c[0x0][0x210] ;  /* 0x0000840000067ab9 */ /* 0x000fe40000000a00 */
[----:B------:R-:W-:Y:S02]  /*0040*/  UIMAD UR6, UR9, UR6, URZ ;  /* 0x00000006090672a4 */ /* 0x000fe4000f8e023f */
[----:B------:R-:W-:Y:S02]  /*0050*/  USHF.R.S32.HI UR5, URZ, 0x1f, UR7 ;  /* 0x0000001f3f057899 */ /* 0x000fe40008011407 */
[----:B------:R-:W-:Y:S02]  /*0060*/  UIMAD UR11, UR6, UR7, URZ ;  /* 0x00000007060b72a4 */ /* 0x000fe4000f8e023f */
[----:B------:R-:W-:-:S02]  /*0070*/  USHF.R.S32.HI UR9, URZ, 0x1f, UR9 ;  /* 0x0000001f3f097899 */ /* 0x000fc40008011409 */
[----:B------:R-:W-:Y:S02]  /*0080*/  USHF.R.S32.HI UR8, URZ, 0x1f, UR11 ;  /* 0x0000001f3f087899 */ /* 0x000fe4000801140b */
[----:B------:R-:W-:-:S04]  /*0090*/  UISETP.LT.U32.AND UP0, UPT, UR11, UR7, UPT ;  /* 0x000000070b00728c */ /* 0x000fc8000bf01070 */
[----:B------:R-:W-:-:S04]  /*00a0*/  UISETP.LT.AND.EX UP0, UPT, UR8, UR5, UPT, UP0 ;  /* 0x000000050800728c */ /* 0x000fc8000bf01300 */
[----:B------:R-:W-:Y:S02]  /*00b0*/  USEL UR5, UR8, UR5, UP0 ;  /* 0x0000000508057287 */ /* 0x000fe40008000000 */
[----:B------:R-:W-:Y:S02]  /*00c0*/  USEL UR6, UR11, UR7, UP0 ;  /* 0x000000070b067287 */ /* 0x000fe40008000000 */
[----:B------:R-:W-:Y:S02]  /*00d0*/  ULOP3.LUT UR4, UR8, UR5, URZ, 0xfc, !UPT ;  /* 0x0000000508047292 */ /* 0x000fe4000f8efc3f */
[----:B0-----:R-:W-:-:S04]  /*00e0*/  USHF.L.U32 UR10, UR10, 0x3, URZ ;  /* 0x000000030a0a7899 */ /* 0x001fc8000800063f */
        /* <DEDUP_REMOVED lines=8> */
[----:B------:R-:W-:Y:S05]  /*0170*/  CALL.REL.NOINC `($__internal_13_$__cuda_sm20_div_s64) ;  /* 0x00004bb000007944 */ /* 0x000fea0003c00000 */
[----:B------:R-:W-:Y:S05]  /*0180*/  BRA `(.L_x_625) ;  /* 0x0000017000007947 */ /* 0x000fea0003800000 */
.L_x_624:
        /* <DEDUP_REMOVED lines=21> */
[----:B------:R-:W-:-:S06]  /*02e0*/  @!UP0 ULOP3.LUT UR12, URZ, UR6, URZ, 0x33, !UPT ;  /* 0x000000063f0c8292 */ /* 0x000fcc000f8e333f */
[----:B------:R-:W-:-:S05]  /*02f0*/  IMAD.U32 R18, RZ, RZ, UR12 ;  /* 0x0000000cff127e24 */ /* 0x000fca000f8e00ff */
.L_x_625:
        /* <DEDUP_REMOVED lines=11> */
[----:B------:R-:W-:Y:S05]  /*03b0*/  CALL.REL.NOINC `($__internal_13_$__cuda_sm20_div_s64) ;  /* 0x0000497000007944 */ /* 0x000fea0003c00000 */
[----:B------:R-:W-:Y:S02]  /*03c0*/  MOV R8, R18 ;  /* 0x0000001200087202 */ /* 0x000fe40000000f00 */
[----:B------:R-:W-:Y:S01]  /*03d0*/  MOV R9, R19 ;  /* 0x0000001300097202 */ /* 0x000fe20000000f00 */
[----:B------:R-:W-:Y:S05]  /*03e0*/  BRA `(.L_x_628) ;  /* 0x0000013000007947 */ /* 0x000fea0003800000 */
.L_x_627:
        /* <DEDUP_REMOVED lines=19> */
.L_x_628:
[----:B------:R-:W-:Y:S05]  /*0520*/  BSYNC B0 ;  /* 0x0000000000007941 */ /* 0x000fea0003800000 */
.L_x_626:
[----:B------:R-:W-:Y:S01]  /*0530*/  IABS R5, c[0x0][0x214] ;  /* 0x0000850000057a13 */ /* 0x000fe20000000000 */
[----:B------:R-:W-:Y:S01]  /*0540*/  IMAD.MOV.U32 R0, RZ, RZ, c[0x0][0x214] ;  /* 0x00008500ff007624 */ /* 0x000fe200078e00ff */
[----:B------:R-:W-:Y:S01]  /*0550*/  BSSY B0, `(.L_x_629) ;  /* 0x000003b000007945 */ /* 0x000fe20003800000 */
[----:B------:R-:W-:Y:S01]  /*0560*/  IMAD.MOV.U32 R6, RZ, RZ, RZ ;  /* 0x000000ffff067224 */ /* 0x000fe200078e00ff */
[----:B------:R-:W0:Y:S02]  /*0570*/  I2F.RP R10, R5 ;  /* 0x00000005000a7306 */ /* 0x000e240000209400 */
[----:B------:R-:W-:-:S06]  /*0580*/  IADD3 R0, R5, -0x1, R0 ;  /* 0xffffffff05007810 */ /* 0x000fcc0007ffe000 */
[----:B0-----:R-:W0:Y:S02]  /*0590*/  MUFU.RCP R7, R10 ;  /* 0x0000000a00077308 */ /* 0x001e240000001000 */
[----:B0-----:R-:W-:-:S06]  /*05a0*/  IADD3 R7, R7, 0xffffffe, RZ ;  /* 0x0ffffffe07077810 */ /* 0x001fcc0007ffe0ff */
[----:B------:R-:W0:Y:S02]  /*05b0*/  F2I.FTZ.U32.TRUNC.NTZ R7, R7 ;  /* 0x0000000700077305 */ /* 0x000e24000021f000 */
[----:B0-----:R-:W-:-:S04]  /*05c0*/  IMAD.MOV R2, RZ, RZ, -R7 ;  /* 0x000000ffff027224 */ /* 0x001fc800078e0a07 */
        /* <DEDUP_REMOVED lines=30> */
[----:B------:R-:W-:Y:S05]  /*07b0*/  CALL.REL.NOINC `($__internal_13_$__cuda_sm20_div_s64) ;  /* 0x0000457000007944 */ /* 0x000fea0003c00000 */
[----:B------:R-:W-:Y:S05]  /*07c0*/  BRA `(.L_x_631) ;  /* 0x0000013000007947 */ /* 0x000fea0003800000 */
.L_x_630:
        /* <DEDUP_REMOVED lines=19> */
.L_x_631:
[----:B------:R-:W-:Y:S05]  /*0900*/  BSYNC B0 ;  /* 0x0000000000007941 */ /* 0x000fea0003800000 */
.L_x_629:
        /* <DEDUP_REMOVED lines=22> */
[----:B------:R-:W-:Y:S01]  /*0a70*/  IMAD R3, R4, R3, R5 ;  /* 0x0000000304037224 */ /* 0x000fe200078e0205 */
[C---:B------:R-:W-:Y:S01]  /*0a80*/  IADD3 R5, R0.reuse, -0x1, RZ ;  /* 0xffffffff00057810 */ /* 0x040fe20007ffe0ff */
[----:B------:R-:W-:-:S03]  /*0a90*/  IMAD R0, R0, c[0x0][0x214], RZ ;  /* 0x0000850000007a24 */ /* 0x000fc600078e02ff */
[----:B------:R-:W-:-:S13]  /*0aa0*/  ISETP.GT.U32.AND P1, PT, R4, R3, PT ;  /* 0x000000030400720c */ /* 0x000fda0003f24070 */
[----:B------:R-:W-:Y:S01]  /*0ab0*/  @!P1 IMAD.IADD R3, R3, 0x1, -R4 ;  /* 0x0000000103039824 */ /* 0x000fe200078e0a04 */
[----:B------:R-:W-:Y:S02]  /*0ac0*/  @!P1 IADD3 R2, R2, 0x1, RZ ;  /* 0x0000000102029810 */ /* 0x000fe40007ffe0ff */
[----:B------:R-:W-:Y:S02]  /*0ad0*/  ISETP.NE.AND P1, PT, RZ, c[0x0][0x214], PT ;  /* 0x00008500ff007a0c */ /* 0x000fe40003f25270 */
[----:B------:R-:W-:-:S13]  /*0ae0*/  ISETP.GE.U32.AND P0, PT, R3, R4, PT ;  /* 0x000000040300720c */ /* 0x000fda0003f06070 */
        /* <DEDUP_REMOVED lines=43> */
[----:B------:R-:W-:Y:S02]  /*0da0*/  MOV R34, R18 ;  /* 0x0000001200227202 */ /* 0x000fe40000000f00 */
[----:B------:R-:W-:Y:S01]  /*0db0*/  MOV R35, R19 ;  /* 0x0000001300237202 */ /* 0x000fe20000000f00 */
[----:B------:R-:W-:Y:S05]  /*0dc0*/  BRA `(.L_x_634) ;  /* 0x0000013000007947 */ /* 0x000fea0003800000 */
.L_x_633:
        /* <DEDUP_REMOVED lines=19> */
.L_x_634:
[----:B------:R-:W-:Y:S05]  /*0f00*/  BSYNC B0 ;  /* 0x0000000000007941 */ /* 0x000fea0003800000 */
.L_x_632:
        /* <DEDUP_REMOVED lines=42> */
.L_x_636:
        /* <DEDUP_REMOVED lines=19> */
.L_x_637:
[----:B------:R-:W-:Y:S05]  /*12e0*/  BSYNC B0 ;  /* 0x0000000000007941 */ /* 0x000fea0003800000 */
.L_x_635:
        /* <DEDUP_REMOVED lines=16> */
[----:B------:R-:W-:Y:S01]  /*13f0*/  IABS R6, c[0x0][0x1c0] ;  /* 0x0000700000067a13 */ /* 0x000fe20000000000 */
[----:B------:R-:W-:-:S03]  /*1400*/  IMAD.HI.U32 R9, R7, R4, RZ ;  /* 0x0000000407097227 */ /* 0x000fc600078e00ff */
[----:B------:R-:W0:Y:S01]  /*1410*/  I2F.U32.RP R17, R6 ;  /* 0x0000000600117306 */ /* 0x000e220000209000 */
[----:B------:R-:W-:-:S04]  /*1420*/  IMAD.MOV R7, RZ, RZ, -R9 ;  /* 0x000000ffff077224 */ /* 0x000fc800078e0a09 */
[----:B------:R-:W-:Y:S01]  /*1430*/  IMAD R7, R8, R7, R4 ;  /* 0x0000000708077224 */ /* 0x000fe200078e0204 */
[----:B------:R-:W-:Y:S02]  /*1440*/  SHF.R.S32.HI R4, RZ, 0x1f, R0 ;  /* 0x0000001fff047819 */ /* 0x000fe40000011400 */
[----:B------:R-:W-:Y:S02]  /*1450*/  LEA.HI.SX32 R0, R0, 0x1, 0x1 ;  /* 0x0000000100007811 */ /* 0x000fe400078f0aff */
[----:B------:R-:W-:Y:S01]  /*1460*/  ISETP.GT.U32.AND P0, PT, R8, R7, PT ;  /* 0x000000070800720c */ /* 0x000fe20003f04070 */
[----:B------:R-:W-:Y:S01]  /*1470*/  @!P3 IMAD.MOV R0, RZ, RZ, R4 ;  /* 0x000000ffff00b224 */ /* 0x000fe200078e0204 */
[----:B0-----:R-:W0:Y:S11]  /*1480*/  MUFU.RCP R24, R17 ;  /* 0x0000001100187308 */ /* 0x001e360000001000 */
[----:B------:R-:W-:Y:S01]  /*1490*/  @!P0 IMAD.IADD R7, R7, 0x1, -R8 ;  /* 0x0000000107078824 */ /* 0x000fe200078e0a08 */
[----:B------:R-:W-:-:S02]  /*14a0*/  @!P0 IADD3 R9, R9, 0x1, RZ ;  /* 0x0000000109098810 */ /* 0x000fc40007ffe0ff */
[----:B------:R-:W-:Y:S02]  /*14b0*/  ISETP.NE.AND P0, PT, RZ, c[0x0][0x214], PT ;  /* 0x00008500ff007a0c */ /* 0x000fe40003f05270 */
[----:B------:R-:W-:Y:S02]  /*14c0*/  ISETP.GE.U32.AND P2, PT, R7, R8, PT ;  /* 0x000000080700720c */ /* 0x000fe40003f46070 */
[----:B0-----:R-:W-:-:S04]  /*14d0*/  IADD3 R24, R24, 0xffffffe, RZ ;  /* 0x0ffffffe18187810 */ /* 0x001fc80007ffe0ff */
[----:B------:R-:W0:Y:S07]  /*14e0*/  F2I.FTZ.U32.TRUNC.NTZ R25, R24 ;  /* 0x0000001800197305 */ /* 0x000e2e000021f000 */
[----:B------:R-:W-:-:S05]  /*14f0*/  @P2 IADD3 R9, R9, 0x1, RZ ;  /* 0x0000000109092810 */ /* 0x000fca0007ffe0ff */
[----:B------:R-:W-:Y:S01]  /*1500*/  @!P1 IMAD.MOV R9, RZ, RZ, -R9 ;  /* 0x000000ffff099224 */ /* 0x000fe200078e0a09 */
[----:B------:R-:W-:-:S05]  /*1510*/  @!P0 LOP3.LUT R9, RZ, c[0x0][0x214], RZ, 0x33, !PT ;  /* 0x00008500ff098a12 */ /* 0x000fca00078e33ff */
[----:B------:R-:W-:Y:S02]  /*1520*/  IMAD R0, R0, R9, RZ ;  /* 0x0000000900007224 */ /* 0x000fe400078e02ff */
[----:B0-----:R-:W-:Y:S02]  /*1530*/  IMAD.MOV R7, RZ, RZ, -R25 ;  /* 0x000000ffff077224 */ /* 0x001fe400078e0a19 */
[----:B------:R-:W-:Y:S01]  /*1540*/  IMAD.MOV.U32 R24, RZ, RZ, RZ ;  /* 0x000000ffff187224 */ /* 0x000fe200078e00ff */
[-C--:B------:R-:W-:Y:S02]  /*1550*/  IABS R8, R0.reuse ;  /* 0x0000000000087213 */ /* 0x080fe40000000000 */
[----:B------:R-:W-:Y:S02]  /*1560*/  IABS R23, R0 ;  /* 0x0000000000177213 */ /* 0x000fe40000000000 */
[----:B------:R-:W0:Y:S01]  /*1570*/  I2F.RP R22, R8 ;  /* 0x0000000800167306 */ /* 0x000e220000209400 */
[----:B------:R-:W-:-:S02]  /*1580*/  IMAD.IADD R5, R5, 0x1, R8 ;  /* 0x0000000105057824 */ /* 0x000fc400078e0208 */
[----:B------:R-:W-:-:S03]  /*1590*/  IMAD.MOV R23, RZ, RZ, -R23 ;  /* 0x000000ffff177224 */ /* 0x000fc600078e0a17 */
[----:B------:R-:W-:Y:S02]  /*15a0*/  IABS R17, R5 ;  /* 0x0000000500117213 */ /* 0x000fe40000000000 */
[----:B0-----:R-:W0:Y:S02]  /*15b0*/  MUFU.RCP R4, R22 ;  /* 0x0000001600047308 */ /* 0x001e240000001000 */
[----:B0-----:R-:W-:-:S06]  /*15c0*/  IADD3 R4, R4, 0xffffffe, RZ ;  /* 0x0ffffffe04047810 */ /* 0x001fcc0007ffe0ff */
[----:B------:R-:W0:Y:S02]  /*15d0*/  F2I.FTZ.U32.TRUNC.NTZ R21, R4 ;  /* 0x0000000400157305 */ /* 0x000e24000021f000 */
[----:B0-----:R-:W-:Y:S01]  /*15e0*/  IMAD.MOV R9, RZ, RZ, -R21 ;  /* 0x000000ffff097224 */ /* 0x001fe200078e0a15 */
[----:B------:R-:W-:-:S03]  /*15f0*/  IABS R4, c[0x0][0x1c0] ;  /* 0x0000700000047a13 */ /* 0x000fc60000000000 */
[----:B------:R-:W-:Y:S02]  /*1600*/  IMAD R10, R9, R8, RZ ;  /* 0x00000008090a7224 */ /* 0x000fe400078e02ff */
[----:B------:R-:W-:Y:S02]  /*1610*/  IMAD.MOV R4, RZ, RZ, -R4 ;  /* 0x000000ffff047224 */ /* 0x000fe400078e0a04 */
[----:B------:R-:W-:Y:S01]  /*1620*/  IMAD.HI.U32 R10, R21, R10, R20 ;  /* 0x0000000a150a7227 */ /* 0x000fe200078e0014 */
[----:B------:R-:W-:Y:S02]  /*1630*/  IABS R21, R3 ;  /* 0x0000000300157213 */ /* 0x000fe40000000000 */
[----:B------:R-:W-:Y:S01]  /*1640*/  LOP3.LUT R3, R3, c[0x0][0x1c0], RZ, 0x3c, !PT ;  /* 0x0000700003037a12 */ /* 0x000fe200078e3cff */
[----:B------:R-:W-:Y:S02]  /*1650*/  IMAD R20, R7, R6, RZ ;  /* 0x0000000607147224 */ /* 0x000fe400078e02ff */
[----:B------:R-:W-:-:S04]  /*1660*/  IMAD.HI.U32 R10, R10, R17, RZ ;  /* 0x000000110a0a7227 */ /* 0x000fc800078e00ff */
[----:B------:R-:W-:-:S04]  /*1670*/  IMAD.HI.U32 R20, R25, R20, R24 ;  /* 0x0000001419147227 */ /* 0x000fc800078e0018 */
[----:B------:R-:W-:Y:S02]  /*1680*/  IMAD R23, R10, R23, R17 ;  /* 0x000000170a177224 */ /* 0x000fe400078e0211 */
[----:B------:R-:W-:-:S03]  /*1690*/  IMAD.HI.U32 R7, R20, R21, RZ ;  /* 0x0000001514077227 */ /* 0x000fc600078e00ff */
[----:B------:R-:W-:Y:S01]  /*16a0*/  ISETP.GT.U32.AND P0, PT, R8, R23, PT ;  /* 0x000000170800720c */ /* 0x000fe20003f04070 */
[----:B------:R-:W-:Y:S02]  /*16b0*/  IMAD R21, R7, R4, R21 ;  /* 0x0000000407157224 */ /* 0x000fe400078e0215 */
[----:B------:R-:W-:-:S03]  /*16c0*/  IMAD.HI.U32 R9, R20, R17, RZ ;  /* 0x0000001114097227 */ /* 0x000fc600078e00ff */
[C---:B------:R-:W-:Y:S01]  /*16d0*/  ISETP.GT.U32.AND P3, PT, R6.reuse, R21, PT ;  /* 0x000000150600720c */ /* 0x040fe20003f64070 */
        /* <DEDUP_REMOVED lines=8> */
[--C-:B------:R-:W-:Y:S01]  /*1760*/  @!P3 IMAD.IADD R21, R21, 0x1, -R6.reuse ;  /* 0x000000011515b824 */ /* 0x100fe200078e0a06 */
[----:B------:R-:W-:Y:S02]  /*1770*/  ISETP.GE.U32.AND P2, PT, R23, R8, PT ;  /* 0x000000081700720c */ /* 0x000fe40003f46070 */
[----:B------:R-:W-:Y:S02]  /*1780*/  @!P3 IADD3 R7, R7, 0x1, RZ ;  /* 0x000000010707b810 */ /* 0x000fe40007ffe0ff */
[-C--:B------:R-:W-:Y:S01]  /*1790*/  ISETP.GE.U32.AND P6, PT, R21, R6.reuse, PT ;  /* 0x000000061500720c */ /* 0x080fe20003fc6070 */
[----:B------:R-:W-:Y:S01]  /*17a0*/  @!P1 IMAD.IADD R17, R17, 0x1, -R6 ;  /* 0x0000000111119824 */ /* 0x000fe200078e0a06 */
[----:B------:R-:W-:Y:S01]  /*17b0*/  ISETP.GE.AND P0, PT, R3, RZ, PT ;  /* 0x000000ff0300720c */ /* 0x000fe20003f06270 */
[----:B------:R-:W-:Y:S01]  /*17c0*/  IMAD.MOV.U32 R3, RZ, RZ, c[0x0][0x214] ;  /* 0x00008500ff037624 */ /* 0x000fe200078e00ff */
[----:B------:R-:W-:Y:S02]  /*17d0*/  ISETP.GT.AND P3, PT, R2, RZ, PT ;  /* 0x000000ff0200720c */ /* 0x000fe40003f64270 */
[----:B------:R-:W-:-:S02]  /*17e0*/  ISETP.GE.U32.AND P5, PT, R17, R6, PT ;  /* 0x000000061100720c */ /* 0x000fc40003fa6070 */
[----:B------:R-:W-:Y:S02]  /*17f0*/  @!P1 IADD3 R9, R9, 0x1, RZ ;  /* 0x0000000109099810 */ /* 0x000fe40007ffe0ff */
[----:B------:R-:W-:Y:S02]  /*1800*/  @P2 IADD3 R10, R10, 0x1, RZ ;  /* 0x000000010a0a2810 */ /* 0x000fe40007ffe0ff */
[----:B------:R-:W-:Y:S02]  /*1810*/  ISETP.GE.AND P2, PT, R5, RZ, PT ;  /* 0x000000ff0500720c */ /* 0x000fe40003f46270 */
[----:B------:R-:W-:Y:S01]  /*1820*/  @P6 IADD3 R7, R7, 0x1, RZ ;  /* 0x0000000107076810 */ /* 0x000fe20007ffe0ff */
[----:B------:R-:W-:Y:S01]  /*1830*/  @!P4 IMAD.MOV R10, RZ, RZ, -R10 ;  /* 0x000000ffff0ac224 */ /* 0x000fe200078e0a0a */
[----:B------:R-:W-:Y:S02]  /*1840*/  ISETP.NE.AND P6, PT, R0, RZ, PT ;  /* 0x000000ff0000720c */ /* 0x000fe40003fc5270 */
[----:B------:R-:W-:Y:S01]  /*1850*/  ISETP.NE.AND P4, PT, RZ, c[0x0][0x1c0], PT ;  /* 0x00007000ff007a0c */ /* 0x000fe20003f85270 */
[----:B------:R-:W-:Y:S01]  /*1860*/  IMAD.MOV.U32 R21, RZ, RZ, R7 ;  /* 0x000000ffff157224 */ /* 0x000fe200078e0007 */
[----:B0-----:R-:W-:-:S02]  /*1870*/  SHF.R.S32.HI R7, RZ, 0x1f, R4 ;  /* 0x0000001fff077819 */ /* 0x001fc40000011404 */
[----:B------:R-:W-:Y:S01]  /*1880*/  LOP3.LUT R6, RZ, c[0x0][0x1c0], RZ, 0x33, !PT ;  /* 0x00007000ff067a12 */ /* 0x000fe200078e33ff */
[----:B------:R-:W-:Y:S01]  /*1890*/  @!P0 IMAD.MOV R21, RZ, RZ, -R21 ;  /* 0x000000ffff158224 */ /* 0x000fe200078e0a15 */
[----:B------:R-:W-:Y:S02]  /*18a0*/  @P5 IADD3 R9, R9, 0x1, RZ ;  /* 0x0000000109095810 */ /* 0x000fe40007ffe0ff */
[----:B------:R-:W-:Y:S02]  /*18b0*/  SHF.R.S32.HI R5, RZ, 0x1f, R2 ;  /* 0x0000001fff057819 */ /* 0x000fe40000011402 */
[----:B------:R-:W-:Y:S02]  /*18c0*/  LEA.HI R7, R7, R4, RZ, 0x3 ;  /* 0x0000000407077211 */ /* 0x000fe400078f18ff */
[----:B------:R-:W-:Y:S02]  /*18d0*/  @!P6 LOP3.LUT R10, RZ, R8, RZ, 0x33, !PT ;  /* 0x00000008ff0ae212 */ /* 0x000fe400078e33ff */
[----:B------:R-:W-:Y:S01]  /*18e0*/  SEL R20, R6, R21, !P4 ;  /* 0x0000001506147207 */ /* 0x000fe20006000000 */
[----:B------:R-:W-:Y:S01]  /*18f0*/  IMAD.MOV.U32 R21, RZ, RZ, R9 ;  /* 0x000000ffff157224 */ /* 0x000fe200078e0009 */
[----:B------:R-:W-:Y:S01]  /*1900*/  LEA.HI.SX32 R17, R2, 0x1, 0x1 ;  /* 0x0000000102117811 */ /* 0x000fe200078f0aff */
[----:B------:R-:W-:Y:S01]  /*1910*/  @!P3 IMAD.MOV R17, RZ, RZ, R5 ;  /* 0x000000ffff11b224 */ /* 0x000fe200078e0205 */
[----:B------:R-:W-:Y:S01]  /*1920*/  ISETP.LT.U32.AND P0, PT, R18, R10, PT ;  /* 0x0000000a1200720c */ /* 0x000fe20003f01070 */
[----:B------:R-:W-:Y:S01]  /*1930*/  @!P2 IMAD.MOV R21, RZ, RZ, -R21 ;  /* 0x000000ffff15a224 */ /* 0x000fe200078e0a15 */
[----:B------:R-:W-:-:S02]  /*1940*/  SHF.R.S32.HI R9, RZ, 0x1f, R10 ;  /* 0x0000001fff097819 */ /* 0x000fc4000001140a */
[----:B------:R-:W-:Y:S02]  /*1950*/  SHF.R.S32.HI R5, RZ, 0x3, R7 ;  /* 0x00000003ff057819 */ /* 0x000fe40000011407 */
[----:B------:R-:W-:Y:S02]  /*1960*/  ISETP.LT.AND.EX P2, PT, R19, R9, PT, P0 ;  /* 0x000000091300720c */ /* 0x000fe40003f41300 */
[----:B------:R-:W-:Y:S02]  /*1970*/  ISETP.GE.AND P0, PT, R5, c[0x0][0x314], PT ;  /* 0x0000c50005007a0c */ /* 0x000fe40003f06270 */
[----:B------:R-:W-:Y:S02]  /*1980*/  ISETP.NE.AND P1, PT, RZ, UR4, PT ;  /* 0x00000004ff007c0c */ /* 0x000fe4000bf25270 */
[----:B------:R-:W-:Y:S02]  /*1990*/  LOP3.LUT R7, R7, 0xfffffff8, RZ, 0xc0, !PT ;  /* 0xfffffff807077812 */ /* 0x000fe400078ec0ff */
[----:B------:R-:W-:-:S02]  /*19a0*/  SEL R3, R3, 0x1, !P1 ;  /* 0x0000000103037807 */ /* 0x000fc40004800000 */
[----:B------:R-:W-:Y:S02]  /*19b0*/  SEL R6, R6, R21, !P4 ;  /* 0x0000001506067207 */ /* 0x000fe40006000000 */
[----:B------:R-:W-:Y:S01]  /*19c0*/  SEL R10, R18, R10, P2 ;  /* 0x0000000a120a7207 */ /* 0x000fe20001000000 */
[----:B------:R-:W-:Y:S01]  /*19d0*/  IMAD R8, R20, R3, RZ ;  /* 0x0000000314087224 */ /* 0x000fe200078e02ff */
[----:B------:R-:W-:Y:S01]  /*19e0*/  SEL R9, R19, R9, P2 ;  /* 0x0000000913097207 */ /* 0x000fe20001000000 */
[----:B------:R-:W-:Y:S02]  /*19f0*/  IMAD.IADD R20, R4, 0x1, -R7 ;  /* 0x0000000104147824 */ /* 0x000fe400078e0a07 */
[----:B------:R-:W-:Y:S02]  /*1a00*/  IMAD R8, R17, R8, RZ ;  /* 0x0000000811087224 */ /* 0x000fe400078e02ff */
[----:B------:R-:W-:Y:S01]  /*1a10*/  IMAD.MOV.U32 R17, RZ, RZ, -0x800000 ;  /* 0xff800000ff117424 */ /* 0x000fe200078e00ff */
        /* <DEDUP_REMOVED lines=18> */
.L_x_639:
[----:B------:R-:W-:Y:S05]  /*1b40*/  BSYNC B0 ;  /* 0x0000000000007941 */ /* 0x000fea0003800000 */
.L_x_638:
[----:B------:R-:W-:Y:S01]  /*1b50*/  ISETP.GT.AND P0, PT, R4, 0xf, PT ;  /* 0x0000000f0400780c */ /* 0x000fe20003f04270 */
[----:B------:R-:W-:Y:S01]  /*1b60*/  IMAD.MOV.U32 R29, RZ, RZ, -0x800000 ;  /* 0xff800000ff1d7424 */ /* 0x000fe200078e00ff */
[----:B------:R-:W-:Y:S01]  /*1b70*/  ISETP.GT.AND P3, PT, R0, RZ, PT ;  /* 0x000000ff0000720c */ /* 0x000fe20003f64270 */
[----:B------:R-:W-:Y:S01]  /*1b80*/  IMAD R6, R6, R3, RZ ;  /* 0x0000000306067224 */ /* 0x000fe200078e02ff */
[----:B------:R-:W-:Y:S01]  /*1b90*/  BSSY B1, `(.L_x_640) ;  /* 0x00001eb000017945 */ /* 0x000fe20003800000 */
[----:B------:R-:W-:-:S08]  /*1ba0*/  IMAD.MOV.U32 R26, RZ, RZ, 0x7f800000 ;  /* 0x7f800000ff1a7424 */ /* 0x000fd000078e00ff */
[----:B------:R-:W-:Y:S01]  /*1bb0*/  @!P0 IMAD R20, R5, 0x9, R20 ;  /* 0x0000000905148824 */ /* 0x000fe200078e0214 */
[----:B------:R-:W-:-:S04]  /*1bc0*/  @!P0 LEA.HI R7, R4, R4, RZ, 0x1 ;  /* 0x0000000404078211 */ /* 0x000fc800078f08ff */
[----:B-----5:R1:W-:Y:S01]  /*1bd0*/  @!P0 STS [R20.X4], R17 ;  /* 0x0000001114008388 */ /* 0x0203e20000004800 */
[C---:B0-----:R-:W-:Y:S01]  /*1be0*/  @!P0 LOP3.LUT R19, R7.reuse, 0xfffffffe, RZ, 0xc0, !PT ;  /* 0xfffffffe07138812 */ /* 0x041fe200078ec0ff */
[----:B------:R-:W-:-:S04]  /*1bf0*/  @!P0 IMAD.SHL.U32 R7, R7, 0x2, RZ ;  /* 0x0000000207078824 */ /* 0x000fc800078e00ff */
[----:B------:R-:W-:Y:S01]  /*1c00*/  @!P0 IMAD.IADD R18, R4, 0x1, -R19 ;  /* 0x0000000104128824 */ /* 0x000fe200078e0a13 */
[----:B------:R-:W-:Y:S02]  /*1c10*/  @!P0 LOP3.LUT R7, R7, 0xfffffffc, RZ, 0xc0, !PT ;  /* 0xfffffffc07078812 */ /* 0x000fe400078ec0ff */
[----:B------:R-:W-:-:S03]  /*1c20*/  SHF.R.S32.HI R19, RZ, 0x1f, R0 ;  /* 0x0000001fff137819 */ /* 0x000fc60000011400 */
[----:B------:R-:W-:Y:S01]  /*1c30*/  @!P0 IMAD R7, R18, 0x24, R7 ;  /* 0x0000002412078824 */ /* 0x000fe200078e0207 */
[----:B------:R-:W-:Y:S01]  /*1c40*/  BAR.SYNC.DEFER_BLOCKING 0x0 ;  /* 0x0000000000007b1d */ /* 0x000fe20000010000 */
[----:B-1----:R-:W-:-:S05]  /*1c50*/  LOP3.LUT R17, R4, 0x1, RZ, 0xc0, !PT ;  /* 0x0000000104117812 */ /* 0x002fca00078ec0ff */
[----:B------:R0:W1:Y:S02]  /*1c60*/  @!P0 LDS R29, [R7] ;  /* 0x00000000071d8984 */ /* 0x0000640000000800 */
[----:B0-----:R-:W-:Y:S01]  /*1c70*/  LEA.HI.SX32 R7, R0, 0x1, 0x1 ;  /* 0x0000000100077811 */ /* 0x001fe200078f0aff */
[----:B------:R-:W-:-:S04]  /*1c80*/  @!P3 IMAD.MOV R7, RZ, RZ, R19 ;  /* 0x000000ffff07b224 */ /* 0x000fc800078e0213 */
[----:B------:R-:W-:Y:S01]  /*1c90*/  IMAD R7, R6, R7, RZ ;  /* 0x0000000706077224 */ /* 0x000fe200078e02ff */
[----:B-1----:R-:W0:Y:S02]  /*1ca0*/  SHFL.BFLY PT, R18, R29, 0x1, 0x1f ;  /* 0x0c201f001d127f89 */ /* 0x002e2400000e0000 */
[----:B0-----:R-:W-:-:S04]  /*1cb0*/  FMNMX.FTZ R18, R18, R29, !PT ;  /* 0x0000001d12127209 */ /* 0x001fc80007810000 */
[----:B------:R-:W-:-:S04]  /*1cc0*/  FSETP.NEU.FTZ.AND P0, PT, R18, -INF , PT ;  /* 0xff8000001200780b */ /* 0x000fc80003f1d000 */
[----:B------:R-:W-:Y:S02]  /*1cd0*/  FSEL R18, R18, RZ, P0 ;  /* 0x000000ff12127208 */ /* 0x000fe40000000000 */
[----:B------:R-:W-:-:S03]  /*1ce0*/  ISETP.NE.U32.AND P0, PT, R17, 0x1, PT ;  /* 0x000000011100780c */ /* 0x000fc60003f05070 */
[----:B------:R-:W-:Y:S01]  /*1cf0*/  FADD.FTZ R22, -R18, R29 ;  /* 0x0000001d12167221 */ /* 0x000fe20000010100 */
[----:B------:R-:W-:-:S03]  /*1d00*/  ISETP.GT.OR P0, PT, R4, 0xf, !P0 ;  /* 0x0000000f0400780c */ /* 0x000fc60004704670 */
[----:B------:R-:W-:-:S06]  /*1d10*/  FMUL.FTZ R22, R22, 1.4426950216293334961 ;  /* 0x3fb8aa3b16167820 */ /* 0x000fcc0000410000 */
[----:B------:R-:W0:Y:S02]  /*1d20*/  MUFU.EX2 R22, R22 ;  /* 0x0000001600167308 */ /* 0x000e240000000800 */
[----:B0-----:R-:W0:Y:S02]  /*1d30*/  SHFL.BFLY PT, R5, R22, 0x1, 0x1f ;  /* 0x0c201f0016057f89 */ /* 0x001e2400000e0000 */
[----:B0-----:R-:W-:-:S05]  /*1d40*/  FADD.FTZ R5, R22, R5 ;  /* 0x0000000516057221 */ /* 0x001fca0000010000 */
[----:B------:R-:W-:-:S13]  /*1d50*/  FSETP.NE.FTZ.AND P2, PT, R5, RZ, PT ;  /* 0x000000ff0500720b */ /* 0x000fda0003f55000 */
        /* <DEDUP_REMOVED lines=41> */
[----:B------:R-:W-:Y:S05]  /*1ff0*/  CALL.REL.NOINC `($__internal_13_$__cuda_sm20_div_s64) ;  /* 0x00002d3000007944 */ /* 0x000fea0003c00000 */
        /* <DEDUP_REMOVED lines=10> */
.L_x_644:
        /* <DEDUP_REMOVED lines=22> */
.L_x_645:
[----:B------:R-:W-:Y:S05]  /*2200*/  BSYNC B0 ;  /* 0x0000000000007941 */ /* 0x000fea0003800000 */
.L_x_643:
        /* <DEDUP_REMOVED lines=8> */
[----:B------:R-:W-:Y:S05]  /*2290*/  CALL.REL.NOINC `($__internal_13_$__cuda_sm20_div_s64) ;  /* 0x00002a9000007944 */ /* 0x000fea0003c00000 */
[----:B------:R-:W-:Y:S01]  /*22a0*/  IADD3 R5, P0, RZ, -R18, RZ ;  /* 0x80000012ff057210 */ /* 0x000fe20007f1e0ff */
[----:B------:R-:W-:Y:S01]  /*22b0*/  IMAD.MOV.U32 R33, RZ, RZ, R19 ;  /* 0x000000ffff217224 */ /* 0x000fe200078e0013 */
[----:B------:R-:W-:Y:S02]  /*22c0*/  MOV R20, R30 ;  /* 0x0000001e00147202 */ /* 0x000fe40000000f00 */
[----:B------:R-:W-:Y:S02]  /*22d0*/  IADD3.X R4, RZ, ~R19, RZ, P0, !PT ;  /* 0x80000013ff047210 */ /* 0x000fe400007fe4ff */
[----:B------:R-:W-:Y:S01]  /*22e0*/  MOV R32, R18 ;  /* 0x0000001200207202 */ /* 0x000fe20000000f00 */
[----:B------:R-:W-:-:S04]  /*22f0*/  IMAD.WIDE.U32 R20, R5, UR6, R20 ;  /* 0x0000000605147c25 */ /* 0x000fc8000f8e0014 */
[----:B------:R-:W-:Y:S01]  /*2300*/  IMAD R4, R4, UR6, RZ ;  /* 0x0000000604047c24 */ /* 0x000fe2000f8e02ff */
[----:B------:R-:W-:-:S03]  /*2310*/  MOV R30, R20 ;  /* 0x00000014001e7202 */ /* 0x000fc60000000f00 */
[----:B------:R-:W-:-:S04]  /*2320*/  IMAD R4, R5, UR5, R4 ;  /* 0x0000000505047c24 */ /* 0x000fc8000f8e0204 */
[----:B------:R-:W-:Y:S01]  /*2330*/  IMAD.IADD R6, R21, 0x1, R4 ;  /* 0x0000000115067824 */ /* 0x000fe200078e0204 */
[----:B------:R-:W-:Y:S05]  /*2340*/  BRA `(.L_x_648) ;  /* 0x0000016000007947 */ /* 0x000fea0003800000 */
.L_x_647:
[----:B------:R-:W0:Y:S01]  /*2350*/  I2F.U32.RP R6, UR6 ;  /* 0x0000000600067d06 */ /* 0x000e220008209000 */
[----:B------:R-:W-:Y:S01]  /*2360*/  ISETP.NE.U32.AND P0, PT, RZ, UR6, PT ;  /* 0x00000006ff007c0c */ /* 0x000fe2000bf05070 */
[----:B------:R-:W-:-:S06]  /*2370*/  IMAD.MOV.U32 R33, RZ, RZ, RZ ;  /* 0x000000ffff217224 */ /* 0x000fcc00078e00ff */
[----:B0-----:R-:W0:Y:S02]  /*2380*/  MUFU.RCP R18, R6 ;  /* 0x0000000600127308 */ /* 0x001e240000001000 */
[----:B0-----:R-:W-:Y:S01]  /*2390*/  IADD3 R18, R18, 0xffffffe, RZ ;  /* 0x0ffffffe12127810 */ /* 0x001fe20007ffe0ff */
[----:B------:R-:W-:-:S05]  /*23a0*/  HFMA2.MMA R6, -RZ, RZ, 0, 0 ;  /* 0x00000000ff067435 */ /* 0x000fca00000001ff */
[----:B------:R-:W0:Y:S02]  /*23b0*/  F2I.FTZ.U32.TRUNC.NTZ R19, R18 ;  /* 0x0000001200137305 */ /* 0x000e24000021f000 */
[----:B0-----:R-:W-:Y:S02]  /*23c0*/  IMAD.MOV R4, RZ, RZ, -R19 ;  /* 0x000000ffff047224 */ /* 0x001fe400078e0a13 */
[----:B------:R-:W-:Y:S02]  /*23d0*/  IMAD.MOV.U32 R18, RZ, RZ, RZ ;  /* 0x000000ffff127224 */ /* 0x000fe400078e00ff */
[----:B------:R-:W-:-:S04]  /*23e0*/  IMAD R4, R4, UR6, RZ ;  /* 0x0000000604047c24 */ /* 0x000fc8000f8e02ff */
[----:B------:R-:W-:-:S06]  /*23f0*/  IMAD.HI.U32 R19, R19, R4, R18 ;  /* 0x0000000413137227 */ /* 0x000fcc00078e0012 */
        /* <DEDUP_REMOVED lines=11> */
.L_x_648:
[----:B------:R-:W-:Y:S05]  /*24b0*/  BSYNC B0 ;  /* 0x0000000000007941 */ /* 0x000fea0003800000 */
.L_x_646:
[----:B------:R-:W-:Y:S01]  /*24c0*/  LOP3.LUT R4, R33, R3, RZ, 0xfc, !PT ;  /* 0x0000000321047212 */ /* 0x000fe200078efcff */
[----:B------:R-:W-:Y:S01]  /*24d0*/  IMAD.MOV.U32 R23, RZ, RZ, c[0x0][0x210] ;  /* 0x00008400ff177624 */ /* 0x000fe200078e00ff */
[----:B------:R-:W-:Y:S02]  /*24e0*/  BSSY B0, `(.L_x_649) ;  /* 0x000002a000007945 */ /* 0x000fe40003800000 */
[----:B------:R-:W-:Y:S01]  /*24f0*/  ISETP.NE.U32.AND P0, PT, R4, RZ, PT ;  /* 0x000000ff0400720c */ /* 0x000fe20003f05070 */
[C---:B------:R-:W-:Y:S01]  /*2500*/  IMAD R5, R23.reuse, c[0x0][0x214], RZ ;  /* 0x0000850017057a24 */ /* 0x040fe200078e02ff */
[----:B------:R-:W-:-:S11]  /*2510*/  SEL R23, R23, 0x1, P1 ;  /* 0x0000000117177807 */ /* 0x000fd60000800000 */
[----:B------:R-:W-:Y:S05]  /*2520*/  @!P0 BRA `(.L_x_650) ;  /* 0x000000f000008947 */ /* 0x000fea0003800000 */
[----:B------:R-:W-:Y:S01]  /*2530*/  IMAD.MOV.U32 R28, RZ, RZ, R32 ;  /* 0x000000ffff1c7224 */ /* 0x000fe200078e0020 */
[----:B------:R-:W-:Y:S01]  /*2540*/  MOV R24, R31 ;  /* 0x0000001f00187202 */ /* 0x000fe20000000f00 */
[----:B------:R-:W-:Y:S01]  /*2550*/  IMAD.MOV.U32 R21, RZ, RZ, R33 ;  /* 0x000000ffff157224 */ /* 0x000fe200078e0021 */
[----:B------:R-:W-:Y:S02]  /*2560*/  MOV R4, R3 ;  /* 0x0000000300047202 */ /* 0x000fe40000000f00 */
[----:B------:R-:W-:Y:S02]  /*2570*/  MOV R22, 0x2590 ;  /* 0x0000259000167802 */ /* 0x000fe40000000f00 */
[----:B------:R-:W-:Y:S05]  /*2580*/  CALL.REL.NOINC `($__internal_13_$__cuda_sm20_div_s64) ;  /* 0x000027a000007944 */ /* 0x000fea0003c00000 */
        /* <DEDUP_REMOVED lines=9> */
.L_x_650:
        /* <DEDUP_REMOVED lines=22> */
.L_x_651:
[----:B------:R-:W-:Y:S05]  /*2780*/  BSYNC B0 ;  /* 0x0000000000007941 */ /* 0x000fea0003800000 */
.L_x_649:
[-C--:B------:R-:W-:Y:S01]  /*2790*/  IMAD R3, R35, R16.reuse, RZ ;  /* 0x0000001023037224 */ /* 0x080fe200078e02ff */
[----:B------:R-:W-:Y:S01]  /*27a0*/  ULDC.U8 UR9, c[0x0][0x329] ;  /* 0x0000ca4000097ab9 */ /* 0x000fe20000000000 */
[C---:B------:R-:W-:Y:S01]  /*27b0*/  IMAD.WIDE.U32 R32, R34.reuse, R16, RZ ;  /* 0x0000001022207225 */ /* 0x040fe200078e00ff */
[----:B------:R-:W-:Y:S01]  /*27c0*/  UISETP.NE.AND UP0, UPT, UR9, URZ, UPT ;  /* 0x0000003f0900728c */ /* 0x000fe2000bf05270 */
[----:B------:R-:W-:Y:S01]  /*27d0*/  SHF.R.S32.HI R17, RZ, 0x1f, R23 ;  /* 0x0000001fff117819 */ /* 0x000fe20000011417 */
[----:B------:R-:W-:Y:S01]  /*27e0*/  ULDC UR4, c[0x0][0x214] ;  /* 0x0000850000047ab9 */ /* 0x000fe20000000800 */
[----:B------:R-:W-:Y:S01]  /*27f0*/  IMAD R3, R34, R15, R3 ;  /* 0x0000000f22037224 */ /* 0x000fe200078e0203 */
[----:B------:R-:W-:Y:S01]  /*2800*/  USEL UR4, UR4, 0x1, !UP0 ;  /* 0x0000000104047887 */ /* 0x000fe2000c000000 */
[----:B------:R-:W-:Y:S01]  /*2810*/  IMAD R21, R4, R5, RZ ;  /* 0x0000000504157224 */ /* 0x000fe200078e02ff */
[----:B------:R-:W-:Y:S01]  /*2820*/  BSSY B0, `(.L_x_652) ;  /* 0x000003f000007945 */ /* 0x000fe20003800000 */
[----:B------:R-:W-:Y:S01]  /*2830*/  IMAD R6, R6, R23, RZ ;  /* 0x0000001706067224 */ /* 0x000fe200078e02ff */
[----:B------:R-:W-:Y:S01]  /*2840*/  IADD3 R3, R33, R3, RZ ;  /* 0x0000000321037210 */ /* 0x000fe20007ffe0ff */
[----:B------:R-:W-:Y:S01]  /*2850*/  USHF.R.S32.HI UR9, URZ, 0x1f, UR4 ;  /* 0x0000001f3f097899 */ /* 0x000fe20008011404 */
[----:B------:R-:W-:-:S02]  /*2860*/  IMAD R19, R19, UR4, RZ ;  /* 0x0000000413137c24 */ /* 0x000fc4000f8e02ff */
[----:B------:R-:W-:Y:S02]  /*2870*/  IMAD R17, R17, R30, R6 ;  /* 0x0000001e11117224 */ /* 0x000fe400078e0206 */
[----:B------:R-:W-:Y:S01]  /*2880*/  IMAD R20, R3, R14, RZ ;  /* 0x0000000e03147224 */ /* 0x000fe200078e02ff */
[----:B------:R-:W-:Y:S01]  /*2890*/  SHF.R.S32.HI R3, RZ, 0x1f, R5 ;  /* 0x0000001fff037819 */ /* 0x000fe20000011405 */
[----:B------:R-:W-:-:S04]  /*28a0*/  IMAD.WIDE.U32 R30, R30, R23, RZ ;  /* 0x000000171e1e7225 */ /* 0x000fc800078e00ff */
[----:B------:R-:W-:Y:S02]  /*28b0*/  IMAD R25, R13, R32, R20 ;  /* 0x000000200d197224 */ /* 0x000fe400078e0214 */
[----:B------:R-:W-:-:S04]  /*28c0*/  IMAD.WIDE.U32 R32, R32, R14, RZ ;  /* 0x0000000e20207225 */ /* 0x000fc800078e00ff */
[----:B------:R-:W-:Y:S01]  /*28d0*/  IMAD R21, R3, R36, R21 ;  /* 0x0000002403157224 */ /* 0x000fe200078e0215 */
[----:B------:R-:W-:Y:S01]  /*28e0*/  IADD3 R4, R33, R25, RZ ;  /* 0x0000001921047210 */ /* 0x000fe20007ffe0ff */
[----:B------:R-:W-:-:S03]  /*28f0*/  IMAD.WIDE.U32 R36, R36, R5, RZ ;  /* 0x0000000524247225 */ /* 0x000fc600078e00ff */
[----:B------:R-:W-:Y:S01]  /*2900*/  LOP3.LUT R3, R41, R4, RZ, 0xfc, !PT ;  /* 0x0000000429037212 */ /* 0x000fe200078efcff */
[C---:B------:R-:W-:Y:S01]  /*2910*/  IMAD R19, R18.reuse, UR9, R19 ;  /* 0x0000000912137c24 */ /* 0x040fe2000f8e0213 */
[----:B------:R-:W-:Y:S01]  /*2920*/  IADD3 R6, R37, R21, RZ ;  /* 0x0000001525067210 */ /* 0x000fe20007ffe0ff */
[----:B------:R-:W-:Y:S01]  /*2930*/  IMAD.WIDE.U32 R34, R18, UR4, RZ ;  /* 0x0000000412227c25 */ /* 0x000fe2000f8e00ff */
[----:B------:R-:W-:-:S03]  /*2940*/  ISETP.NE.U32.AND P0, PT, R3, RZ, PT ;  /* 0x000000ff0300720c */ /* 0x000fc60003f05070 */
[----:B------:R-:W-:Y:S01]  /*2950*/  IMAD R3, R0, R5, RZ ;  /* 0x0000000500037224 */ /* 0x000fe200078e02ff */
[----:B------:R-:W-:Y:S01]  /*2960*/  IADD3 R0, R31, R17, RZ ;  /* 0x000000111f007210 */ /* 0x000fe20007ffe0ff */
[----:B------:R-:W-:Y:S01]  /*2970*/  IMAD R2, R2, R5, RZ ;  /* 0x0000000502027224 */ /* 0x000fe200078e02ff */
[----:B------:R-:W-:-:S07]  /*2980*/  IADD3 R5, R35, R19, RZ ;  /* 0x0000001323057210 */ /* 0x000fce0007ffe0ff */
[----:B------:R-:W-:Y:S05]  /*2990*/  @!P0 BRA `(.L_x_653) ;  /* 0x0000010000008947 */ /* 0x000fea0003800000 */
[----:B------:R-:W-:Y:S01]  /*29a0*/  IMAD.MOV.U32 R28, RZ, RZ, R40 ;  /* 0x000000ffff1c7224 */ /* 0x000fe200078e0028 */
[----:B------:R-:W-:Y:S01]  /*29b0*/  MOV R21, R41 ;  /* 0x0000002900157202 */ /* 0x000fe20000000f00 */
[----:B------:R-:W-:Y:S01]  /*29c0*/  IMAD.MOV.U32 R24, RZ, RZ, R32 ;  /* 0x000000ffff187224 */ /* 0x000fe200078e0020 */
[----:B------:R-:W-:Y:S02]  /*29d0*/  MOV R22, 0x29f0 ;  /* 0x000029f000167802 */ /* 0x000fe40000000f00 */
[----:B------:R-:W-:Y:S05]  /*29e0*/  CALL.REL.NOINC `($__internal_13_$__cuda_sm20_div_s64) ;  /* 0x0000234000007944 */ /* 0x000fea0003c00000 */
        /* <DEDUP_REMOVED lines=11> */
.L_x_653:
        /* <DEDUP_REMOVED lines=23> */
.L_x_654:
[----:B------:R-:W-:Y:S05]  /*2c10*/  BSYNC B0 ;  /* 0x0000000000007941 */ /* 0x000fea0003800000 */
.L_x_652:
        /* <DEDUP_REMOVED lines=8> */
[----:B------:R-:W-:Y:S05]  /*2ca0*/  CALL.REL.NOINC `($__internal_13_$__cuda_sm20_div_s64) ;  /* 0x0000208000007944 */ /* 0x000fea0003c00000 */
[----:B------:R-:W-:Y:S01]  /*2cb0*/  IADD3 R4, P0, RZ, -R18, RZ ;  /* 0x80000012ff047210 */ /* 0x000fe20007f1e0ff */
[----:B------:R-:W-:Y:S01]  /*2cc0*/  IMAD.MOV.U32 R33, RZ, RZ, R19 ;  /* 0x000000ffff217224 */ /* 0x000fe200078e0013 */
[----:B------:R-:W-:Y:S02]  /*2cd0*/  MOV R20, R32 ;  /* 0x0000002000147202 */ /* 0x000fe40000000f00 */
[----:B------:R-:W-:Y:S02]  /*2ce0*/  IADD3.X R17, RZ, ~R19, RZ, P0, !PT ;  /* 0x80000013ff117210 */ /* 0x000fe400007fe4ff */
[----:B------:R-:W-:Y:S01]  /*2cf0*/  MOV R32, R18 ;  /* 0x0000001200207202 */ /* 0x000fe20000000f00 */
[----:B------:R-:W-:-:S04]  /*2d00*/  IMAD.WIDE.U32 R20, R16, R4, R20 ;  /* 0x0000000410147225 */ /* 0x000fc800078e0014 */
[----:B------:R-:W-:Y:S01]  /*2d10*/  IMAD R17, R17, R16, RZ ;  /* 0x0000001011117224 */ /* 0x000fe200078e02ff */
[----:B------:R-:W-:-:S03]  /*2d20*/  MOV R16, R20 ;  /* 0x0000001400107202 */ /* 0x000fc60000000f00 */
[----:B------:R-:W-:-:S04]  /*2d30*/  IMAD R15, R15, R4, R17 ;  /* 0x000000040f0f7224 */ /* 0x000fc800078e0211 */
[----:B------:R-:W-:Y:S01]  /*2d40*/  IMAD.IADD R15, R21, 0x1, R15 ;  /* 0x00000001150f7824 */ /* 0x000fe200078e020f */
[----:B------:R-:W-:Y:S05]  /*2d50*/  BRA `(.L_x_657) ;  /* 0x0000017000007947 */ /* 0x000fea0003800000 */
.L_x_656:
        /* <DEDUP_REMOVED lines=23> */
.L_x_657:
[----:B------:R-:W-:Y:S05]  /*2ed0*/  BSYNC B0 ;  /* 0x0000000000007941 */ /* 0x000fea0003800000 */
.L_x_655:
        /* <DEDUP_REMOVED lines=20> */
.L_x_659:
        /* <DEDUP_REMOVED lines=23> */
.L_x_660:
[----:B------:R-:W-:Y:S05]  /*3190*/  BSYNC B0 ;  /* 0x0000000000007941 */ /* 0x000fea0003800000 */
.L_x_658:
        /* <DEDUP_REMOVED lines=9> */
[----:B------:R-:W-:Y:S01]  /*3230*/  IMAD R17, R4, R18, R17 ;  /* 0x0000001204117224 */ /* 0x000fe200078e0211 */
[----:B------:R-:W-:Y:S01]  /*3240*/  SHF.R.S32.HI R19, RZ, 0x1f, R44 ;  /* 0x0000001fff137819 */ /* 0x000fe2000001142c */
[----:B------:R-:W-:-:S02]  /*3250*/  IMAD R4, R15, R44, RZ ;  /* 0x0000002c0f047224 */ /* 0x000fc400078e02ff */
[----:B------:R-:W-:Y:S02]  /*3260*/  IMAD R13, R21, R14, R13 ;  /* 0x0000000e150d7224 */ /* 0x000fe400078e020d */
[----:B------:R-:W-:-:S04]  /*3270*/  IMAD.WIDE.U32 R14, R14, R2, RZ ;  /* 0x000000020e0e7225 */ /* 0x000fc800078e00ff */
[----:B------:R-:W-:Y:S01]  /*3280*/  IMAD R19, R19, R16, R4 ;  /* 0x0000001013137224 */ /* 0x000fe200078e0204 */
[----:B------:R-:W-:Y:S01]  /*3290*/  IADD3 R8, R15, R13, RZ ;  /* 0x0000000d0f087210 */ /* 0x000fe20007ffe0ff */
        /* <DEDUP_REMOVED lines=9> */
[----:B------:R-:W-:Y:S05]  /*3330*/  CALL.REL.NOINC `($__internal_13_$__cuda_sm20_div_s64) ;  /* 0x000019f000007944 */ /* 0x000fea0003c00000 */
        /* <DEDUP_REMOVED lines=12> */
.L_x_662:
        /* <DEDUP_REMOVED lines=23> */
.L_x_663:
[----:B------:R-:W-:Y:S05]  /*3570*/  BSYNC B0 ;  /* 0x0000000000007941 */ /* 0x000fea0003800000 */
.L_x_661:
        /* <DEDUP_REMOVED lines=29> */
.L_x_665:
        /* <DEDUP_REMOVED lines=23> */
.L_x_666:
[----:B------:R-:W-:Y:S05]  /*38c0*/  BSYNC B0 ;  /* 0x0000000000007941 */ /* 0x000fea0003800000 */
.L_x_664:
        /* <DEDUP_REMOVED lines=20> */
.L_x_642:
[----:B------:R-:W-:-:S04]  /*3a10*/  LEA R2, P0, R32, c[0x0][0x200], 0x2 ;  /* 0x0000800020027a11 */ /* 0x000fc800078010ff */
[----:B------:R-:W-:-:S05]  /*3a20*/  LEA.HI.X R3, R32, c[0x0][0x204], R33, 0x2, P0 ;  /* 0x0000810020037a11 */ /* 0x000fca00000f1421 */
[----:B------:R0:W-:Y:S04]  /*3a30*/  STG.E [R2.64], R26 ;  /* 0x0000001a02007986 */ /* 0x0001e8000c10190c */
.L_x_641:
[----:B------:R-:W-:Y:S05]  /*3a40*/  BSYNC B1 ;  /* 0x0000000000017941 */ /* 0x000fea0003800000 */
.L_x_640:
[----:B------:R-:W1:Y:S01]  /*3a50*/  S2R R0, SR_TID.X ;  /* 0x0000000000007919 */ /* 0x000e620000002100 */
[----:B------:R-:W-:Y:S01]  /*3a60*/  IMAD.MOV.U32 R15, RZ, RZ, c[0x0][0x314] ;  /* 0x0000c500ff0f7624 */ /* 0x000fe200078e00ff */
[----:B------:R-:W-:Y:S01]  /*3a70*/  CS2R R6, SRZ ;  /* 0x0000000000067805 */ /* 0x000fe2000001ff00 */
[----:B------:R-:W-:Y:S01]  /*3a80*/  CS2R R10, SRZ ;  /* 0x00000000000a7805 */ /* 0x000fe2000001ff00 */
[----:B------:R-:W-:Y:S01]  /*3a90*/  IMAD.MOV.U32 R12, RZ, RZ, RZ ;  /* 0x000000ffff0c7224 */ /* 0x000fe200078e00ff */
[----:B01----:R-:W-:-:S04]  /*3aa0*/  LEA.HI R3, R0, R0, RZ, 0x1 ;  /* 0x0000000000037211 */ /* 0x003fc800078f08ff */
[----:B------:R-:W-:-:S05]  /*3ab0*/  LOP3.LUT R5, R3, 0xfffffffe, RZ, 0xc0, !PT ;  /* 0xfffffffe03057812 */ /* 0x000fca00078ec0ff */
[----:B------:R-:W-:Y:S01]  /*3ac0*/  IMAD.IADD R2, R0, 0x1, -R5 ;  /* 0x0000000100027824 */ /* 0x000fe200078e0a05 */
[----:B------:R-:W-:-:S04]  /*3ad0*/  SHF.R.S32.HI R5, RZ, 0x1f, R0 ;  /* 0x0000001fff057819 */ /* 0x000fc80000011400 */
[----:B------:R-:W-:Y:S02]  /*3ae0*/  ISETP.GE.AND P0, PT, R2, c[0x0][0x314], PT ;  /* 0x0000c50002007a0c */ /* 0x000fe40003f06270 */
[----:B------:R-:W-:Y:S02]  /*3af0*/  LEA.HI R28, R5, R0, RZ, 0x4 ;  /* 0x00000000051c7211 */ /* 0x000fe400078f20ff */
[----:B------:R-:W-:Y:S01]  /*3b00*/  ISETP.GT.OR P0, PT, R0, 0xf, P0 ;  /* 0x0000000f0000780c */ /* 0x000fe20000704670 */
[----:B------:R-:W-:-:S12]  /*3b10*/  CS2R R4, SRZ ;  /* 0x0000000000047805 */ /* 0x000fd8000001ff00 */
[----:B------:R-:W-:Y:S01]  /*3b20*/  @!P0 FADD.FTZ R8, -R26, R29 ;  /* 0x0000001d1a088221 */ /* 0x000fe20000010100 */
[----:B------:R-:W-:Y:S01]  /*3b30*/  LOP3.LUT R29, R28, 0x3ffffff0, RZ, 0xc0, !PT ;  /* 0x3ffffff01c1d7812 */ /* 0x000fe200078ec0ff */
[----:B------:R-:W-:Y:S01]  /*3b40*/  @!P0 IMAD.SHL.U32 R3, R3, 0x2, RZ ;  /* 0x0000000203038824 */ /* 0x000fe200078e00ff */
[----:B------:R-:W-:Y:S01]  /*3b50*/  SHF.R.S32.HI R28, RZ, 0x4, R28 ;  /* 0x00000004ff1c7819 */ /* 0x000fe2000001141c */
[----:B------:R-:W-:Y:S02]  /*3b60*/  @!P0 FMUL.FTZ R8, R8, 1.4426950216293334961 ;  /* 0x3fb8aa3b08088820 */ /* 0x000fe40000410000 */
[----:B------:R-:W-:Y:S01]  /*3b70*/  IMAD.IADD R29, R0, 0x1, -R29 ;  /* 0x00000001001d7824 */ /* 0x000fe200078e0a1d */
[----:B------:R-:W-:Y:S01]  /*3b80*/  @!P0 LOP3.LUT R3, R3, 0xfffffffc, RZ, 0xc0, !PT ;  /* 0xfffffffc03038812 */ /* 0x000fe200078ec0ff */
[----:B------:R-:W-:Y:S02]  /*3b90*/  IMAD.MOV.U32 R0, RZ, RZ, RZ ;  /* 0x000000ffff007224 */ /* 0x000fe400078e00ff */
[----:B------:R-:W0:Y:S01]  /*3ba0*/  @!P0 MUFU.EX2 R8, R8 ;  /* 0x0000000800088308 */ /* 0x000e220000000800 */
[----:B------:R-:W-:-:S02]  /*3bb0*/  IMAD.SHL.U32 R29, R29, 0x4, RZ ;  /* 0x000000041d1d7824 */ /* 0x000fc400078e00ff */
[----:B------:R-:W-:Y:S02]  /*3bc0*/  @!P0 IMAD R9, R2, 0x24, R3 ;  /* 0x0000002402098824 */ /* 0x000fe400078e0203 */
[----:B------:R-:W-:-:S03]  /*3bd0*/  CS2R R2, SRZ ;  /* 0x0000000000027805 */ /* 0x000fc6000001ff00 */
        /* <DEDUP_REMOVED lines=34> */
.L_x_669:
        /* <DEDUP_REMOVED lines=77> */
.L_x_668:
        /* <DEDUP_REMOVED lines=47> */
.L_x_670:
        /* <DEDUP_REMOVED lines=10> */
.L_x_672:
[----:B------:R-:W-:Y:S05]  /*4660*/  BSYNC B0 ;  /* 0x0000000000007941 */ /* 0x000fea0003800000 */
.L_x_671:
        /* <DEDUP_REMOVED lines=13> */
.L_x_667:
        /* <DEDUP_REMOVED lines=95> */
        .weak           $__internal_13_$__cuda_sm20_div_s64
        .type           $__internal_13_$__cuda_sm20_div_s64,@function
        .size           $__internal_13_$__cuda_sm20_div_s64,(.L_x_4083 - $__internal_13_$__cuda_sm20_div_s64)
$__internal_13_$__cuda_sm20_div_s64:
        /* <DEDUP_REMOVED lines=83> */
[----:B------:R-:W-:Y:S06]  /*5260*/  RET.REL.NODEC R38 `(_ZN5flash32flash_fwd_splitkv_combine_kernelI23Flash_fwd_kernel_traitsILi192ELi64ELi64ELi4ELb0ELb0EN7cutlass6half_tE19Flash_kernel_traitsILi192ELi64ELi64ELi4ES3_EELi8ELi1ELb1EEEvNS_16Flash_fwd_paramsE) ;  /* 0xffffad9026007950 */ /* 0x000fec0003c3ffff */
.L_x_673:
        /* <DEDUP_REMOVED lines=9> */
.L_x_4083:


//--------------------- .text._ZN5flash24flash_fwd_splitkv_kernelI23Flash_fwd_kernel_traitsILi192ELi64ELi64ELi4ELb0ELb0EN7cutlass6half_tE19Flash_kernel_traitsILi192ELi64ELi64ELi4ES3_EELb1ELb0ELb0ELb0ELb0ELb0ELb0ELb0EEEvNS_16Flash_fwd_paramsE --------------------------
	.section	.text._ZN5flash24flash_fwd_splitkv_kernelI23Flash_fwd_kernel_traitsILi192ELi64ELi64ELi4ELb0ELb0EN7cutlass6half_tE19Flash_kernel_traitsILi192ELi64ELi64ELi4ES3_EELb1ELb0ELb0ELb0ELb0ELb0ELb0ELb0EEEvNS_16Flash_fwd_paramsE,"ax",@progbits
	.sectioninfo	@"SHI_REGISTERS=242"
	.align	128
        .global         _ZN5flash24flash_fwd_splitkv_kernelI23Flash_fwd_kernel_traitsILi192ELi64ELi64ELi4ELb0ELb0EN7cutlass6half_tE19Flash_kernel_traitsILi192ELi64ELi64ELi4ES3_EELb1ELb0ELb0ELb0ELb0ELb0ELb0ELb0EEEvNS_16Flash_fwd_paramsE
        .type           _ZN5flash24flash_fwd_splitkv_kernelI23Flash_fwd_kernel_traitsILi192ELi64ELi64ELi4ELb0ELb0EN7cutlass6half_tE19Flash_kernel_traitsILi192ELi64ELi64ELi4ES3_EELb1ELb0ELb0ELb0ELb0ELb0ELb0ELb0EEEvNS_16Flash_fwd_paramsE,@function
        .size           _ZN5flash24flash_fwd_splitkv_kernelI23Flash_fwd_kernel_traitsILi192ELi64ELi64ELi4ELb0ELb0EN7cutlass6half_tE19Flash_kernel_traitsILi192ELi64ELi64ELi4ES3_EELb1ELb0ELb0ELb0ELb0ELb0ELb0ELb0EEEvNS_16Flash_fwd_paramsE,(.L_x_4098 - _ZN5flash24flash_fwd_splitkv_kernelI23Flash_fwd_kernel_traitsILi192ELi64ELi64ELi4ELb0ELb0EN7cutlass6half_tE19Flash_kernel_traitsILi192ELi64ELi64ELi4ES3_EELb1ELb0ELb0ELb0ELb0ELb0ELb0ELb0EEEvNS_16Flash_fwd_paramsE)
        .other          _ZN5flash24flash_fwd_splitkv_kernelI23Flash_fwd_kernel_traitsILi192ELi64ELi64ELi4ELb0ELb0EN7cutlass6half_tE19Flash_kernel_traitsILi192ELi64ELi64ELi4ES3_EELb1ELb0ELb0ELb0ELb0ELb0ELb0ELb0EEEvNS_16Flash_fwd_paramsE,@"STO_CUDA_ENTRY STV_DEFAULT"
_ZN5flash24flash_fwd_splitkv_kernelI23Flash_fwd_kernel_traitsILi192ELi64ELi64ELi4ELb0ELb0EN7cutlass6half_tE19Flash_kernel_traitsILi192ELi64ELi64ELi4ES3_EELb1ELb0ELb0ELb0ELb0ELb0ELb0ELb0EEEvNS_16Flash_fwd_paramsE:
.text._ZN5flash24flash_fwd_splitkv_kernelI23Flash_fwd_kernel_traitsILi192ELi64ELi64ELi4ELb0ELb0EN7cutlass6half_tE19Flash_kernel_traitsILi192ELi64ELi64ELi4ES3_EELb1ELb0ELb0ELb0ELb0ELb0ELb0ELb0EEEvNS_16Flash_fwd_paramsE:
[----:B------:R-:W-:Y:S02]  /*0000*/  MOV R1, c[0x0][0x28] ;  /* 0x00000a0000017a02 */ /* 0x000fe40000000f00 */
[----:B------:R-:W1:Y:S01]  /*0010*/  LDC.U8 R0, c[0x0][0x312] ;  /* 0x0000c480ff007b82 */ /* 0x000e620000000000 */
[----:B------:R-:W2:Y:S01]  /*0020*/  S2R R10, SR_CTAID.Y ;  /* 0x00000000000a7919 */ /* 0x000ea20000002600 */
[----:B------:R-:W-:Y:S01]  /*0030*/  ISETP.NE.U32.AND P2, PT, RZ, c[0x0][0x240], PT ;  /* 0x00009000ff007a0c */ /* 0x000fe20003f45070 */
[----:B------:R-:W-:Y:S01]  /*0040*/  IMAD.MOV.U32 R11, RZ, RZ, 0x4 ;  /* 0x00000004ff0b7424 */ /* 0x000fe200078e00ff */
[----:B------:R-:W-:Y:S01]  /*0050*/  ISETP.EQ.U32.AND P1, PT, RZ, c[0x0][0x248], PT ;  /* 0x00009200ff007a0c */ /* 0x000fe20003f22070 */
[----:B------:R-:W-:Y:S01]  /*0060*/  IMAD.MOV.U32 R206, RZ, RZ, -0x1 ;  /* 0xffffffffffce7424 */ /* 0x000fe200078e00ff */
[----:B------:R-:W-:Y:S01]  /*0070*/  ISETP.NE.AND.EX P2, PT, RZ, c[0x0][0x244], PT, P2 ;  /* 0x00009100ff007a0c */ /* 0x000fe20003f45320 */
[----:B------:R-:W-:Y:S01]  /*0080*/  ULDC.64 UR6, c[0x0][0x118] ;  /* 0x0000460000067ab9 */ /* 0x000fe20000000a00 */
[----:B------:R-:W-:Y:S01]  /*0090*/  IMAD.MOV.U32 R17, RZ, RZ, -0x1 ;  /* 0xffffffffff117424 */ /* 0x000fe200078e00ff */
[----:B------:R-:W-:-:S04]  /*00a0*/  ISETP.NE.U32.AND P0, PT, RZ, c[0x0][0x250], PT ;  /* 0x00009400ff007a0c */ /* 0x000fc80003f05070 */
[----:B------:R-:W-:Y:S02]  /*00b0*/  ISETP.NE.AND.EX P0, PT, RZ, c[0x0][0x254], PT, P0 ;  /* 0x00009500ff007a0c */ /* 0x000fe40003f05300 */
[----:B-1----:R-:W-:Y:S01]  /*00c0*/  ISETP.NE.AND P3, PT, R0, RZ, PT ;  /* 0x000000ff0000720c */ /* 0x002fe20003f65270 */
[----:B--2---:R-:W-:-:S03]  /*00d0*/  IMAD.WIDE R8, R10, R11, c[0x0][0x240] ;  /* 0x000090000a087625 */ /* 0x004fc600078e020b */
[----:B------:R-:W-:Y:S01]  /*00e0*/  ISETP.EQ.OR.EX P1, PT, RZ, c[0x0][0x24c], !P3, P1 ;  /* 0x00009300ff007a0c */ /* 0x000fe20005f22710 */
[CC--:B------:R-:W-:Y:S01]  /*00f0*/  IMAD.WIDE R4, R10.reuse, R11.reuse, c[0x0][0x248] ;  /* 0x000092000a047625 */ /* 0x0c0fe200078e020b */
[----:B------:R-:W2:Y:S04]  /*0100*/  @P2 LDG.E R206, [R8.64] ;  /* 0x0000000608ce2981 */ /* 0x000ea8000c1e1900 */
[----:B------:R-:W2:Y:S01]  /*0110*/  @P2 LDG.E R209, [R8.64+0x4] ;  /* 0x0000040608d12981 */ /* 0x000ea2000c1e1900 */
[----:B------:R-:W-:Y:S02]  /*0120*/  IMAD.MOV.U32 R2, RZ, RZ, RZ ;  /* 0x000000ffff027224 */ /* 0x000fe400078e00ff */
[----:B------:R-:W-:-:S04]  /*0130*/  @P0 IMAD.WIDE R6, R10, R11, c[0x0][0x250] ;  /* 0x000094000a060625 */ /* 0x000fc800078e020b */
[----:B------:R1:W5:Y:S04]  /*0140*/  @!P1 LDG.E R17, [R4.64] ;  /* 0x0000000604119981 */ /* 0x000368000c1e1900 */
[----:B------:R1:W5:Y:S01]  /*0150*/  @P0 LDG.E R2, [R6.64] ;  /* 0x0000000606020981 */ /* 0x000362000c1e1900 */
[----:B------:R-:W-:-:S03]  /*0160*/  ISETP.NE.U32.AND P0, PT, RZ, c[0x0][0x248], PT ;  /* 0x00009200ff007a0c */ /* 0x000fc60003f05070 */
[----:B------:R-:W3:Y:S04]  /*0170*/  S2R R23, SR_CTAID.X ;  /* 0x0000000000177919 */ /* 0x000ee80000002500 */
[----:B------:R-:W4:Y:S01]  /*0180*/  S2R R18, SR_CTAID.Z ;  /* 0x0000000000127919 */ /* 0x000f220000002700 */
[----:B------:R-:W-:Y:S01]  /*0190*/  ISETP.NE.AND.EX P0, PT, RZ, c[0x0][0x24c], PT, P0 ;  /* 0x00009300ff007a0c */ /* 0x000fe20003f05300 */
[----:B--2---:R-:W-:Y:S02]  /*01a0*/  @P2 IMAD.IADD R209, R209, 0x1, -R206 ;  /* 0x00000001d1d12824 */ /* 0x004fe400078e0ace */
[----:B------:R-:W-:-:S10]  /*01b0*/  @!P2 IMAD.MOV.U32 R209, RZ, RZ, c[0x0][0x214] ;  /* 0x00008500ffd1a624 */ /* 0x000fd400078e00ff */
[----:B------:R-:W-:Y:S05]  /*01c0*/  @!P0 BRA `(.L_x_674) ;  /* 0x0000004000008947 */ /* 0x000fea0003800000 */
[----:B-1-34-:R-:W2:Y:S02]  /*01d0*/  @P3 LDG.E R0, [R4.64+0x4] ;  /* 0x0000040604003981 */ /* 0x01aea4000c1e1900 */
[----:B--2--5:R-:W-:-:S06]  /*01e0*/  @P3 IADD3 R0, R0, -R17, RZ ;  /* 0x8000001100003210 */ /* 0x024fcc0007ffe0ff */
[----:B------:R1:W5:Y:S01]  /*01f0*/  @!P3 LDG.E R0, [R4.64] ;  /* 0x000000060400b981 */ /* 0x000362000c1e1900 */
[----:B------:R-:W-:Y:S05]  /*0200*/  BRA `(.L_x_675) ;  /* 0x0000001000007947 */ /* 0x000fea0003800000 */
.L_x_674:
[----:B-1-34-:R-:W-:Y:S02]  /*0210*/  MOV R0, c[0x0][0x218] ;  /* 0x0000860000007a02 */ /* 0x01afe40000000f00 */
.L_x_675:
[----:B------:R-:W-:-:S04]  /*0220*/  ISETP.NE.U32.AND P2, PT, RZ, c[0x0][0x258], PT ;  /* 0x00009600ff007a0c */ /* 0x000fc80003f45070 */
[----:B------:R-:W-:-:S13]  /*0230*/  ISETP.NE.AND.EX P2, PT, RZ, c[0x0][0x25c], PT, P2 ;  /* 0x00009700ff007a0c */ /* 0x000fda0003f45320 */
[----:B-1----:R-:W-:-:S06]  /*0240*/  @P2 IMAD.WIDE R4, R10, R11, c[0x0][0x258] ;  /* 0x000096000a042625 */ /* 0x002fcc00078e020b */
[----:B------:R-:W2:Y:S01]  /*0250*/  @P2 LDG.E R5, [R4.64] ;  /* 0x0000000604052981 */ /* 0x000ea2000c1e1900 */
[----:B------:R-:W-:Y:S01]  /*0260*/  IMAD.SHL.U32 R88, R23, 0x40, RZ ;  /* 0x0000004017587824 */ /* 0x000fe200078e00ff */
[----:B------:R-:W-:-:S04]  /*0270*/  @!P2 ISETP.NE.U32.AND P1, PT, RZ, c[0x0][0x268], PT ;  /* 0x00009a00ff00aa0c */ /* 0x000fc80003f25070 */
[----:B------:R-:W-:Y:S02]  /*0280*/  ISETP.GT.AND P0, PT, R209, R88, PT ;  /* 0x00000058d100720c */ /* 0x000fe40003f04270 */
[----:B------:R-:W-:-:S04]  /*0290*/  @!P2 ISETP.NE.AND.EX P1, PT, RZ, c[0x0][0x26c], PT, P1 ;  /* 0x00009b00ff00aa0c */ /* 0x000fc80003f25310 */
[----:B------:R-:W-:Y:S01]  /*02a0*/  @!P2 SEL R3, RZ, c[0x0][0x21c], !P1 ;  /* 0x00008700ff03aa07 */ /* 0x000fe20004800000 */
[----:B--2--5:R-:W-:-:S03]  /*02b0*/  @P2 IMAD.IADD R86, R5, 0x1, -R2 ;  /* 0x0000000105562824 */ /* 0x024fc600078e0a02 */
[----:B------:R-:W-:-:S03]  /*02c0*/  @!P2 IADD3 R86, R3, R0, -R2 ;  /* 0x000000000356a210 */ /* 0x000fc60007ffe802 */
[----:B------:R-:W-:Y:S05]  /*02d0*/  @!P0 EXIT ;  /* 0x000000000000894d */ /* 0x000fea0003800000 */
[----:B------:R-:W-:Y:S01]  /*02e0*/  IMAD.MOV.U32 R7, RZ, RZ, c[0x0][0x218] ;  /* 0x00008600ff077624 */ /* 0x000fe200078e00ff */
[----:B------:R-:W-:Y:S01]  /*02f0*/  IADD3 R3, -R209, 0x7f, R88 ;  /* 0x0000007fd1037810 */ /* 0x000fe20007ffe158 */
[----:B------:R-:W1:Y:S01]  /*0300*/  S2R R16, SR_TID.X ;  /* 0x0000000000107919 */ /* 0x000e620000002100 */
[----:B------:R-:W-:Y:S02]  /*0310*/  IADD3 R5, R86, 0x3f, RZ ;  /* 0x0000003f56057810 */ /* 0x000fe40007ffe0ff */
[----:B------:R-:W-:Y:S02]  /*0320*/  IADD3 R7, R7, 0x3f, RZ ;  /* 0x0000003f07077810 */ /* 0x000fe40007ffe0ff */
[----:B------:R-:W-:Y:S02]  /*0330*/  IADD3 R3, R3, c[0x0][0x2e8], R86 ;  /* 0x0000ba0003037a10 */ /* 0x000fe40007ffe056 */
[----:B------:R-:W-:Y:S02]  /*0340*/  SHF.R.S32.HI R4, RZ, 0x1f, R5 ;  /* 0x0000001fff047819 */ /* 0x000fe40000011405 */
[----:B------:R-:W-:-:S02]  /*0350*/  SHF.R.S32.HI R6, RZ, 0x1f, R7 ;  /* 0x0000001fff067819 */ /* 0x000fc40000011407 */
[----:B------:R-:W-:Y:S02]  /*0360*/  SHF.R.S32.HI R0, RZ, 0x1f, R3 ;  /* 0x0000001fff007819 */ /* 0x000fe40000011403 */
[----:B------:R-:W-:Y:S02]  /*0370*/  LEA.HI R4, R4, R5, RZ, 0x6 ;  /* 0x0000000504047211 */ /* 0x000fe400078f30ff */
[----:B------:R-:W-:Y:S02]  /*0380*/  LEA.HI R6, R6, R7, RZ, 0x6 ;  /* 0x0000000706067211 */ /* 0x000fe400078f30ff */
[----:B------:R-:W-:Y:S02]  /*0390*/  LEA.HI R0, R0, R3, RZ, 0x6 ;  /* 0x0000000300007211 */ /* 0x000fe400078f30ff */
[----:B------:R-:W-:Y:S02]  /*03a0*/  SHF.R.S32.HI R4, RZ, 0x6, R4 ;  /* 0x00000006ff047819 */ /* 0x000fe40000011404 */
[----:B------:R-:W-:-:S02]  /*03b0*/  SHF.R.S32.HI R3, RZ, 0x6, R6 ;  /* 0x00000006ff037819 */ /* 0x000fc40000011406 */
[----:B------:R-:W-:Y:S02]  /*03c0*/  SHF.R.S32.HI R0, RZ, 0x6, R0 ;  /* 0x00000006ff007819 */ /* 0x000fe40000011400 */
[----:B------:R-:W-:-:S04]  /*03d0*/  IMNMX R3, R3, R4, PT ;  /* 0x0000000403037217 */ /* 0x000fc80003800200 */
[----:B------:R-:W-:-:S04]  /*03e0*/  IMNMX R133, R3, R0, PT ;  /* 0x0000000003857217 */ /* 0x000fc80003800200 */
[----:B------:R-:W-:-:S13]  /*03f0*/  ISETP.GT.AND P0, PT, R133, RZ, PT ;  /* 0x000000ff8500720c */ /* 0x000fda0003f04270 */
[----:B------:R-:W-:Y:S05]  /*0400*/  @P0 BRA `(.L_x_676) ;  /* 0x0000084000000947 */ /* 0x000fea0003800000 */
[----:B-1----:R-:W-:Y:S01]  /*0410*/  SHF.R.S32.HI R3, RZ, 0x1f, R16 ;  /* 0x0000001fff037819 */ /* 0x002fe20000011410 */
[----:B------:R-:W-:Y:S01]  /*0420*/  BSSY B0, `(.L_x_677) ;  /* 0x0000031000007945 */ /* 0x000fe20003800000 */
[----:B------:R-:W-:Y:S02]  /*0430*/  ISETP.NE.AND P0, PT, R206, -0x1, PT ;  /* 0xffffffffce00780c */ /* 0x000fe40003f05270 */
[----:B------:R-:W-:Y:S02]  /*0440*/  LEA.HI R0, R3, R16, RZ, 0x3 ;  /* 0x0000001003007211 */ /* 0x000fe400078f18ff */
[----:B------:R-:W-:Y:S02]  /*0450*/  SHF.R.S32.HI R5, RZ, 0x1f, R88 ;  /* 0x0000001fff057819 */ /* 0x000fe40000011458 */
[----:B------:R-:W-:Y:S02]  /*0460*/  LOP3.LUT R3, R0, 0xfffffff8, RZ, 0xc0, !PT ;  /* 0xfffffff800037812 */ /* 0x000fe400078ec0ff */
[----:B------:R-:W-:Y:S01]  /*0470*/  IADD3 R209, -R88, R209, RZ ;  /* 0x000000d158d17210 */ /* 0x000fe20007ffe1ff */
[----:B------:R-:W-:Y:S01]  /*0480*/  IMAD R5, R5, c[0x0][0x1e8], RZ ;  /* 0x00007a0005057a24 */ /* 0x000fe200078e02ff */
[----:B------:R-:W-:Y:S01]  /*0490*/  SHF.R.S32.HI R0, RZ, 0x3, R0 ;  /* 0x00000003ff007819 */ /* 0x000fe20000011400 */
[----:B------:R-:W-:-:S02]  /*04a0*/  IMAD.IADD R16, R16, 0x1, -R3 ;  /* 0x0000000110107824 */ /* 0x000fc400078e0a03 */
[----:B------:R-:W-:Y:S01]  /*04b0*/  @!P0 SHF.R.S32.HI R7, RZ, 0x1f, R10 ;  /* 0x0000001fff078819 */ /* 0x000fe2000001140a */
[----:B------:R-:W-:Y:S02]  /*04c0*/  @P0 IMAD.WIDE.U32 R8, R206, c[0x0][0x1e8], RZ ;  /* 0x00007a00ce080a25 */ /* 0x000fe400078e00ff */
[----:B------:R-:W-:Y:S02]  /*04d0*/  SHF.L.U32 R2, R16, 0x3, RZ ;  /* 0x0000000310027819 */ /* 0x000fe400000006ff */
[----:B------:R-:W-:Y:S02]  /*04e0*/  @!P0 IMAD R7, R7, c[0x0][0x1e0], RZ ;  /* 0x0000780007078a24 */ /* 0x000fe400078e02ff */
[----:B------:R-:W-:Y:S01]  /*04f0*/  SHF.R.S32.HI R3, RZ, 0x1f, R2 ;  /* 0x0000001fff037819 */ /* 0x000fe20000011402 */
[----:B------:R-:W-:-:S04]  /*0500*/  @!P0 IMAD.WIDE.U32 R12, R10, c[0x0][0x1e0], RZ ;  /* 0x000078000a0c8a25 */ /* 0x000fc800078e00ff */
[----:B------:R-:W-:Y:S01]  /*0510*/  @P0 IMAD.MOV.U32 R4, RZ, RZ, R8 ;  /* 0x000000ffff040224 */ /* 0x000fe200078e0008 */
[----:B------:R-:W-:Y:S01]  /*0520*/  @!P0 MOV R4, R12 ;  /* 0x0000000c00048202 */ /* 0x000fe20000000f00 */
[----:B------:R-:W-:Y:S02]  /*0530*/  @!P0 IMAD R8, R10, c[0x0][0x1e4], R7 ;  /* 0x000079000a088a24 */ /* 0x000fe400078e0207 */
[----:B------:R-:W-:-:S04]  /*0540*/  IMAD.WIDE.U32 R6, R88, c[0x0][0x1e8], R2 ;  /* 0x00007a0058067a25 */ /* 0x000fc800078e0002 */
[----:B------:R-:W-:Y:S01]  /*0550*/  @P0 IMAD R206, R206, c[0x0][0x1ec], R9 ;  /* 0x00007b00cece0a24 */ /* 0x000fe200078e0209 */
[----:B------:R-:W-:Y:S01]  /*0560*/  IADD3 R9, R2, 0x40, RZ ;  /* 0x0000004002097810 */ /* 0x000fe20007ffe0ff */
[----:B------:R-:W-:Y:S01]  /*0570*/  @!P0 IMAD.IADD R206, R13, 0x1, R8 ;  /* 0x000000010dce8824 */ /* 0x000fe200078e0208 */
[----:B------:R-:W-:Y:S01]  /*0580*/  IADD3 R4, P0, R4, R6, RZ ;  /* 0x0000000604047210 */ /* 0x000fe20007f1e0ff */
[----:B------:R-:W-:Y:S01]  /*0590*/  IMAD R5, R88, c[0x0][0x1ec], R5 ;  /* 0x00007b0058057a24 */ /* 0x000fe200078e0205 */
[----:B------:R-:W-:-:S04]  /*05a0*/  SHF.R.S32.HI R13, RZ, 0x1f, R18 ;  /* 0x0000001fff0d7819 */ /* 0x000fc80000011412 */
[----:B------:R-:W-:Y:S01]  /*05b0*/  IADD3.X R5, R206, R7, R5, P0, !PT ;  /* 0x00000007ce057210 */ /* 0x000fe200007fe405 */
[----:B------:R-:W-:Y:S01]  /*05c0*/  IMAD R13, R13, c[0x0][0x1f0], RZ ;  /* 0x00007c000d0d7a24 */ /* 0x000fe200078e02ff */
[----:B------:R-:W-:Y:S01]  /*05d0*/  ISETP.GE.AND P0, PT, R0, R209, PT ;  /* 0x000000d10000720c */ /* 0x000fe20003f06270 */
[----:B------:R-:W-:Y:S02]  /*05e0*/  IMAD R7, R10, c[0x0][0x1c0], R18 ;  /* 0x000070000a077a24 */ /* 0x000fe400078e0212 */
[C---:B------:R-:W-:Y:S02]  /*05f0*/  IMAD R13, R18.reuse, c[0x0][0x1f4], R13 ;  /* 0x00007d00120d7a24 */ /* 0x040fe400078e020d */
[----:B------:R-:W-:Y:S01]  /*0600*/  IMAD.WIDE.U32 R18, R18, c[0x0][0x1f0], R4 ;  /* 0x00007c0012127a25 */ /* 0x000fe200078e0004 */
[----:B------:R-:W-:-:S03]  /*0610*/  SHF.R.S32.HI R5, RZ, 0x1f, R0 ;  /* 0x0000001fff057819 */ /* 0x000fc60000011400 */
[----:B------:R-:W-:Y:S01]  /*0620*/  IMAD R88, R7, c[0x0][0x214], R88 ;  /* 0x0000850007587a24 */ /* 0x000fe200078e0258 */
[----:B------:R-:W-:Y:S01]  /*0630*/  IADD3 R7, R2, 0x80, RZ ;  /* 0x0000008002077810 */ /* 0x000fe20007ffe0ff */
[----:B------:R-:W-:Y:S02]  /*0640*/  IMAD.IADD R13, R19, 0x1, R13 ;  /* 0x00000001130d7824 */ /* 0x000fe400078e020d */
[----:B------:R-:W-:Y:S05]  /*0650*/  @P0 BRA `(.L_x_678) ;  /* 0x000000d000000947 */ /* 0x000fea0003800000 */
[----:B------:R-:W-:Y:S01]  /*0660*/  IMAD R11, R5, c[0x0][0x1e8], RZ ;  /* 0x00007a00050b7a24 */ /* 0x000fe200078e02ff */
[----:B------:R-:W-:Y:S01]  /*0670*/  ISETP.GE.AND P3, PT, R2, c[0x0][0x220], PT ;  /* 0x0000880002007a0c */ /* 0x000fe20003f66270 */
[----:B------:R-:W-:Y:S01]  /*0680*/  IMAD.MOV.U32 R12, RZ, RZ, R18 ;  /* 0x000000ffff0c7224 */ /* 0x000fe200078e0012 */
[----:B------:R-:W-:Y:S01]  /*0690*/  ISETP.GE.AND P2, PT, R9, c[0x0][0x220], PT ;  /* 0x0000880009007a0c */ /* 0x000fe20003f46270 */
[C---:B------:R-:W-:Y:S01]  /*06a0*/  IMAD R4, R0.reuse, c[0x0][0x1ec], R11 ;  /* 0x00007b0000047a24 */ /* 0x040fe200078e020b */
[----:B------:R-:W-:Y:S01]  /*06b0*/  ISETP.GE.AND P1, PT, R7, c[0x0][0x220], PT ;  /* 0x0000880007007a0c */ /* 0x000fe20003f26270 */
[----:B------:R-:W-:-:S04]  /*06c0*/  IMAD.WIDE.U32 R14, R0, c[0x0][0x1e8], R12 ;  /* 0x00007a00000e7a25 */ /* 0x000fc800078e000c */
[----:B------:R-:W-:Y:S01]  /*06d0*/  IMAD.IADD R4, R15, 0x1, R4 ;  /* 0x000000010f047824 */ /* 0x000fe200078e0204 */
[----:B------:R-:W-:-:S04]  /*06e0*/  LEA R10, P0, R14, c[0x0][0x1d0], 0x1 ;  /* 0x000074000e0a7a11 */ /* 0x000fc800078008ff */
[----:B------:R-:W-:-:S05]  /*06f0*/  LEA.HI.X R11, R14, c[0x0][0x1d4], R4, 0x1, P0 ;  /* 0x000075000e0b7a11 */ /* 0x000fca00000f0c04 */
[----:B------:R1:W-:Y:S04]  /*0700*/  @!P3 STG.E.128 [R10.64], RZ ;  /* 0x000000ff0a00b986 */ /* 0x0003e8000c101d06 */
[----:B------:R1:W-:Y:S04]  /*0710*/  @!P2 STG.E.128 [R10.64+0x80], RZ ;  /* 0x000080ff0a00a986 */ /* 0x0003e8000c101d06 */
[----:B------:R1:W-:Y:S02]  /*0720*/  @!P1 STG.E.128 [R10.64+0x100], RZ ;  /* 0x000100ff0a009986 */ /* 0x0003e4000c101d06 */
.L_x_678:
[----:B------:R-:W-:Y:S05]  /*0730*/  BSYNC B0 ;  /* 0x0000000000007941 */ /* 0x000fea0003800000 */
.L_x_677:
[----:B-1----:R-:W-:Y:S01]  /*0740*/  IADD3 R10, R0, 0x10, RZ ;  /* 0x00000010000a7810 */ /* 0x002fe20007ffe0ff */
[----:B------:R-:W-:Y:S03]  /*0750*/  BSSY B0, `(.L_x_679) ;  /* 0x0000013000007945 */ /* 0x000fe60003800000 */
[----:B------:R-:W-:-:S13]  /*0760*/  ISETP.GE.AND P0, PT, R10, R209, PT ;  /* 0x000000d10a00720c */ /* 0x000fda0003f06270 */
[----:B------:R-:W-:Y:S05]  /*0770*/  @P0 BRA `(.L_x_680) ;  /* 0x0000010000000947 */ /* 0x000fea0003800000 */
[----:B------:R-:W-:Y:S01]  /*0780*/  IADD3 R11, P0, R0, 0x10, RZ ;  /* 0x00000010000b7810 */ /* 0x000fe20007f1e0ff */
[----:B------:R-:W-:Y:S01]  /*0790*/  IMAD.MOV.U32 R14, RZ, RZ, R18 ;  /* 0x000000ffff0e7224 */ /* 0x000fe200078e0012 */
[----:B------:R-:W-:Y:S02]  /*07a0*/  MOV R15, R13 ;  /* 0x0000000d000f7202 */ /* 0x000fe40000000f00 */
[----:B------:R-:W-:Y:S01]  /*07b0*/  ISETP.GE.AND P2, PT, R2, c[0x0][0x220], PT ;  /* 0x0000880002007a0c */ /* 0x000fe20003f46270 */
[----:B------:R-:W-:Y:S01]  /*07c0*/  IMAD.X R4, RZ, RZ, R5, P0 ;  /* 0x000000ffff047224 */ /* 0x000fe200000e0605 */
[----:B------:R-:W-:Y:S01]  /*07d0*/  ISETP.GE.AND P1, PT, R9, c[0x0][0x220], PT ;  /* 0x0000880009007a0c */ /* 0x000fe20003f26270 */
[----:B------:R-:W-:Y:S01]  /*07e0*/  IMAD.WIDE.U32 R14, R11, c[0x0][0x1e8], R14 ;  /* 0x00007a000b0e7a25 */ /* 0x000fe200078e000e */
[----:B------:R-:W-:-:S03]  /*07f0*/  ISETP.GE.AND P0, PT, R7, c[0x0][0x220], PT ;  /* 0x0000880007007a0c */ /* 0x000fc60003f06270 */
[----:B------:R-:W-:Y:S01]  /*0800*/  IMAD R4, R4, c[0x0][0x1e8], RZ ;  /* 0x00007a0004047a24 */ /* 0x000fe200078e02ff */
[----:B------:R-:W-:-:S03]  /*0810*/  LEA R20, P3, R14, c[0x0][0x1d0], 0x1 ;  /* 0x000074000e147a11 */ /* 0x000fc600078608ff */
[----:B------:R-:W-:-:S04]  /*0820*/  IMAD R4, R11, c[0x0][0x1ec], R4 ;  /* 0x00007b000b047a24 */ /* 0x000fc800078e0204 */
[----:B------:R-:W-:-:S05]  /*0830*/  IMAD.IADD R4, R15, 0x1, R4 ;  /* 0x000000010f047824 */ /* 0x000fca00078e0204 */
[----:B------:R-:W-:-:S05]  /*0840*/  LEA.HI.X R21, R14, c[0x0][0x1d4], R4, 0x1, P3 ;  /* 0x000075000e157a11 */ /* 0x000fca00018f0c04 */
[----:B------:R1:W-:Y:S04]  /*0850*/  @!P2 STG.E.128 [R20.64], RZ ;  /* 0x000000ff1400a986 */ /* 0x0003e8000c101d06 */
[----:B------:R1:W-:Y:S04]  /*0860*/  @!P1 STG.E.128 [R20.64+0x80], RZ ;  /* 0x000080ff14009986 */ /* 0x0003e8000c101d06 */
[----:B------:R1:W-:Y:S02]  /*0870*/  @!P0 STG.E.128 [R20.64+0x100], RZ ;  /* 0x000100ff14008986 */ /* 0x0003e4000c101d06 */
.L_x_680:
[----:B------:R-:W-:Y:S05]  /*0880*/  BSYNC B0 ;  /* 0x0000000000007941 */ /* 0x000fea0003800000 */
.L_x_679:
[----:B------:R-:W-:Y:S01]  /*0890*/  IADD3 R8, R0, 0x20, RZ ;  /* 0x0000002000087810 */ /* 0x000fe20007ffe0ff */
        /* <DEDUP_REMOVED lines=12> */
[----:B-1----:R-:W-:-:S03]  /*0960*/  LEA R20, P3, R14, c[0x0][0x1d0], 0x1 ;  /* 0x000074000e147a11 */ /* 0x002fc600078608ff */
[----:B------:R-:W-:-:S04]  /*0970*/  IMAD R4, R11, c[0x0][0x1ec], R4 ;  /* 0x00007b000b047a24 */ /* 0x000fc800078e0204 */
[----:B------:R-:W-:-:S05]  /*0980*/  IMAD.IADD R4, R15, 0x1, R4 ;  /* 0x000000010f047824 */ /* 0x000fca00078e0204 */
[----:B------:R-:W-:-:S05]  /*0990*/  LEA.HI.X R21, R14, c[0x0][0x1d4], R4, 0x1, P3 ;  /* 0x000075000e157a11 */ /* 0x000fca00018f0c04 */
[----:B------:R1:W-:Y:S04]  /*09a0*/  @!P2 STG.E.128 [R20.64], RZ ;  /* 0x000000ff1400a986 */ /* 0x0003e8000c101d06 */
[----:B------:R1:W-:Y:S04]  /*09b0*/  @!P1 STG.E.128 [R20.64+0x80], RZ ;  /* 0x000080ff14009986 */ /* 0x0003e8000c101d06 */
[----:B------:R1:W-:Y:S02]  /*09c0*/  @!P0 STG.E.128 [R20.64+0x100], RZ ;  /* 0x000100ff14008986 */ /* 0x0003e4000c101d06 */
.L_x_682:
[----:B------:R-:W-:Y:S05]  /*09d0*/  BSYNC B0 ;  /* 0x0000000000007941 */ /* 0x000fea0003800000 */
.L_x_681:
[----:B------:R-:W-:Y:S01]  /*09e0*/  IADD3 R6, R0, 0x30, RZ ;  /* 0x0000003000067810 */ /* 0x000fe20007ffe0ff */
[----:B------:R-:W-:Y:S03]  /*09f0*/  BSSY B0, `(.L_x_683) ;  /* 0x0000012000007945 */ /* 0x000fe60003800000 */
[----:B------:R-:W-:-:S13]  /*0a00*/  ISETP.GE.AND P0, PT, R6, R209, PT ;  /* 0x000000d10600720c */ /* 0x000fda0003f06270 */
[----:B------:R-:W-:Y:S05]  /*0a10*/  @P0 BRA `(.L_x_684) ;  /* 0x000000f000000947 */ /* 0x000fea0003800000 */
[----:B------:R-:W-:Y:S01]  /*0a20*/  IADD3 R4, P0, R0, 0x30, RZ ;  /* 0x0000003000047810 */ /* 0x000fe20007f1e0ff */
[----:B------:R-:W-:Y:S01]  /*0a30*/  IMAD.MOV.U32 R12, RZ, RZ, R18 ;  /* 0x000000ffff0c7224 */ /* 0x000fe200078e0012 */
[----:B------:R-:W-:Y:S02]  /*0a40*/  ISETP.GE.AND P2, PT, R2, c[0x0][0x220], PT ;  /* 0x0000880002007a0c */ /* 0x000fe40003f46270 */
[----:B------:R-:W-:Y:S01]  /*0a50*/  ISETP.GE.AND P1, PT, R9, c[0x0][0x220], PT ;  /* 0x0000880009007a0c */ /* 0x000fe20003f26270 */
[----:B------:R-:W-:Y:S01]  /*0a60*/  IMAD.X R3, RZ, RZ, R5, P0 ;  /* 0x000000ffff037224 */ /* 0x000fe200000e0605 */
[----:B------:R-:W-:Y:S01]  /*0a70*/  ISETP.GE.AND P0, PT, R7, c[0x0][0x220], PT ;  /* 0x0000880007007a0c */ /* 0x000fe20003f06270 */
[----:B------:R-:W-:-:S04]  /*0a80*/  IMAD.WIDE.U32 R12, R4, c[0x0][0x1e8], R12 ;  /* 0x00007a00040c7a25 */ /* 0x000fc800078e000c */
        /* <DEDUP_REMOVED lines=8> */
.L_x_684:
[----:B------:R-:W-:Y:S05]  /*0b10*/  BSYNC B0 ;  /* 0x0000000000007941 */ /* 0x000fea0003800000 */
.L_x_683:
[----:B------:R-:W-:-:S04]  /*0b20*/  ISETP.NE.AND P4, PT, R16, RZ, PT ;  /* 0x000000ff1000720c */ /* 0x000fc80003f85270 */
[-C--:B------:R-:W-:Y:S02]  /*0b30*/  ISETP.GE.OR P3, PT, R0, R209.reuse, P4 ;  /* 0x000000d10000720c */ /* 0x080fe40002766670 */
[-C--:B------:R-:W-:Y:S02]  /*0b40*/  ISETP.GE.OR P2, PT, R10, R209.reuse, P4 ;  /* 0x000000d10a00720c */ /* 0x080fe40002746670 */
[-C--:B------:R-:W-:Y:S02]  /*0b50*/  ISETP.GE.OR P1, PT, R8, R209.reuse, P4 ;  /* 0x000000d10800720c */ /* 0x080fe40002726670 */
[----:B------:R-:W-:Y:S02]  /*0b60*/  IADD3 R0, P0, R88, R0, RZ ;  /* 0x0000000058007210 */ /* 0x000fe40007f1e0ff */
[----:B------:R-:W-:Y:S02]  /*0b70*/  ISETP.GE.OR P4, PT, R6, R209, P4 ;  /* 0x000000d10600720c */ /* 0x000fe40002786670 */
[----:B------:R-:W-:-:S02]  /*0b80*/  LEA.HI.X.SX32 R5, R88, R5, 0x1, P0 ;  /* 0x0000000558057211 */ /* 0x000fc400000f0eff */
[C---:B------:R-:W-:Y:S01]  /*0b90*/  LEA R4, P0, R0.reuse, c[0x0][0x200], 0x2 ;  /* 0x0000800000047a11 */ /* 0x040fe200078010ff */
[----:B--2---:R-:W-:Y:S02]  /*0ba0*/  @!P3 IMAD.MOV.U32 R3, RZ, RZ, 0x7f800000 ;  /* 0x7f800000ff03b424 */ /* 0x004fe400078e00ff */
[----:B------:R-:W-:Y:S01]  /*0bb0*/  @!P2 IMAD.MOV.U32 R2, RZ, RZ, 0x7f800000 ;  /* 0x7f800000ff02a424 */ /* 0x000fe200078e00ff */
[----:B------:R-:W-:Y:S01]  /*0bc0*/  LEA.HI.X R5, R0, c[0x0][0x204], R5, 0x2, P0 ;  /* 0x0000810000057a11 */ /* 0x000fe200000f1405 */
[----:B------:R-:W-:-:S04]  /*0bd0*/  @!P1 IMAD.MOV.U32 R0, RZ, RZ, 0x7f800000 ;  /* 0x7f800000ff009424 */ /* 0x000fc800078e00ff */
[----:B------:R2:W-:Y:S04]  /*0be0*/  @!P3 STG.E [R4.64], R3 ;  /* 0x000000030400b986 */ /* 0x0005e8000c101906 */
[----:B------:R2:W-:Y:S04]  /*0bf0*/  @!P2 STG.E [R4.64+0x40], R2 ;  /* 0x000040020400a986 */ /* 0x0005e8000c101906 */
[----:B------:R2:W-:Y:S01]  /*0c00*/  @!P1 STG.E [R4.64+0x80], R0 ;  /* 0x0000800004009986 */ /* 0x0005e2000c101906 */
[----:B------:R-:W-:Y:S05]  /*0c10*/  @P4 EXIT ;  /* 0x000000000000494d */ /* 0x000fea0003800000 */
[----:B--2---:R-:W-:-:S05]  /*0c20*/  MOV R3, 0x7f800000 ;  /* 0x7f80000000037802 */ /* 0x004fca0000000f00 */
[----:B------:R-:W-:Y:S01]  /*0c30*/  STG.E [R4.64+0xc0], R3 ;  /* 0x0000c00304007986 */ /* 0x000fe2000c101906 */
[----:B------:R-:W-:Y:S05]  /*0c40*/  EXIT ;  /* 0x000000000000794d */ /* 0x000fea0003800000 */
.L_x_676:
[----:B-1----:R-:W-:Y:S01]  /*0c50*/  ISETP.NE.U32.AND P2, PT, RZ, c[0x0][0x2c0], PT ;  /* 0x0000b000ff007a0c */ /* 0x002fe20003f45070 */
[----:B------:R-:W-:Y:S01]  /*0c60*/  IMAD.MOV.U32 R0, RZ, RZ, R10 ;  /* 0x000000ffff007224 */ /* 0x000fe200078e000a */
[----:B------:R-:W-:Y:S02]  /*0c70*/  ISETP.NE.U32.AND P0, PT, RZ, c[0x0][0x2b8], PT ;  /* 0x0000ae00ff007a0c */ /* 0x000fe40003f05070 */
[----:B------:R-:W-:Y:S02]  /*0c80*/  ISETP.NE.AND.EX P2, PT, RZ, c[0x0][0x2c4], PT, P2 ;  /* 0x0000b100ff007a0c */ /* 0x000fe40003f45320 */
[----:B------:R-:W-:-:S11]  /*0c90*/  ISETP.NE.AND.EX P0, PT, RZ, c[0x0][0x2bc], PT, P0 ;  /* 0x0000af00ff007a0c */ /* 0x000fd60003f05300 */
[----:B------:R-:W-:Y:S01]  /*0ca0*/  @P2 SHF.R.S32.HI R3, RZ, 0x1f, R10 ;  /* 0x0000001fff032819 */ /* 0x000fe2000001140a */
[----:B------:R-:W-:-:S04]  /*0cb0*/  @P2 IMAD.WIDE.U32 R4, R10, c[0x0][0x2c8], RZ ;  /* 0x0000b2000a042a25 */ /* 0x000fc800078e00ff */
[----:B------:R-:W-:Y:S01]  /*0cc0*/  @P2 IMAD R3, R3, c[0x0][0x2c8], RZ ;  /* 0x0000b20003032a24 */ /* 0x000fe200078e02ff */
[----:B------:R-:W-:Y:S01]  /*0cd0*/  CS2R R212, SRZ ;  /* 0x0000000000d47805 */ /* 0x000fe2000001ff00 */
[----:B------:R-:W-:-:S04]  /*0ce0*/  @P0 IMAD.WIDE R6, R10, R11, c[0x0][0x2b8] ;  /* 0x0000ae000a060625 */ /* 0x000fc800078e020b */
[----:B------:R-:W-:Y:S01]  /*0cf0*/  @P2 IMAD R3, R10, c[0x0][0x2cc], R3 ;  /* 0x0000b3000a032a24 */ /* 0x000fe200078e0203 */
[----:B------:R-:W-:Y:S01]  /*0d00*/  @P2 LEA R212, P1, R4, c[0x0][0x2c0], 0x2 ;  /* 0x0000b00004d42a11 */ /* 0x000fe200078210ff */
[----:B------:R1:W5:Y:S01]  /*0d10*/  @P0 LDG.E R0, [R6.64] ;  /* 0x0000000606000981 */ /* 0x000362000c1e1900 */
[----:B------:R-:W-:Y:S01]  /*0d20*/  PLOP3.LUT P0, PT, PT, PT, PT, 0x8, 0x0 ;  /* 0x000000000000781c */ /* 0x000fe20003f0e170 */
[----:B------:R-:W-:-:S05]  /*0d30*/  @P2 IMAD.IADD R3, R5, 0x1, R3 ;  /* 0x0000000105032824 */ /* 0x000fca00078e0203 */
[----:B------:R-:W-:-:S04]  /*0d40*/  @P2 SHF.L.U64.HI R3, R4, 0x2, R3 ;  /* 0x0000000204032819 */ /* 0x000fc80000010203 */
[----:B------:R-:W-:Y:S02]  /*0d50*/  @P2 IADD3.X R213, R3, c[0x0][0x2c4], RZ, P1, !PT ;  /* 0x0000b10003d52a10 */ /* 0x000fe40000ffe4ff */
[----:B------:R-:W-:-:S04]  /*0d60*/  @P2 ISETP.NE.U32.AND P1, PT, R212, RZ, PT ;  /* 0x000000ffd400220c */ /* 0x000fc80003f25070 */
[----:B------:R-:W-:Y:S02]  /*0d70*/  @P2 ISETP.NE.AND.EX P0, PT, R213, RZ, PT, P1 ;  /* 0x000000ffd500220c */ /* 0x000fe40003f05310 */
[----:B-1----:R-:W-:-:S11]  /*0d80*/  IABS R6, c[0x0][0x2d0] ;  /* 0x0000b40000067a13 */ /* 0x002fd60000000000 */
[----:B------:R-:W-:Y:S05]  /*0d90*/  @!P0 BRA `(.L_x_685) ;  /* 0x0000047000008947 */ /* 0x000fea0003800000 */
[----:B------:R-:W1:Y:S01]  /*0da0*/  I2F.RP R8, R6 ;  /* 0x0000000600087306 */ /* 0x000e620000209400 */
[----:B------:R-:W-:-:S04]  /*0db0*/  LEA R7, R133, 0xffffffc0, 0x6 ;  /* 0xffffffc085077811 */ /* 0x000fc800078e30ff */
[----:B-----5:R-:W-:-:S03]  /*0dc0*/  IABS R0, R7 ;  /* 0x0000000700007213 */ /* 0x020fc60000000000 */
        /* <DEDUP_REMOVED lines=9> */
[----:B------:R-:W-:Y:S01]  /*0e60*/  IMAD R3, R6, R3, R0 ;  /* 0x0000000306037224 */ /* 0x000fe200078e0200 */
[----:B------:R-:W-:-:S04]  /*0e70*/  LOP3.LUT R0, R7, c[0x0][0x2d0], RZ, 0x3c, !PT ;  /* 0x0000b40007007a12 */ /* 0x000fc800078e3cff */
[----:B------:R-:W-:Y:S02]  /*0e80*/  ISETP.GT.U32.AND P2, PT, R6, R3, PT ;  /* 0x000000030600720c */ /* 0x000fe40003f44070 */
[----:B------:R-:W-:-:S11]  /*0e90*/  ISETP.GE.AND P1, PT, R0, RZ, PT ;  /* 0x000000ff0000720c */ /* 0x000fd60003f26270 */
[----:B------:R-:W-:Y:S01]  /*0ea0*/  @!P2 IMAD.IADD R3, R3, 0x1, -R6 ;  /* 0x000000010303a824 */ /* 0x000fe200078e0a06 */
[----:B------:R-:W-:Y:S02]  /*0eb0*/  @!P2 IADD3 R2, R2, 0x1, RZ ;  /* 0x000000010202a810 */ /* 0x000fe40007ffe0ff */
[----:B------:R-:W-:Y:S02]  /*0ec0*/  ISETP.NE.AND P2, PT, RZ, c[0x0][0x2d0], PT ;  /* 0x0000b400ff007a0c */ /* 0x000fe40003f45270 */
[----:B------:R-:W-:-:S13]  /*0ed0*/  ISETP.GE.U32.AND P3, PT, R3, R6, PT ;  /* 0x000000060300720c */ /* 0x000fda0003f66070 */
[----:B------:R-:W-:-:S04]  /*0ee0*/  @P3 IADD3 R2, R2, 0x1, RZ ;  /* 0x0000000102023810 */ /* 0x000fc80007ffe0ff */
[----:B------:R-:W-:-:S05]  /*0ef0*/  MOV R3, R2 ;  /* 0x0000000200037202 */ /* 0x000fca0000000f00 */
[----:B------:R-:W-:Y:S01]  /*0f00*/  @!P1 IMAD.MOV R3, RZ, RZ, -R3 ;  /* 0x000000ffff039224 */ /* 0x000fe200078e0a03 */
[----:B------:R-:W-:-:S05]  /*0f10*/  @!P2 LOP3.LUT R3, RZ, c[0x0][0x2d0], RZ, 0x33, !PT ;  /* 0x0000b400ff03aa12 */ /* 0x000fca00078e33ff */
[----:B------:R-:W-:-:S06]  /*0f20*/  IMAD.WIDE R28, R3, 0x4, R212 ;  /* 0x00000004031c7825 */ /* 0x000fcc00078e02d4 */
[----:B------:R-:W2:Y:S01]  /*0f30*/  LDG.E R28, [R28.64] ;  /* 0x000000061c1c7981 */ /* 0x000ea2000c1e1900 */
[----:B------:R-:W-:-:S04]  /*0f40*/  IABS R0, c[0x0][0x1c8] ;  /* 0x0000720000007a13 */ /* 0x000fc80000000000 */
[----:B------:R-:W1:Y:S08]  /*0f50*/  I2F.RP R5, R0 ;  /* 0x0000000000057306 */ /* 0x000e700000209400 */
[----:B-1----:R-:W1:Y:S02]  /*0f60*/  MUFU.RCP R8, R5 ;  /* 0x0000000500087308 */ /* 0x002e640000001000 */
[----:B-1----:R-:W-:-:S06]  /*0f70*/  IADD3 R8, R8, 0xffffffe, RZ ;  /* 0x0ffffffe08087810 */ /* 0x002fcc0007ffe0ff */
[----:B------:R-:W1:Y:S02]  /*0f80*/  F2I.FTZ.U32.TRUNC.NTZ R9, R8 ;  /* 0x0000000800097305 */ /* 0x000e64000021f000 */
[----:B-1----:R-:W-:Y:S01]  /*0f90*/  IADD3 R2, RZ, -R9, RZ ;  /* 0x80000009ff027210 */ /* 0x002fe20007ffe0ff */
[----:B------:R-:W-:-:S04]  /*0fa0*/  IMAD.MOV.U32 R8, RZ, RZ, RZ ;  /* 0x000000ffff087224 */ /* 0x000fc800078e00ff */
[----:B------:R-:W-:Y:S01]  /*0fb0*/  IMAD R4, R2, R0, RZ ;  /* 0x0000000002047224 */ /* 0x000fe200078e02ff */
[----:B------:R-:W-:-:S03]  /*0fc0*/  IABS R2, R18 ;  /* 0x0000001200027213 */ /* 0x000fc60000000000 */
[----:B------:R-:W-:-:S06]  /*0fd0*/  IMAD.HI.U32 R9, R9, R4, R8 ;  /* 0x0000000409097227 */ /* 0x000fcc00078e0008 */
[----:B------:R-:W-:-:S05]  /*0fe0*/  IMAD.HI.U32 R4, R9, R2, RZ ;  /* 0x0000000209047227 */ /* 0x000fca00078e00ff */
[----:B------:R-:W-:-:S05]  /*0ff0*/  IADD3 R5, -R4, RZ, RZ ;  /* 0x000000ff04057210 */ /* 0x000fca0007ffe1ff */
[----:B------:R-:W-:Y:S01]  /*1000*/  IMAD R5, R0, R5, R2 ;  /* 0x0000000500057224 */ /* 0x000fe200078e0202 */
[----:B------:R-:W-:-:S04]  /*1010*/  LOP3.LUT R2, R18, c[0x0][0x1c8], RZ, 0x3c, !PT ;  /* 0x0000720012027a12 */ /* 0x000fc800078e3cff */
[----:B------:R-:W-:-:S13]  /*1020*/  ISETP.GT.U32.AND P1, PT, R0, R5, PT ;  /* 0x000000050000720c */ /* 0x000fda0003f24070 */
[----:B------:R-:W-:Y:S01]  /*1030*/  @!P1 IMAD.IADD R5, R5, 0x1, -R0 ;  /* 0x0000000105059824 */ /* 0x000fe200078e0a00 */
[----:B------:R-:W-:Y:S02]  /*1040*/  @!P1 IADD3 R4, R4, 0x1, RZ ;  /* 0x0000000104049810 */ /* 0x000fe40007ffe0ff */
[----:B------:R-:W-:Y:S02]  /*1050*/  ISETP.GE.AND P1, PT, R2, RZ, PT ;  /* 0x000000ff0200720c */ /* 0x000fe40003f26270 */
[----:B------:R-:W-:Y:S02]  /*1060*/  ISETP.GE.U32.AND P2, PT, R5, R0, PT ;  /* 0x000000000500720c */ /* 0x000fe40003f46070 */
[----:B------:R-:W-:-:S05]  /*1070*/  IADD3 R0, -R3, RZ, RZ ;  /* 0x000000ff03007210 */ /* 0x000fca0007ffe1ff */
[----:B------:R-:W-:-:S05]  /*1080*/  IMAD R7, R0, c[0x0][0x2d0], R7 ;  /* 0x0000b40000077a24 */ /* 0x000fca00078e0207 */
[----:B------:R-:W-:Y:S02]  /*1090*/  SHF.R.S32.HI R5, RZ, 0x1f, R7 ;  /* 0x0000001fff057819 */ /* 0x000fe40000011407 */
[----:B------:R-:W-:Y:S02]  /*10a0*/  @P2 IADD3 R4, R4, 0x1, RZ ;  /* 0x0000000104042810 */ /* 0x000fe40007ffe0ff */
[----:B------:R-:W-:Y:S01]  /*10b0*/  ISETP.NE.AND P2, PT, RZ, c[0x0][0x1c8], PT ;  /* 0x00007200ff007a0c */ /* 0x000fe20003f45270 */
[----:B------:R-:W-:Y:S02]  /*10c0*/  IMAD R0, R5, c[0x0][0x198], RZ ;  /* 0x0000660005007a24 */ /* 0x000fe400078e02ff */
[----:B------:R-:W-:-:S10]  /*10d0*/  @!P1 IMAD.MOV R4, RZ, RZ, -R4 ;  /* 0x000000ffff049224 */ /* 0x000fd400078e0a04 */
[----:B------:R-:W-:Y:S02]  /*10e0*/  @!P2 LOP3.LUT R4, RZ, c[0x0][0x1c8], RZ, 0x33, !PT ;  /* 0x00007200ff04aa12 */ /* 0x000fe400078e33ff */
[----:B--2---:R-:W-:Y:S01]  /*10f0*/  SHF.R.S32.HI R17, RZ, 0x1f, R28 ;  /* 0x0000001fff117819 */ /* 0x004fe2000001141c */
[----:B------:R-:W-:-:S04]  /*1100*/  IMAD.WIDE.U32 R8, R28, c[0x0][0x180], RZ ;  /* 0x000060001c087a25 */ /* 0x000fc800078e00ff */
[C---:B------:R-:W-:Y:S02]  /*1110*/  IMAD R3, R17.reuse, c[0x0][0x180], RZ ;  /* 0x0000600011037a24 */ /* 0x040fe400078e02ff */
[----:B------:R-:W-:Y:S02]  /*1120*/  IMAD R17, R17, c[0x0][0x188], RZ ;  /* 0x0000620011117a24 */ /* 0x000fe400078e02ff */
[C---:B------:R-:W-:Y:S02]  /*1130*/  IMAD R2, R28.reuse, c[0x0][0x184], R3 ;  /* 0x000061001c027a24 */ /* 0x040fe400078e0203 */
[----:B------:R-:W-:Y:S02]  /*1140*/  IMAD R3, R7, c[0x0][0x19c], R0 ;  /* 0x0000670007037a24 */ /* 0x000fe400078e0200 */
[C---:B------:R-:W-:Y:S01]  /*1150*/  IMAD R17, R28.reuse, c[0x0][0x18c], R17 ;  /* 0x000063001c117a24 */ /* 0x040fe200078e0211 */
[----:B------:R-:W-:Y:S01]  /*1160*/  IADD3 R9, R9, R2, RZ ;  /* 0x0000000209097210 */ /* 0x000fe20007ffe0ff */
[----:B------:R-:W-:-:S04]  /*1170*/  IMAD.WIDE.U32 R28, R28, c[0x0][0x188], RZ ;  /* 0x000062001c1c7a25 */ /* 0x000fc800078e00ff */
[----:B------:R-:W-:Y:S01]  /*1180*/  IMAD.WIDE.U32 R24, R7, c[0x0][0x198], R8 ;  /* 0x0000660007187a25 */ /* 0x000fe200078e0008 */
[----:B------:R-:W-:Y:S02]  /*1190*/  SHF.R.S32.HI R9, RZ, 0x1f, R4 ;  /* 0x0000001fff097819 */ /* 0x000fe40000011404 */
[----:B------:R-:W-:Y:S01]  /*11a0*/  IADD3 R17, R29, R17, RZ ;  /* 0x000000111d117210 */ /* 0x000fe20007ffe0ff */
[----:B------:R-:W-:Y:S02]  /*11b0*/  IMAD.IADD R25, R25, 0x1, R3 ;  /* 0x0000000119197824 */ /* 0x000fe400078e0203 */
[----:B------:R-:W-:Y:S02]  /*11c0*/  IMAD R13, R9, c[0x0][0x1b0], RZ ;  /* 0x00006c00090d7a24 */ /* 0x000fe400078e02ff */
[----:B------:R-:W-:-:S04]  /*11d0*/  IMAD.WIDE.U32 R24, R4, c[0x0][0x1b0], R24 ;  /* 0x00006c0004187a25 */ /* 0x000fc800078e0018 */
[----:B------:R-:W-:-:S04]  /*11e0*/  IMAD R13, R4, c[0x0][0x1b4], R13 ;  /* 0x00006d00040d7a24 */ /* 0x000fc800078e020d */
[----:B------:R-:W-:Y:S01]  /*11f0*/  IMAD.IADD R13, R25, 0x1, R13 ;  /* 0x00000001190d7824 */ /* 0x000fe200078e020d */
[----:B------:R-:W-:Y:S05]  /*1200*/  BRA `(.L_x_686) ;  /* 0x0000042000007947 */ /* 0x000fea0003800000 */
.L_x_685:
[----:B------:R-:W-:-:S13]  /*1210*/  ISETP.NE.AND P4, PT, R17, -0x1, PT ;  /* 0xffffffff1100780c */ /* 0x000fda0003f85270 */
[----:B------:R-:W-:-:S05]  /*1220*/  @P4 IADD3 R3, R2, R17, RZ ;  /* 0x0000001102034210 */ /* 0x000fca0007ffe0ff */
[----:B------:R-:W-:-:S04]  /*1230*/  @P4 IMAD.WIDE.U32 R12, R3, c[0x0][0x198], RZ ;  /* 0x00006600030c4a25 */ /* 0x000fc800078e00ff */
[----:B------:R-:W-:Y:S01]  /*1240*/  @P4 IMAD R3, R3, c[0x0][0x19c], R13 ;  /* 0x0000670003034a24 */ /* 0x000fe200078e020d */
[----:B------:R-:W-:Y:S05]  /*1250*/  @P4 BRA `(.L_x_687) ;  /* 0x000000a000004947 */ /* 0x000fea0003800000 */
[----:B------:R-:W-:Y:S01]  /*1260*/  SHF.R.S32.HI R5, RZ, 0x1f, R2 ;  /* 0x0000001fff057819 */ /* 0x000fe20000011402 */
[----:B------:R-:W-:Y:S01]  /*1270*/  IMAD.WIDE.U32 R8, R2, c[0x0][0x198], RZ ;  /* 0x0000660002087a25 */ /* 0x000fe200078e00ff */
[----:B-----5:R-:W-:-:S03]  /*1280*/  SHF.R.S32.HI R3, RZ, 0x1f, R0 ;  /* 0x0000001fff037819 */ /* 0x020fc60000011400 */
[----:B------:R-:W-:Y:S02]  /*1290*/  IMAD R5, R5, c[0x0][0x198], RZ ;  /* 0x0000660005057a24 */ /* 0x000fe400078e02ff */
[----:B------:R-:W-:Y:S02]  /*12a0*/  IMAD R3, R3, c[0x0][0x180], RZ ;  /* 0x0000600003037a24 */ /* 0x000fe400078e02ff */
[----:B------:R-:W-:Y:S02]  /*12b0*/  IMAD R4, R2, c[0x0][0x19c], R5 ;  /* 0x0000670002047a24 */ /* 0x000fe400078e0205 */
[----:B------:R-:W-:-:S03]  /*12c0*/  IMAD R3, R0, c[0x0][0x184], R3 ;  /* 0x0000610000037a24 */ /* 0x000fc600078e0203 */
[----:B------:R-:W-:-:S05]  /*12d0*/  IADD3 R9, R9, R4, RZ ;  /* 0x0000000409097210 */ /* 0x000fca0007ffe0ff */
[----:B------:R-:W-:-:S05]  /*12e0*/  IMAD.WIDE.U32 R12, R0, c[0x0][0x180], R8 ;  /* 0x00006000000c7a25 */ /* 0x000fca00078e0008 */
[----:B------:R-:W-:Y:S02]  /*12f0*/  IADD3 R3, R13, R3, RZ ;  /* 0x000000030d037210 */ /* 0x000fe40007ffe0ff */
.L_x_687:
[----:B------:R-:W-:Y:S02]  /*1300*/  IABS R7, c[0x0][0x1c8] ;  /* 0x0000720000077a13 */ /* 0x000fe40000000000 */
[----:B------:R-:W-:Y:S02]  /*1310*/  MOV R8, RZ ;  /* 0x000000ff00087202 */ /* 0x000fe40000000f00 */
[----:B------:R-:W1:Y:S01]  /*1320*/  I2F.RP R13, R7 ;  /* 0x00000007000d7306 */ /* 0x000e620000209400 */
[----:B------:R-:W-:-:S05]  /*1330*/  @P4 IADD3 R17, R2, R17, RZ ;  /* 0x0000001102114210 */ /* 0x000fca0007ffe0ff */
[----:B------:R-:W-:-:S04]  /*1340*/  @P4 IMAD.WIDE.U32 R28, R17, c[0x0][0x1a0], RZ ;  /* 0x00006800111c4a25 */ /* 0x000fc800078e00ff */
[----:B------:R-:W-:Y:S01]  /*1350*/  @P4 IMAD R17, R17, c[0x0][0x1a4], R29 ;  /* 0x0000690011114a24 */ /* 0x000fe200078e021d */
[----:B-1----:R-:W1:Y:S02]  /*1360*/  MUFU.RCP R9, R13 ;  /* 0x0000000d00097308 */ /* 0x002e640000001000 */
[----:B-1----:R-:W-:Y:S01]  /*1370*/  IADD3 R9, R9, 0xffffffe, RZ ;  /* 0x0ffffffe09097810 */ /* 0x002fe20007ffe0ff */
[----:B------:R-:W-:-:S05]  /*1380*/  IMAD.MOV.U32 R13, RZ, RZ, R3 ;  /* 0x000000ffff0d7224 */ /* 0x000fca00078e0003 */
[----:B------:R-:W1:Y:S02]  /*1390*/  F2I.FTZ.U32.TRUNC.NTZ R9, R9 ;  /* 0x0000000900097305 */ /* 0x000e64000021f000 */
[----:B-1----:R-:W-:-:S04]  /*13a0*/  IMAD.MOV R4, RZ, RZ, -R9 ;  /* 0x000000ffff047224 */ /* 0x002fc800078e0a09 */
[----:B------:R-:W-:Y:S01]  /*13b0*/  IMAD R5, R4, R7, RZ ;  /* 0x0000000704057224 */ /* 0x000fe200078e02ff */
[----:B------:R-:W-:-:S03]  /*13c0*/  IABS R4, R18 ;  /* 0x0000001200047213 */ /* 0x000fc60000000000 */
[----:B------:R-:W-:-:S04]  /*13d0*/  IMAD.HI.U32 R8, R9, R5, R8 ;  /* 0x0000000509087227 */ /* 0x000fc800078e0008 */
[----:B------:R-:W-:-:S04]  /*13e0*/  IMAD.MOV.U32 R5, RZ, RZ, R4 ;  /* 0x000000ffff057224 */ /* 0x000fc800078e0004 */
        /* <DEDUP_REMOVED lines=9> */
[----:B------:R-:W-:Y:S02]  /*1480*/  ISETP.GE.U32.AND P3, PT, R8, R7, PT ;  /* 0x000000070800720c */ /* 0x000fe40003f66070 */
[----:B------:R-:W-:-:S04]  /*1490*/  LEA R7, R133, 0xffffffc0, 0x6 ;  /* 0xffffffc085077811 */ /* 0x000fc800078e30ff */
[----:B------:R-:W-:Y:S01]  /*14a0*/  SHF.R.S32.HI R5, RZ, 0x1f, R7 ;  /* 0x0000001fff057819 */ /* 0x000fe20000011407 */
[----:B------:R-:W-:-:S04]  /*14b0*/  IMAD.WIDE.U32 R12, R7, c[0x0][0x198], R12 ;  /* 0x00006600070c7a25 */ /* 0x000fc800078e000c */
[----:B------:R-:W-:Y:S01]  /*14c0*/  IMAD R8, R5, c[0x0][0x198], RZ ;  /* 0x0000660005087a24 */ /* 0x000fe200078e02ff */
[----:B------:R-:W-:Y:S02]  /*14d0*/  MOV R24, R12 ;  /* 0x0000000c00187202 */ /* 0x000fe40000000f00 */
[----:B------:R-:W-:Y:S01]  /*14e0*/  @P3 IADD3 R4, R4, 0x1, RZ ;  /* 0x0000000104043810 */ /* 0x000fe20007ffe0ff */
[----:B------:R-:W-:-:S03]  /*14f0*/  IMAD R3, R7, c[0x0][0x19c], R8 ;  /* 0x0000670007037a24 */ /* 0x000fc600078e0208 */
[----:B------:R-:W-:Y:S01]  /*1500*/  @!P2 IADD3 R4, -R4, RZ, RZ ;  /* 0x000000ff0404a210 */ /* 0x000fe20007ffe1ff */
[----:B------:R-:W-:Y:S01]  /*1510*/  IMAD.IADD R25, R13, 0x1, R3 ;  /* 0x000000010d197824 */ /* 0x000fe200078e0203 */
[----:B------:R-:W-:-:S04]  /*1520*/  @!P1 LOP3.LUT R4, RZ, c[0x0][0x1c8], RZ, 0x33, !PT ;  /* 0x00007200ff049a12 */ /* 0x000fc800078e33ff */
[----:B------:R-:W-:Y:S01]  /*1530*/  SHF.R.S32.HI R9, RZ, 0x1f, R4 ;  /* 0x0000001fff097819 */ /* 0x000fe20000011404 */
[----:B------:R-:W-:-:S04]  /*1540*/  IMAD.WIDE.U32 R24, R4, c[0x0][0x1b0], R24 ;  /* 0x00006c0004187a25 */ /* 0x000fc800078e0018 */
[----:B------:R-:W-:-:S04]  /*1550*/  IMAD R13, R9, c[0x0][0x1b0], RZ ;  /* 0x00006c00090d7a24 */ /* 0x000fc800078e02ff */
[----:B------:R-:W-:-:S04]  /*1560*/  IMAD R13, R4, c[0x0][0x1b4], R13 ;  /* 0x00006d00040d7a24 */ /* 0x000fc800078e020d */
[----:B------:R-:W-:Y:S01]  /*1570*/  IMAD.IADD R13, R25, 0x1, R13 ;  /* 0x00000001190d7824 */ /* 0x000fe200078e020d */
        /* <DEDUP_REMOVED lines=11> */
.L_x_686:
[----:B------:R-:W-:Y:S01]  /*1630*/  ISETP.NE.AND P1, PT, R206, -0x1, PT ;  /* 0xffffffffce00780c */ /* 0x000fe20003f25270 */
[----:B------:R-:W-:Y:S01]  /*1640*/  BSSY B0, `(.L_x_688) ;  /* 0x0000073000007945 */ /* 0x000fe20003800000 */
[----:B------:R-:W-:Y:S02]  /*1650*/  SHF.R.S32.HI R3, RZ, 0x1f, R16 ;  /* 0x0000001fff037819 */ /* 0x000fe40000011410 */
[----:B------:R-:W-:Y:S02]  /*1660*/  IADD3 R199, -R88, R209, RZ ;  /* 0x000000d158c77210 */ /* 0x000fe40007ffe1ff */
[CC--:B------:R-:W-:Y:S02]  /*1670*/  LEA.HI R21, R3.reuse, R16.reuse, RZ, 0x4 ;  /* 0x0000001003157211 */ /* 0x0c0fe400078f20ff */
[----:B------:R-:W-:Y:S02]  /*1680*/  LEA.HI R25, R3, R16, RZ, 0x3 ;  /* 0x0000001003197211 */ /* 0x000fe400078f18ff */
[----:B------:R-:W-:-:S02]  /*1690*/  SHF.R.S32.HI R8, RZ, 0x4, R21 ;  /* 0x00000004ff087819 */ /* 0x000fc40000011415 */
[----:B------:R-:W-:Y:S01]  /*16a0*/  SHF.R.S32.HI R14, RZ, 0x3, R25 ;  /* 0x00000003ff0e7819 */ /* 0x000fe20000011419 */
[----:B------:R-:W-:Y:S01]  /*16b0*/  @!P1 IMAD.WIDE.U32 R30, R10, c[0x0][0x178], RZ ;  /* 0x00005e000a1e9a25 */ /* 0x000fe200078e00ff */
[----:B-----5:R-:W-:Y:S02]  /*16c0*/  @!P1 SHF.R.S32.HI R0, RZ, 0x1f, R10 ;  /* 0x0000001fff009819 */ /* 0x020fe4000001140a */
[----:B------:R-:W-:Y:S01]  /*16d0*/  LEA.HI R2, R21, R8, RZ, 0x1 ;  /* 0x0000000815027211 */ /* 0x000fe200078f08ff */
[----:B------:R-:W-:Y:S01]  /*16e0*/  @P1 IMAD.WIDE.U32 R26, R206, c[0x0][0x190], RZ ;  /* 0x00006400ce1a1a25 */ /* 0x000fe200078e00ff */
[----:B------:R-:W-:Y:S02]  /*16f0*/  LOP3.LUT R25, R25, 0xfffffff8, RZ, 0xc0, !PT ;  /* 0xfffffff819197812 */ /* 0x000fe400078ec0ff */
[----:B------:R-:W-:Y:S01]  /*1700*/  LOP3.LUT R21, R21, 0xfffffff0, RZ, 0xc0, !PT ;  /* 0xfffffff015157812 */ /* 0x000fe200078ec0ff */
[----:B------:R-:W-:Y:S01]  /*1710*/  @!P1 IMAD R0, R0, c[0x0][0x178], RZ ;  /* 0x00005e0000009a24 */ /* 0x000fe200078e02ff */
[----:B------:R-:W-:Y:S01]  /*1720*/  LOP3.LUT R197, R2, 0xfffffffe, RZ, 0xc0, !PT ;  /* 0xfffffffe02c57812 */ /* 0x000fe200078ec0ff */
[----:B------:R-:W-:Y:S01]  /*1730*/  IMAD.IADD R2, R16, 0x1, -R25 ;  /* 0x0000000110027824 */ /* 0x000fe200078e0a19 */
[----:B------:R-:W-:Y:S01]  /*1740*/  SHF.R.S32.HI R15, RZ, 0x1f, R14 ;  /* 0x0000001fff0f7819 */ /* 0x000fe2000001140e */
[----:B------:R-:W-:Y:S01]  /*1750*/  @!P1 IMAD R0, R10, c[0x0][0x17c], R0 ;  /* 0x00005f000a009a24 */ /* 0x000fe200078e0200 */
[CC--:B------:R-:W-:Y:S01]  /*1760*/  LEA.HI R20, R3.reuse, R16.reuse, RZ, 0x6 ;  /* 0x0000001003147211 */ /* 0x0c0fe200078f30ff */
[----:B------:R-:W-:Y:S01]  /*1770*/  IMAD.IADD R10, R16, 0x1, -R21 ;  /* 0x00000001100a7824 */ /* 0x000fe200078e0a15 */
[----:B------:R-:W-:Y:S01]  /*1780*/  LEA.HI R87, R3, R16, RZ, 0x5 ;  /* 0x0000001003577211 */ /* 0x000fe200078f28ff */
[----:B------:R-:W-:-:S02]  /*1790*/  IMAD.SHL.U32 R210, R2, 0x8, RZ ;  /* 0x0000000802d27824 */ /* 0x000fc400078e00ff */
[----:B------:R-:W-:Y:S01]  /*17a0*/  IMAD.SHL.U32 R25, R14, 0x40, RZ ;  /* 0x000000400e197824 */ /* 0x000fe200078e00ff */
[----:B------:R-:W-:Y:S01]  /*17b0*/  SHF.R.S32.HI R21, RZ, 0x1f, R10 ;  /* 0x0000001fff157819 */ /* 0x000fe2000001140a */
[----:B------:R-:W-:Y:S01]  /*17c0*/  IMAD.IADD R197, R8, 0x1, -R197 ;  /* 0x0000000108c57824 */ /* 0x000fe200078e0ac5 */
[----:B------:R-:W-:Y:S01]  /*17d0*/  IADD3 R28, P2, R210, R28, RZ ;  /* 0x0000001cd21c7210 */ /* 0x000fe20007f5e0ff */
[----:B------:R-:W-:Y:S01]  /*17e0*/  @P1 IMAD R19, R206, c[0x0][0x194], R27 ;  /* 0x00006500ce131a24 */ /* 0x000fe200078e021b */
[----:B------:R-:W-:Y:S01]  /*17f0*/  SHF.R.S32.HI R8, RZ, 0x1f, R210 ;  /* 0x0000001fff087819 */ /* 0x000fe200000114d2 */
[----:B------:R-:W-:Y:S01]  /*1800*/  @!P1 IMAD.IADD R19, R31, 0x1, R0 ;  /* 0x000000011f139824 */ /* 0x000fe200078e0200 */
[----:B------:R-:W-:Y:S01]  /*1810*/  LOP3.LUT R25, R25, 0x1c0, RZ, 0xc0, !PT ;  /* 0x000001c019197812 */ /* 0x000fe200078ec0ff */
[----:B------:R-:W-:Y:S01]  /*1820*/  @!P1 IMAD.MOV.U32 R26, RZ, RZ, R30 ;  /* 0x000000ffff1a9224 */ /* 0x000fe200078e001e */
[----:B------:R-:W-:Y:S01]  /*1830*/  IADD3 R24, P3, R210, R24, RZ ;  /* 0x00000018d2187210 */ /* 0x000fe20007f7e0ff */
[----:B------:R-:W-:Y:S01]  /*1840*/  IMAD.X R29, R8, 0x1, R17, P2 ;  /* 0x00000001081d7824 */ /* 0x000fe200010e0611 */
[----:B------:R-:W-:Y:S01]  /*1850*/  LEA.HI R0, R21, R10, RZ, 0x3 ;  /* 0x0000000a15007211 */ /* 0x000fe200078f18ff */
[----:B------:R-:W-:Y:S01]  /*1860*/  IMAD.WIDE R22, R23, 0x40, R14 ;  /* 0x0000004017167825 */ /* 0x000fe200078e020e */
[----:B------:R-:W-:-:S02]  /*1870*/  LOP3.LUT R21, R25, 0x38, R210, 0xf8, !PT ;  /* 0x0000003819157812 */ /* 0x000fc400078ef8d2 */
[----:B------:R-:W-:Y:S01]  /*1880*/  SHF.R.U32.HI R12, RZ, 0x3, R25 ;  /* 0x00000003ff0c7819 */ /* 0x000fe20000011619 */
[----:B------:R-:W-:Y:S01]  /*1890*/  IMAD.X R25, R8, 0x1, R13, P3 ;  /* 0x0000000108197824 */ /* 0x000fe200018e060d */
[----:B------:R-:W-:Y:S01]  /*18a0*/  LOP3.LUT R17, R0, 0xfffffff8, RZ, 0xc0, !PT ;  /* 0xfffffff800117812 */ /* 0x000fe200078ec0ff */
[----:B------:R-:W-:Y:S01]  /*18b0*/  IMAD R13, R9, c[0x0][0x1b8], RZ ;  /* 0x00006e00090d7a24 */ /* 0x000fe200078e02ff */
[----:B------:R-:W-:Y:S01]  /*18c0*/  IADD3 R26, P1, R210, R26, RZ ;  /* 0x0000001ad21a7210 */ /* 0x000fe20007f3e0ff */
[----:B------:R-:W-:Y:S01]  /*18d0*/  IMAD.WIDE.U32 R28, R4, c[0x0][0x1b8], R28 ;  /* 0x00006e00041c7a25 */ /* 0x000fe200078e001c */
[----:B------:R-:W-:Y:S02]  /*18e0*/  SHF.R.S32.HI R9, RZ, 0x1f, R18 ;  /* 0x0000001fff097819 */ /* 0x000fe40000011412 */
[----:B------:R-:W-:Y:S01]  /*18f0*/  LOP3.LUT R12, R21, R12, RZ, 0x3c, !PT ;  /* 0x0000000c150c7212 */ /* 0x000fe200078e3cff */
[----:B------:R-:W-:Y:S01]  /*1900*/  IMAD.IADD R10, R10, 0x1, -R17 ;  /* 0x000000010a0a7824 */ /* 0x000fe200078e0a11 */
[----:B------:R-:W-:Y:S01]  /*1910*/  IADD3 R201, R210, 0x40, RZ ;  /* 0x00000040d2c97810 */ /* 0x000fe20007ffe0ff */
[----:B------:R-:W-:Y:S01]  /*1920*/  IMAD.X R27, R8, 0x1, R19, P1 ;  /* 0x00000001081b7824 */ /* 0x000fe200008e0613 */
[----:B------:R-:W-:Y:S01]  /*1930*/  IADD3 R7, P1, R14, R7, RZ ;  /* 0x000000070e077210 */ /* 0x000fe20007f3e0ff */
[----:B------:R-:W-:Y:S01]  /*1940*/  IMAD R8, R4, c[0x0][0x1bc], R13 ;  /* 0x00006f0004087a24 */ /* 0x000fe200078e020d */
[----:B------:R-:W-:Y:S01]  /*1950*/  IADD3 R200, R210, 0x80, RZ ;  /* 0x00000080d2c87810 */ /* 0x000fe20007ffe0ff */
[----:B------:R-:W-:Y:S01]  /*1960*/  IMAD R9, R9, c[0x0][0x1a8], RZ ;  /* 0x00006a0009097a24 */ /* 0x000fe200078e02ff */
[----:B------:R-:W-:Y:S01]  /*1970*/  IADD3.X R5, R15, R5, RZ, P1, !PT ;  /* 0x000000050f057210 */ /* 0x000fe20000ffe4ff */
[C---:B------:R-:W-:Y:S01]  /*1980*/  IMAD.SHL.U32 R4, R10.reuse, 0x40, RZ ;  /* 0x000000400a047824 */ /* 0x040fe200078e00ff */
[----:B------:R-:W-:Y:S01]  /*1990*/  R2P PR, R10, 0x6 ;  /* 0x000000060a007804 */ /* 0x000fe20000000000 */
[----:B------:R-:W-:Y:S01]  /*19a0*/  IMAD R21, R18, c[0x0][0x1ac], R9 ;  /* 0x00006b0012157a24 */ /* 0x000fe200078e0209 */
[----:B------:R-:W-:Y:S01]  /*19b0*/  ISETP.GE.AND P3, PT, R14, R199, PT ;  /* 0x000000c70e00720c */ /* 0x000fe20003f66270 */
[----:B------:R-:W-:Y:S01]  /*19c0*/  IMAD.SHL.U32 R9, R197, 0x8, RZ ;  /* 0x00000008c5097824 */ /* 0x000fe200078e00ff */
[----:B------:R-:W-:Y:S01]  /*19d0*/  LOP3.LUT R4, R4, 0x1c0, RZ, 0xc0, !PT ;  /* 0x000001c004047812 */ /* 0x000fe200078ec0ff */
[----:B------:R-:W-:-:S02]  /*19e0*/  IMAD R13, R15, c[0x0][0x198], RZ ;  /* 0x000066000f0d7a24 */ /* 0x000fc400078e02ff */
[----:B------:R-:W-:Y:S01]  /*19f0*/  IMAD.IADD R29, R29, 0x1, R8 ;  /* 0x000000011d1d7824 */ /* 0x000fe200078e0208 */
[----:B------:R-:W-:Y:S01]  /*1a00*/  LOP3.LUT R9, R4, 0x8, R9, 0xf8, !PT ;  /* 0x0000000804097812 */ /* 0x000fe200078ef809 */
[----:B------:R-:W-:Y:S01]  /*1a10*/  IMAD R8, R5, c[0x0][0x1a0], RZ ;  /* 0x0000680005087a24 */ /* 0x000fe200078e02ff */
[----:B------:R-:W-:Y:S01]  /*1a20*/  SHF.R.U32.HI R4, RZ, 0x3, R4 ;  /* 0x00000003ff047819 */ /* 0x000fe20000011604 */
[----:B------:R-:W-:Y:S02]  /*1a30*/  IMAD.SHL.U32 R5, R0, 0x40, RZ ;  /* 0x0000004000057824 */ /* 0x000fe400078e00ff */
[----:B------:R-:W-:Y:S01]  /*1a40*/  IMAD.SHL.U32 R19, R20, 0x8, RZ ;  /* 0x0000000814137824 */ /* 0x000fe200078e00ff */
[----:B------:R-:W-:Y:S01]  /*1a50*/  LOP3.LUT R4, R9, R4, RZ, 0x3c, !PT ;  /* 0x0000000409047212 */ /* 0x000fe200078e3cff */
[C---:B------:R-:W-:Y:S02]  /*1a60*/  IMAD R13, R14.reuse, c[0x0][0x19c], R13 ;  /* 0x000067000e0d7a24 */ /* 0x040fe400078e020d */
[----:B------:R-:W-:Y:S01]  /*1a70*/  IMAD.WIDE.U32 R134, R14, c[0x0][0x198], R24 ;  /* 0x000066000e867a25 */ /* 0x000fe200078e0018 */
[----:B------:R-:W-:-:S02]  /*1a80*/  LOP3.LUT R0, R4, 0xfffffe00, R5, 0xf8, !PT ;  /* 0xfffffe0004007812 */ /* 0x000fc400078ef805 */
[----:B------:R-:W-:Y:S01]  /*1a90*/  LOP3.LUT R208, R12, 0xfffffe00, R19, 0xf8, !PT ;  /* 0xfffffe000cd07812 */ /* 0x000fe200078ef813 */
[----:B------:R-:W-:Y:S01]  /*1aa0*/  IMAD.IADD R135, R135, 0x1, R13 ;  /* 0x0000000187877824 */ /* 0x000fe200078e020d */
[----:B------:R-:W-:Y:S01]  /*1ab0*/  LOP3.LUT R13, R87, 0xffffffe0, RZ, 0xc0, !PT ;  /* 0xffffffe0570d7812 */ /* 0x000fe200078ec0ff */
[C---:B------:R-:W-:Y:S01]  /*1ac0*/  IMAD R3, R7.reuse, c[0x0][0x1a4], R8 ;  /* 0x0000690007037a24 */ /* 0x040fe200078e0208 */
[----:B------:R-:W-:Y:S01]  /*1ad0*/  SHF.R.S32.HI R87, RZ, 0x5, R87 ;  /* 0x00000005ff577819 */ /* 0x000fe20000011457 */
[----:B------:R-:W-:-:S04]  /*1ae0*/  IMAD.WIDE.U32 R146, R7, c[0x0][0x1a0], R28 ;  /* 0x0000680007927a25 */ /* 0x000fc800078e001c */
[----:B------:R-:W-:Y:S02]  /*1af0*/  IMAD.MOV.U32 R7, RZ, RZ, 0x10 ;  /* 0x00000010ff077424 */ /* 0x000fe400078e00ff */
[----:B------:R-:W-:Y:S02]  /*1b00*/  IMAD.MOV.U32 R5, RZ, RZ, 0x20 ;  /* 0x00000020ff057424 */ /* 0x000fe400078e00ff */
[----:B------:R-:W-:Y:S01]  /*1b10*/  IMAD.WIDE.U32 R18, R18, c[0x0][0x1a8], R26 ;  /* 0x00006a0012127a25 */ /* 0x000fe200078e001a */
[----:B------:R-:W-:Y:S02]  /*1b20*/  SEL R7, R7, 0xfffffff0, !P1 ;  /* 0xfffffff007077807 */ /* 0x000fe40004800000 */
[----:B------:R-:W-:Y:S01]  /*1b30*/  SEL R5, R5, 0xffffffe0, !P2 ;  /* 0xffffffe005057807 */ /* 0x000fe20005000000 */
[----:B------:R-:W-:Y:S02]  /*1b40*/  IMAD.IADD R13, R16, 0x1, -R13 ;  /* 0x00000001100d7824 */ /* 0x000fe400078e0a0d */
[----:B------:R-:W-:-:S02]  /*1b50*/  IMAD.SHL.U32 R208, R208, 0x2, RZ ;  /* 0x00000002d0d07824 */ /* 0x000fc400078e00ff */
[----:B------:R-:W-:Y:S02]  /*1b60*/  IMAD.IADD R21, R19, 0x1, R21 ;  /* 0x0000000113157824 */ /* 0x000fe400078e0215 */
[----:B------:R-:W-:Y:S01]  /*1b70*/  IMAD.IADD R144, R147, 0x1, R3 ;  /* 0x0000000193907824 */ /* 0x000fe200078e0203 */
[----:B------:R-:W-:Y:S05]  /*1b80*/  @P3 BRA `(.L_x_689) ;  /* 0x000001e000003947 */ /* 0x000fea0003800000 */
[----:B------:R-:W-:Y:S01]  /*1b90*/  ISETP.GE.AND P5, PT, R210, c[0x0][0x220], PT ;  /* 0x00008800d2007a0c */ /* 0x000fe20003fa6270 */
[----:B------:R-:W-:Y:S01]  /*1ba0*/  IMAD R3, R23, c[0x0][0x190], RZ ;  /* 0x0000640017037a24 */ /* 0x000fe200078e02ff */
[----:B------:R-:W-:Y:S01]  /*1bb0*/  ISETP.GE.AND P4, PT, R201, c[0x0][0x220], PT ;  /* 0x00008800c9007a0c */ /* 0x000fe20003f86270 */
[----:B------:R-:W-:Y:S01]  /*1bc0*/  IMAD.MOV.U32 R20, RZ, RZ, R18 ;  /* 0x000000ffff147224 */ /* 0x000fe200078e0012 */
[----:B------:R-:W-:Y:S01]  /*1bd0*/  ISETP.GE.AND P3, PT, R200, c[0x0][0x220], PT ;  /* 0x00008800c8007a0c */ /* 0x000fe20003f66270 */
[C---:B------:R-:W-:Y:S02]  /*1be0*/  IMAD R3, R22.reuse, c[0x0][0x194], R3 ;  /* 0x0000650016037a24 */ /* 0x040fe400078e0203 */
[----:B------:R-:W-:-:S04]  /*1bf0*/  IMAD.WIDE.U32 R8, R22, c[0x0][0x190], R20 ;  /* 0x0000640016087a25 */ /* 0x000fc800078e0014 */
[----:B------:R-:W-:Y:S02]  /*1c00*/  IMAD.IADD R3, R9, 0x1, R3 ;  /* 0x0000000109037824 */ /* 0x000fe400078e0203 */
[C---:B------:R-:W-:Y:S01]  /*1c10*/  @!P5 LEA R26, P2, R8.reuse, c[0x0][0x160], 0x1 ;  /* 0x00005800081ada11 */ /* 0x040fe200078408ff */
[----:B------:R1:W-:Y:S01]  /*1c20*/  @P5 STS.128 [R208], RZ ;  /* 0x000000ffd0005388 */ /* 0x0003e20000000c00 */
[C---:B------:R-:W-:Y:S02]  /*1c30*/  @!P4 LEA R24, P1, R8.reuse, c[0x0][0x160], 0x1 ;  /* 0x000058000818ca11 */ /* 0x040fe400078208ff */
[C-C-:B------:R-:W-:Y:S02]  /*1c40*/  @!P5 LEA.HI.X R27, R8.reuse, c[0x0][0x164], R3.reuse, 0x1, P2 ;  /* 0x00005900081bda11 */ /* 0x140fe400010f0c03 */
[----:B------:R-:W-:-:S03]  /*1c50*/  @!P4 LEA.HI.X R25, R8, c[0x0][0x164], R3, 0x1, P1 ;  /* 0x000059000819ca11 */ /* 0x000fc600008f0c03 */
[----:B------:R-:W-:Y:S01]  /*1c60*/  @!PT LDS RZ, [RZ] ;  /* 0x00000000fffff984 */ /* 0x000fe20000000800 */
[----:B------:R-:W-:Y:S01]  /*1c70*/  @!PT LDS RZ, [RZ] ;  /* 0x00000000fffff984 */ /* 0x000fe20000000800 */
[----:B------:R-:W-:Y:S01]  /*1c80*/  @!PT LDS RZ, [RZ] ;  /* 0x00000000fffff984 */ /* 0x000fe20000000800 */
[----:B------:R1:W-:Y:S04]  /*1c90*/  @!P5 LDGSTS.E.BYPASS.LTC128B.128 [R208], [R26.64] ;  /* 0x000000001ad0dfae */ /* 0x0003e8000b901d46 */
[----:B------:R1:W-:Y:S04]  /*1ca0*/  @P4 STS.128 [R208+0x2000], RZ ;  /* 0x002000ffd0004388 */ /* 0x0003e80000000c00 */
[----:B------:R-:W-:Y:S01]  /*1cb0*/  @!PT LDS RZ, [RZ] ;  /* 0x00000000fffff984 */ /* 0x000fe20000000800 */
[----:B------:R-:W-:Y:S01]  /*1cc0*/  @!PT LDS RZ, [RZ] ;  /* 0x00000000fffff984 */ /* 0x000fe20000000800 */
[----:B------:R-:W-:Y:S01]  /*1cd0*/  @!PT LDS RZ, [RZ] ;  /* 0x00000000fffff984 */ /* 0x000fe20000000800 */
[----:B------:R1:W-:Y:S04]  /*1ce0*/  @!P4 LDGSTS.E.BYPASS.LTC128B.128 [R208+0x2000], [R24.64+0x80] ;  /* 0x0200008018d0cfae */ /* 0x0003e8000b901d46 */
[----:B------:R1:W-:Y:S01]  /*1cf0*/  @P3 STS.128 [R208+0x4000], RZ ;  /* 0x004000ffd0003388 */ /* 0x0003e20000000c00 */
[----:B------:R-:W-:Y:S05]  /*1d00*/  @P3 BRA `(.L_x_689) ;  /* 0x0000006000003947 */ /* 0x000fea0003800000 */
[----:B-1----:R-:W-:-:S04]  /*1d10*/  LEA R24, P1, R8, c[0x0][0x160], 0x1 ;  /* 0x0000580008187a11 */ /* 0x002fc800078208ff */
[----:B------:R-:W-:-:S05]  /*1d20*/  LEA.HI.X R25, R8, c[0x0][0x164], R3, 0x1, P1 ;  /* 0x0000590008197a11 */ /* 0x000fca00008f0c03 */
[----:B------:R-:W-:Y:S01]  /*1d30*/  @!PT LDS RZ, [RZ] ;  /* 0x00000000fffff984 */ /* 0x000fe20000000800 */
[----:B------:R-:W-:Y:S01]  /*1d40*/  @!PT LDS RZ, [RZ] ;  /* 0x00000000fffff984 */ /* 0x000fe20000000800 */
[----:B------:R-:W-:Y:S01]  /*1d50*/  @!PT LDS RZ, [RZ] ;  /* 0x00000000fffff984 */ /* 0x000fe20000000800 */
[----:B------:R1:W-:Y:S04]  /*1d60*/  LDGSTS.E.BYPASS.LTC128B.128 [R208+0x4000], [R24.64+0x100] ;  /* 0x0400010018d07fae */ /* 0x0003e8000b901d46 */
.L_x_689:
[----:B------:R-:W-:Y:S05]  /*1d70*/  BSYNC B0 ;  /* 0x0000000000007941 */ /* 0x000fea0003800000 */
.L_x_688:
[----:B------:R-:W-:Y:S01]  /*1d80*/  IADD3 R8, R14, 0x10, RZ ;  /* 0x000000100e087810 */ /* 0x000fe20007ffe0ff */
[----:B------:R-:W-:Y:S03]  /*1d90*/  BSSY B0, `(.L_x_690) ;  /* 0x0000024000007945 */ /* 0x000fe60003800000 */
[----:B------:R-:W-:-:S13]  /*1da0*/  ISETP.GE.AND P1, PT, R8, R199, PT ;  /* 0x000000c70800720c */ /* 0x000fda0003f26270 */
[----:B------:R-:W-:Y:S05]  /*1db0*/  @P1 BRA `(.L_x_691) ;  /* 0x0000021000001947 */ /* 0x000fea0003800000 */
[----:B------:R-:W-:Y:S01]  /*1dc0*/  IADD3 R4, P1, R22, 0x10, RZ ;  /* 0x0000001016047810 */ /* 0x000fe20007f3e0ff */
[----:B-1----:R-:W-:Y:S01]  /*1dd0*/  IMAD.MOV.U32 R24, RZ, RZ, R18 ;  /* 0x000000ffff187224 */ /* 0x002fe200078e0012 */
[----:B------:R-:W-:Y:S01]  /*1de0*/  ISETP.GE.AND P4, PT, R210, c[0x0][0x220], PT ;  /* 0x00008800d2007a0c */ /* 0x000fe20003f86270 */
[----:B------:R-:W-:Y:S01]  /*1df0*/  IMAD.MOV.U32 R25, RZ, RZ, R21 ;  /* 0x000000ffff197224 */ /* 0x000fe200078e0015 */
[----:B------:R-:W-:Y:S01]  /*1e00*/  ISETP.GE.AND P3, PT, R201, c[0x0][0x220], PT ;  /* 0x00008800c9007a0c */ /* 0x000fe20003f66270 */
[----:B------:R-:W-:Y:S01]  /*1e10*/  IMAD.X R3, RZ, RZ, R23, P1 ;  /* 0x000000ffff037224 */ /* 0x000fe200008e0617 */
[----:B------:R-:W-:Y:S01]  /*1e20*/  ISETP.GE.AND P1, PT, R200, c[0x0][0x220], PT ;  /* 0x00008800c8007a0c */ /* 0x000fe20003f26270 */
[----:B------:R-:W-:-:S04]  /*1e30*/  IMAD.WIDE.U32 R24, R4, c[0x0][0x190], R24 ;  /* 0x0000640004187a25 */ /* 0x000fc800078e0018 */
[----:B------:R-:W-:-:S04]  /*1e40*/  IMAD R3, R3, c[0x0][0x190], RZ ;  /* 0x0000640003037a24 */ /* 0x000fc800078e02ff */
[----:B------:R-:W-:Y:S01]  /*1e50*/  IMAD R3, R4, c[0x0][0x194], R3 ;  /* 0x0000650004037a24 */ /* 0x000fe200078e0203 */
[C---:B------:R-:W-:Y:S01]  /*1e60*/  @!P4 LEA R26, P5, R24.reuse, c[0x0][0x160], 0x1 ;  /* 0x00005800181aca11 */ /* 0x040fe200078a08ff */
[----:B------:R1:W-:Y:S01]  /*1e70*/  @P4 STS.128 [R208+0x800], RZ ;  /* 0x000800ffd0004388 */ /* 0x0003e20000000c00 */
[----:B------:R-:W-:Y:S01]  /*1e80*/  @!P3 LEA R28, P2, R24, c[0x0][0x160], 0x1 ;  /* 0x00005800181cba11 */ /* 0x000fe200078408ff */
[----:B------:R-:W-:-:S05]  /*1e90*/  IMAD.IADD R3, R25, 0x1, R3 ;  /* 0x0000000119037824 */ /* 0x000fca00078e0203 */
[C-C-:B------:R-:W-:Y:S02]  /*1ea0*/  @!P4 LEA.HI.X R27, R24.reuse, c[0x0][0x164], R3.reuse, 0x1, P5 ;  /* 0x00005900181bca11 */ /* 0x140fe400028f0c03 */
[----:B------:R-:W-:-:S03]  /*1eb0*/  @!P3 LEA.HI.X R29, R24, c[0x0][0x164], R3, 0x1, P2 ;  /* 0x00005900181dba11 */ /* 0x000fc600010f0c03 */
[----:B------:R-:W-:Y:S01]  /*1ec0*/  @!PT LDS RZ, [RZ] ;  /* 0x00000000fffff984 */ /* 0x000fe20000000800 */
[----:B------:R-:W-:Y:S01]  /*1ed0*/  @!PT LDS RZ, [RZ] ;  /* 0x00000000fffff984 */ /* 0x000fe20000000800 */
[----:B------:R-:W-:Y:S01]  /*1ee0*/  @!PT LDS RZ, [RZ] ;  /* 0x00000000fffff984 */ /* 0x000fe20000000800 */
[----:B------:R1:W-:Y:S04]  /*1ef0*/  @!P4 LDGSTS.E.BYPASS.LTC128B.128 [R208+0x800], [R26.64] ;  /* 0x008000001ad0cfae */ /* 0x0003e8000b901d46 */
        /* <DEDUP_REMOVED lines=13> */
.L_x_691:
[----:B------:R-:W-:Y:S05]  /*1fd0*/  BSYNC B0 ;  /* 0x0000000000007941 */ /* 0x000fea0003800000 */
.L_x_690:
        /* <DEDUP_REMOVED lines=37> */
.L_x_693:
[----:B------:R-:W-:Y:S05]  /*2230*/  BSYNC B0 ;  /* 0x0000000000007941 */ /* 0x000fea0003800000 */
.L_x_692:
        /* <DEDUP_REMOVED lines=30> */
[----:B--2---:R-:W-:-:S04]  /*2420*/  LEA R20, P1, R18, c[0x0][0x160], 0x1 ;  /* 0x0000580012147a11 */ /* 0x004fc800078208ff */
[----:B------:R-:W-:-:S05]  /*2430*/  LEA.HI.X R21, R18, c[0x0][0x164], R3, 0x1, P1 ;  /* 0x0000590012157a11 */ /* 0x000fca00008f0c03 */
[----:B------:R-:W-:Y:S01]  /*2440*/  @!PT LDS RZ, [RZ] ;  /* 0x00000000fffff984 */ /* 0x000fe20000000800 */
[----:B------:R-:W-:Y:S01]  /*2450*/  @!PT LDS RZ, [RZ] ;  /* 0x00000000fffff984 */ /* 0x000fe20000000800 */
[----:B------:R-:W-:Y:S01]  /*2460*/  @!PT LDS RZ, [RZ] ;  /* 0x00000000fffff984 */ /* 0x000fe20000000800 */
[----:B------:R2:W-:Y:S04]  /*2470*/  LDGSTS.E.BYPASS.LTC128B.128 [R208+0x5800], [R20.64+0x100] ;  /* 0x0580010014d07fae */ /* 0x0005e8000b901d46 */
.L_x_695:
[----:B------:R-:W-:Y:S05]  /*2480*/  BSYNC B0 ;  /* 0x0000000000007941 */ /* 0x000fea0003800000 */
.L_x_694:
[----:B------:R-:W-:Y:S01]  /*2490*/  IADD3 R207, R133, -0x1, RZ ;  /* 0xffffffff85cf7810 */ /* 0x000fe20007ffe0ff */
[----:B------:R-:W-:Y:S04]  /*24a0*/  BSSY B0, `(.L_x_696) ;  /* 0x000001e000007945 */ /* 0x000fe80003800000 */
[----:B------:R-:W-:-:S04]  /*24b0*/  IMAD.SHL.U32 R3, R207, 0x40, RZ ;  /* 0x00000040cf037824 */ /* 0x000fc800078e00ff */
[----:B------:R-:W-:-:S05]  /*24c0*/  IMAD.IADD R9, R86, 0x1, -R3 ;  /* 0x0000000156097824 */ /* 0x000fca00078e0a03 */
[----:B------:R-:W-:-:S13]  /*24d0*/  ISETP.GE.AND P1, PT, R14, R9, PT ;  /* 0x000000090e00720c */ /* 0x000fda0003f26270 */
[----:B------:R-:W-:Y:S05]  /*24e0*/  @P1 BRA `(.L_x_697) ;  /* 0x0000019000001947 */ /* 0x000fea0003800000 */
[----:B------:R-:W-:Y:S02]  /*24f0*/  ISETP.GE.AND P4, PT, R210, c[0x0][0x220], PT ;  /* 0x00008800d2007a0c */ /* 0x000fe40003f86270 */
[----:B------:R-:W-:Y:S02]  /*2500*/  ISETP.GE.AND P3, PT, R201, c[0x0][0x220], PT ;  /* 0x00008800c9007a0c */ /* 0x000fe40003f66270 */
[----:B------:R-:W-:-:S09]  /*2510*/  ISETP.GE.AND P1, PT, R200, c[0x0][0x220], PT ;  /* 0x00008800c8007a0c */ /* 0x000fd20003f26270 */
[C---:B--2---:R-:W-:Y:S01]  /*2520*/  @!P4 LEA R20, P5, R134.reuse, c[0x0][0x168], 0x1 ;  /* 0x00005a008614ca11 */ /* 0x044fe200078a08ff */
[----:B------:R2:W-:Y:S01]  /*2530*/  @P4 STS.128 [R208+0x6000], RZ ;  /* 0x006000ffd0004388 */ /* 0x0005e20000000c00 */
[C---:B------:R-:W-:Y:S02]  /*2540*/  @!P3 LEA R18, P2, R134.reuse, c[0x0][0x168], 0x1 ;  /* 0x00005a008612ba11 */ /* 0x040fe400078408ff */
        /* <DEDUP_REMOVED lines=19> */
.L_x_697:
[----:B------:R-:W-:Y:S05]  /*2680*/  BSYNC B0 ;  /* 0x0000000000007941 */ /* 0x000fea0003800000 */
.L_x_696:
[----:B------:R-:W-:Y:S01]  /*2690*/  ISETP.GE.AND P1, PT, R8, R9, PT ;  /* 0x000000090800720c */ /* 0x000fe20003f26270 */
[----:B------:R-:W-:Y:S01]  /*26a0*/  IMAD.MOV.U32 R4, RZ, RZ, c[0x0][0x198] ;  /* 0x00006600ff047624 */ /* 0x000fe200078e00ff */
[----:B------:R-:W-:Y:S03]  /*26b0*/  BSSY B0, `(.L_x_698) ;  /* 0x000001f000007945 */ /* 0x000fe60003800000 */
[C---:B------:R-:W-:Y:S01]  /*26c0*/  IMAD.SHL.U32 R203, R4.reuse, 0x10, RZ ;  /* 0x0000001004cb7824 */ /* 0x040fe200078e00ff */
[----:B------:R-:W-:-:S07]  /*26d0*/  SHF.L.U64.HI R202, R4, R11, c[0x0][0x19c] ;  /* 0x0000670004ca7619 */ /* 0x000fce000001020b */
[----:B------:R-:W-:Y:S05]  /*26e0*/  @P1 BRA `(.L_x_699) ;  /* 0x000001b000001947 */ /* 0x000fea0003800000 */
[----:B------:R-:W-:Y:S02]  /*26f0*/  ISETP.GE.AND P4, PT, R210, c[0x0][0x220], PT ;  /* 0x00008800d2007a0c */ /* 0x000fe40003f86270 */
[----:B------:R-:W-:Y:S02]  /*2700*/  ISETP.GE.AND P3, PT, R201, c[0x0][0x220], PT ;  /* 0x00008800c9007a0c */ /* 0x000fe40003f66270 */
[----:B--2---:R-:W-:Y:S02]  /*2710*/  IADD3 R18, P2, R203, R134, RZ ;  /* 0x00000086cb127210 */ /* 0x004fe40007f5e0ff */
[----:B------:R-:W-:-:S03]  /*2720*/  ISETP.GE.AND P1, PT, R200, c[0x0][0x220], PT ;  /* 0x00008800c8007a0c */ /* 0x000fc60003f26270 */
[----:B------:R-:W-:-:S04]  /*2730*/  IMAD.X R17, R202, 0x1, R135, P2 ;  /* 0x00000001ca117824 */ /* 0x000fc800010e0687 */
[C---:B------:R-:W-:Y:S01]  /*2740*/  @!P4 LEA R22, P5, R18.reuse, c[0x0][0x168], 0x1 ;  /* 0x00005a001216ca11 */ /* 0x040fe200078a08ff */
        /* <DEDUP_REMOVED lines=21> */
.L_x_699:
[----:B------:R-:W-:Y:S05]  /*28a0*/  BSYNC B0 ;  /* 0x0000000000007941 */ /* 0x000fea0003800000 */
.L_x_698:
[----:B------:R-:W-:Y:S01]  /*28b0*/  ISETP.GE.AND P1, PT, R12, R9, PT ;  /* 0x000000090c00720c */ /* 0x000fe20003f26270 */
[----:B------:R-:W-:-:S12]  /*28c0*/  BSSY B0, `(.L_x_700) ;  /* 0x000001e000007945 */ /* 0x000fd80003800000 */
[----:B------:R-:W-:Y:S05]  /*28d0*/  @P1 BRA `(.L_x_701) ;  /* 0x000001c000001947 */ /* 0x000fea0003800000 */
[----:B------:R-:W-:Y:S01]  /*28e0*/  ISETP.GE.AND P4, PT, R210, c[0x0][0x220], PT ;  /* 0x00008800d2007a0c */ /* 0x000fe20003f86270 */
[----:B------:R-:W-:Y:S01]  /*28f0*/  IMAD.MOV.U32 R17, RZ, RZ, c[0x0][0x19c] ;  /* 0x00006700ff117624 */ /* 0x000fe200078e00ff */
[----:B------:R-:W-:Y:S02]  /*2900*/  ISETP.GE.AND P3, PT, R201, c[0x0][0x220], PT ;  /* 0x00008800c9007a0c */ /* 0x000fe40003f66270 */
[----:B--2---:R-:W-:Y:S02]  /*2910*/  LEA R18, P2, R4, R134, 0x5 ;  /* 0x0000008604127211 */ /* 0x004fe400078428ff */
[----:B------:R-:W-:Y:S02]  /*2920*/  ISETP.GE.AND P1, PT, R200, c[0x0][0x220], PT ;  /* 0x00008800c8007a0c */ /* 0x000fe40003f26270 */
[----:B------:R-:W-:-:S05]  /*2930*/  LEA.HI.X R17, R4, R135, R17, 0x5, P2 ;  /* 0x0000008704117211 */ /* 0x000fca00010f2c11 */
        /* <DEDUP_REMOVED lines=22> */
.L_x_701:
[----:B------:R-:W-:Y:S05]  /*2aa0*/  BSYNC B0 ;  /* 0x0000000000007941 */ /* 0x000fea0003800000 */
.L_x_700:
[----:B------:R-:W-:Y:S01]  /*2ab0*/  ISETP.GE.AND P1, PT, R10, R9, PT ;  /* 0x000000090a00720c */ /* 0x000fe20003f26270 */
[----:B------:R-:W-:-:S12]  /*2ac0*/  BSSY B0, `(.L_x_702) ;  /* 0x000001f000007945 */ /* 0x000fd80003800000 */
[----:B------:R-:W-:Y:S05]  /*2ad0*/  @P1 BRA `(.L_x_703) ;  /* 0x000001d000001947 */ /* 0x000fea0003800000 */
[----:B------:R-:W-:Y:S01]  /*2ae0*/  ISETP.GE.AND P4, PT, R210, c[0x0][0x220], PT ;  /* 0x00008800d2007a0c */ /* 0x000fe20003f86270 */
[----:B------:R-:W-:Y:S01]  /*2af0*/  ULDC UR4, c[0x0][0x19c] ;  /* 0x0000670000047ab9 */ /* 0x000fe20000000800 */
[----:B------:R-:W-:Y:S01]  /*2b00*/  ISETP.GE.AND P3, PT, R201, c[0x0][0x220], PT ;  /* 0x00008800c9007a0c */ /* 0x000fe20003f66270 */
[----:B------:R-:W-:Y:S01]  /*2b10*/  UIMAD UR4, UR4, 0x30, URZ ;  /* 0x00000030040478a4 */ /* 0x000fe2000f8e023f */
[----:B--2---:R-:W-:Y:S01]  /*2b20*/  IMAD.WIDE.U32 R20, R4, 0x30, R134 ;  /* 0x0000003004147825 */ /* 0x004fe200078e0086 */
[----:B------:R-:W-:-:S04]  /*2b30*/  ISETP.GE.AND P1, PT, R200, c[0x0][0x220], PT ;  /* 0x00008800c8007a0c */ /* 0x000fc80003f26270 */
[----:B------:R-:W-:-:S04]  /*2b40*/  IADD3 R17, R21, UR4, RZ ;  /* 0x0000000415117c10 */ /* 0x000fc8000fffe0ff */
        /* <DEDUP_REMOVED lines=22> */
.L_x_703:
[----:B------:R-:W-:Y:S05]  /*2cb0*/  BSYNC B0 ;  /* 0x0000000000007941 */ /* 0x000fea0003800000 */
.L_x_702:
[----:B------:R-:W0:Y:S01]  /*2cc0*/  LDGDEPBAR ;  /* 0x00000000000079af */ /* 0x000e220000000000 */
[----:B------:R-:W-:Y:S01]  /*2cd0*/  ISETP.GE.AND P2, PT, R14, R9, PT ;  /* 0x000000090e00720c */ /* 0x000fe20003f46270 */
[----:B------:R-:W-:Y:S01]  /*2ce0*/  IMAD.SHL.U32 R84, R16, 0x2, RZ ;  /* 0x0000000210547824 */ /* 0x000fe200078e00ff */
[----:B------:R-:W-:Y:S01]  /*2cf0*/  LEA R222, P1, R146, c[0x0][0x170], 0x1 ;  /* 0x00005c0092de7a11 */ /* 0x000fe200078208ff */
[----:B------:R-:W-:Y:S03]  /*2d00*/  BSSY B0, `(.L_x_704) ;  /* 0x000001e000007945 */ /* 0x000fe60003800000 */
[----:B------:R-:W-:Y:S02]  /*2d10*/  LOP3.LUT R84, R84, 0x6, RZ, 0xc0, !PT ;  /* 0x0000000654547812 */ /* 0x000fe400078ec0ff */
[----:B------:R-:W-:Y:S01]  /*2d20*/  LEA.HI.X R223, R146, c[0x0][0x174], R144, 0x1, P1 ;  /* 0x00005d0092df7a11 */ /* 0x000fe200008f0c90 */
[----:B------:R-:W-:-:S04]  /*2d30*/  DEPBAR.LE SB0, 0x0 ;  /* 0x000080000000791a */ /* 0x000fc80000000000 */
[----:B------:R-:W-:Y:S06]  /*2d40*/  BAR.SYNC.DEFER_BLOCKING 0x0 ;  /* 0x0000000000007b1d */ /* 0x000fec0000010000 */
[----:B------:R3:W-:Y:S04]  /*2d50*/  @P2 STS.128 [R208+0xc000], RZ ;  /* 0x00c000ffd0002388 */ /* 0x0007e80000000c00 */
[----:B------:R3:W-:Y:S04]  /*2d60*/  @P2 STS.128 [R208+0xe000], RZ ;  /* 0x00e000ffd0002388 */ /* 0x0007e80000000c00 */
[----:B------:R3:W-:Y:S01]  /*2d70*/  @P2 STS.128 [R208+0x10000], RZ ;  /* 0x010000ffd0002388 */ /* 0x0007e20000000c00 */
[----:B------:R-:W-:Y:S05]  /*2d80*/  @P2 BRA `(.L_x_705) ;  /* 0x0000015000002947 */ /* 0x000fea0003800000 */
[----:B------:R-:W-:Y:S02]  /*2d90*/  ISETP.GE.AND P3, PT, R210, c[0x0][0x220], PT ;  /* 0x00008800d2007a0c */ /* 0x000fe40003f66270 */
[----:B------:R-:W-:-:S02]  /*2da0*/  ISETP.GE.AND P2, PT, R201, c[0x0][0x220], PT ;  /* 0x00008800c9007a0c */ /* 0x000fc40003f46270 */
[----:B------:R-:W-:-:S09]  /*2db0*/  ISETP.GE.AND P1, PT, R200, c[0x0][0x220], PT ;  /* 0x00008800c8007a0c */ /* 0x000fd20003f26270 */
[----:B------:R-:W-:Y:S01]  /*2dc0*/  @!P3 IMAD.MOV.U32 R16, RZ, RZ, R222 ;  /* 0x000000ffff10b224 */ /* 0x000fe200078e00de */
[----:B------:R4:W-:Y:S01]  /*2dd0*/  @P3 STS.128 [R208+0xc000], RZ ;  /* 0x00c000ffd0003388 */ /* 0x0009e20000000c00 */
[----:B------:R-:W-:-:S05]  /*2de0*/  @!P3 IMAD.MOV.U32 R17, RZ, RZ, R223 ;  /* 0x000000ffff11b224 */ /* 0x000fca00078e00df */
        /* <DEDUP_REMOVED lines=11> */
[----:B------:R-:W-:Y:S01]  /*2ea0*/  @!PT LDS RZ, [RZ] ;  /* 0x00000000fffff984 */ /* 0x000fe20000000800 */
[----:B------:R-:W-:Y:S01]  /*2eb0*/  @!PT LDS RZ, [RZ] ;  /* 0x00000000fffff984 */ /* 0x000fe20000000800 */
[----:B------:R-:W-:Y:S01]  /*2ec0*/  @!PT LDS RZ, [RZ] ;  /* 0x00000000fffff984 */ /* 0x000fe20000000800 */
[----:B------:R1:W-:Y:S02]  /*2ed0*/  LDGSTS.E.BYPASS.LTC128B.128 [R208+0x10000], [R222.64+0x100] ;  /* 0x10000100ded07fae */ /* 0x0003e4000b901d46 */
.L_x_705:
[----:B------:R-:W-:Y:S05]  /*2ee0*/  BSYNC B0 ;  /* 0x0000000000007941 */ /* 0x000fea0003800000 */
.L_x_704:
[----:B------:R-:W-:Y:S01]  /*2ef0*/  ISETP.GE.AND P1, PT, R8, R9, PT ;  /* 0x000000090800720c */ /* 0x000fe20003f26270 */
[----:B------:R-:W-:Y:S01]  /*2f00*/  IMAD.MOV.U32 R8, RZ, RZ, c[0x0][0x1a0] ;  /* 0x00006800ff087624 */ /* 0x000fe200078e00ff */
[----:B------:R-:W-:Y:S03]  /*2f10*/  BSSY B0, `(.L_x_706) ;  /* 0x0000020000007945 */ /* 0x000fe60003800000 */
[C---:B------:R-:W-:Y:S01]  /*2f20*/  IMAD.SHL.U32 R205, R8.reuse, 0x10, RZ ;  /* 0x0000001008cd7824 */ /* 0x040fe200078e00ff */
[----:B------:R-:W-:-:S07]  /*2f30*/  SHF.L.U64.HI R204, R8, R11, c[0x0][0x1a4] ;  /* 0x0000690008cc7619 */ /* 0x000fce000001020b */
[----:B------:R1:W-:Y:S04]  /*2f40*/  @P1 STS.128 [R208+0xc800], RZ ;  /* 0x00c800ffd0001388 */ /* 0x0003e80000000c00 */
[----:B------:R1:W-:Y:S04]  /*2f50*/  @P1 STS.128 [R208+0xe800], RZ ;  /* 0x00e800ffd0001388 */ /* 0x0003e80000000c00 */
[----:B------:R1:W-:Y:S01]  /*2f60*/  @P1 STS.128 [R208+0x10800], RZ ;  /* 0x010800ffd0001388 */ /* 0x0003e20000000c00 */
[----:B------:R-:W-:Y:S05]  /*2f70*/  @P1 BRA `(.L_x_707) ;  /* 0x0000019000001947 */ /* 0x000fea0003800000 */
[----:B------:R-:W-:Y:S02]  /*2f80*/  ISETP.GE.AND P4, PT, R210, c[0x0][0x220], PT ;  /* 0x00008800d2007a0c */ /* 0x000fe40003f86270 */
[----:B------:R-:W-:-:S02]  /*2f90*/  ISETP.GE.AND P3, PT, R201, c[0x0][0x220], PT ;  /* 0x00008800c9007a0c */ /* 0x000fc40003f66270 */
[----:B------:R-:W-:-:S09]  /*2fa0*/  ISETP.GE.AND P1, PT, R200, c[0x0][0x220], PT ;  /* 0x00008800c8007a0c */ /* 0x000fd20003f26270 */
[CC--:B--2---:R-:W-:Y:S01]  /*2fb0*/  @!P4 LEA R18, P5, R205.reuse, R222.reuse, 0x1 ;  /* 0x000000decd12c211 */ /* 0x0c4fe200078a08ff */
[----:B------:R2:W-:Y:S01]  /*2fc0*/  @P4 STS.128 [R208+0xc800], RZ ;  /* 0x00c800ffd0004388 */ /* 0x0005e20000000c00 */
[C---:B----4-:R-:W-:Y:S02]  /*2fd0*/  @!P3 LEA R16, P2, R205.reuse, R222, 0x1 ;  /* 0x000000decd10b211 */ /* 0x050fe400078408ff */
[CCC-:B------:R-:W-:Y:S02]  /*2fe0*/  @!P4 LEA.HI.X R19, R205.reuse, R223.reuse, R204.reuse, 0x1, P5 ;  /* 0x000000dfcd13c211 */ /* 0x1c0fe400028f0ccc */
[----:B------:R-:W-:-:S03]  /*2ff0*/  @!P3 LEA.HI.X R17, R205, R223, R204, 0x1, P2 ;  /* 0x000000dfcd11b211 */ /* 0x000fc600010f0ccc */
        /* <DEDUP_REMOVED lines=11> */
[----:B--2---:R-:W-:-:S04]  /*30b0*/  LEA R16, P1, R205, R222, 0x1 ;  /* 0x000000decd107211 */ /* 0x004fc800078208ff */
[----:B------:R-:W-:-:S05]  /*30c0*/  LEA.HI.X R17, R205, R223, R204, 0x1, P1 ;  /* 0x000000dfcd117211 */ /* 0x000fca00008f0ccc */
[----:B------:R-:W-:Y:S01]  /*30d0*/  @!PT LDS RZ, [RZ] ;  /* 0x00000000fffff984 */ /* 0x000fe20000000800 */
[----:B------:R-:W-:Y:S01]  /*30e0*/  @!PT LDS RZ, [RZ] ;  /* 0x00000000fffff984 */ /* 0x000fe20000000800 */
[----:B------:R-:W-:Y:S01]  /*30f0*/  @!PT LDS RZ, [RZ] ;  /* 0x00000000fffff984 */ /* 0x000fe20000000800 */
[----:B------:R2:W-:Y:S04]  /*3100*/  LDGSTS.E.BYPASS.LTC128B.128 [R208+0x10800], [R16.64+0x100] ;  /* 0x1080010010d07fae */ /* 0x0005e8000b901d46 */
.L_x_707:
[----:B------:R-:W-:Y:S05]  /*3110*/  BSYNC B0 ;  /* 0x0000000000007941 */ /* 0x000fea0003800000 */
.L_x_706:
[----:B------:R-:W-:Y:S01]  /*3120*/  ISETP.GE.AND P1, PT, R12, R9, PT ;  /* 0x000000090c00720c */ /* 0x000fe20003f26270 */
[----:B------:R-:W-:-:S12]  /*3130*/  BSSY B0, `(.L_x_708) ;  /* 0x0000021000007945 */ /* 0x000fd80003800000 */
[----:B------:R1:W-:Y:S04]  /*3140*/  @P1 STS.128 [R208+0xd000], RZ ;  /* 0x00d000ffd0001388 */ /* 0x0003e80000000c00 */
[----:B------:R1:W-:Y:S04]  /*3150*/  @P1 STS.128 [R208+0xf000], RZ ;  /* 0x00f000ffd0001388 */ /* 0x0003e80000000c00 */
[----:B------:R1:W-:Y:S01]  /*3160*/  @P1 STS.128 [R208+0x11000], RZ ;  /* 0x011000ffd0001388 */ /* 0x0003e20000000c00 */
[----:B------:R-:W-:Y:S05]  /*3170*/  @P1 BRA `(.L_x_709) ;  /* 0x000001c000001947 */ /* 0x000fea0003800000 */
[----:B------:R-:W-:Y:S01]  /*3180*/  ISETP.GE.AND P4, PT, R210, c[0x0][0x220], PT ;  /* 0x00008800d2007a0c */ /* 0x000fe20003f86270 */
[----:B------:R-:W-:Y:S01]  /*3190*/  IMAD.MOV.U32 R11, RZ, RZ, 0x5 ;  /* 0x00000005ff0b7424 */ /* 0x000fe200078e00ff */
[----:B------:R-:W-:Y:S01]  /*31a0*/  ISETP.GE.AND P3, PT, R201, c[0x0][0x220], PT ;  /* 0x00008800c9007a0c */ /* 0x000fe20003f66270 */
[----:B------:R-:W-:Y:S01]  /*31b0*/  IMAD.SHL.U32 R12, R8, 0x20, RZ ;  /* 0x00000020080c7824 */ /* 0x000fe200078e00ff */
[----:B------:R-:W-:-:S02]  /*31c0*/  ISETP.GE.AND P1, PT, R200, c[0x0][0x220], PT ;  /* 0x00008800c8007a0c */ /* 0x000fc40003f26270 */
[----:B------:R-:W-:-:S07]  /*31d0*/  SHF.L.U64.HI R11, R8, R11, c[0x0][0x1a4] ;  /* 0x00006900080b7619 */ /* 0x000fce000001020b */
        /* <DEDUP_REMOVED lines=22> */
.L_x_709:
[----:B------:R-:W-:Y:S05]  /*3340*/  BSYNC B0 ;  /* 0x0000000000007941 */ /* 0x000fea0003800000 */
.L_x_708:
[----:B------:R-:W-:Y:S01]  /*3350*/  ISETP.GE.AND P1, PT, R10, R9, PT ;  /* 0x000000090a00720c */ /* 0x000fe20003f26270 */
[----:B------:R-:W-:Y:S01]  /*3360*/  BSSY B0, `(.L_x_710) ;  /* 0x0000029000007945 */ /* 0x000fe20003800000 */
[----:B------:R-:W-:-:S04]  /*3370*/  SHF.R.S32.HI R10, RZ, 0x1f, R13 ;  /* 0x0000001fff0a7819 */ /* 0x000fc8000001140d */
[----:B------:R-:W-:-:S04]  /*3380*/  LEA.HI R10, R10, R13, RZ, 0x2 ;  /* 0x0000000d0a0a7211 */ /* 0x000fc800078f10ff */
[----:B------:R-:W-:-:S03]  /*3390*/  SHF.R.S32.HI R85, RZ, 0x2, R10 ;  /* 0x00000002ff557819 */ /* 0x000fc6000001140a */
[----:B------:R1:W-:Y:S04]  /*33a0*/  @P1 STS.128 [R208+0xd800], RZ ;  /* 0x00d800ffd0001388 */ /* 0x0003e80000000c00 */
[----:B------:R1:W-:Y:S04]  /*33b0*/  @P1 STS.128 [R208+0xf800], RZ ;  /* 0x00f800ffd0001388 */ /* 0x0003e80000000c00 */
[----:B------:R1:W-:Y:S01]  /*33c0*/  @P1 STS.128 [R208+0x11800], RZ ;  /* 0x011800ffd0001388 */ /* 0x0003e20000000c00 */
[----:B------:R-:W-:Y:S05]  /*33d0*/  @P1 BRA `(.L_x_711) ;  /* 0x0000021000001947 */ /* 0x000fea0003800000 */
[----:B------:R-:W-:Y:S02]  /*33e0*/  ISETP.GE.AND P3, PT, R210, c[0x0][0x220], PT ;  /* 0x00008800d2007a0c */ /* 0x000fe40003f66270 */
[----:B------:R-:W-:-:S02]  /*33f0*/  ISETP.GE.AND P2, PT, R201, c[0x0][0x220], PT ;  /* 0x00008800c9007a0c */ /* 0x000fc40003f46270 */
[----:B------:R-:W-:-:S09]  /*3400*/  ISETP.GE.AND P1, PT, R200, c[0x0][0x220], PT ;  /* 0x00008800c8007a0c */ /* 0x000fd20003f26270 */
[----:B------:R-:W-:Y:S01]  /*3410*/  @!P3 MOV R10, c[0x0][0x1a4] ;  /* 0x00006900000aba02 */ /* 0x000fe20000000f00 */
[--C-:B------:R-:W-:Y:S01]  /*3420*/  @!P3 IMAD.MOV.U32 R13, RZ, RZ, R223.reuse ;  /* 0x000000ffff0db224 */ /* 0x100fe200078e00df */
[----:B------:R-:W-:Y:S01]  /*3430*/  @!P3 MOV R12, R222 ;  /* 0x000000de000cb202 */ /* 0x000fe20000000f00 */
[C---:B--2-4-:R-:W-:Y:S01]  /*3440*/  @!P2 IMAD.WIDE.U32 R16, R8.reuse, 0x60, R222 ;  /* 0x000000600810a825 */ /* 0x054fe200078e00de */
[----:B------:R-:W-:Y:S01]  /*3450*/  @!P2 MOV R9, c[0x0][0x1a4] ;  /* 0x000069000009aa02 */ /* 0x000fe20000000f00 */
[----:B------:R2:W-:Y:S02]  /*3460*/  @P3 STS.128 [R208+0xd800], RZ ;  /* 0x00d800ffd0003388 */ /* 0x0005e40000000c00 */
[----:B------:R-:W-:-:S04]  /*3470*/  @!P3 IMAD.WIDE.U32 R12, R8, 0x60, R12 ;  /* 0x00000060080cb825 */ /* 0x000fc800078e000c */
[----:B------:R-:W-:Y:S02]  /*3480*/  @!P3 IMAD R10, R10, 0x60, RZ ;  /* 0x000000600a0ab824 */ /* 0x000fe400078e02ff */
[----:B------:R-:W-:-:S03]  /*3490*/  @!P2 IMAD R9, R9, 0x60, RZ ;  /* 0x000000600909a824 */ /* 0x000fc600078e02ff */
[----:B------:R-:W-:Y:S01]  /*34a0*/  @!P3 IADD3 R13, R13, R10, RZ ;  /* 0x0000000a0d0db210 */ /* 0x000fe20007ffe0ff */
[----:B------:R-:W-:-:S04]  /*34b0*/  @!P2 IMAD.IADD R17, R17, 0x1, R9 ;  /* 0x000000011111a824 */ /* 0x000fc800078e0209 */
        /* <DEDUP_REMOVED lines=11> */
[----:B------:R-:W-:Y:S01]  /*3570*/  ULDC UR4, c[0x0][0x1a4] ;  /* 0x0000690000047ab9 */ /* 0x000fe20000000800 */
[----:B------:R-:W-:Y:S01]  /*3580*/  IMAD.WIDE.U32 R8, R8, 0x60, R222 ;  /* 0x0000006008087825 */ /* 0x000fe200078e00de */
[----:B------:R-:W-:-:S06]  /*3590*/  UIMAD UR4, UR4, 0x60, URZ ;  /* 0x00000060040478a4 */ /* 0x000fcc000f8e023f */
[----:B------:R-:W-:-:S05]  /*35a0*/  IADD3 R9, R9, UR4, RZ ;  /* 0x0000000409097c10 */ /* 0x000fca000fffe0ff */
[----:B------:R-:W-:Y:S01]  /*35b0*/  @!PT LDS RZ, [RZ] ;  /* 0x00000000fffff984 */ /* 0x000fe20000000800 */
[----:B------:R-:W-:Y:S01]  /*35c0*/  @!PT LDS RZ, [RZ] ;  /* 0x00000000fffff984 */ /* 0x000fe20000000800 */
[----:B------:R-:W-:Y:S01]  /*35d0*/  @!PT LDS RZ, [RZ] ;  /* 0x00000000fffff984 */ /* 0x000fe20000000800 */
[----:B------:R4:W-:Y:S02]  /*35e0*/  LDGSTS.E.BYPASS.LTC128B.128 [R208+0x11800], [R8.64+0x100] ;  /* 0x1180010008d07fae */ /* 0x0009e4000b901d46 */
.L_x_711:
[----:B------:R-:W-:Y:S05]  /*35f0*/  BSYNC B0 ;  /* 0x0000000000007941 */ /* 0x000fea0003800000 */
.L_x_710:
[C---:B----4-:R-:W-:Y:S01]  /*3600*/  IMAD.SHL.U32 R8, R2.reuse, 0x40, RZ ;  /* 0x0000004002087824 */ /* 0x050fe200078e00ff */
[----:B------:R-:W-:Y:S01]  /*3610*/  R2P PR, R2, 0x6 ;  /* 0x0000000602007804 */ /* 0x000fe20000000000 */
[----:B------:R-:W-:Y:S01]  /*3620*/  IMAD.SHL.U32 R14, R14, 0x8, RZ ;  /* 0x000000080e0e7824 */ /* 0x000fe200078e00ff */
[----:B------:R-:W0:Y:S01]  /*3630*/  LDGDEPBAR ;  /* 0x00000000000079af */ /* 0x000e220000000000 */
[C---:B------:R-:W-:Y:S01]  /*3640*/  IMAD R198, R87.reuse, 0x400, R0 ;  /* 0x0000040057c67824 */ /* 0x040fe200078e0200 */
[----:B------:R-:W-:Y:S01]  /*3650*/  LOP3.LUT R9, R8, 0x1c0, RZ, 0xc0, !PT ;  /* 0x000001c008097812 */ /* 0x000fe200078ec0ff */
[----:B------:R-:W-:Y:S01]  /*3660*/  IMAD R88, R87, 0x10, R88 ;  /* 0x0000001057587824 */ /* 0x000fe200078e0258 */
[----:B------:R-:W-:Y:S01]  /*3670*/  ISETP.GE.AND P6, PT, R133, 0x2, PT ;  /* 0x000000028500780c */ /* 0x000fe20003fc6270 */
[----:B------:R-:W-:Y:S01]  /*3680*/  IMAD.SHL.U32 R198, R198, 0x2, RZ ;  /* 0x00000002c6c67824 */ /* 0x000fe200078e00ff */
[----:B------:R-:W-:Y:S02]  /*3690*/  LOP3.LUT R8, R9, 0x8, R14, 0xf8, !PT ;  /* 0x0000000809087812 */ /* 0x000fe400078ef80e */
[----:B------:R-:W-:Y:S01]  /*36a0*/  SHF.R.U32.HI R9, RZ, 0x3, R9 ;  /* 0x00000003ff097819 */ /* 0x000fe20000011609 */
[--C-:B------:R-:W-:Y:S01]  /*36b0*/  IMAD R196, R7, 0x2, R198.reuse ;  /* 0x0000000207c47824 */ /* 0x100fe200078e02c6 */
[----:B------:R-:W-:Y:S01]  /*36c0*/  LDSM.16.M88.4 R32, [R198] ;  /* 0x00000000c620783b */ /* 0x000fe20000000200 */
[C---:B------:R-:W-:Y:S01]  /*36d0*/  IMAD R194, R5.reuse, 0x2, R198 ;  /* 0x0000000205c27824 */ /* 0x040fe200078e02c6 */
[----:B------:R-:W-:Y:S01]  /*36e0*/  LOP3.LUT R8, R8, R9, RZ, 0x3c, !PT ;  /* 0x0000000908087212 */ /* 0x000fe200078e3cff */
[----:B------:R-:W-:Y:S01]  /*36f0*/  IMAD R193, R5, 0x2, R196 ;  /* 0x0000000205c17824 */ /* 0x000fe200078e02c4 */
[----:B------:R-:W-:Y:S03]  /*3700*/  LDSM.16.M88.4 R56, [R196] ;  /* 0x00000000c438783b */ /* 0x000fe60000000200 */
[----:B------:R-:W-:Y:S01]  /*3710*/  IMAD R197, R197, 0x200, R8 ;  /* 0x00000200c5c57824 */ /* 0x000fe200078e0208 */
[----:B-1----:R-:W-:Y:S03]  /*3720*/  LDSM.16.M88.4 R28, [R194] ;  /* 0x00000000c21c783b */ /* 0x002fe60000000200 */
[----:B------:R-:W-:-:S05]  /*3730*/  IMAD.SHL.U32 R197, R197, 0x2, RZ ;  /* 0x00000002c5c57824 */ /* 0x000fca00078e00ff */
[----:B--2---:R-:W1:Y:S01]  /*3740*/  LDSM.16.M88.4 R12, [R197+0x6000] ;  /* 0x00600000c50c783b */ /* 0x004e620000000200 */
[C---:B------:R-:W-:Y:S02]  /*3750*/  IADD3 R2, R197.reuse, 0x6000, RZ ;  /* 0x00006000c5027810 */ /* 0x040fe40007ffe0ff */
[----:B------:R-:W-:Y:S01]  /*3760*/  IADD3 R195, R197, 0x6020, RZ ;  /* 0x00006020c5c37810 */ /* 0x000fe20007ffe0ff */
[----:B------:R-:W2:Y:S01]  /*3770*/  LDSM.16.M88.4 R72, [R197+0x6800] ;  /* 0x00680000c548783b */ /* 0x000ea20000000200 */
[----:B------:R-:W-:Y:S01]  /*3780*/  @P1 IADD3 R195, R2, -0x20, RZ ;  /* 0xffffffe002c31810 */ /* 0x000fe20007ffe0ff */
[----:B------:R-:W-:Y:S02]  /*3790*/  IMAD.MOV.U32 R2, RZ, RZ, 0x40 ;  /* 0x00000040ff027424 */ /* 0x000fe400078e00ff */
[----:B------:R-:W4:Y:S01]  /*37a0*/  LDSM.16.M88.4 R40, [R197+0x7000] ;  /* 0x00700000c528783b */ /* 0x000f220000000200 */
[C---:B------:R-:W-:Y:S02]  /*37b0*/  IADD3 R187, R195.reuse, 0x800, RZ ;  /* 0x00000800c3bb7810 */ /* 0x040fe40007ffe0ff */
[----:B------:R-:W-:Y:S01]  /*37c0*/  SEL R2, R2, 0xffffffc0, !P2 ;  /* 0xffffffc002027807 */ /* 0x000fe20005000000 */
[----:B------:R-:W5:Y:S01]  /*37d0*/  LDSM.16.M88.4 R68, [R197+0x7800] ;  /* 0x00780000c544783b */ /* 0x000f620000000200 */
[----:B------:R-:W-:-:S02]  /*37e0*/  IADD3 R186, R195, 0x1000, RZ ;  /* 0x00001000c3ba7810 */ /* 0x000fc40007ffe0ff */
[----:B------:R-:W-:Y:S01]  /*37f0*/  IADD3 R185, R195, 0x1800, RZ ;  /* 0x00001800c3b97810 */ /* 0x000fe20007ffe0ff */
[----:B------:R-:W3:Y:S01]  /*3800*/  LDSM.16.M88.4 R64, [R195] ;  /* 0x00000000c340783b */ /* 0x000ee20000000200 */
[----:B------:R-:W-:Y:S01]  /*3810*/  IMAD.IADD R191, R197, 0x1, R2 ;  /* 0x00000001c5bf7824 */ /* 0x000fe200078e0202 */
[C---:B------:R-:W-:Y:S01]  /*3820*/  IADD3 R183, R195.reuse, 0x2000, RZ ;  /* 0x00002000c3b77810 */ /* 0x040fe20007ffe0ff */
[----:B------:R-:W-:Y:S01]  /*3830*/  IMAD.IADD R184, R2, 0x1, R195 ;  /* 0x0000000102b87824 */ /* 0x000fe200078e02c3 */
[----:B------:R-:W3:Y:S01]  /*3840*/  LDSM.16.M88.4 R60, [R195+0x800] ;  /* 0x00080000c33c783b */ /* 0x000ee20000000200 */
[----:B------:R-:W-:Y:S02]  /*3850*/  IADD3 R2, R88, 0x1, R85 ;  /* 0x0000000158027810 */ /* 0x000fe40007ffe055 */
[----:B------:R-:W-:Y:S01]  /*3860*/  IADD3 R182, R195, 0x2800, RZ ;  /* 0x00002800c3b67810 */ /* 0x000fe20007ffe0ff */
[----:B------:R-:W3:Y:S01]  /*3870*/  LDSM.16.M88.4 R52, [R195+0x1000] ;  /* 0x00100000c334783b */ /* 0x000ee20000000200 */
[----:B------:R-:W-:-:S02]  /*3880*/  IADD3 R2, R86, R2, -R209 ;  /* 0x0000000256027210 */ /* 0x000fc40007ffe8d1 */
[C---:B------:R-:W-:Y:S01]  /*3890*/  IADD3 R181, R195.reuse, 0x3000, RZ ;  /* 0x00003000c3b57810 */ /* 0x040fe20007ffe0ff */
[----:B------:R-:W3:Y:S01]  /*38a0*/  LDSM.16.M88.4 R48, [R195+0x1800] ;  /* 0x00180000c330783b */ /* 0x000ee20000000200 */
[C---:B------:R-:W-:Y:S02]  /*38b0*/  IADD3 R180, R195.reuse, 0x3800, RZ ;  /* 0x00003800c3b47810 */ /* 0x040fe40007ffe0ff */
[C---:B------:R-:W-:Y:S01]  /*38c0*/  IADD3 R179, R195.reuse, 0x4000, RZ ;  /* 0x00004000c3b37810 */ /* 0x040fe20007ffe0ff */
[----:B------:R-:W3:Y:S01]  /*38d0*/  LDSM.16.M88.4 R24, [R191+0x6000] ;  /* 0x00600000bf18783b */ /* 0x000ee20000000200 */
[C---:B------:R-:W-:Y:S02]  /*38e0*/  IADD3 R178, R195.reuse, 0x4800, RZ ;  /* 0x00004800c3b27810 */ /* 0x040fe40007ffe0ff */
[C---:B------:R-:W-:Y:S01]  /*38f0*/  IADD3 R177, R195.reuse, 0x5000, RZ ;  /* 0x00005000c3b17810 */ /* 0x040fe20007ffe0ff */
[----:B------:R-:W3:Y:S01]  /*3900*/  LDSM.16.M88.4 R20, [R191+0x6800] ;  /* 0x00680000bf14783b */ /* 0x000ee20000000200 */
[----:B------:R-:W-:Y:S01]  /*3910*/  IADD3 R176, R195, 0x5800, RZ ;  /* 0x00005800c3b07810 */ /* 0x000fe20007ffe0ff */
[C---:B-1----:R-:W-:Y:S02]  /*3920*/  HMMA.16816.F32 R16, R32.reuse, R12, RZ ;  /* 0x0000000c2010723c */ /* 0x042fe400000018ff */
[----:B------:R-:W1:Y:S04]  /*3930*/  LDSM.16.M88.4 R80, [R191+0x7000] ;  /* 0x00700000bf50783b */ /* 0x000e680000000200 */
[----:B------:R-:W1:Y:S02]  /*3940*/  LDSM.16.M88.4 R76, [R191+0x7800] ;  /* 0x00780000bf4c783b */ /* 0x000e640000000200 */
[C---:B------:R-:W-:Y:S08]  /*3950*/  HMMA.16816.F32 R12, R32.reuse, R14, RZ ;  /* 0x0000000e200c723c */ /* 0x040ff000000018ff */
[C---:B--2---:R-:W-:Y:S08]  /*3960*/  HMMA.16816.F32 R8, R32.reuse, R72, RZ ;  /* 0x000000482008723c */ /* 0x044ff000000018ff */
[C---:B------:R-:W-:Y:S08]  /*3970*/  HMMA.16816.F32 R72, R32.reuse, R74, RZ ;  /* 0x0000004a2048723c */ /* 0x040ff000000018ff */
[C---:B----4-:R-:W-:Y:S08]  /*3980*/  HMMA.16816.F32 R44, R32.reuse, R40, RZ ;  /* 0x00000028202c723c */ /* 0x050ff000000018ff */
[C---:B------:R-:W-:Y:S08]  /*3990*/  HMMA.16816.F32 R40, R32.reuse, R42, RZ ;  /* 0x0000002a2028723c */ /* 0x040ff000000018ff */
[C---:B-----5:R-:W-:Y:S08]  /*39a0*/  HMMA.16816.F32 R36, R32.reuse, R68, RZ ;  /* 0x000000442024723c */ /* 0x060ff000000018ff */
[----:B------:R-:W-:Y:S01]  /*39b0*/  HMMA.16816.F32 R32, R32, R70, RZ ;  /* 0x000000462020723c */ /* 0x000fe200000018ff */
[----:B------:R-:W-:Y:S07]  /*39c0*/  LDSM.16.M88.4 R68, [R193] ;  /* 0x00000000c144783b */ /* 0x000fee0000000200 */
[C---:B---3--:R-:W-:Y:S08]  /*39d0*/  HMMA.16816.F32 R16, R56.reuse, R64, R16 ;  /* 0x000000403810723c */ /* 0x048ff00000001810 */
[C---:B------:R-:W-:Y:S01]  /*39e0*/  HMMA.16816.F32 R12, R56.reuse, R66, R12 ;  /* 0x00000042380c723c */ /* 0x040fe2000000180c */
[----:B------:R-:W2:Y:S07]  /*39f0*/  LDSM.16.M88.4 R64, [R184] ;  /* 0x00000000b840783b */ /* 0x000eae0000000200 */
[C---:B------:R-:W-:Y:S08]  /*3a00*/  HMMA.16816.F32 R8, R56.reuse, R60, R8 ;  /* 0x0000003c3808723c */ /* 0x040ff00000001808 */
[C---:B------:R-:W-:Y:S01]  /*3a10*/  HMMA.16816.F32 R72, R56.reuse, R62, R72 ;  /* 0x0000003e3848723c */ /* 0x040fe20000001848 */
[----:B------:R-:W3:Y:S07]  /*3a20*/  LDSM.16.M88.4 R60, [R184+0x800] ;  /* 0x00080000b83c783b */ /* 0x000eee0000000200 */
[C---:B------:R-:W-:Y:S08]  /*3a30*/  HMMA.16816.F32 R44, R56.reuse, R52, R44 ;  /* 0x00000034382c723c */ /* 0x040ff0000000182c */
[C---:B------:R-:W-:Y:S01]  /*3a40*/  HMMA.16816.F32 R40, R56.reuse, R54, R40 ;  /* 0x000000363828723c */ /* 0x040fe20000001828 */
[----:B------:R-:W-:Y:S07]  /*3a50*/  LDSM.16.M88.4 R52, [R184+0x1800] ;  /* 0x00180000b834783b */ /* 0x000fee0000000200 */
[C---:B------:R-:W-:Y:S08]  /*3a60*/  HMMA.16816.F32 R36, R56.reuse, R48, R36 ;  /* 0x000000303824723c */ /* 0x040ff00000001824 */
[----:B------:R-:W-:Y:S01]  /*3a70*/  HMMA.16816.F32 R32, R56, R50, R32 ;  /* 0x000000323820723c */ /* 0x000fe20000001820 */
[----:B------:R-:W4:Y:S07]  /*3a80*/  LDSM.16.M88.4 R56, [R184+0x1000] ;  /* 0x00100000b838783b */ /* 0x000f2e0000000200 */
[C---:B------:R-:W-:Y:S08]  /*3a90*/  HMMA.16816.F32 R16, R28.reuse, R24, R16 ;  /* 0x000000181c10723c */ /* 0x040ff00000001810 */
[C---:B------:R-:W-:Y:S01]  /*3aa0*/  HMMA.16816.F32 R12, R28.reuse, R26, R12 ;  /* 0x0000001a1c0c723c */ /* 0x040fe2000000180c */
[----:B------:R-:W-:Y:S07]  /*3ab0*/  LDSM.16.M88.4 R24, [R198+0x2000] ;  /* 0x00200000c618783b */ /* 0x000fee0000000200 */
[C---:B------:R-:W-:Y:S01]  /*3ac0*/  HMMA.16816.F32 R48, R28.reuse, R20, R8 ;  /* 0x000000141c30723c */ /* 0x040fe20000001808 */
[----:B------:R-:W5:Y:S07]  /*3ad0*/  LDSM.16.M88.4 R8, [R197+0x8000] ;  /* 0x00800000c508783b */ /* 0x000f6e0000000200 */
[C---:B------:R-:W-:Y:S01]  /*3ae0*/  HMMA.16816.F32 R72, R28.reuse, R22, R72 ;  /* 0x000000161c48723c */ /* 0x040fe20000001848 */
[----:B------:R-:W3:Y:S07]  /*3af0*/  LDSM.16.M88.4 R20, [R197+0x8800] ;  /* 0x00880000c514783b */ /* 0x000eee0000000200 */
[C---:B-1----:R-:W-:Y:S08]  /*3b00*/  HMMA.16816.F32 R44, R28.reuse, R80, R44 ;  /* 0x000000501c2c723c */ /* 0x042ff0000000182c */
[C---:B------:R-:W-:Y:S01]  /*3b10*/  HMMA.16816.F32 R40, R28.reuse, R82, R40 ;  /* 0x000000521c28723c */ /* 0x040fe20000001828 */
[----:B------:R-:W1:Y:S07]  /*3b20*/  LDSM.16.M88.4 R80, [R197+0x9000] ;  /* 0x00900000c550783b */ /* 0x000e6e0000000200 */
[C---:B------:R-:W-:Y:S08]  /*3b30*/  HMMA.16816.F32 R36, R28.reuse, R76, R36 ;  /* 0x0000004c1c24723c */ /* 0x040ff00000001824 */
[----:B------:R-:W-:Y:S01]  /*3b40*/  HMMA.16816.F32 R32, R28, R78, R32 ;  /* 0x0000004e1c20723c */ /* 0x000fe20000001820 */
[----:B------:R-:W1:Y:S04]  /*3b50*/  LDSM.16.M88.4 R76, [R197+0x9800] ;  /* 0x00980000c54c783b */ /* 0x000e680000000200 */
[----:B------:R-:W-:Y:S03]  /*3b60*/  LDSM.16.M88.4 R28, [R195+0x2000] ;  /* 0x00200000c31c783b */ /* 0x000fe60000000200 */
[C---:B--2---:R-:W-:Y:S08]  /*3b70*/  HMMA.16816.F32 R16, R68.reuse, R64, R16 ;  /* 0x000000404410723c */ /* 0x044ff00000001810 */
[C---:B------:R-:W-:Y:S08]  /*3b80*/  HMMA.16816.F32 R12, R68.reuse, R66, R12 ;  /* 0x00000042440c723c */ /* 0x040ff0000000180c */
[C---:B---3--:R-:W-:Y:S01]  /*3b90*/  HMMA.16816.F32 R64, R68.reuse, R60, R48 ;  /* 0x0000003c4440723c */ /* 0x048fe20000001830 */
[----:B------:R-:W2:Y:S07]  /*3ba0*/  LDSM.16.M88.4 R48, [R196+0x2000] ;  /* 0x00200000c430783b */ /* 0x000eae0000000200 */
[C---:B------:R-:W-:Y:S01]  /*3bb0*/  HMMA.16816.F32 R72, R68.reuse, R62, R72 ;  /* 0x0000003e4448723c */ /* 0x040fe20000001848 */
[----:B------:R-:W3:Y:S07]  /*3bc0*/  LDSM.16.M88.4 R60, [R195+0x2800] ;  /* 0x00280000c33c783b */ /* 0x000eee0000000200 */
[C---:B----4-:R-:W-:Y:S08]  /*3bd0*/  HMMA.16816.F32 R44, R68.reuse, R56, R44 ;  /* 0x00000038442c723c */ /* 0x050ff0000000182c */
[C---:B------:R-:W-:Y:S01]  /*3be0*/  HMMA.16816.F32 R40, R68.reuse, R58, R40 ;  /* 0x0000003a4428723c */ /* 0x040fe20000001828 */
[----:B------:R-:W-:Y:S07]  /*3bf0*/  LDSM.16.M88.4 R56, [R195+0x3800] ;  /* 0x00380000c338783b */ /* 0x000fee0000000200 */
[C---:B------:R-:W-:Y:S08]  /*3c00*/  HMMA.16816.F32 R36, R68.reuse, R52, R36 ;  /* 0x000000344424723c */ /* 0x040ff00000001824 */
[----:B------:R-:W-:Y:S01]  /*3c10*/  HMMA.16816.F32 R32, R68, R54, R32 ;  /* 0x000000364420723c */ /* 0x000fe20000001820 */
[----:B------:R-:W4:Y:S04]  /*3c20*/  LDSM.16.M88.4 R68, [R195+0x3000] ;  /* 0x00300000c344783b */ /* 0x000f280000000200 */
[----:B------:R-:W-:Y:S03]  /*3c30*/  LDSM.16.M88.4 R52, [R194+0x2000] ;  /* 0x00200000c234783b */ /* 0x000fe60000000200 */
[C---:B-----5:R-:W-:Y:S08]  /*3c40*/  HMMA.16816.F32 R16, R24.reuse, R8, R16 ;  /* 0x000000081810723c */ /* 0x060ff00000001810 */
[C---:B------:R-:W-:Y:S01]  /*3c50*/  HMMA.16816.F32 R12, R24.reuse, R10, R12 ;  /* 0x0000000a180c723c */ /* 0x040fe2000000180c */
[----:B------:R-:W5:Y:S07]  /*3c60*/  LDSM.16.M88.4 R8, [R191+0x8000] ;  /* 0x00800000bf08783b */ /* 0x000f6e0000000200 */
[C---:B------:R-:W-:Y:S08]  /*3c70*/  HMMA.16816.F32 R64, R24.reuse, R20, R64 ;  /* 0x000000141840723c */ /* 0x040ff00000001840 */
        /* <DEDUP_REMOVED lines=10> */
[C---:B------:R-:W-:Y:S01]  /*3d20*/  HMMA.16816.F32 R12, R48.reuse, R30, R12 ;  /* 0x0000001e300c723c */ /* 0x040fe2000000180c */
[----:B------:R-:W2:Y:S07]  /*3d30*/  LDSM.16.M88.4 R28, [R193+0x2000] ;  /* 0x00200000c11c783b */ /* 0x000eae0000000200 */
[C---:B---3--:R-:W-:Y:S08]  /*3d40*/  HMMA.16816.F32 R64, R48.reuse, R60, R64 ;  /* 0x0000003c3040723c */ /* 0x048ff00000001840 */
[C---:B------:R-:W-:Y:S01]  /*3d50*/  HMMA.16816.F32 R72, R48.reuse, R62, R72 ;  /* 0x0000003e3048723c */ /* 0x040fe20000001848 */
[----:B------:R-:W3:Y:S07]  /*3d60*/  LDSM.16.M88.4 R60, [R184+0x2800] ;  /* 0x00280000b83c783b */ /* 0x000eee0000000200 */
[C---:B----4-:R-:W-:Y:S08]  /*3d70*/  HMMA.16816.F32 R44, R48.reuse, R68, R44 ;  /* 0x00000044302c723c */ /* 0x050ff0000000182c */
[C---:B------:R-:W-:Y:S01]  /*3d80*/  HMMA.16816.F32 R40, R48.reuse, R70, R40 ;  /* 0x000000463028723c */ /* 0x040fe20000001828 */
[----:B------:R-:W4:Y:S07]  /*3d90*/  LDSM.16.M88.4 R68, [R184+0x3000] ;  /* 0x00300000b844783b */ /* 0x000f2e0000000200 */
[C---:B------:R-:W-:Y:S08]  /*3da0*/  HMMA.16816.F32 R36, R48.reuse, R56, R36 ;  /* 0x000000383024723c */ /* 0x040ff00000001824 */
[----:B------:R-:W-:Y:S01]  /*3db0*/  HMMA.16816.F32 R32, R48, R58, R32 ;  /* 0x0000003a3020723c */ /* 0x000fe20000001820 */
[----:B------:R-:W2:Y:S04]  /*3dc0*/  LDSM.16.M88.4 R56, [R184+0x3800] ;  /* 0x00380000b838783b */ /* 0x000ea80000000200 */
        /* <DEDUP_REMOVED lines=19> */
[----:B------:R-:W-:Y:S07]  /*3f00*/  LDSM.16.M88.4 R60, [R194+0x4000] ;  /* 0x00400000c23c783b */ /* 0x000fee0000000200 */
[C---:B----4-:R-:W-:Y:S08]  /*3f10*/  HMMA.16816.F32 R44, R28.reuse, R68, R44 ;  /* 0x000000441c2c723c */ /* 0x050ff0000000182c */
[C---:B------:R-:W-:Y:S01]  /*3f20*/  HMMA.16816.F32 R40, R28.reuse, R70, R40 ;  /* 0x000000461c28723c */ /* 0x040fe20000001828 */
[----:B------:R-:W-:Y:S07]  /*3f30*/  LDSM.16.M88.4 R68, [R193+0x4000] ;  /* 0x00400000c144783b */ /* 0x000fee0000000200 */
[C---:B------:R-:W-:Y:S08]  /*3f40*/  HMMA.16816.F32 R36, R28.reuse, R56, R36 ;  /* 0x000000381c24723c */ /* 0x040ff00000001824 */
[----:B------:R-:W-:Y:S01]  /*3f50*/  HMMA.16816.F32 R32, R28, R58, R32 ;  /* 0x0000003a1c20723c */ /* 0x000fe20000001820 */
[----:B------:R-:W-:Y:S04]  /*3f60*/  LDSM.16.M88.4 R28, [R195+0x5000] ;  /* 0x00500000c31c783b */ /* 0x000fe80000000200 */
[----:B------:R-:W-:Y:S03]  /*3f70*/  LDSM.16.M88.4 R56, [R191+0xa000] ;  /* 0x00a00000bf38783b */ /* 0x000fe60000000200 */
[C---:B-----5:R-:W-:Y:S08]  /*3f80*/  HMMA.16816.F32 R16, R48.reuse, R8, R16 ;  /* 0x000000083010723c */ /* 0x060ff00000001810 */
[C---:B------:R-:W-:Y:S01]  /*3f90*/  HMMA.16816.F32 R12, R48.reuse, R10, R12 ;  /* 0x0000000a300c723c */ /* 0x040fe2000000180c */
[----:B------:R-:W3:Y:S07]  /*3fa0*/  LDSM.16.M88.4 R8, [R195+0x4800] ;  /* 0x00480000c308783b */ /* 0x000eee0000000200 */
[C---:B------:R-:W-:Y:S08]  /*3fb0*/  HMMA.16816.F32 R64, R48.reuse, R20, R64 ;  /* 0x000000143040723c */ /* 0x040ff00000001840 */
[C---:B------:R-:W-:Y:S01]  /*3fc0*/  HMMA.16816.F32 R72, R48.reuse, R22, R72 ;  /* 0x000000163048723c */ /* 0x040fe20000001848 */
[----:B------:R-:W4:Y:S07]  /*3fd0*/  LDSM.16.M88.4 R20, [R195+0x5800] ;  /* 0x00580000c314783b */ /* 0x000f2e0000000200 */
[C---:B-1----:R-:W-:Y:S08]  /*3fe0*/  HMMA.16816.F32 R44, R48.reuse, R80, R44 ;  /* 0x00000050302c723c */ /* 0x042ff0000000182c */
[C---:B------:R-:W-:Y:S08]  /*3ff0*/  HMMA.16816.F32 R40, R48.reuse, R82, R40 ;  /* 0x000000523028723c */ /* 0x040ff00000001828 */
[C---:B------:R-:W-:Y:S08]  /*4000*/  HMMA.16816.F32 R36, R48.reuse, R76, R36 ;  /* 0x0000004c3024723c */ /* 0x040ff00000001824 */
[----:B------:R-:W-:Y:S01]  /*4010*/  HMMA.16816.F32 R32, R48, R78, R32 ;  /* 0x0000004e3020723c */ /* 0x000fe20000001820 */
[----:B------:R-:W1:Y:S07]  /*4020*/  LDSM.16.M88.4 R48, [R191+0xa800] ;  /* 0x00a80000bf30783b */ /* 0x000e6e0000000200 */
[C---:B--2---:R-:W-:Y:S08]  /*4030*/  HMMA.16816.F32 R16, R52.reuse, R24, R16 ;  /* 0x000000183410723c */ /* 0x044ff00000001810 */
[C---:B------:R-:W-:Y:S01]  /*4040*/  HMMA.16816.F32 R12, R52.reuse, R26, R12 ;  /* 0x0000001a340c723c */ /* 0x040fe2000000180c */
[----:B------:R-:W2:Y:S07]  /*4050*/  LDSM.16.M88.4 R24, [R191+0xb000] ;  /* 0x00b00000bf18783b */ /* 0x000eae0000000200 */
[C---:B---3--:R-:W-:Y:S08]  /*4060*/  HMMA.16816.F32 R64, R52.reuse, R8, R64 ;  /* 0x000000083440723c */ /* 0x048ff00000001840 */
[C---:B------:R-:W-:Y:S01]  /*4070*/  HMMA.16816.F32 R72, R52.reuse, R10, R72 ;  /* 0x0000000a3448723c */ /* 0x040fe20000001848 */
[----:B------:R-:W3:Y:S07]  /*4080*/  LDSM.16.M88.4 R8, [R191+0xb800] ;  /* 0x00b80000bf08783b */ /* 0x000eee0000000200 */
[C---:B------:R-:W-:Y:S08]  /*4090*/  HMMA.16816.F32 R44, R52.reuse, R28, R44 ;  /* 0x0000001c342c723c */ /* 0x040ff0000000182c */
[C---:B------:R-:W-:Y:S01]  /*40a0*/  HMMA.16816.F32 R40, R52.reuse, R30, R40 ;  /* 0x0000001e3428723c */ /* 0x040fe20000001828 */
[----:B------:R-:W-:Y:S07]  /*40b0*/  LDSM.16.M88.4 R28, [R184+0x4800] ;  /* 0x00480000b81c783b */ /* 0x000fee0000000200 */
[C---:B----4-:R-:W-:Y:S01]  /*40c0*/  HMMA.16816.F32 R76, R52.reuse, R20, R36 ;  /* 0x00000014344c723c */ /* 0x050fe20000001824 */
[----:B------:R-:W4:Y:S07]  /*40d0*/  LDSM.16.M88.4 R36, [R184+0x4000] ;  /* 0x00400000b824783b */ /* 0x000f2e0000000200 */
[----:B------:R-:W-:Y:S01]  /*40e0*/  HMMA.16816.F32 R32, R52, R22, R32 ;  /* 0x000000163420723c */ /* 0x000fe20000001820 */
[----:B------:R-:W5:Y:S07]  /*40f0*/  LDSM.16.M88.4 R20, [R184+0x5000] ;  /* 0x00500000b814783b */ /* 0x000f6e0000000200 */
[C---:B-1----:R-:W-:Y:S08]  /*4100*/  HMMA.16816.F32 R64, R60.reuse, R48, R64 ;  /* 0x000000303c40723c */ /* 0x042ff00000001840 */
[----:B------:R-:W-:Y:S01]  /*4110*/  HMMA.16816.F32 R72, R60, R50, R72 ;  /* 0x000000323c48723c */ /* 0x000fe20000001848 */
[----:B------:R-:W1:Y:S01]  /*4120*/  LDSM.16.M88.4 R48, [R184+0x5800] ;  /* 0x00580000b830783b */ /* 0x000e620000000200 */
[----:B------:R-:W-:-:S06]  /*4130*/  DEPBAR.LE SB0, 0x0 ;  /* 0x000080000000791a */ /* 0x000fcc0000000000 */
[C---:B------:R-:W-:Y:S08]  /*4140*/  HMMA.16816.F32 R16, R60.reuse, R56, R16 ;  /* 0x000000383c10723c */ /* 0x040ff00000001810 */
[C---:B------:R-:W-:Y:S08]  /*4150*/  HMMA.16816.F32 R12, R60.reuse, R58, R12 ;  /* 0x0000003a3c0c723c */ /* 0x040ff0000000180c */
[C---:B--2---:R-:W-:Y:S08]  /*4160*/  HMMA.16816.F32 R44, R60.reuse, R24, R44 ;  /* 0x000000183c2c723c */ /* 0x044ff0000000182c */
[C---:B------:R-:W-:Y:S08]  /*4170*/  HMMA.16816.F32 R40, R60.reuse, R26, R40 ;  /* 0x0000001a3c28723c */ /* 0x040ff00000001828 */
[C---:B---3--:R-:W-:Y:S08]  /*4180*/  HMMA.16816.F32 R76, R60.reuse, R8, R76 ;  /* 0x000000083c4c723c */ /* 0x048ff0000000184c */
[----:B------:R-:W-:Y:S07]  /*4190*/  HMMA.16816.F32 R32, R60, R10, R32 ;  /* 0x0000000a3c20723c */ /* 0x000fee0000001820 */
[----:B------:R-:W-:Y:S01]  /*41a0*/  IADD3 R11, R2, c[0x0][0x2e8], RZ ;  /* 0x0000ba00020b7a10 */ /* 0x000fe20007ffe0ff */
[----:B----4-:R-:W-:Y:S03]  /*41b0*/  HMMA.16816.F32 R16, R68, R36, R16 ;  /* 0x000000244410723c */ /* 0x010fe60000001810 */
[----:B------:R-:W-:-:S02]  /*41c0*/  IADD3 R9, R11, 0x8, RZ ;  /* 0x000000080b097810 */ /* 0x000fc40007ffe0ff */
[-C--:B------:R-:W-:Y:S02]  /*41d0*/  IMNMX R214, R11, R86.reuse, PT ;  /* 0x000000560bd67217 */ /* 0x080fe40003800200 */
[----:B------:R-:W-:Y:S01]  /*41e0*/  IMNMX R2, R9, R86, PT ;  /* 0x0000005609027217 */ /* 0x000fe20003800200 */
[C---:B------:R-:W-:Y:S08]  /*41f0*/  HMMA.16816.F32 R12, R68.reuse, R38, R12 ;  /* 0x00000026440c723c */ /* 0x040ff0000000180c */
[C---:B------:R-:W-:Y:S08]  /*4200*/  HMMA.16816.F32 R64, R68.reuse, R28, R64 ;  /* 0x0000001c4440723c */ /* 0x040ff00000001840 */
[C---:B------:R-:W-:Y:S08]  /*4210*/  HMMA.16816.F32 R72, R68.reuse, R30, R72 ;  /* 0x0000001e4448723c */ /* 0x040ff00000001848 */
[C---:B-----5:R-:W-:Y:S08]  /*4220*/  HMMA.16816.F32 R44, R68.reuse, R20, R44 ;  /* 0x00000014442c723c */ /* 0x060ff0000000182c */
[C---:B------:R-:W-:Y:S08]  /*4230*/  HMMA.16816.F32 R40, R68.reuse, R22, R40 ;  /* 0x000000164428723c */ /* 0x040ff00000001828 */
[C---:B-1----:R-:W-:Y:S08]  /*4240*/  HMMA.16816.F32 R76, R68.reuse, R48, R76 ;  /* 0x00000030444c723c */ /* 0x042ff0000000184c */
[----:B------:R-:W-:Y:S01]  /*4250*/  HMMA.16816.F32 R32, R68, R50, R32 ;  /* 0x000000324420723c */ /* 0x000fe20000001820 */
[----:B------:R-:W-:Y:S06]  /*4260*/  BAR.SYNC.DEFER_BLOCKING 0x0 ;  /* 0x0000000000007b1d */ /* 0x000fec0000010000 */
[----:B------:R-:W-:Y:S01]  /*4270*/  @!UPT UIADD3 URZ, URZ, URZ, URZ ;  /* 0x0000003f3f3ff290 */ /* 0x000fe2000fffe03f */
[----:B------:R-:W-:Y:S11]  /*4280*/  @!P6 BRA `(.L_x_712) ;  /* 0x00000b700000e947 */ /* 0x000ff60003800000 */
[----:B------:R-:W-:Y:S05]  /*4290*/  @!P0 BRA `(.L_x_713) ;  /* 0x0000039000008947 */ /* 0x000fea0003800000 */
[----:B------:R-:W1:Y:S01]  /*42a0*/  I2F.RP R21, R6 ;  /* 0x0000000600157306 */ /* 0x000e620000209400 */
[----:B------:R-:W-:-:S02]  /*42b0*/  IADD3 R20, R3, -0x40, RZ ;  /* 0xffffffc003147810 */ /* 0x000fc40007ffe0ff */
[----:B------:R-:W-:Y:S02]  /*42c0*/  IABS R8, R3 ;  /* 0x0000000300087213 */ /* 0x000fe40000000000 */
[----:B------:R-:W-:Y:S02]  /*42d0*/  IABS R4, R20 ;  /* 0x0000001400047213 */ /* 0x000fe40000000000 */
[----:B------:R-:W-:Y:S01]  /*42e0*/  LOP3.LUT R20, R20, c[0x0][0x2d0], RZ, 0x3c, !PT ;  /* 0x0000b40014147a12 */ /* 0x000fe200078e3cff */
[----:B-1----:R-:W1:Y:S02]  /*42f0*/  MUFU.RCP R10, R21 ;  /* 0x00000015000a7308 */ /* 0x002e640000001000 */
[----:B-1----:R-:W-:-:S06]  /*4300*/  IADD3 R10, R10, 0xffffffe, RZ ;  /* 0x0ffffffe0a0a7810 */ /* 0x002fcc0007ffe0ff */
[----:B------:R-:W1:Y:S02]  /*4310*/  F2I.FTZ.U32.TRUNC.NTZ R11, R10 ;  /* 0x0000000a000b7305 */ /* 0x000e64000021f000 */
[----:B-1----:R-:W-:Y:S02]  /*4320*/  IMAD.MOV R9, RZ, RZ, -R11 ;  /* 0x000000ffff097224 */ /* 0x002fe400078e0a0b */
[----:B------:R-:W-:Y:S02]  /*4330*/  IMAD.MOV.U32 R10, RZ, RZ, RZ ;  /* 0x000000ffff0a7224 */ /* 0x000fe400078e00ff */
[----:B------:R-:W-:-:S04]  /*4340*/  IMAD R9, R9, R6, RZ ;  /* 0x0000000609097224 */ /* 0x000fc800078e02ff */
[----:B------:R-:W-:-:S06]  /*4350*/  IMAD.HI.U32 R9, R11, R9, R10 ;  /* 0x000000090b097227 */ /* 0x000fcc00078e000a */
[----:B------:R-:W-:-:S04]  /*4360*/  IMAD.HI.U32 R21, R9, R8, RZ ;  /* 0x0000000809157227 */ /* 0x000fc800078e00ff */
[----:B------:R-:W-:Y:S01]  /*4370*/  IMAD.HI.U32 R10, R9, R4, RZ ;  /* 0x00000004090a7227 */ /* 0x000fe200078e00ff */
[----:B------:R-:W-:-:S03]  /*4380*/  IADD3 R11, -R21, RZ, RZ ;  /* 0x000000ff150b7210 */ /* 0x000fc60007ffe1ff */
[----:B------:R-:W-:Y:S02]  /*4390*/  IMAD.MOV R9, RZ, RZ, -R10 ;  /* 0x000000ffff097224 */ /* 0x000fe400078e0a0a */
[C---:B------:R-:W-:Y:S02]  /*43a0*/  IMAD R11, R6.reuse, R11, R8 ;  /* 0x0000000b060b7224 */ /* 0x040fe400078e0208 */
[C---:B------:R-:W-:Y:S01]  /*43b0*/  IMAD R9, R6.reuse, R9, R4 ;  /* 0x0000000906097224 */ /* 0x040fe200078e0204 */
[----:B------:R-:W-:Y:S02]  /*43c0*/  LOP3.LUT R4, R3, c[0x0][0x2d0], RZ, 0x3c, !PT ;  /* 0x0000b40003047a12 */ /* 0x000fe400078e3cff */
[C---:B------:R-:W-:Y:S02]  /*43d0*/  ISETP.GT.U32.AND P1, PT, R6.reuse, R11, PT ;  /* 0x0000000b0600720c */ /* 0x040fe40003f24070 */
[----:B------:R-:W-:Y:S02]  /*43e0*/  ISETP.GT.U32.AND P2, PT, R6, R9, PT ;  /* 0x000000090600720c */ /* 0x000fe40003f44070 */
[----:B------:R-:W-:-:S02]  /*43f0*/  ISETP.GE.AND P3, PT, R4, RZ, PT ;  /* 0x000000ff0400720c */ /* 0x000fc40003f66270 */
[----:B------:R-:W-:-:S07]  /*4400*/  LOP3.LUT R4, RZ, c[0x0][0x2d0], RZ, 0x33, !PT ;  /* 0x0000b400ff047a12 */ /* 0x000fce00078e33ff */
[----:B------:R-:W-:Y:S01]  /*4410*/  @!P1 IMAD.IADD R11, R11, 0x1, -R6 ;  /* 0x000000010b0b9824 */ /* 0x000fe200078e0a06 */
[----:B------:R-:W-:Y:S02]  /*4420*/  @!P1 IADD3 R21, R21, 0x1, RZ ;  /* 0x0000000115159810 */ /* 0x000fe40007ffe0ff */
[-C--:B------:R-:W-:Y:S02]  /*4430*/  @!P2 IADD3 R9, R9, -R6.reuse, RZ ;  /* 0x800000060909a210 */ /* 0x080fe40007ffe0ff */
[-C--:B------:R-:W-:Y:S02]  /*4440*/  ISETP.GE.U32.AND P5, PT, R11, R6.reuse, PT ;  /* 0x000000060b00720c */ /* 0x080fe40003fa6070 */
[----:B------:R-:W-:Y:S02]  /*4450*/  ISETP.GE.U32.AND P4, PT, R9, R6, PT ;  /* 0x000000060900720c */ /* 0x000fe40003f86070 */
[----:B------:R-:W-:Y:S02]  /*4460*/  ISETP.GE.AND P1, PT, R20, RZ, PT ;  /* 0x000000ff1400720c */ /* 0x000fe40003f26270 */
[----:B------:R-:W-:-:S02]  /*4470*/  @!P2 IADD3 R10, R10, 0x1, RZ ;  /* 0x000000010a0aa810 */ /* 0x000fc40007ffe0ff */
[----:B------:R-:W-:-:S05]  /*4480*/  ISETP.NE.AND P2, PT, RZ, c[0x0][0x2d0], PT ;  /* 0x0000b400ff007a0c */ /* 0x000fca0003f45270 */
[----:B------:R-:W-:Y:S02]  /*4490*/  @P5 IADD3 R21, R21, 0x1, RZ ;  /* 0x0000000115155810 */ /* 0x000fe40007ffe0ff */
[----:B------:R-:W-:-:S03]  /*44a0*/  @P4 IADD3 R10, R10, 0x1, RZ ;  /* 0x000000010a0a4810 */ /* 0x000fc60007ffe0ff */
[----:B------:R-:W-:Y:S02]  /*44b0*/  @!P3 IMAD.MOV R21, RZ, RZ, -R21 ;  /* 0x000000ffff15b224 */ /* 0x000fe400078e0a15 */
[----:B------:R-:W-:-:S03]  /*44c0*/  @!P1 IMAD.MOV R10, RZ, RZ, -R10 ;  /* 0x000000ffff0a9224 */ /* 0x000fc600078e0a0a */
[C---:B------:R-:W-:Y:S02]  /*44d0*/  SEL R9, R4.reuse, R21, !P2 ;  /* 0x0000001504097207 */ /* 0x040fe40005000000 */
[----:B------:R-:W-:-:S03]  /*44e0*/  SEL R4, R4, R10, !P2 ;  /* 0x0000000a04047207 */ /* 0x000fc60005000000 */
[----:B------:R-:W-:-:S04]  /*44f0*/  IMAD.WIDE R22, R9, 0x4, R212 ;  /* 0x0000000409167825 */ /* 0x000fc800078e02d4 */
[----:B------:R-:W-:Y:S01]  /*4500*/  IMAD.WIDE R20, R4, 0x4, R212 ;  /* 0x0000000404147825 */ /* 0x000fe200078e02d4 */
[----:B------:R-:W2:Y:S04]  /*4510*/  LDG.E R11, [R22.64] ;  /* 0x00000006160b7981 */ /* 0x000ea8000c1e1900 */
[----:B------:R-:W2:Y:S01]  /*4520*/  LDG.E R8, [R20.64] ;  /* 0x0000000614087981 */ /* 0x000ea2000c1e1900 */
[----:B------:R-:W-:Y:S01]  /*4530*/  IADD3 R4, R9, -R4, RZ ;  /* 0x8000000409047210 */ /* 0x000fe20007ffe0ff */
[----:B------:R-:W-:-:S04]  /*4540*/  IMAD.MOV.U32 R9, RZ, RZ, 0x40 ;  /* 0x00000040ff097424 */ /* 0x000fc800078e00ff */
[----:B------:R-:W-:-:S05]  /*4550*/  IMAD R9, R4, c[0x0][0x2d0], -R9 ;  /* 0x0000b40004097a24 */ /* 0x000fca00078e0a09 */
[----:B------:R-:W-:-:S05]  /*4560*/  SHF.R.S32.HI R4, RZ, 0x1f, R9 ;  /* 0x0000001fff047819 */ /* 0x000fca0000011409 */
[----:B------:R-:W-:-:S04]  /*4570*/  IMAD R4, R4, c[0x0][0x198], RZ ;  /* 0x0000660004047a24 */ /* 0x000fc800078e02ff */
[C---:B------:R-:W-:Y:S02]  /*4580*/  IMAD R4, R9.reuse, c[0x0][0x19c], R4 ;  /* 0x0000670009047a24 */ /* 0x040fe400078e0204 */
[----:B--2---:R-:W-:Y:S02]  /*4590*/  IMAD.IADD R8, R8, 0x1, -R11 ;  /* 0x0000000108087824 */ /* 0x004fe400078e0a0b */
[----:B------:R-:W-:-:S03]  /*45a0*/  IMAD.WIDE.U32 R10, R9, c[0x0][0x198], RZ ;  /* 0x00006600090a7a25 */ /* 0x000fc600078e00ff */
[----:B------:R-:W-:Y:S02]  /*45b0*/  SHF.R.S32.HI R6, RZ, 0x1f, R8 ;  /* 0x0000001fff067819 */ /* 0x000fe40000011408 */
[----:B------:R-:W-:-:S03]  /*45c0*/  IADD3 R11, R11, R4, RZ ;  /* 0x000000040b0b7210 */ /* 0x000fc60007ffe0ff */
[----:B------:R-:W-:Y:S02]  /*45d0*/  IMAD R9, R6, c[0x0][0x180], RZ ;  /* 0x0000600006097a24 */ /* 0x000fe400078e02ff */
[----:B------:R-:W-:-:S04]  /*45e0*/  IMAD.WIDE.U32 R20, R8, c[0x0][0x180], R10 ;  /* 0x0000600008147a25 */ /* 0x000fc800078e000a */
[----:B------:R-:W-:-:S04]  /*45f0*/  IMAD R9, R8, c[0x0][0x184], R9 ;  /* 0x0000610008097a24 */ /* 0x000fc800078e0209 */
[----:B------:R-:W-:Y:S01]  /*4600*/  IMAD.IADD R10, R21, 0x1, R9 ;  /* 0x00000001150a7824 */ /* 0x000fe200078e0209 */
[----:B------:R-:W-:Y:S01]  /*4610*/  MOV R21, R20 ;  /* 0x0000001400157202 */ /* 0x000fe20000000f00 */
[----:B------:R-:W-:Y:S05]  /*4620*/  BRA `(.L_x_714) ;  /* 0x0000002000007947 */ /* 0x000fea0003800000 */
.L_x_713:
[----:B------:R-:W-:-:S04]  /*4630*/  LEA R21, -R4, RZ, 0x6 ;  /* 0x000000ff04157211 */ /* 0x000fc800078e31ff */
[----:B------:R-:W-:Y:S02]  /*4640*/  SHF.R.S32.HI R10, RZ, 0x1f, R21 ;  /* 0x0000001fff0a7819 */ /* 0x000fe40000011415 */
.L_x_714:
[----:B------:R-:W-:Y:S01]  /*4650*/  ISETP.GE.AND P5, PT, R210, c[0x0][0x220], PT ;  /* 0x00008800d2007a0c */ /* 0x000fe20003fa6270 */
[----:B------:R-:W-:Y:S01]  /*4660*/  BSSY B0, `(.L_x_715) ;  /* 0x0000076000007945 */ /* 0x000fe20003800000 */
[----:B------:R-:W-:Y:S02]  /*4670*/  ISETP.GE.AND P4, PT, R201, c[0x0][0x220], PT ;  /* 0x00008800c9007a0c */ /* 0x000fe40003f86270 */
[----:B------:R-:W-:-:S09]  /*4680*/  ISETP.GE.AND P3, PT, R200, c[0x0][0x220], PT ;  /* 0x00008800c8007a0c */ /* 0x000fd20003f66270 */
[CC--:B------:R-:W-:Y:S01]  /*4690*/  @!P5 IADD3 R9, P1, R21.reuse, R134.reuse, RZ ;  /* 0x000000861509d210 */ /* 0x0c0fe20007f3e0ff */
[----:B------:R1:W-:Y:S01]  /*46a0*/  @P5 STS.128 [R208+0x6000], RZ ;  /* 0x006000ffd0005388 */ /* 0x0003e20000000c00 */
[----:B------:R-:W-:-:S03]  /*46b0*/  @!P4 IADD3 R11, P2, R21, R134, RZ ;  /* 0x00000086150bc210 */ /* 0x000fc60007f5e0ff */
[C-C-:B------:R-:W-:Y:S01]  /*46c0*/  @!P5 IMAD.X R4, R10.reuse, 0x1, R135.reuse, P1 ;  /* 0x000000010a04d824 */ /* 0x140fe200008e0687 */
[----:B------:R-:W-:Y:S01]  /*46d0*/  @!P5 LEA R38, P1, R9, c[0x0][0x168], 0x1 ;  /* 0x00005a000926da11 */ /* 0x000fe200078208ff */
[C-C-:B------:R-:W-:Y:S01]  /*46e0*/  @!P4 IMAD.X R6, R10.reuse, 0x1, R135.reuse, P2 ;  /* 0x000000010a06c824 */ /* 0x140fe200010e0687 */
[----:B------:R-:W-:Y:S02]  /*46f0*/  @!P4 LEA R30, P2, R11, c[0x0][0x168], 0x1 ;  /* 0x00005a000b1eca11 */ /* 0x000fe400078408ff */
[----:B------:R-:W-:Y:S02]  /*4700*/  @!P5 LEA.HI.X R39, R9, c[0x0][0x16c], R4, 0x1, P1 ;  /* 0x00005b000927da11 */ /* 0x000fe400008f0c04 */
[-C--:B------:R-:W-:Y:S02]  /*4710*/  @!P3 IADD3 R9, P1, R21, R134.reuse, RZ ;  /* 0x000000861509b210 */ /* 0x080fe40007f3e0ff */
[----:B------:R-:W-:Y:S01]  /*4720*/  @!P4 LEA.HI.X R31, R11, c[0x0][0x16c], R6, 0x1, P2 ;  /* 0x00005b000b1fca11 */ /* 0x000fe200010f0c06 */
[----:B------:R-:W-:Y:S01]  /*4730*/  @!PT LDS RZ, [RZ] ;  /* 0x00000000fffff984 */ /* 0x000fe20000000800 */
[----:B------:R-:W-:Y:S01]  /*4740*/  @!PT LDS RZ, [RZ] ;  /* 0x00000000fffff984 */ /* 0x000fe20000000800 */
[----:B------:R-:W-:Y:S01]  /*4750*/  @!PT LDS RZ, [RZ] ;  /* 0x00000000fffff984 */ /* 0x000fe20000000800 */
[----:B------:R1:W-:Y:S01]  /*4760*/  @!P5 LDGSTS.E.BYPASS.LTC128B.128 [R208+0x6000], [R38.64] ;  /* 0x0600000026d0dfae */ /* 0x0003e2000b901d46 */
[----:B------:R-:W-:Y:S01]  /*4770*/  IADD3 R11, P2, R203, R21, RZ ;  /* 0x00000015cb0b7210 */ /* 0x000fe20007f5e0ff */
[----:B------:R-:W-:Y:S01]  /*4780*/  @!P3 IMAD.X R4, R10, 0x1, R135, P1 ;  /* 0x000000010a04b824 */ /* 0x000fe200008e0687 */
[C---:B------:R-:W-:Y:S01]  /*4790*/  @!P3 LEA R28, P1, R9.reuse, c[0x0][0x168], 0x1 ;  /* 0x00005a00091cba11 */ /* 0x040fe200078208ff */
[----:B------:R1:W-:Y:S02]  /*47a0*/  @P4 STS.128 [R208+0x8000], RZ ;  /* 0x008000ffd0004388 */ /* 0x0003e40000000c00 */
[----:B------:R-:W-:Y:S01]  /*47b0*/  IMAD.X R8, R202, 0x1, R10, P2 ;  /* 0x00000001ca087824 */ /* 0x000fe200010e060a */
[----:B------:R-:W-:Y:S01]  /*47c0*/  @!P3 LEA.HI.X R29, R9, c[0x0][0x16c], R4, 0x1, P1 ;  /* 0x00005b00091dba11 */ /* 0x000fe200008f0c04 */
[----:B------:R-:W-:Y:S01]  /*47d0*/  @!PT LDS RZ, [RZ] ;  /* 0x00000000fffff984 */ /* 0x000fe20000000800 */
[----:B------:R-:W-:Y:S01]  /*47e0*/  @!PT LDS RZ, [RZ] ;  /* 0x00000000fffff984 */ /* 0x000fe20000000800 */
[----:B------:R-:W-:Y:S01]  /*47f0*/  @!PT LDS RZ, [RZ] ;  /* 0x00000000fffff984 */ /* 0x000fe20000000800 */
[----:B------:R1:W-:Y:S01]  /*4800*/  @!P4 LDGSTS.E.BYPASS.LTC128B.128 [R208+0x8000], [R30.64+0x80] ;  /* 0x080000801ed0cfae */ /* 0x0003e2000b901d46 */
[----:B------:R-:W-:-:S03]  /*4810*/  @!P5 IADD3 R9, P1, R11, R134, RZ ;  /* 0x000000860b09d210 */ /* 0x000fc60007f3e0ff */
[----:B------:R1:W-:Y:S01]  /*4820*/  @P3 STS.128 [R208+0xa000], RZ ;  /* 0x00a000ffd0003388 */ /* 0x0003e20000000c00 */
[----:B------:R-:W-:Y:S01]  /*4830*/  @!P5 LEA R36, P2, R9, c[0x0][0x168], 0x1 ;  /* 0x00005a000924da11 */ /* 0x000fe200078408ff */
[C-C-:B------:R-:W-:Y:S01]  /*4840*/  @!P5 IMAD.X R4, R8.reuse, 0x1, R135.reuse, P1 ;  /* 0x000000010804d824 */ /* 0x140fe200008e0687 */
[-C--:B------:R-:W-:Y:S01]  /*4850*/  @!P4 IADD3 R23, P1, R11, R134.reuse, RZ ;  /* 0x000000860b17c210 */ /* 0x080fe20007f3e0ff */
[----:B------:R-:W-:Y:S01]  /*4860*/  @!PT LDS RZ, [RZ] ;  /* 0x00000000fffff984 */ /* 0x000fe20000000800 */
[----:B------:R-:W-:Y:S01]  /*4870*/  @!PT LDS RZ, [RZ] ;  /* 0x00000000fffff984 */ /* 0x000fe20000000800 */
[----:B------:R-:W-:Y:S01]  /*4880*/  @!PT LDS RZ, [RZ] ;  /* 0x00000000fffff984 */ /* 0x000fe20000000800 */
[----:B------:R1:W-:Y:S03]  /*4890*/  @!P3 LDGSTS.E.BYPASS.LTC128B.128 [R208+0xa000], [R28.64+0x100] ;  /* 0x0a0001001cd0bfae */ /* 0x0003e6000b901d46 */
[----:B------:R-:W-:Y:S01]  /*48a0*/  @!P5 LEA.HI.X R37, R9, c[0x0][0x16c], R4, 0x1, P2 ;  /* 0x00005b000925da11 */ /* 0x000fe200010f0c04 */
[----:B------:R-:W-:Y:S01]  /*48b0*/  @!P4 IMAD.X R4, R8, 0x1, R135, P1 ;  /* 0x000000010804c824 */ /* 0x000fe200008e0687 */
[----:B------:R-:W-:Y:S01]  /*48c0*/  @!P4 LEA R26, P2, R23, c[0x0][0x168], 0x1 ;  /* 0x00005a00171aca11 */ /* 0x000fe200078408ff */
[----:B------:R1:W-:Y:S01]  /*48d0*/  @P5 STS.128 [R208+0x6800], RZ ;  /* 0x006800ffd0005388 */ /* 0x0003e20000000c00 */
[----:B------:R-:W-:-:S02]  /*48e0*/  @!P3 IADD3 R9, P1, R11, R134, RZ ;  /* 0x000000860b09b210 */ /* 0x000fc40007f3e0ff */
        /* <DEDUP_REMOVED lines=36> */
[----:B------:R-:W-:Y:S01]  /*4b30*/  @!P3 LEA R50, P1, R4, c[0x0][0x168], 0x1 ;  /* 0x00005a000432ba11 */ /* 0x000fe200078208ff */
        /* <DEDUP_REMOVED lines=11> */
[----:B------:R-:W-:Y:S01]  /*4bf0*/  @!P4 IADD3 R4, P1, R11, R134, RZ ;  /* 0x000000860b04c210 */ /* 0x000fe20007f3e0ff */
[----:B------:R-:W-:Y:S01]  /*4c00*/  @!PT LDS RZ, [RZ] ;  /* 0x00000000fffff984 */ /* 0x000fe20000000800 */
[----:B------:R-:W-:Y:S01]  /*4c10*/  @!PT LDS RZ, [RZ] ;  /* 0x00000000fffff984 */ /* 0x000fe20000000800 */
[----:B------:R-:W-:Y:S01]  /*4c20*/  @!PT LDS RZ, [RZ] ;  /* 0x00000000fffff984 */ /* 0x000fe20000000800 */
[----:B------:R1:W-:Y:S03]  /*4c30*/  @!P3 LDGSTS.E.BYPASS.LTC128B.128 [R208+0xb000], [R50.64+0x100] ;  /* 0x0b00010032d0bfae */ /* 0x0003e6000b901d46 */
[----:B------:R-:W-:Y:S01]  /*4c40*/  @!P5 LEA.HI.X R53, R9, c[0x0][0x16c], R6, 0x1, P2 ;  /* 0x00005b000935da11 */ /* 0x000fe200010f0c06 */
[----:B------:R-:W-:Y:S01]  /*4c50*/  @!P4 IMAD.X R9, R8, 0x1, R135, P1 ;  /* 0x000000010809c824 */ /* 0x000fe200008e0687 */
[C---:B------:R-:W-:Y:S01]  /*4c60*/  @!P4 LEA R54, P1, R4.reuse, c[0x0][0x168], 0x1 ;  /* 0x00005a000436ca11 */ /* 0x040fe200078208ff */
[----:B------:R1:W-:Y:S03]  /*4c70*/  @P5 STS.128 [R208+0x7800], RZ ;  /* 0x007800ffd0005388 */ /* 0x0003e60000000c00 */
[----:B------:R-:W-:Y:S01]  /*4c80*/  @!P4 LEA.HI.X R55, R4, c[0x0][0x16c], R9, 0x1, P1 ;  /* 0x00005b000437ca11 */ /* 0x000fe200008f0c09 */
        /* <DEDUP_REMOVED lines=11> */
[----:B------:R-:W-:-:S05]  /*4d40*/  IADD3 R11, P1, R11, R134, RZ ;  /* 0x000000860b0b7210 */ /* 0x000fca0007f3e0ff */
[----:B------:R-:W-:Y:S01]  /*4d50*/  IMAD.X R8, R8, 0x1, R135, P1 ;  /* 0x0000000108087824 */ /* 0x000fe200008e0687 */
[----:B-1----:R-:W-:-:S04]  /*4d60*/  LEA R22, P1, R11, c[0x0][0x168], 0x1 ;  /* 0x00005a000b167a11 */ /* 0x002fc800078208ff */
[----:B------:R-:W-:-:S05]  /*4d70*/  LEA.HI.X R23, R11, c[0x0][0x16c], R8, 0x1, P1 ;  /* 0x00005b000b177a11 */ /* 0x000fca00008f0c08 */
[----:B------:R-:W-:Y:S01]  /*4d80*/  @!PT LDS RZ, [RZ] ;  /* 0x00000000fffff984 */ /* 0x000fe20000000800 */
[----:B------:R-:W-:Y:S01]  /*4d90*/  @!PT LDS RZ, [RZ] ;  /* 0x00000000fffff984 */ /* 0x000fe20000000800 */
[----:B------:R-:W-:Y:S01]  /*4da0*/  @!PT LDS RZ, [RZ] ;  /* 0x00000000fffff984 */ /* 0x000fe20000000800 */
[----:B------:R1:W-:Y:S04]  /*4db0*/  LDGSTS.E.BYPASS.LTC128B.128 [R208+0xb800], [R22.64+0x100] ;  /* 0x0b80010016d07fae */ /* 0x0003e8000b901d46 */
.L_x_716:
[----:B------:R-:W-:Y:S05]  /*4dc0*/  BSYNC B0 ;  /* 0x0000000000007941 */ /* 0x000fea0003800000 */
.L_x_715:
[----:B------:R-:W0:Y:S01]  /*4dd0*/  LDGDEPBAR ;  /* 0x00000000000079af */ /* 0x000e220000000000 */
[----:B------:R-:W-:-:S04]  /*4de0*/  IADD3 R134, P1, R21, R134, RZ ;  /* 0x0000008615867210 */ /* 0x000fc80007f3e0ff */
[----:B------:R-:W-:Y:S02]  /*4df0*/  IADD3.X R135, R10, R135, RZ, P1, !PT ;  /* 0x000000870a877210 */ /* 0x000fe40000ffe4ff */
.L_x_712:
[----:B------:R-:W-:Y:S02]  /*4e00*/  IMAD.IADD R3, R3, 0x1, R84 ;  /* 0x0000000103037824 */ /* 0x000fe400078e0254 */
[----:B------:R-:W-:-:S03]  /*4e10*/  IMAD.SHL.U32 R192, R0, 0x2, RZ ;  /* 0x0000000200c07824 */ /* 0x000fc600078e00ff */
[----:B------:R-:W-:Y:S01]  /*4e20*/  IADD3 R9, R3, 0x1, RZ ;  /* 0x0000000103097810 */ /* 0x000fe20007ffe0ff */
[--C-:B------:R-:W-:Y:S01]  /*4e30*/  IMAD R190, R7, 0x2, R192.reuse ;  /* 0x0000000207be7824 */ /* 0x100fe200078e02c0 */
[----:B------:R-:W-:Y:S01]  /*4e40*/  IADD3 R11, R3, 0x8, RZ ;  /* 0x00000008030b7810 */ /* 0x000fe20007ffe0ff */
[----:B------:R-:W-:Y:S01]  /*4e50*/  LDSM.16.MT88.4 R68, [R192+0xe000] ;  /* 0x00e00000c044783b */ /* 0x000fe20000004200 */
[----:B------:R-:W-:Y:S01]  /*4e60*/  ISETP.GE.AND P5, PT, R9, R214, PT ;  /* 0x000000d60900720c */ /* 0x000fe20003fa6270 */
[----:B------:R-:W-:Y:S01]  /*4e70*/  IMAD R189, R5, 0x2, R192 ;  /* 0x0000000205bd7824 */ /* 0x000fe200078e02c0 */
[----:B------:R-:W-:Y:S01]  /*4e80*/  ISETP.GE.AND P2, PT, R9, R2, PT ;  /* 0x000000020900720c */ /* 0x000fe20003f46270 */
[----:B------:R-:W-:Y:S01]  /*4e90*/  IMAD R188, R5, 0x2, R190 ;  /* 0x0000000205bc7824 */ /* 0x000fe200078e02be */
[----:B------:R-:W-:Y:S01]  /*4ea0*/  ISETP.GE.AND P1, PT, R11, R214, PT ;  /* 0x000000d60b00720c */ /* 0x000fe20003f26270 */
[----:B------:R-:W-:Y:S01]  /*4eb0*/  LDSM.16.MT88.4 R100, [R192+0x10000] ;  /* 0x01000000c064783b */ /* 0x000fe20000004200 */
[----:B------:R-:W-:-:S02]  /*4ec0*/  IADD3 R9, R3, 0x9, RZ ;  /* 0x0000000903097810 */ /* 0x000fc40007ffe0ff */
[----:B------:R-:W-:Y:S01]  /*4ed0*/  ISETP.GE.AND P3, PT, R11, R2, PT ;  /* 0x000000020b00720c */ /* 0x000fe20003f66270 */
[----:B-1----:R-:W-:Y:S01]  /*4ee0*/  LDSM.16.MT88.4 R52, [R189+0xc000] ;  /* 0x00c00000bd34783b */ /* 0x002fe20000004200 */
[----:B------:R-:W-:Y:S02]  /*4ef0*/  IADD3 R11, R3, 0x10, RZ ;  /* 0x00000010030b7810 */ /* 0x000fe40007ffe0ff */
[----:B------:R-:W-:Y:S01]  /*4f00*/  FSEL R31, R12, -INF , !P1 ;  /* 0xff8000000c1f7808 */ /* 0x000fe20004800000 */
[----:B------:R-:W-:Y:S01]  /*4f10*/  LDSM.16.MT88.4 R60, [R188+0xc000] ;  /* 0x00c00000bc3c783b */ /* 0x000fe20000004200 */
[C---:B------:R-:W-:Y:S02]  /*4f20*/  ISETP.GE.AND P4, PT, R9.reuse, R214, PT ;  /* 0x000000d60900720c */ /* 0x040fe40003f86270 */
[----:B------:R-:W-:Y:S01]  /*4f30*/  ISETP.GE.AND P1, PT, R9, R2, PT ;  /* 0x000000020900720c */ /* 0x000fe20003f26270 */
[----:B------:R-:W-:Y:S01]  /*4f40*/  LDSM.16.MT88.4 R84, [R189+0xe000] ;  /* 0x00e00000bd54783b */ /* 0x000fe20000004200 */
[----:B------:R-:W-:-:S02]  /*4f50*/  IADD3 R9, R3, 0x11, RZ ;  /* 0x0000001103097810 */ /* 0x000fc40007ffe0ff */
[----:B------:R-:W-:Y:S01]  /*4f60*/  FSEL R27, R14, -INF , !P3 ;  /* 0xff8000000e1b7808 */ /* 0x000fe20005800000 */
[----:B------:R-:W-:Y:S01]  /*4f70*/  LDSM.16.MT88.4 R92, [R188+0xe000] ;  /* 0x00e00000bc5c783b */ /* 0x000fe20000004200 */
[----:B------:R-:W-:Y:S02]  /*4f80*/  FSEL R39, R17, -INF , !P5 ;  /* 0xff80000011277808 */ /* 0x000fe40006800000 */
[-C--:B------:R-:W-:Y:S01]  /*4f90*/  ISETP.GE.AND P3, PT, R11, R214.reuse, PT ;  /* 0x000000d60b00720c */ /* 0x080fe20003f66270 */
[----:B------:R-:W-:Y:S01]  /*4fa0*/  LDSM.16.MT88.4 R124, [R190+0x10000] ;  /* 0x01000000be7c783b */ /* 0x000fe20000004200 */
[----:B------:R-:W-:Y:S02]  /*4fb0*/  ISETP.GE.AND P5, PT, R3, R214, PT ;  /* 0x000000d60300720c */ /* 0x000fe40003fa6270 */
[----:B------:R-:W-:Y:S01]  /*4fc0*/  FSEL R29, R13, -INF , !P4 ;  /* 0xff8000000d1d7808 */ /* 0x000fe20006000000 */
[----:B------:R-:W-:Y:S01]  /*4fd0*/  LDSM.16.MT88.4 R112, [R189+0x10000] ;  /* 0x01000000bd70783b */ /* 0x000fe20000004200 */
[----:B------:R-:W-:-:S02]  /*4fe0*/  FSEL R25, R15, -INF , !P1 ;  /* 0xff8000000f197808 */ /* 0x000fc40004800000 */
[----:B------:R-:W-:Y:S01]  /*4ff0*/  ISETP.GE.AND P4, PT, R11, R2, PT ;  /* 0x000000020b00720c */ /* 0x000fe20003f86270 */
[----:B------:R-:W-:Y:S01]  /*5000*/  LDSM.16.MT88.4 R136, [R190+0xc800] ;  /* 0x00c80000be88783b */ /* 0x000fe20000004200 */
[----:B------:R-:W-:Y:S02]  /*5010*/  ISETP.GE.AND P1, PT, R9, R214, PT ;  /* 0x000000d60900720c */ /* 0x000fe40003f26270 */
[----:B------:R-:W-:Y:S02]  /*5020*/  IADD3 R11, R3, 0x18, RZ ;  /* 0x00000018030b7810 */ /* 0x000fe40007ffe0ff */
[----:B------:R-:W-:Y:S02]  /*5030*/  FSEL R23, R64, -INF , !P3 ;  /* 0xff80000040177808 */ /* 0x000fe40005800000 */
[----:B------:R-:W-:Y:S02]  /*5040*/  FSEL R16, R16, -INF , !P5 ;  /* 0xff80000010107808 */ /* 0x000fe40006800000 */
[----:B------:R-:W-:-:S02]  /*5050*/  ISETP.GE.AND P3, PT, R9, R2, PT ;  /* 0x000000020900720c */ /* 0x000fc40003f66270 */
[----:B------:R-:W-:Y:S02]  /*5060*/  IADD3 R9, R3, 0x19, RZ ;  /* 0x0000001903097810 */ /* 0x000fe40007ffe0ff */
[----:B------:R-:W-:Y:S02]  /*5070*/  FSEL R15, R66, -INF , !P4 ;  /* 0xff800000420f7808 */ /* 0x000fe40006000000 */
[----:B------:R-:W-:Y:S02]  /*5080*/  FSEL R21, R65, -INF , !P1 ;  /* 0xff80000041157808 */ /* 0x000fe40004800000 */
[C---:B------:R-:W-:Y:S02]  /*5090*/  ISETP.GE.AND P4, PT, R11.reuse, R214, PT ;  /* 0x000000d60b00720c */ /* 0x040fe40003f86270 */
[----:B------:R-:W-:Y:S02]  /*50a0*/  ISETP.GE.AND P1, PT, R11, R2, PT ;  /* 0x000000020b00720c */ /* 0x000fe40003f26270 */
[----:B------:R-:W-:-:S02]  /*50b0*/  FMNMX.FTZ R4, R16, R39, !PT ;  /* 0x0000002710047209 */ /* 0x000fc40007810000 */
[----:B------:R-:W-:Y:S02]  /*50c0*/  FSEL R13, R67, -INF , !P3 ;  /* 0xff800000430d7808 */ /* 0x000fe40005800000 */
[----:B------:R-:W-:Y:S02]  /*50d0*/  FSEL R37, R19, -INF , !P2 ;  /* 0xff80000013257808 */ /* 0x000fe40005000000 */
[----:B------:R-:W-:Y:S02]  /*50e0*/  IADD3 R17, R3, 0x20, RZ ;  /* 0x0000002003117810 */ /* 0x000fe40007ffe0ff */
[C---:B------:R-:W-:Y:S02]  /*50f0*/  ISETP.GE.AND P2, PT, R9.reuse, R214, PT ;  /* 0x000000d60900720c */ /* 0x040fe40003f46270 */
[----:B------:R-:W-:Y:S02]  /*5100*/  ISETP.GE.AND P3, PT, R9, R2, PT ;  /* 0x000000020900720c */ /* 0x000fe40003f66270 */
[----:B------:R-:W-:-:S02]  /*5110*/  IADD3 R9, R3, 0x21, RZ ;  /* 0x0000002103097810 */ /* 0x000fc40007ffe0ff */
[----:B------:R-:W-:Y:S02]  /*5120*/  FSEL R19, R72, -INF , !P4 ;  /* 0xff80000048137808 */ /* 0x000fe40006000000 */
[----:B------:R-:W-:Y:S02]  /*5130*/  FSEL R11, R74, -INF , !P1 ;  /* 0xff8000004a0b7808 */ /* 0x000fe40004800000 */
[----:B------:R-:W-:Y:S02]  /*5140*/  FMNMX.FTZ R4, R31, R4, !PT ;  /* 0x000000041f047209 */ /* 0x000fe40007810000 */
[C---:B------:R-:W-:Y:S02]  /*5150*/  ISETP.GE.AND P4, PT, R17.reuse, R214, PT ;  /* 0x000000d61100720c */ /* 0x040fe40003f86270 */
[----:B------:R-:W-:Y:S02]  /*5160*/  ISETP.GE.AND P1, PT, R17, R2, PT ;  /* 0x000000021100720c */ /* 0x000fe40003f26270 */
[----:B------:R-:W-:-:S02]  /*5170*/  FSEL R17, R73, -INF , !P2 ;  /* 0xff80000049117808 */ /* 0x000fc40005000000 */
[C---:B------:R-:W-:Y:S02]  /*5180*/  ISETP.GE.AND P5, PT, R9.reuse, R214, PT ;  /* 0x000000d60900720c */ /* 0x040fe40003fa6270 */
[----:B------:R-:W-:Y:S02]  /*5190*/  ISETP.GE.AND P2, PT, R9, R2, PT ;  /* 0x000000020900720c */ /* 0x000fe40003f46270 */
[----:B------:R-:W-:Y:S02]  /*51a0*/  FSEL R9, R75, -INF , !P3 ;  /* 0xff8000004b097808 */ /* 0x000fe40005800000 */
[----:B------:R-:W-:Y:S02]  /*51b0*/  FMNMX.FTZ R4, R29, R4, !PT ;  /* 0x000000041d047209 */ /* 0x000fe40007810000 */
[----:B------:R-:W-:Y:S02]  /*51c0*/  ISETP.GE.AND P3, PT, R3, R2, PT ;  /* 0x000000020300720c */ /* 0x000fe40003f66270 */
[----:B------:R-:W-:-:S02]  /*51d0*/  FMNMX.FTZ R4, R23, R4, !PT ;  /* 0x0000000417047209 */ /* 0x000fc40007810000 */
[----:B------:R-:W-:Y:S02]  /*51e0*/  FSEL R18, R18, -INF , !P3 ;  /* 0xff80000012127808 */ /* 0x000fe40005800000 */
[----:B------:R-:W-:Y:S02]  /*51f0*/  FMNMX.FTZ R6, R21, R4, !PT ;  /* 0x0000000415067209 */ /* 0x000fe40007810000 */
[----:B------:R-:W-:Y:S02]  /*5200*/  FMNMX.FTZ R4, R18, R37, !PT ;  /* 0x0000002512047209 */ /* 0x000fe40007810000 */
[----:B------:R-:W-:Y:S02]  /*5210*/  FMNMX.FTZ R6, R19, R6, !PT ;  /* 0x0000000613067209 */ /* 0x000fe40007810000 */
[----:B------:R-:W-:Y:S02]  /*5220*/  FMNMX.FTZ R4, R27, R4, !PT ;  /* 0x000000041b047209 */ /* 0x000fe40007810000 */
[----:B------:R-:W-:-:S02]  /*5230*/  IADD3 R49, R3, 0x28, RZ ;  /* 0x0000002803317810 */ /* 0x000fc40007ffe0ff */
[----:B------:R-:W-:Y:S02]  /*5240*/  FMNMX.FTZ R4, R25, R4, !PT ;  /* 0x0000000419047209 */ /* 0x000fe40007810000 */
[----:B------:R-:W-:Y:S02]  /*5250*/  FSEL R165, R44, -INF , !P4 ;  /* 0xff8000002ca57808 */ /* 0x000fe40006000000 */
[----:B------:R-:W-:Y:S02]  /*5260*/  FMNMX.FTZ R4, R15, R4, !PT ;  /* 0x000000040f047209 */ /* 0x000fe40007810000 */
[----:B------:R-:W-:Y:S02]  /*5270*/  FSEL R225, R46, -INF , !P1 ;  /* 0xff8000002ee17808 */ /* 0x000fe40004800000 */
[----:B------:R-:W-:Y:S02]  /*5280*/  FMNMX.FTZ R4, R13, R4, !PT ;  /* 0x000000040d047209 */ /* 0x000fe40007810000 */
[----:B------:R-:W-:-:S02]  /*5290*/  FMNMX.FTZ R6, R17, R6, !PT ;  /* 0x0000000611067209 */ /* 0x000fc40007810000 */
[C---:B------:R-:W-:Y:S02]  /*52a0*/  ISETP.GE.AND P4, PT, R49.reuse, R214, PT ;  /* 0x000000d63100720c */ /* 0x040fe40003f86270 */
[----:B------:R-:W-:Y:S02]  /*52b0*/  ISETP.GE.AND P1, PT, R49, R2, PT ;  /* 0x000000023100720c */ /* 0x000fe40003f26270 */
[----:B------:R-:W-:Y:S02]  /*52c0*/  FMNMX.FTZ R4, R11, R4, !PT ;  /* 0x000000040b047209 */ /* 0x000fe40007810000 */
[----:B------:R-:W-:Y:S02]  /*52d0*/  IADD3 R49, R3, 0x29, RZ ;  /* 0x0000002903317810 */ /* 0x000fe40007ffe0ff */
[----:B------:R-:W-:Y:S02]  /*52e0*/  FSEL R229, R45, -INF , !P5 ;  /* 0xff8000002de57808 */ /* 0x000fe40006800000 */
[----:B------:R-:W-:-:S02]  /*52f0*/  FMNMX.FTZ R6, R165, R6, !PT ;  /* 0x00000006a5067209 */ /* 0x000fc40007810000 */
[----:B------:R-:W-:Y:S02]  /*5300*/  FMNMX.FTZ R4, R9, R4, !PT ;  /* 0x0000000409047209 */ /* 0x000fe40007810000 */
[C---:B------:R-:W-:Y:S02]  /*5310*/  ISETP.GE.AND P5, PT, R49.reuse, R214, PT ;  /* 0x000000d63100720c */ /* 0x040fe40003fa6270 */
[----:B------:R-:W-:Y:S02]  /*5320*/  ISETP.GE.AND P3, PT, R49, R2, PT ;  /* 0x000000023100720c */ /* 0x000fe40003f66270 */
[----:B------:R-:W-:Y:S02]  /*5330*/  IADD3 R49, R3, 0x30, RZ ;  /* 0x0000003003317810 */ /* 0x000fe40007ffe0ff */
[----:B------:R-:W-:Y:S02]  /*5340*/  FSEL R163, R40, -INF , !P4 ;  /* 0xff80000028a37808 */ /* 0x000fe40006000000 */
[----:B------:R-:W-:-:S02]  /*5350*/  FMNMX.FTZ R6, R229, R6, !PT ;  /* 0x00000006e5067209 */ /* 0x000fc40007810000 */
[----:B------:R-:W-:Y:S02]  /*5360*/  FSEL R169, R47, -INF , !P2 ;  /* 0xff8000002fa97808 */ /* 0x000fe40005000000 */
[----:B------:R-:W-:Y:S02]  /*5370*/  FMNMX.FTZ R4, R225, R4, !PT ;  /* 0x00000004e1047209 */ /* 0x000fe40007810000 */
[----:B------:R-:W-:Y:S02]  /*5380*/  ISETP.GE.AND P2, PT, R49, R214, PT ;  /* 0x000000d63100720c */ /* 0x000fe40003f46270 */
[C---:B------:R-:W-:Y:S02]  /*5390*/  IADD3 R47, R3.reuse, 0x31, RZ ;  /* 0x00000031032f7810 */ /* 0x040fe40007ffe0ff */
[----:B------:R-:W-:Y:S02]  /*53a0*/  IADD3 R45, R3, 0x38, RZ ;  /* 0x00000038032d7810 */ /* 0x000fe40007ffe0ff */
[----:B------:R-:W-:-:S02]  /*53b0*/  FSEL R227, R41, -INF , !P5 ;  /* 0xff80000029e37808 */ /* 0x000fc40006800000 */
[----:B------:R-:W-:Y:S02]  /*53c0*/  FMNMX.FTZ R6, R163, R6, !PT ;  /* 0x00000006a3067209 */ /* 0x000fe40007810000 */
[----:B------:R-:W-:Y:S02]  /*53d0*/  FSEL R221, R42, -INF , !P1 ;  /* 0xff8000002add7808 */ /* 0x000fe40004800000 */
[----:B------:R-:W-:Y:S02]  /*53e0*/  FMNMX.FTZ R4, R169, R4, !PT ;  /* 0x00000004a9047209 */ /* 0x000fe40007810000 */
[----:B------:R-:W-:Y:S02]  /*53f0*/  FSEL R219, R76, -INF , !P2 ;  /* 0xff8000004cdb7808 */ /* 0x000fe40005000000 */
[----:B------:R-:W-:Y:S02]  /*5400*/  ISETP.GE.AND P4, PT, R47, R214, PT ;  /* 0x000000d62f00720c */ /* 0x000fe40003f86270 */
[----:B------:R-:W-:-:S02]  /*5410*/  FMNMX.FTZ R6, R227, R6, !PT ;  /* 0x00000006e3067209 */ /* 0x000fc40007810000 */
[----:B------:R-:W-:Y:S02]  /*5420*/  ISETP.GE.AND P2, PT, R45, R214, PT ;  /* 0x000000d62d00720c */ /* 0x000fe40003f46270 */
[----:B------:R-:W-:Y:S02]  /*5430*/  ISETP.GE.AND P1, PT, R49, R2, PT ;  /* 0x000000023100720c */ /* 0x000fe40003f26270 */
[----:B------:R-:W-:Y:S02]  /*5440*/  FSEL R175, R43, -INF , !P3 ;  /* 0xff8000002baf7808 */ /* 0x000fe40005800000 */
[----:B------:R-:W-:Y:S02]  /*5450*/  FMNMX.FTZ R8, R221, R4, !PT ;  /* 0x00000004dd087209 */ /* 0x000fe40007810000 */
[----:B------:R-:W-:Y:S02]  /*5460*/  IADD3 R3, R3, 0x39, RZ ;  /* 0x0000003903037810 */ /* 0x000fe40007ffe0ff */
[----:B------:R-:W-:-:S02]  /*5470*/  FSEL R217, R77, -INF , !P4 ;  /* 0xff8000004dd97808 */ /* 0x000fc40006000000 */
[----:B------:R-:W-:Y:S02]  /*5480*/  FMNMX.FTZ R6, R219, R6, !PT ;  /* 0x00000006db067209 */ /* 0x000fe40007810000 */
[----:B------:R-:W-:Y:S02]  /*5490*/  FSEL R215, R32, -INF , !P2 ;  /* 0xff80000020d77808 */ /* 0x000fe40005000000 */
[----:B------:R-:W-:Y:S02]  /*54a0*/  ISETP.GE.AND P2, PT, R47, R2, PT ;  /* 0x000000022f00720c */ /* 0x000fe40003f46270 */
[----:B------:R-:W-:Y:S02]  /*54b0*/  FSEL R171, R78, -INF , !P1 ;  /* 0xff8000004eab7808 */ /* 0x000fe40004800000 */
[----:B------:R-:W-:Y:S02]  /*54c0*/  FMNMX.FTZ R8, R175, R8, !PT ;  /* 0x00000008af087209 */ /* 0x000fe40007810000 */
[----:B------:R-:W-:-:S02]  /*54d0*/  ISETP.GE.AND P4, PT, R3, R214, PT ;  /* 0x000000d60300720c */ /* 0x000fc40003f86270 */
[----:B------:R-:W-:Y:S02]  /*54e0*/  FMNMX.FTZ R6, R217, R6, !PT ;  /* 0x00000006d9067209 */ /* 0x000fe40007810000 */
[----:B------:R-:W-:Y:S02]  /*54f0*/  ISETP.GE.AND P1, PT, R45, R2, PT ;  /* 0x000000022d00720c */ /* 0x000fe40003f26270 */
[----:B------:R-:W-:Y:S01]  /*5500*/  FSEL R143, R79, -INF , !P2 ;  /* 0xff8000004f8f7808 */ /* 0x000fe20005000000 */
[----:B------:R-:W-:Y:S01]  /*5510*/  LDSM.16.MT88.4 R44, [R190+0xc000] ;  /* 0x00c00000be2c783b */ /* 0x000fe20000004200 */
[----:B------:R-:W-:Y:S02]  /*5520*/  FMNMX.FTZ R8, R171, R8, !PT ;  /* 0x00000008ab087209 */ /* 0x000fe40007810000 */
[----:B------:R-:W-:Y:S01]  /*5530*/  FSEL R173, R33, -INF , !P4 ;  /* 0xff80000021ad7808 */ /* 0x000fe20006000000 */
[----:B------:R-:W-:Y:S01]  /*5540*/  LDSM.16.MT88.4 R76, [R190+0xe000] ;  /* 0x00e00000be4c783b */ /* 0x000fe20000004200 */
[----:B------:R-:W-:-:S02]  /*5550*/  FMNMX.FTZ R6, R215, R6, !PT ;  /* 0x00000006d7067209 */ /* 0x000fc40007810000 */
[----:B------:R-:W-:Y:S02]  /*5560*/  ISETP.GE.AND P2, PT, R3, R2, PT ;  /* 0x000000020300720c */ /* 0x000fe40003f46270 */
[----:B------:R-:W-:Y:S02]  /*5570*/  FSEL R141, R34, -INF , !P1 ;  /* 0xff800000228d7808 */ /* 0x000fe40004800000 */
[----:B------:R-:W-:Y:S02]  /*5580*/  FMNMX.FTZ R8, R143, R8, !PT ;  /* 0x000000088f087209 */ /* 0x000fe40007810000 */
[----:B------:R-:W-:Y:S02]  /*5590*/  FMNMX.FTZ R4, R173, R6, !PT ;  /* 0x00000006ad047209 */ /* 0x000fe40007810000 */
[----:B------:R-:W-:Y:S02]  /*55a0*/  FSEL R167, R35, -INF , !P2 ;  /* 0xff80000023a77808 */ /* 0x000fe40005000000 */
[----:B------:R-:W-:Y:S01]  /*55b0*/  FMNMX.FTZ R6, R141, R8, !PT ;  /* 0x000000088d067209 */ /* 0x000fe20007810000 */
[----:B------:R-:W1:Y:S03]  /*55c0*/  SHFL.BFLY PT, R33, R4, 0x2, 0x1f ;  /* 0x0c401f0004217f89 */ /* 0x000e6600000e0000 */
[----:B------:R-:W-:-:S05]  /*55d0*/  FMNMX.FTZ R6, R167, R6, !PT ;  /* 0x00000006a7067209 */ /* 0x000fca0007810000 */
[----:B------:R-:W2:Y:S01]  /*55e0*/  SHFL.BFLY PT, R3, R6, 0x2, 0x1f ;  /* 0x0c401f0006037f89 */ /* 0x000ea200000e0000 */
[----:B-1----:R-:W-:-:S05]  /*55f0*/  FMNMX.FTZ R33, R4, R33, !PT ;  /* 0x0000002104217209 */ /* 0x002fca0007810000 */
[----:B------:R-:W1:Y:S01]  /*5600*/  SHFL.BFLY PT, R132, R33, 0x1, 0x1f ;  /* 0x0c201f0021847f89 */ /* 0x000e6200000e0000 */
[----:B--2---:R-:W-:-:S05]  /*5610*/  FMNMX.FTZ R4, R6, R3, !PT ;  /* 0x0000000306047209 */ /* 0x004fca0007810000 */
[----:B------:R-:W2:Y:S01]  /*5620*/  SHFL.BFLY PT, R3, R4, 0x1, 0x1f ;  /* 0x0c201f0004037f89 */ /* 0x000ea200000e0000 */
[----:B-1----:R-:W-:-:S03]  /*5630*/  FMNMX.FTZ R132, R33, R132, !PT ;  /* 0x0000008421847209 */ /* 0x002fc60007810000 */
[----:B------:R-:W-:Y:S01]  /*5640*/  LDSM.16.MT88.4 R32, [R189+0xc800] ;  /* 0x00c80000bd20783b */ /* 0x000fe20000004200 */
[C---:B------:R-:W-:Y:S01]  /*5650*/  FSETP.NEU.FTZ.AND P1, PT, R132.reuse, -INF , PT ;  /* 0xff8000008400780b */ /* 0x040fe20003f3d000 */
[----:B------:R-:W-:Y:S01]  /*5660*/  FMUL.FTZ R140, R132, c[0x0][0x23c] ;  /* 0x00008f00848c7a20 */ /* 0x000fe20000410000 */
[----:B--2---:R-:W-:-:S04]  /*5670*/  FMNMX.FTZ R3, R4, R3, !PT ;  /* 0x0000000304037209 */ /* 0x004fc80007810000 */
[----:B------:R-:W-:Y:S01]  /*5680*/  FSEL R140, R140, RZ, P1 ;  /* 0x000000ff8c8c7208 */ /* 0x000fe20000800000 */
[----:B------:R-:W-:Y:S01]  /*5690*/  LDSM.16.MT88.4 R4, [R188+0x10000] ;  /* 0x01000000bc04783b */ /* 0x000fe20000004200 */
[C---:B------:R-:W-:Y:S01]  /*56a0*/  FSETP.NEU.FTZ.AND P1, PT, R3.reuse, -INF , PT ;  /* 0xff8000000300780b */ /* 0x040fe20003f3d000 */
[----:B------:R-:W-:Y:S02]  /*56b0*/  FMUL.FTZ R166, R3, c[0x0][0x23c] ;  /* 0x00008f0003a67a20 */ /* 0x000fe40000410000 */
[--C-:B------:R-:W-:Y:S02]  /*56c0*/  FFMA.FTZ R161, R16, c[0x0][0x23c], -R140.reuse ;  /* 0x00008f0010a17a23 */ /* 0x100fe4000001088c */
[--C-:B------:R-:W-:Y:S01]  /*56d0*/  FFMA.FTZ R160, R39, c[0x0][0x23c], -R140.reuse ;  /* 0x00008f0027a07a23 */ /* 0x100fe2000001088c */
[----:B------:R-:W-:Y:S01]  /*56e0*/  FSEL R166, R166, RZ, P1 ;  /* 0x000000ffa6a67208 */ /* 0x000fe20000800000 */
[--C-:B------:R-:W-:Y:S02]  /*56f0*/  FFMA.FTZ R156, R31, c[0x0][0x23c], -R140.reuse ;  /* 0x00008f001f9c7a23 */ /* 0x100fe4000001088c */
[----:B------:R-:W-:Y:S01]  /*5700*/  FFMA.FTZ R155, R29, c[0x0][0x23c], -R140 ;  /* 0x00008f001d9b7a23 */ /* 0x000fe2000001088c */
[----:B------:R-:W-:Y:S01]  /*5710*/  MUFU.EX2 R161, R161 ;  /* 0x000000a100a17308 */ /* 0x000fe20000000800 */
[--C-:B------:R-:W-:Y:S01]  /*5720*/  FFMA.FTZ R157, R18, c[0x0][0x23c], -R166.reuse ;  /* 0x00008f00129d7a23 */ /* 0x100fe200000108a6 */
[----:B------:R-:W-:Y:S01]  /*5730*/  LDSM.16.MT88.4 R28, [R188+0xc800] ;  /* 0x00c80000bc1c783b */ /* 0x000fe20000004200 */
[----:B------:R-:W-:-:S02]  /*5740*/  FFMA.FTZ R158, R37, c[0x0][0x23c], -R166 ;  /* 0x00008f00259e7a23 */ /* 0x000fc400000108a6 */
[--C-:B------:R-:W-:Y:S01]  /*5750*/  FFMA.FTZ R159, R27, c[0x0][0x23c], -R166.reuse ;  /* 0x00008f001b9f7a23 */ /* 0x100fe200000108a6 */
[----:B------:R-:W1:Y:S01]  /*5760*/  LDSM.16.MT88.4 R36, [R192+0xc000] ;  /* 0x00c00000c024783b */ /* 0x000e620000004200 */
[--C-:B------:R-:W-:Y:S01]  /*5770*/  FFMA.FTZ R152, R25, c[0x0][0x23c], -R166.reuse ;  /* 0x00008f0019987a23 */ /* 0x100fe200000108a6 */
[----:B------:R-:W2:Y:S01]  /*5780*/  MUFU.EX2 R160, R160 ;  /* 0x000000a000a07308 */ /* 0x000ea20000000800 */
[--C-:B------:R-:W-:Y:S01]  /*5790*/  FFMA.FTZ R151, R11, c[0x0][0x23c], -R166.reuse ;  /* 0x00008f000b977a23 */ /* 0x100fe200000108a6 */
[----:B------:R-:W-:Y:S01]  /*57a0*/  LDSM.16.MT88.4 R24, [R190+0xe800] ;  /* 0x00e80000be18783b */ /* 0x000fe20000004200 */
[----:B------:R-:W-:Y:S02]  /*57b0*/  FFMA.FTZ R0, R9, c[0x0][0x23c], -R166 ;  /* 0x00008f0009007a23 */ /* 0x000fe400000108a6 */
[--C-:B------:R-:W-:Y:S01]  /*57c0*/  FFMA.FTZ R154, R23, c[0x0][0x23c], -R140.reuse ;  /* 0x00008f00179a7a23 */ /* 0x100fe2000001088c */
[----:B------:R-:W3:Y:S01]  /*57d0*/  LDSM.16.MT88.4 R8, [R192+0xe800] ;  /* 0x00e80000c008783b */ /* 0x000ee20000004200 */
[--C-:B------:R-:W-:Y:S01]  /*57e0*/  FFMA.FTZ R153, R21, c[0x0][0x23c], -R140.reuse ;  /* 0x00008f0015997a23 */ /* 0x100fe2000001088c */
[----:B------:R-:W-:Y:S01]  /*57f0*/  MUFU.EX2 R156, R156 ;  /* 0x0000009c009c7308 */ /* 0x000fe20000000800 */
[--C-:B------:R-:W-:Y:S01]  /*5800*/  FFMA.FTZ R149, R19, c[0x0][0x23c], -R140.reuse ;  /* 0x00008f0013957a23 */ /* 0x100fe2000001088c */
[----:B------:R-:W-:Y:S01]  /*5810*/  LDSM.16.MT88.4 R20, [R192+0xc800] ;  /* 0x00c80000c014783b */ /* 0x000fe20000004200 */
[----:B------:R-:W-:-:S02]  /*5820*/  FFMA.FTZ R148, R17, c[0x0][0x23c], -R140 ;  /* 0x00008f0011947a23 */ /* 0x000fc4000001088c */
[--C-:B------:R-:W-:Y:S01]  /*5830*/  FFMA.FTZ R150, R15, c[0x0][0x23c], -R166.reuse ;  /* 0x00008f000f967a23 */ /* 0x100fe200000108a6 */
[----:B------:R-:W4:Y:S01]  /*5840*/  LDSM.16.MT88.4 R16, [R189+0xe800] ;  /* 0x00e80000bd10783b */ /* 0x000f220000004200 */
[----:B------:R-:W-:Y:S01]  /*5850*/  FFMA.FTZ R145, R13, c[0x0][0x23c], -R166 ;  /* 0x00008f000d917a23 */ /* 0x000fe200000108a6 */
[----:B------:R-:W5:Y:S01]  /*5860*/  MUFU.EX2 R155, R155 ;  /* 0x0000009b009b7308 */ /* 0x000f620000000800 */
[----:B--2---:R-:W-:Y:S01]  /*5870*/  F2FP.PACK_AB R116, R160, R161 ;  /* 0x000000a1a074723e */ /* 0x004fe200000000ff */
[----:B------:R-:W2:Y:S01]  /*5880*/  LDSM.16.MT88.4 R12, [R188+0xe800] ;  /* 0x00e80000bc0c783b */ /* 0x000ea20000004200 */
[--C-:B------:R-:W-:Y:S02]  /*5890*/  FFMA.FTZ R162, R165, c[0x0][0x23c], -R140.reuse ;  /* 0x00008f00a5a27a23 */ /* 0x100fe4000001088c */
[--C-:B------:R-:W-:Y:S02]  /*58a0*/  FFMA.FTZ R165, R229, c[0x0][0x23c], -R140.reuse ;  /* 0x00008f00e5a57a23 */ /* 0x100fe4000001088c */
[--C-:B------:R-:W-:Y:S01]  /*58b0*/  FFMA.FTZ R163, R163, c[0x0][0x23c], -R140.reuse ;  /* 0x00008f00a3a37a23 */ /* 0x100fe2000001088c */
[----:B------:R-:W-:Y:S01]  /*58c0*/  MUFU.EX2 R157, R157 ;  /* 0x0000009d009d7308 */ /* 0x000fe20000000800 */
[----:B------:R-:W-:-:S02]  /*58d0*/  FFMA.FTZ R164, R227, c[0x0][0x23c], -R140 ;  /* 0x00008f00e3a47a23 */ /* 0x000fc4000001088c */
[--C-:B------:R-:W-:Y:S02]  /*58e0*/  FFMA.FTZ R168, R225, c[0x0][0x23c], -R166.reuse ;  /* 0x00008f00e1a87a23 */ /* 0x100fe400000108a6 */
[--C-:B------:R-:W-:Y:S02]  /*58f0*/  FFMA.FTZ R169, R169, c[0x0][0x23c], -R166.reuse ;  /* 0x00008f00a9a97a23 */ /* 0x100fe400000108a6 */
[--C-:B------:R-:W-:Y:S01]  /*5900*/  FFMA.FTZ R170, R221, c[0x0][0x23c], -R166.reuse ;  /* 0x00008f00ddaa7a23 */ /* 0x100fe200000108a6 */
[----:B------:R-:W1:Y:S01]  /*5910*/  MUFU.EX2 R158, R158 ;  /* 0x0000009e009e7308 */ /* 0x000e620000000800 */
[----:B-----5:R-:W-:Y:S01]  /*5920*/  F2FP.PACK_AB R118, R155, R156 ;  /* 0x0000009c9b76723e */ /* 0x020fe200000000ff */
[----:B------:R-:W-:Y:S02]  /*5930*/  FFMA.FTZ R175, R175, c[0x0][0x23c], -R166 ;  /* 0x00008f00afaf7a23 */ /* 0x000fe400000108a6 */
[----:B------:R-:W-:Y:S02]  /*5940*/  FFMA.FTZ R221, R173, c[0x0][0x23c], -R140 ;  /* 0x00008f00addd7a23 */ /* 0x000fe4000001088c */
[----:B------:R-:W-:-:S02]  /*5950*/  FFMA.FTZ R171, R171, c[0x0][0x23c], -R166 ;  /* 0x00008f00abab7a23 */ /* 0x000fc400000108a6 */
[----:B------:R-:W-:Y:S01]  /*5960*/  MUFU.EX2 R159, R159 ;  /* 0x0000009f009f7308 */ /* 0x000fe20000000800 */
[--C-:B------:R-:W-:Y:S02]  /*5970*/  FFMA.FTZ R216, R143, c[0x0][0x23c], -R166.reuse ;  /* 0x00008f008fd87a23 */ /* 0x100fe400000108a6 */
[----:B------:R-:W-:Y:S02]  /*5980*/  FFMA.FTZ R173, R141, c[0x0][0x23c], -R166 ;  /* 0x00008f008dad7a23 */ /* 0x000fe400000108a6 */
[--C-:B------:R-:W-:Y:S02]  /*5990*/  FFMA.FTZ R172, R219, c[0x0][0x23c], -R140.reuse ;  /* 0x00008f00dbac7a23 */ /* 0x100fe4000001088c */
[--C-:B------:R-:W-:Y:S01]  /*59a0*/  FFMA.FTZ R217, R217, c[0x0][0x23c], -R140.reuse ;  /* 0x00008f00d9d97a23 */ /* 0x100fe2000001088c */
[----:B------:R-:W5:Y:S01]  /*59b0*/  MUFU.EX2 R152, R152 ;  /* 0x0000009800987308 */ /* 0x000f620000000800 */
[----:B-1----:R-:W-:Y:S01]  /*59c0*/  F2FP.PACK_AB R117, R158, R157 ;  /* 0x0000009d9e75723e */ /* 0x002fe200000000ff */
[----:B------:R-:W-:-:S02]  /*59d0*/  FFMA.FTZ R174, R215, c[0x0][0x23c], -R140 ;  /* 0x00008f00d7ae7a23 */ /* 0x000fc4000001088c */
[----:B------:R-:W-:Y:S01]  /*59e0*/  FFMA.FTZ R166, R167, c[0x0][0x23c], -R166 ;  /* 0x00008f00a7a67a23 */ /* 0x000fe200000108a6 */
[----:B------:R-:W-:Y:S01]  /*59f0*/  LDSM.16.MT88.4 R140, [R190+0xd800] ;  /* 0x00d80000be8c783b */ /* 0x000fe20000004200 */
[----:B------:R-:W-:Y:S02]  /*5a00*/  FADD.FTZ R161, R161, R160 ;  /* 0x000000a0a1a17221 */ /* 0x000fe40000010000 */
[----:B------:R-:W-:Y:S01]  /*5a10*/  MUFU.EX2 R154, R154 ;  /* 0x0000009a009a7308 */ /* 0x000fe20000000800 */
[----:B------:R-:W-:Y:S02]  /*5a20*/  FADD.FTZ R158, R157, R158 ;  /* 0x0000009e9d9e7221 */ /* 0x000fe40000010000 */
[----:B------:R-:W-:-:S04]  /*5a30*/  FADD.FTZ R156, R156, R161 ;  /* 0x000000a19c9c7221 */ /* 0x000fc80000010000 */
[----:B------:R-:W-:Y:S01]  /*5a40*/  FADD.FTZ R155, R155, R156 ;  /* 0x0000009c9b9b7221 */ /* 0x000fe20000010000 */
[----:B-----5:R-:W-:Y:S01]  /*5a50*/  F2FP.PACK_AB R119, R152, R159 ;  /* 0x0000009f9877723e */ /* 0x020fe200000000ff */
[----:B------:R-:W1:Y:S01]  /*5a60*/  MUFU.EX2 R153, R153 ;  /* 0x0000009900997308 */ /* 0x000e620000000800 */
[----:B------:R-:W-:-:S04]  /*5a70*/  FADD.FTZ R159, R159, R158 ;  /* 0x0000009e9f9f7221 */ /* 0x000fc80000010000 */
[----:B------:R-:W-:Y:S01]  /*5a80*/  FADD.FTZ R159, R152, R159 ;  /* 0x0000009f989f7221 */ /* 0x000fe20000010000 */
[C---:B------:R-:W-:Y:S02]  /*5a90*/  HMMA.16816.F32 R64, R116.reuse, R68, RZ ;  /* 0x000000447440723c */ /* 0x040fe400000018ff */
[----:B------:R-:W-:Y:S06]  /*5aa0*/  MUFU.EX2 R149, R149 ;  /* 0x0000009500957308 */ /* 0x000fec0000000800 */
[C---:B------:R-:W-:Y:S02]  /*5ab0*/  HMMA.16816.F32 R68, R116.reuse, R70, RZ ;  /* 0x000000467444723c */ /* 0x040fe400000018ff */
[----:B------:R-:W-:Y:S06]  /*5ac0*/  MUFU.EX2 R148, R148 ;  /* 0x0000009400947308 */ /* 0x000fec0000000800 */
[C---:B------:R-:W-:Y:S02]  /*5ad0*/  HMMA.16816.F32 R128, R116.reuse, R36, RZ ;  /* 0x000000247480723c */ /* 0x040fe400000018ff */
[----:B------:R-:W-:Y:S06]  /*5ae0*/  MUFU.EX2 R150, R150 ;  /* 0x0000009600967308 */ /* 0x000fec0000000800 */
[C---:B------:R-:W-:Y:S02]  /*5af0*/  HMMA.16816.F32 R40, R116.reuse, R44, RZ ;  /* 0x0000002c7428723c */ /* 0x040fe400000018ff */
[----:B------:R-:W5:Y:S06]  /*5b00*/  MUFU.EX2 R145, R145 ;  /* 0x0000009100917308 */ /* 0x000f6c0000000800 */
[C---:B------:R-:W-:Y:S02]  /*5b10*/  HMMA.16816.F32 R48, R116.reuse, R52, RZ ;  /* 0x000000347430723c */ /* 0x040fe400000018ff */
[----:B------:R-:W-:Y:S06]  /*5b20*/  MUFU.EX2 R151, R151 ;  /* 0x0000009700977308 */ /* 0x000fec0000000800 */
[C---:B------:R-:W-:Y:S02]  /*5b30*/  HMMA.16816.F32 R56, R116.reuse, R60, RZ ;  /* 0x0000003c7438723c */ /* 0x040fe400000018ff */
[----:B------:R-:W1:Y:S06]  /*5b40*/  MUFU.EX2 R0, R0 ;  /* 0x0000000000007308 */ /* 0x000e6c0000000800 */
        /* <DEDUP_REMOVED lines=31> */
[----:B------:R-:W2:Y:S06]  /*5d40*/  MUFU.EX2 R166, R166 ;  /* 0x000000a600a67308 */ /* 0x000eac0000000800 */
[C---:B------:R-:W-:Y:S07]  /*5d50*/  HMMA.16816.F32 R120, R116.reuse, R4, RZ ;  /* 0x000000047478723c */ /* 0x040fee00000018ff */
[----:B-1----:R-:W-:Y:S01]  /*5d60*/  F2FP.PACK_AB R4, R153, R154 ;  /* 0x0000009a9904723e */ /* 0x002fe200000000ff */
[----:B------:R-:W-:Y:S01]  /*5d70*/  HMMA.16816.F32 R116, R116, R6, RZ ;  /* 0x000000067474723c */ /* 0x000fe200000018ff */
[----:B-----5:R-:W-:Y:S01]  /*5d80*/  F2FP.PACK_AB R5, R145, R150 ;  /* 0x000000969105723e */ /* 0x020fe200000000ff */
[----:B------:R-:W-:-:S04]  /*5d90*/  FADD.FTZ R150, R150, R159 ;  /* 0x0000009f96967221 */ /* 0x000fc80000010000 */
[----:B------:R-:W-:Y:S01]  /*5da0*/  FADD.FTZ R150, R145, R150 ;  /* 0x0000009691967221 */ /* 0x000fe20000010000 */
[----:B------:R-:W-:Y:S02]  /*5db0*/  F2FP.PACK_AB R6, R148, R149 ;  /* 0x000000959406723e */ /* 0x000fe400000000ff */
[----:B------:R-:W-:Y:S01]  /*5dc0*/  F2FP.PACK_AB R7, R0, R151 ;  /* 0x000000970007723e */ /* 0x000fe200000000ff */
[----:B------:R-:W-:-:S04]  /*5dd0*/  FADD.FTZ R151, R151, R150 ;  /* 0x0000009697977221 */ /* 0x000fc80000010000 */
[----:B------:R-:W-:Y:S02]  /*5de0*/  FADD.FTZ R151, R0, R151 ;  /* 0x0000009700977221 */ /* 0x000fe40000010000 */
[C---:B---3--:R-:W-:Y:S08]  /*5df0*/  HMMA.16816.F32 R64, R4.reuse, R8, R64 ;  /* 0x000000080440723c */ /* 0x048ff00000001840 */
[C---:B------:R-:W-:Y:S01]  /*5e00*/  HMMA.16816.F32 R68, R4.reuse, R10, R68 ;  /* 0x0000000a0444723c */ /* 0x040fe20000001844 */
[----:B------:R-:W1:Y:S07]  /*5e10*/  LDSM.16.MT88.4 R8, [R190+0x10800] ;  /* 0x01080000be08783b */ /* 0x000e6e0000004200 */
[C---:B----4-:R-:W-:Y:S08]  /*5e20*/  HMMA.16816.F32 R80, R4.reuse, R16, R80 ;  /* 0x000000100450723c */ /* 0x050ff00000001850 */
[C---:B------:R-:W-:Y:S01]  /*5e30*/  HMMA.16816.F32 R84, R4.reuse, R18, R84 ;  /* 0x000000120454723c */ /* 0x040fe20000001854 */
[----:B------:R-:W3:Y:S07]  /*5e40*/  LDSM.16.MT88.4 R16, [R189+0x10800] ;  /* 0x01080000bd10783b */ /* 0x000eee0000004200 */
[C---:B------:R-:W-:Y:S08]  /*5e50*/  HMMA.16816.F32 R128, R4.reuse, R20, R128 ;  /* 0x000000140480723c */ /* 0x040ff00000001880 */
[C---:B------:R-:W-:Y:S01]  /*5e60*/  HMMA.16816.F32 R36, R4.reuse, R22, R36 ;  /* 0x000000160424723c */ /* 0x040fe20000001824 */
[----:B------:R-:W4:Y:S07]  /*5e70*/  LDSM.16.MT88.4 R20, [R192+0x10800] ;  /* 0x01080000c014783b */ /* 0x000f2e0000004200 */
[C---:B--2---:R-:W-:Y:S08]  /*5e80*/  HMMA.16816.F32 R88, R4.reuse, R12, R88 ;  /* 0x0000000c0458723c */ /* 0x044ff00000001858 */
[C---:B------:R-:W-:Y:S01]  /*5e90*/  HMMA.16816.F32 R92, R4.reuse, R14, R92 ;  /* 0x0000000e045c723c */ /* 0x040fe2000000185c */
[----:B------:R-:W2:Y:S07]  /*5ea0*/  LDSM.16.MT88.4 R12, [R188+0x10800] ;  /* 0x01080000bc0c783b */ /* 0x000eae0000004200 */
[C---:B-1----:R-:W-:Y:S08]  /*5eb0*/  HMMA.16816.F32 R104, R4.reuse, R8, R104 ;  /* 0x000000080468723c */ /* 0x042ff00000001868 */
[C---:B------:R-:W-:Y:S01]  /*5ec0*/  HMMA.16816.F32 R124, R4.reuse, R10, R124 ;  /* 0x0000000a047c723c */ /* 0x040fe2000000187c */
[----:B------:R-:W1:Y:S07]  /*5ed0*/  LDSM.16.MT88.4 R8, [R192+0xd000] ;  /* 0x00d00000c008783b */ /* 0x000e6e0000004200 */
[C---:B---3--:R-:W-:Y:S08]  /*5ee0*/  HMMA.16816.F32 R108, R4.reuse, R16, R108 ;  /* 0x00000010046c723c */ /* 0x048ff0000000186c */
[C---:B------:R-:W-:Y:S01]  /*5ef0*/  HMMA.16816.F32 R112, R4.reuse, R18, R112 ;  /* 0x000000120470723c */ /* 0x040fe20000001870 */
[----:B------:R-:W3:Y:S07]  /*5f00*/  LDSM.16.MT88.4 R16, [R190+0xd000] ;  /* 0x00d00000be10783b */ /* 0x000eee0000004200 */
[C---:B------:R-:W-:Y:S08]  /*5f10*/  HMMA.16816.F32 R40, R4.reuse, R136, R40 ;  /* 0x000000880428723c */ /* 0x040ff00000001828 */
[C---:B------:R-:W-:Y:S01]  /*5f20*/  HMMA.16816.F32 R44, R4.reuse, R138, R44 ;  /* 0x0000008a042c723c */ /* 0x040fe2000000182c */
[----:B------:R-:W-:Y:S07]  /*5f30*/  LDSM.16.MT88.4 R136, [R189+0xd800] ;  /* 0x00d80000bd88783b */ /* 0x000fee0000004200 */
        /* <DEDUP_REMOVED lines=9> */
[C---:B----4-:R-:W-:Y:S08]  /*5fd0*/  HMMA.16816.F32 R96, R4.reuse, R20, R96 ;  /* 0x000000140460723c */ /* 0x050ff00000001860 */
[C---:B------:R-:W-:Y:S01]  /*5fe0*/  HMMA.16816.F32 R100, R4.reuse, R22, R100 ;  /* 0x000000160464723c */ /* 0x040fe20000001864 */
[----:B------:R-:W-:Y:S07]  /*5ff0*/  LDSM.16.MT88.4 R20, [R192+0x11000] ;  /* 0x01100000c014783b */ /* 0x000fee0000004200 */
[C---:B--2---:R-:W-:Y:S08]  /*6000*/  HMMA.16816.F32 R120, R4.reuse, R12, R120 ;  /* 0x0000000c0478723c */ /* 0x044ff00000001878 */
[----:B------:R-:W-:Y:S01]  /*6010*/  HMMA.16816.F32 R116, R4, R14, R116 ;  /* 0x0000000e0474723c */ /* 0x000fe20000001874 */
[----:B------:R-:W2:Y:S06]  /*6020*/  LDSM.16.MT88.4 R12, [R192+0xf000] ;  /* 0x00f00000c00c783b */ /* 0x000eac0000004200 */
[----:B------:R-:W-:-:S02]  /*6030*/  F2FP.PACK_AB R4, R165, R162 ;  /* 0x000000a2a504723e */ /* 0x000fc400000000ff */
[----:B------:R-:W-:Y:S02]  /*6040*/  F2FP.PACK_AB R6, R164, R163 ;  /* 0x000000a3a406723e */ /* 0x000fe400000000ff */
[----:B------:R-:W-:Y:S01]  /*6050*/  F2FP.PACK_AB R5, R169, R168 ;  /* 0x000000a8a905723e */ /* 0x000fe200000000ff */
[----:B------:R-:W-:Y:S01]  /*6060*/  FADD.FTZ R168, R168, R151 ;  /* 0x00000097a8a87221 */ /* 0x000fe20000010000 */
[----:B------:R-:W-:-:S03]  /*6070*/  F2FP.PACK_AB R7, R175, R170 ;  /* 0x000000aaaf07723e */ /* 0x000fc600000000ff */
[----:B------:R-:W-:-:S04]  /*6080*/  FADD.FTZ R169, R169, R168 ;  /* 0x000000a8a9a97221 */ /* 0x000fc80000010000 */
[----:B-1----:R-:W-:Y:S01]  /*6090*/  HMMA.16816.F32 R128, R4, R8, R128 ;  /* 0x000000080480723c */ /* 0x002fe20000001880 */
[----:B------:R-:W-:-:S04]  /*60a0*/  FADD.FTZ R170, R170, R169 ;  /* 0x000000a9aaaa7221 */ /* 0x000fc80000010000 */
[----:B------:R-:W-:-:S03]  /*60b0*/  FADD.FTZ R170, R175, R170 ;  /* 0x000000aaafaa7221 */ /* 0x000fc60000010000 */
[C---:B------:R-:W-:Y:S01]  /*60c0*/  HMMA.16816.F32 R36, R4.reuse, R10, R36 ;  /* 0x0000000a0424723c */ /* 0x040fe20000001824 */
[----:B------:R-:W1:Y:S07]  /*60d0*/  LDSM.16.MT88.4 R8, [R189+0xf000] ;  /* 0x00f00000bd08783b */ /* 0x000e6e0000004200 */
[C---:B---3--:R-:W-:Y:S08]  /*60e0*/  HMMA.16816.F32 R40, R4.reuse, R16, R40 ;  /* 0x000000100428723c */ /* 0x048ff00000001828 */
[C---:B------:R-:W-:Y:S01]  /*60f0*/  HMMA.16816.F32 R44, R4.reuse, R18, R44 ;  /* 0x00000012042c723c */ /* 0x040fe2000000182c */
[----:B------:R-:W3:Y:S07]  /*6100*/  LDSM.16.MT88.4 R16, [R188+0xf000] ;  /* 0x00f00000bc10783b */ /* 0x000eee0000004200 */
[C---:B--2---:R-:W-:Y:S08]  /*6110*/  HMMA.16816.F32 R64, R4.reuse, R12, R64 ;  /* 0x0000000c0440723c */ /* 0x044ff00000001840 */
[C---:B------:R-:W-:Y:S01]  /*6120*/  HMMA.16816.F32 R68, R4.reuse, R14, R68 ;  /* 0x0000000e0444723c */ /* 0x040fe20000001844 */
[----:B------:R-:W2:Y:S07]  /*6130*/  LDSM.16.MT88.4 R12, [R190+0x11000] ;  /* 0x01100000be0c783b */ /* 0x000eae0000004200 */
[C---:B------:R-:W-:Y:S08]  /*6140*/  HMMA.16816.F32 R48, R4.reuse, R32, R48 ;  /* 0x000000200430723c */ /* 0x040ff00000001830 */
[C---:B-1----:R-:W-:Y:S08]  /*6150*/  HMMA.16816.F32 R80, R4.reuse, R8, R80 ;  /* 0x000000080450723c */ /* 0x042ff00000001850 */
        /* <DEDUP_REMOVED lines=8> */
[C---:B------:R-:W-:Y:S01]  /*61e0*/  HMMA.16816.F32 R52, R4.reuse, R34, R52 ;  /* 0x000000220434723c */ /* 0x040fe20000001834 */
[----:B------:R-:W-:Y:S07]  /*61f0*/  LDSM.16.MT88.4 R32, [R188+0xd800] ;  /* 0x00d80000bc20783b */ /* 0x000fee0000004200 */
[C---:B-1----:R-:W-:Y:S08]  /*6200*/  HMMA.16816.F32 R108, R4.reuse, R8, R108 ;  /* 0x00000008046c723c */ /* 0x042ff0000000186c */
[C---:B------:R-:W-:Y:S01]  /*6210*/  HMMA.16816.F32 R112, R4.reuse, R10, R112 ;  /* 0x0000000a0470723c */ /* 0x040fe20000001870 */
[----:B------:R-:W1:Y:S07]  /*6220*/  LDSM.16.MT88.4 R8, [R192+0xf800] ;  /* 0x00f80000c008783b */ /* 0x000e6e0000004200 */
        /* <DEDUP_REMOVED lines=9> */
[C---:B---3--:R-:W-:Y:S08]  /*62c0*/  HMMA.16816.F32 R120, R4.reuse, R16, R120 ;  /* 0x000000100478723c */ /* 0x048ff00000001878 */
[----:B------:R-:W-:Y:S01]  /*62d0*/  HMMA.16816.F32 R116, R4, R18, R116 ;  /* 0x000000120474723c */ /* 0x000fe20000001874 */
[----:B------:R-:W3:Y:S06]  /*62e0*/  LDSM.16.MT88.4 R16, [R192+0x11800] ;  /* 0x01180000c010783b */ /* 0x000eec0000004200 */
[----:B------:R-:W-:-:S02]  /*62f0*/  F2FP.PACK_AB R4, R217, R172 ;  /* 0x000000acd904723e */ /* 0x000fc400000000ff */
[----:B------:R-:W-:Y:S02]  /*6300*/  F2FP.PACK_AB R6, R221, R174 ;  /* 0x000000aedd06723e */ /* 0x000fe400000000ff */
[----:B------:R-:W-:Y:S01]  /*6310*/  F2FP.PACK_AB R5, R216, R171 ;  /* 0x000000abd805723e */ /* 0x000fe200000000ff */
[----:B------:R-:W-:Y:S01]  /*6320*/  FADD.FTZ R171, R171, R170 ;  /* 0x000000aaabab7221 */ /* 0x000fe20000010000 */
[----:B------:R-:W-:-:S07]  /*6330*/  F2FP.PACK_AB R7, R166, R173 ;  /* 0x000000ada607723e */ /* 0x000fce00000000ff */
        /* <DEDUP_REMOVED lines=10> */
[C---:B--2---:R-:W-:Y:S07]  /*63e0*/  HMMA.16816.F32 R104, R4.reuse, R12, R104 ;  /* 0x0000000c0468723c */ /* 0x044fee0000001868 */
[----:B------:R-:W-:Y:S01]  /*63f0*/  FADD.FTZ R12, R154, R155 ;  /* 0x0000009b9a0c7221 */ /* 0x000fe20000010000 */
[----:B------:R-:W-:Y:S03]  /*6400*/  HMMA.16816.F32 R44, R4, R142, R44 ;  /* 0x0000008e042c723c */ /* 0x000fe6000000182c */
[----:B------:R-:W-:-:S05]  /*6410*/  FADD.FTZ R12, R153, R12 ;  /* 0x0000000c990c7221 */ /* 0x000fca0000010000 */
[C---:B-1----:R-:W-:Y:S07]  /*6420*/  HMMA.16816.F32 R108, R4.reuse, R8, R108 ;  /* 0x00000008046c723c */ /* 0x042fee000000186c */
[----:B------:R-:W-:Y:S01]  /*6430*/  FADD.FTZ R9, R149, R12 ;  /* 0x0000000c95097221 */ /* 0x000fe20000010000 */
[----:B------:R-:W-:Y:S03]  /*6440*/  HMMA.16816.F32 R48, R4, R136, R48 ;  /* 0x000000880430723c */ /* 0x000fe60000001830 */
[----:B------:R-:W-:-:S04]  /*6450*/  FADD.FTZ R9, R148, R9 ;  /* 0x0000000994097221 */ /* 0x000fc80000010000 */
[----:B------:R-:W-:Y:S01]  /*6460*/  FADD.FTZ R0, R162, R9 ;  /* 0x00000009a2007221 */ /* 0x000fe20000010000 */
[----:B------:R-:W-:Y:S03]  /*6470*/  HMMA.16816.F32 R52, R4, R138, R52 ;  /* 0x0000008a0434723c */ /* 0x000fe60000001834 */
[----:B------:R-:W-:-:S04]  /*6480*/  FADD.FTZ R0, R165, R0 ;  /* 0x00000000a5007221 */ /* 0x000fc80000010000 */
[----:B------:R-:W-:Y:S01]  /*6490*/  FADD.FTZ R9, R163, R0 ;  /* 0x00000000a3097221 */ /* 0x000fe20000010000 */
[C---:B------:R-:W-:Y:S01]  /*64a0*/  HMMA.16816.F32 R56, R4.reuse, R32, R56 ;  /* 0x000000200438723c */ /* 0x040fe20000001838 */
[----:B------:R-:W-:Y:S01]  /*64b0*/  FADD.FTZ R0, R216, R171 ;  /* 0x000000abd8007221 */ /* 0x000fe20000010000 */
[----:B------:R-:W-:Y:S01]  /*64c0*/  LEA R216, P1, R134, c[0x0][0x168], 0x1 ;  /* 0x00005a0086d87a11 */ /* 0x000fe200078208ff */
[----:B------:R-:W-:Y:S02]  /*64d0*/  FADD.FTZ R9, R164, R9 ;  /* 0x00000009a4097221 */ /* 0x000fe40000010000 */
[----:B------:R-:W-:Y:S02]  /*64e0*/  FADD.FTZ R173, R173, R0 ;  /* 0x00000000adad7221 */ /* 0x000fe40000010000 */
[----:B------:R-:W-:Y:S01]  /*64f0*/  FADD.FTZ R172, R172, R9 ;  /* 0x00000009acac7221 */ /* 0x000fe20000010000 */
[----:B------:R-:W-:Y:S01]  /*6500*/  HMMA.16816.F32 R60, R4, R34, R60 ;  /* 0x00000022043c723c */ /* 0x000fe2000000183c */
[----:B------:R-:W-:-:S02]  /*6510*/  FADD.FTZ R219, R166, R173 ;  /* 0x000000ada6db7221 */ /* 0x000fc40000010000 */
[----:B------:R-:W-:-:S04]  /*6520*/  FADD.FTZ R217, R217, R172 ;  /* 0x000000acd9d97221 */ /* 0x000fc80000010000 */
[----:B------:R-:W-:Y:S01]  /*6530*/  FADD.FTZ R174, R174, R217 ;  /* 0x000000d9aeae7221 */ /* 0x000fe20000010000 */
[----:B------:R-:W-:Y:S01]  /*6540*/  HMMA.16816.F32 R72, R4, R28, R72 ;  /* 0x0000001c0448723c */ /* 0x000fe20000001848 */
[----:B------:R-:W-:Y:S02]  /*6550*/  LEA.HI.X R217, R134, c[0x0][0x16c], R135, 0x1, P1 ;  /* 0x00005b0086d97a11 */ /* 0x000fe400008f0c87 */
[----:B------:R-:W-:-:S05]  /*6560*/  FADD.FTZ R221, R221, R174 ;  /* 0x000000aedddd7221 */ /* 0x000fca0000010000 */
[C---:B------:R-:W-:Y:S08]  /*6570*/  HMMA.16816.F32 R76, R4.reuse, R30, R76 ;  /* 0x0000001e044c723c */ /* 0x040ff0000000184c */
[C---:B------:R-:W-:Y:S08]  /*6580*/  HMMA.16816.F32 R80, R4.reuse, R24, R80 ;  /* 0x000000180450723c */ /* 0x040ff00000001850 */
[C---:B------:R-:W-:Y:S08]  /*6590*/  HMMA.16816.F32 R84, R4.reuse, R26, R84 ;  /* 0x0000001a0454723c */ /* 0x040ff00000001854 */
[C---:B------:R-:W-:Y:S08]  /*65a0*/  HMMA.16816.F32 R88, R4.reuse, R20, R88 ;  /* 0x000000140458723c */ /* 0x040ff00000001858 */
[C---:B------:R-:W-:Y:S08]  /*65b0*/  HMMA.16816.F32 R92, R4.reuse, R22, R92 ;  /* 0x00000016045c723c */ /* 0x040ff0000000185c */
[C---:B------:R-:W-:Y:S08]  /*65c0*/  HMMA.16816.F32 R124, R4.reuse, R14, R124 ;  /* 0x0000000e047c723c */ /* 0x040ff0000000187c */
[C---:B------:R-:W-:Y:S08]  /*65d0*/  HMMA.16816.F32 R112, R4.reuse, R10, R112 ;  /* 0x0000000a0470723c */ /* 0x040ff00000001870 */
[C---:B---3--:R-:W-:Y:S08]  /*65e0*/  HMMA.16816.F32 R120, R4.reuse, R16, R120 ;  /* 0x000000100478723c */ /* 0x048ff00000001878 */
[----:B------:R-:W-:Y:S01]  /*65f0*/  HMMA.16816.F32 R116, R4, R18, R116 ;  /* 0x000000120474723c */ /* 0x000fe20000001874 */
[----:B------:R-:W-:Y:S07]  /*6600*/  @!P6 BRA `(.L_x_717) ;  /* 0x00003eb00000e947 */ /* 0x000fee0003800000 */
[----:B------:R-:W-:-:S04]  /*6610*/  DEPBAR.LE SB0, 0x0 ;  /* 0x000080000000791a */ /* 0x000fc80000000000 */
[----:B------:R-:W-:Y:S01]  /*6620*/  ULDC.64 UR4, c[0x0][0x118] ;  /* 0x0000460000047ab9 */ /* 0x000fe20000000a00 */
[----:B------:R-:W-:Y:S02]  /*6630*/  IABS R0, c[0x0][0x2d0] ;  /* 0x0000b40000007a13 */ /* 0x000fe40000000000 */
[----:B------:R-:W-:Y:S01]  /*6640*/  IADD3 R207, R133, -0x2, RZ ;  /* 0xfffffffe85cf7810 */ /* 0x000fe20007ffe0ff */
[----:B------:R-:W-:Y:S06]  /*6650*/  BAR.SYNC.DEFER_BLOCKING 0x0 ;  /* 0x0000000000007b1d */ /* 0x000fec0000010000 */
[----:B------:R-:W-:Y:S05]  /*6660*/  @!P0 BRA `(.L_x_718) ;  /* 0x0000039000008947 */ /* 0x000fea0003800000 */
[----:B------:R-:W1:Y:S01]  /*6670*/  I2F.RP R5, R0 ;  /* 0x0000000000057306 */ /* 0x000e620000209400 */
[----:B------:R-:W-:-:S05]  /*6680*/  IMAD.SHL.U32 R4, R207, 0x40, RZ ;  /* 0x00000040cf047824 */ /* 0x000fca00078e00ff */
[C---:B------:R-:W-:Y:S02]  /*6690*/  IADD3 R11, R4.reuse, 0x40, RZ ;  /* 0x00000040040b7810 */ /* 0x040fe40007ffe0ff */
[----:B------:R-:W-:Y:S02]  /*66a0*/  IABS R6, R4 ;  /* 0x0000000400067213 */ /* 0x000fe40000000000 */
[----:B------:R-:W-:Y:S02]  /*66b0*/  IABS R8, R11 ;  /* 0x0000000b00087213 */ /* 0x000fe40000000000 */
[----:B------:R-:W-:Y:S02]  /*66c0*/  LOP3.LUT R11, R11, c[0x0][0x2d0], RZ, 0x3c, !PT ;  /* 0x0000b4000b0b7a12 */ /* 0x000fe400078e3cff */
[----:B------:R-:W-:Y:S01]  /*66d0*/  LOP3.LUT R4, R4, c[0x0][0x2d0], RZ, 0x3c, !PT ;  /* 0x0000b40004047a12 */ /* 0x000fe200078e3cff */
[----:B-1----:R-:W1:Y:S01]  /*66e0*/  MUFU.RCP R12, R5 ;  /* 0x00000005000c7308 */ /* 0x002e620000001000 */
[----:B------:R-:W-:-:S02]  /*66f0*/  ISETP.GE.AND P3, PT, R11, RZ, PT ;  /* 0x000000ff0b00720c */ /* 0x000fc40003f66270 */
[----:B------:R-:W-:Y:S02]  /*6700*/  ISETP.GE.AND P1, PT, R4, RZ, PT ;  /* 0x000000ff0400720c */ /* 0x000fe40003f26270 */
[----:B------:R-:W-:Y:S02]  /*6710*/  LOP3.LUT R4, RZ, c[0x0][0x2d0], RZ, 0x33, !PT ;  /* 0x0000b400ff047a12 */ /* 0x000fe400078e33ff */
[----:B-1----:R-:W-:-:S04]  /*6720*/  IADD3 R12, R12, 0xffffffe, RZ ;  /* 0x0ffffffe0c0c7810 */ /* 0x002fc80007ffe0ff */
[----:B------:R-:W1:Y:S02]  /*6730*/  F2I.FTZ.U32.TRUNC.NTZ R13, R12 ;  /* 0x0000000c000d7305 */ /* 0x000e64000021f000 */
[----:B-1----:R-:W-:Y:S01]  /*6740*/  IMAD.MOV R9, RZ, RZ, -R13 ;  /* 0x000000ffff097224 */ /* 0x002fe200078e0a0d */
[----:B------:R-:W-:-:S03]  /*6750*/  MOV R12, RZ ;  /* 0x000000ff000c7202 */ /* 0x000fc60000000f00 */
[----:B------:R-:W-:-:S04]  /*6760*/  IMAD R9, R9, R0, RZ ;  /* 0x0000000009097224 */ /* 0x000fc800078e02ff */
[----:B------:R-:W-:-:S06]  /*6770*/  IMAD.HI.U32 R9, R13, R9, R12 ;  /* 0x000000090d097227 */ /* 0x000fcc00078e000c */
[----:B------:R-:W-:-:S04]  /*6780*/  IMAD.HI.U32 R10, R9, R8, RZ ;  /* 0x00000008090a7227 */ /* 0x000fc800078e00ff */
[----:B------:R-:W-:-:S04]  /*6790*/  IMAD.HI.U32 R9, R9, R6, RZ ;  /* 0x0000000609097227 */ /* 0x000fc800078e00ff */
[----:B------:R-:W-:Y:S02]  /*67a0*/  IMAD.MOV R7, RZ, RZ, -R10 ;  /* 0x000000ffff077224 */ /* 0x000fe400078e0a0a */
[----:B------:R-:W-:Y:S02]  /*67b0*/  IMAD.MOV R5, RZ, RZ, -R9 ;  /* 0x000000ffff057224 */ /* 0x000fe400078e0a09 */
[C---:B------:R-:W-:Y:S02]  /*67c0*/  IMAD R7, R0.reuse, R7, R8 ;  /* 0x0000000700077224 */ /* 0x040fe400078e0208 */
[----:B------:R-:W-:-:S03]  /*67d0*/  IMAD R5, R0, R5, R6 ;  /* 0x0000000500057224 */ /* 0x000fc600078e0206 */
[C---:B------:R-:W-:Y:S02]  /*67e0*/  ISETP.GT.U32.AND P4, PT, R0.reuse, R7, PT ;  /* 0x000000070000720c */ /* 0x040fe40003f84070 */
[----:B------:R-:W-:-:S11]  /*67f0*/  ISETP.GT.U32.AND P2, PT, R0, R5, PT ;  /* 0x000000050000720c */ /* 0x000fd60003f44070 */
[-C--:B------:R-:W-:Y:S02]  /*6800*/  @!P4 IADD3 R7, R7, -R0.reuse, RZ ;  /* 0x800000000707c210 */ /* 0x080fe40007ffe0ff */
[----:B------:R-:W-:Y:S01]  /*6810*/  @!P2 IMAD.IADD R5, R5, 0x1, -R0 ;  /* 0x000000010505a824 */ /* 0x000fe200078e0a00 */
[----:B------:R-:W-:Y:S02]  /*6820*/  @!P4 IADD3 R10, R10, 0x1, RZ ;  /* 0x000000010a0ac810 */ /* 0x000fe40007ffe0ff */
[-C--:B------:R-:W-:Y:S02]  /*6830*/  ISETP.GE.U32.AND P6, PT, R7, R0.reuse, PT ;  /* 0x000000000700720c */ /* 0x080fe40003fc6070 */
[----:B------:R-:W-:Y:S02]  /*6840*/  ISETP.GE.U32.AND P5, PT, R5, R0, PT ;  /* 0x000000000500720c */ /* 0x000fe40003fa6070 */
[----:B------:R-:W-:Y:S02]  /*6850*/  @!P2 IADD3 R9, R9, 0x1, RZ ;  /* 0x000000010909a810 */ /* 0x000fe40007ffe0ff */
[----:B------:R-:W-:-:S07]  /*6860*/  ISETP.NE.AND P2, PT, RZ, c[0x0][0x2d0], PT ;  /* 0x0000b400ff007a0c */ /* 0x000fce0003f45270 */
[----:B------:R-:W-:Y:S02]  /*6870*/  @P6 IADD3 R10, R10, 0x1, RZ ;  /* 0x000000010a0a6810 */ /* 0x000fe40007ffe0ff */
[----:B------:R-:W-:-:S03]  /*6880*/  @P5 IADD3 R9, R9, 0x1, RZ ;  /* 0x0000000109095810 */ /* 0x000fc60007ffe0ff */
[----:B------:R-:W-:Y:S01]  /*6890*/  @!P3 IMAD.MOV R10, RZ, RZ, -R10 ;  /* 0x000000ffff0ab224 */ /* 0x000fe200078e0a0a */
[----:B------:R-:W-:-:S04]  /*68a0*/  @!P1 IADD3 R9, -R9, RZ, RZ ;  /* 0x000000ff09099210 */ /* 0x000fc80007ffe1ff */
[C---:B------:R-:W-:Y:S02]  /*68b0*/  SEL R7, R4.reuse, R10, !P2 ;  /* 0x0000000a04077207 */ /* 0x040fe40005000000 */
[----:B------:R-:W-:-:S03]  /*68c0*/  SEL R4, R4, R9, !P2 ;  /* 0x0000000904047207 */ /* 0x000fc60005000000 */
[----:B------:R-:W-:-:S04]  /*68d0*/  IMAD.WIDE R12, R7, 0x4, R212 ;  /* 0x00000004070c7825 */ /* 0x000fc800078e02d4 */
[----:B------:R-:W-:Y:S01]  /*68e0*/  IMAD.WIDE R10, R4, 0x4, R212 ;  /* 0x00000004040a7825 */ /* 0x000fe200078e02d4 */
[----:B------:R-:W2:Y:S04]  /*68f0*/  LDG.E R5, [R12.64] ;  /* 0x000000040c057981 */ /* 0x000ea8000c1e1900 */
[----:B------:R-:W2:Y:S01]  /*6900*/  LDG.E R6, [R10.64] ;  /* 0x000000040a067981 */ /* 0x000ea2000c1e1900 */
[----:B------:R-:W-:Y:S02]  /*6910*/  IMAD.IADD R4, R7, 0x1, -R4 ;  /* 0x0000000107047824 */ /* 0x000fe400078e0a04 */
[----:B------:R-:W-:-:S04]  /*6920*/  IMAD.MOV.U32 R7, RZ, RZ, 0x40 ;  /* 0x00000040ff077424 */ /* 0x000fc800078e00ff */
[----:B------:R-:W-:-:S04]  /*6930*/  IMAD R7, R4, c[0x0][0x2d0], -R7 ;  /* 0x0000b40004077a24 */ /* 0x000fc800078e0a07 */
[----:B------:R-:W-:Y:S01]  /*6940*/  IMAD.WIDE.U32 R8, R7, c[0x0][0x1a0], RZ ;  /* 0x0000680007087a25 */ /* 0x000fe200078e00ff */
[----:B------:R-:W-:-:S05]  /*6950*/  SHF.R.S32.HI R4, RZ, 0x1f, R7 ;  /* 0x0000001fff047819 */ /* 0x000fca0000011407 */
[----:B------:R-:W-:-:S04]  /*6960*/  IMAD R4, R4, c[0x0][0x1a0], RZ ;  /* 0x0000680004047a24 */ /* 0x000fc800078e02ff */
[----:B------:R-:W-:-:S04]  /*6970*/  IMAD R4, R7, c[0x0][0x1a4], R4 ;  /* 0x0000690007047a24 */ /* 0x000fc800078e0204 */
[----:B------:R-:W-:Y:S01]  /*6980*/  IMAD.IADD R9, R9, 0x1, R4 ;  /* 0x0000000109097824 */ /* 0x000fe200078e0204 */
[----:B--2---:R-:W-:-:S04]  /*6990*/  IADD3 R6, -R5, R6, RZ ;  /* 0x0000000605067210 */ /* 0x004fc80007ffe1ff */
[----:B------:R-:W-:Y:S01]  /*69a0*/  SHF.R.S32.HI R5, RZ, 0x1f, R6 ;  /* 0x0000001fff057819 */ /* 0x000fe20000011406 */
[----:B------:R-:W-:-:S04]  /*69b0*/  IMAD.WIDE.U32 R8, R6, c[0x0][0x188], R8 ;  /* 0x0000620006087a25 */ /* 0x000fc800078e0008 */
[----:B------:R-:W-:-:S04]  /*69c0*/  IMAD R5, R5, c[0x0][0x188], RZ ;  /* 0x0000620005057a24 */ /* 0x000fc800078e02ff */
[----:B------:R-:W-:-:S05]  /*69d0*/  IMAD R5, R6, c[0x0][0x18c], R5 ;  /* 0x0000630006057a24 */ /* 0x000fca00078e0205 */
[----:B------:R-:W-:Y:S01]  /*69e0*/  IADD3 R7, R9, R5, RZ ;  /* 0x0000000509077210 */ /* 0x000fe20007ffe0ff */
[----:B------:R-:W-:Y:S05]  /*69f0*/  BRA `(.L_x_719) ;  /* 0x0000003000007947 */ /* 0x000fea0003800000 */
.L_x_718:
[----:B------:R-:W-:-:S05]  /*6a00*/  IMAD.MOV.U32 R8, RZ, RZ, c[0x0][0x1a0] ;  /* 0x00006800ff087624 */ /* 0x000fca00078e00ff */
[----:B------:R-:W-:-:S04]  /*6a10*/  LEA R8, -R8, RZ, 0x6 ;  /* 0x000000ff08087211 */ /* 0x000fc800078e31ff */
[----:B------:R-:W-:Y:S02]  /*6a20*/  SHF.R.S32.HI R7, RZ, 0x1f, R8 ;  /* 0x0000001fff077819 */ /* 0x000fe40000011408 */
.L_x_719:
[----:B------:R-:W-:Y:S02]  /*6a30*/  ISETP.GE.AND P3, PT, R201, c[0x0][0x220], PT ;  /* 0x00008800c9007a0c */ /* 0x000fe40003f66270 */
[----:B------:R-:W-:Y:S02]  /*6a40*/  ISETP.GE.AND P2, PT, R200, c[0x0][0x220], PT ;  /* 0x00008800c8007a0c */ /* 0x000fe40003f46270 */
[----:B------:R-:W-:Y:S02]  /*6a50*/  ISETP.GE.AND P4, PT, R210, c[0x0][0x220], PT ;  /* 0x00008800d2007a0c */ /* 0x000fe40003f86270 */
[----:B------:R-:W-:-:S04]  /*6a60*/  LEA R236, P6, R8, R222, 0x1 ;  /* 0x000000de08ec7211 */ /* 0x000fc800078c08ff */
[----:B------:R-:W-:-:S03]  /*6a70*/  LEA.HI.X R237, R8, R223, R7, 0x1, P6 ;  /* 0x000000df08ed7211 */ /* 0x000fc600030f0c07 */
[CC--:B------:R-:W-:Y:S02]  /*6a80*/  @!P3 IADD3 R9, P5, R8.reuse, R146.reuse, RZ ;  /* 0x000000920809b210 */ /* 0x0c0fe40007fbe0ff */
[----:B------:R-:W-:Y:S02]  /*6a90*/  @!P2 IADD3 R5, P1, R8, R146, RZ ;  /* 0x000000920805a210 */ /* 0x000fe40007f3e0ff */
[----:B------:R-:W-:Y:S01]  /*6aa0*/  @P4 STS.128 [R208+0xc000], RZ ;  /* 0x00c000ffd0004388 */ /* 0x000fe20000000c00 */
[--C-:B------:R-:W-:Y:S01]  /*6ab0*/  @!P3 IMAD.X R6, R7, 0x1, R144.reuse, P5 ;  /* 0x000000010706b824 */ /* 0x100fe200028e0690 */
[----:B------:R-:W-:Y:S01]  /*6ac0*/  @!P3 LEA R18, P5, R9, c[0x0][0x170], 0x1 ;  /* 0x00005c000912ba11 */ /* 0x000fe200078a08ff */
[----:B------:R-:W-:Y:S01]  /*6ad0*/  @!P2 IMAD.X R4, R7, 0x1, R144, P1 ;  /* 0x000000010704a824 */ /* 0x000fe200008e0690 */
[----:B------:R-:W-:Y:S01]  /*6ae0*/  @!P2 LEA R12, P1, R5, c[0x0][0x170], 0x1 ;  /* 0x00005c00050caa11 */ /* 0x000fe200078208ff */
[----:B------:R-:W-:Y:S01]  /*6af0*/  @!PT LDS RZ, [RZ] ;  /* 0x00000000fffff984 */ /* 0x000fe20000000800 */
[----:B------:R-:W-:Y:S01]  /*6b00*/  @!PT LDS RZ, [RZ] ;  /* 0x00000000fffff984 */ /* 0x000fe20000000800 */
[----:B------:R-:W-:Y:S01]  /*6b10*/  @!PT LDS RZ, [RZ] ;  /* 0x00000000fffff984 */ /* 0x000fe20000000800 */
[----:B------:R1:W-:Y:S01]  /*6b20*/  @!P4 LDGSTS.E.BYPASS.LTC128B.128 [R208+0xc000], [R236.64] ;  /* 0x0c000000ecd0cfae */ /* 0x0003e2000b901d44 */
[----:B------:R-:W-:-:S02]  /*6b30*/  @!P3 LEA.HI.X R19, R9, c[0x0][0x174], R6, 0x1, P5 ;  /* 0x00005d000913ba11 */ /* 0x000fc400028f0c06 */
[----:B------:R-:W-:Y:S01]  /*6b40*/  IADD3 R6, P5, R205, R8, RZ ;  /* 0x00000008cd067210 */ /* 0x000fe20007fbe0ff */
[----:B------:R-:W-:Y:S01]  /*6b50*/  @P3 STS.128 [R208+0xe000], RZ ;  /* 0x00e000ffd0003388 */ /* 0x000fe20000000c00 */
[----:B------:R-:W-:Y:S02]  /*6b60*/  @!P2 LEA.HI.X R13, R5, c[0x0][0x174], R4, 0x1, P1 ;  /* 0x00005d00050daa11 */ /* 0x000fe400008f0c04 */
[----:B------:R-:W-:Y:S01]  /*6b70*/  @!P3 IADD3 R9, P1, R6, R146, RZ ;  /* 0x000000920609b210 */ /* 0x000fe20007f3e0ff */
[----:B------:R-:W-:Y:S01]  /*6b80*/  IMAD.X R7, R204, 0x1, R7, P5 ;  /* 0x00000001cc077824 */ /* 0x000fe200028e0607 */
[C---:B------:R-:W-:Y:S01]  /*6b90*/  @!P4 LEA R16, P5, R6.reuse, R222, 0x1 ;  /* 0x000000de0610c211 */ /* 0x040fe200078a08ff */
[----:B------:R-:W-:Y:S01]  /*6ba0*/  @!PT LDS RZ, [RZ] ;  /* 0x00000000fffff984 */ /* 0x000fe20000000800 */
[----:B------:R-:W-:Y:S01]  /*6bb0*/  @!PT LDS RZ, [RZ] ;  /* 0x00000000fffff984 */ /* 0x000fe20000000800 */
[----:B------:R-:W-:Y:S01]  /*6bc0*/  @!PT LDS RZ, [RZ] ;  /* 0x00000000fffff984 */ /* 0x000fe20000000800 */
[----:B------:R2:W-:Y:S01]  /*6bd0*/  @!P3 LDGSTS.E.BYPASS.LTC128B.128 [R208+0xe000], [R18.64+0x80] ;  /* 0x0e00008012d0bfae */ /* 0x0005e2000b901d44 */
[----:B------:R-:W-:Y:S01]  /*6be0*/  @!P3 LEA R14, P6, R9, c[0x0][0x170], 0x1 ;  /* 0x00005c00090eba11 */ /* 0x000fe200078c08ff */
[----:B------:R-:W-:Y:S01]  /*6bf0*/  @!P3 IMAD.X R4, R7, 0x1, R144, P1 ;  /* 0x000000010704b824 */ /* 0x000fe200008e0690 */
[C---:B------:R-:W-:Y:S01]  /*6c00*/  @!P4 LEA.HI.X R17, R6.reuse, R223, R7, 0x1, P5 ;  /* 0x000000df0611c211 */ /* 0x040fe200028f0c07 */
[----:B------:R-:W-:Y:S01]  /*6c10*/  @P2 STS.128 [R208+0x10000], RZ ;  /* 0x010000ffd0002388 */ /* 0x000fe20000000c00 */
[----:B------:R-:W-:-:S02]  /*6c20*/  @!P2 IADD3 R5, P1, R6, R146, RZ ;  /* 0x000000920605a210 */ /* 0x000fc40007f3e0ff */
[----:B------:R-:W-:Y:S01]  /*6c30*/  IADD3 R6, P5, R205, R6, RZ ;  /* 0x00000006cd067210 */ /* 0x000fe20007fbe0ff */
[----:B------:R-:W-:Y:S01]  /*6c40*/  @!PT LDS RZ, [RZ] ;  /* 0x00000000fffff984 */ /* 0x000fe20000000800 */
[----:B------:R-:W-:Y:S01]  /*6c50*/  @!PT LDS RZ, [RZ] ;  /* 0x00000000fffff984 */ /* 0x000fe20000000800 */
[----:B------:R-:W-:Y:S01]  /*6c60*/  @!PT LDS RZ, [RZ] ;  /* 0x00000000fffff984 */ /* 0x000fe20000000800 */
[----:B------:R3:W-:Y:S01]  /*6c70*/  @!P2 LDGSTS.E.BYPASS.LTC128B.128 [R208+0x10000], [R12.64+0x100] ;  /* 0x100001000cd0afae */ /* 0x0007e2000b901d44 */
[----:B------:R-:W-:Y:S01]  /*6c80*/  @!P3 LEA.HI.X R15, R9, c[0x0][0x174], R4, 0x1, P6 ;  /* 0x00005d00090fba11 */ /* 0x000fe200030f0c04 */
[----:B------:R-:W-:Y:S01]  /*6c90*/  @!P2 IMAD.X R4, R7, 0x1, R144, P1 ;  /* 0x000000010704a824 */ /* 0x000fe200008e0690 */
[C---:B------:R-:W-:Y:S01]  /*6ca0*/  @!P2 LEA R10, P1, R5.reuse, c[0x0][0x170], 0x1 ;  /* 0x00005c00050aaa11 */ /* 0x040fe200078208ff */
[----:B------:R-:W-:Y:S01]  /*6cb0*/  IMAD.X R7, R204, 0x1, R7, P5 ;  /* 0x00000001cc077824 */ /* 0x000fe200028e0607 */
[CC--:B------:R-:W-:Y:S01]  /*6cc0*/  @!P3 IADD3 R8, P5, R6.reuse, R146.reuse, RZ ;  /* 0x000000920608b210 */ /* 0x0c0fe20007fbe0ff */
[----:B------:R-:W-:Y:S01]  /*6cd0*/  @P4 STS.128 [R208+0xc800], RZ ;  /* 0x00c800ffd0004388 */ /* 0x000fe20000000c00 */
[----:B------:R-:W-:Y:S02]  /*6ce0*/  @!P2 LEA.HI.X R11, R5, c[0x0][0x174], R4, 0x1, P1 ;  /* 0x00005d00050baa11 */ /* 0x000fe400008f0c04 */
[----:B------:R-:W-:Y:S01]  /*6cf0*/  @!P2 IADD3 R4, P1, R6, R146, RZ ;  /* 0x000000920604a210 */ /* 0x000fe20007f3e0ff */
[----:B------:R-:W-:Y:S01]  /*6d00*/  @!P3 IMAD.X R5, R7, 0x1, R144, P5 ;  /* 0x000000010705b824 */ /* 0x000fe200028e0690 */
[----:B------:R-:W-:Y:S01]  /*6d10*/  @!P3 LEA R20, P5, R8, c[0x0][0x170], 0x1 ;  /* 0x00005c000814ba11 */ /* 0x000fe200078a08ff */
[----:B------:R-:W-:Y:S01]  /*6d20*/  @!PT LDS RZ, [RZ] ;  /* 0x00000000fffff984 */ /* 0x000fe20000000800 */
[----:B------:R-:W-:Y:S01]  /*6d30*/  @!PT LDS RZ, [RZ] ;  /* 0x00000000fffff984 */ /* 0x000fe20000000800 */
[----:B------:R-:W-:Y:S01]  /*6d40*/  @!PT LDS RZ, [RZ] ;  /* 0x00000000fffff984 */ /* 0x000fe20000000800 */
[----:B------:R2:W-:Y:S01]  /*6d50*/  @!P4 LDGSTS.E.BYPASS.LTC128B.128 [R208+0xc800], [R16.64] ;  /* 0x0c80000010d0cfae */ /* 0x0005e2000b901d44 */
[----:B------:R-:W-:-:S02]  /*6d60*/  IADD3 R9, P6, R205, R6, RZ ;  /* 0x00000006cd097210 */ /* 0x000fc40007fde0ff */
[----:B------:R-:W-:Y:S01]  /*6d70*/  @!P3 LEA.HI.X R21, R8, c[0x0][0x174], R5, 0x1, P5 ;  /* 0x00005d000815ba11 */ /* 0x000fe200028f0c05 */
[----:B------:R-:W-:Y:S01]  /*6d80*/  @!P2 IMAD.X R5, R7, 0x1, R144, P1 ;  /* 0x000000010705a824 */ /* 0x000fe200008e0690 */
[----:B------:R-:W-:Y:S01]  /*6d90*/  @!P2 LEA R22, P1, R4, c[0x0][0x170], 0x1 ;  /* 0x00005c000416aa11 */ /* 0x000fe200078208ff */
[----:B------:R-:W-:Y:S01]  /*6da0*/  @P3 STS.128 [R208+0xe800], RZ ;  /* 0x00e800ffd0003388 */ /* 0x000fe20000000c00 */
[----:B------:R-:W-:Y:S02]  /*6db0*/  @!P4 LEA R24, P5, R6, R222, 0x1 ;  /* 0x000000de0618c211 */ /* 0x000fe400078a08ff */
[----:B------:R-:W-:Y:S01]  /*6dc0*/  @!P2 LEA.HI.X R23, R4, c[0x0][0x174], R5, 0x1, P1 ;  /* 0x00005d000417aa11 */ /* 0x000fe200008f0c05 */
[----:B------:R-:W-:Y:S01]  /*6dd0*/  @!PT LDS RZ, [RZ] ;  /* 0x00000000fffff984 */ /* 0x000fe20000000800 */
[----:B------:R-:W-:Y:S01]  /*6de0*/  @!PT LDS RZ, [RZ] ;  /* 0x00000000fffff984 */ /* 0x000fe20000000800 */
[----:B------:R-:W-:Y:S01]  /*6df0*/  @!PT LDS RZ, [RZ] ;  /* 0x00000000fffff984 */ /* 0x000fe20000000800 */
[----:B------:R3:W-:Y:S01]  /*6e00*/  @!P3 LDGSTS.E.BYPASS.LTC128B.128 [R208+0xe800], [R14.64+0x80] ;  /* 0x0e8000800ed0bfae */ /* 0x0007e2000b901d44 */
[--C-:B------:R-:W-:Y:S01]  /*6e10*/  @!P4 LEA.HI.X R25, R6, R223, R7.reuse, 0x1, P5 ;  /* 0x000000df0619c211 */ /* 0x100fe200028f0c07 */
[----:B------:R-:W-:Y:S01]  /*6e20*/  IMAD.X R7, R204, 0x1, R7, P6 ;  /* 0x00000001cc077824 */ /* 0x000fe200030e0607 */
[CC--:B------:R-:W-:Y:S01]  /*6e30*/  @!P3 IADD3 R4, P5, R9.reuse, R146.reuse, RZ ;  /* 0x000000920904b210 */ /* 0x0c0fe20007fbe0ff */
[----:B------:R-:W-:Y:S01]  /*6e40*/  @P2 STS.128 [R208+0x10800], RZ ;  /* 0x010800ffd0002388 */ /* 0x000fe20000000c00 */
[----:B------:R-:W-:-:S02]  /*6e50*/  @!P2 IADD3 R146, P1, R9, R146, RZ ;  /* 0x000000920992a210 */ /* 0x000fc40007f3e0ff */
[----:B------:R-:W-:Y:S01]  /*6e60*/  @!P4 LEA R8, P6, R9, R222, 0x1 ;  /* 0x000000de0908c211 */ /* 0x000fe200078c08ff */
[----:B------:R-:W-:Y:S01]  /*6e70*/  @!P3 IMAD.X R5, R7, 0x1, R144, P5 ;  /* 0x000000010705b824 */ /* 0x000fe200028e0690 */
[----:B------:R-:W-:Y:S01]  /*6e80*/  @!PT LDS RZ, [RZ] ;  /* 0x00000000fffff984 */ /* 0x000fe20000000800 */
[----:B------:R-:W-:Y:S01]  /*6e90*/  @!PT LDS RZ, [RZ] ;  /* 0x00000000fffff984 */ /* 0x000fe20000000800 */
[----:B------:R-:W-:Y:S01]  /*6ea0*/  @!PT LDS RZ, [RZ] ;  /* 0x00000000fffff984 */ /* 0x000fe20000000800 */
[----:B------:R4:W-:Y:S01]  /*6eb0*/  @!P2 LDGSTS.E.BYPASS.LTC128B.128 [R208+0x10800], [R10.64+0x100] ;  /* 0x108001000ad0afae */ /* 0x0009e2000b901d44 */
[----:B------:R-:W-:Y:S01]  /*6ec0*/  @!P3 LEA R28, P5, R4, c[0x0][0x170], 0x1 ;  /* 0x00005c00041cba11 */ /* 0x000fe200078a08ff */
[----:B------:R-:W-:Y:S01]  /*6ed0*/  IMAD.MOV.U32 R222, RZ, RZ, R236 ;  /* 0x000000ffffde7224 */ /* 0x000fe200078e00ec */
[----:B------:R-:W-:Y:S01]  /*6ee0*/  @!P4 LEA.HI.X R9, R9, R223, R7, 0x1, P6 ;  /* 0x000000df0909c211 */ /* 0x000fe200030f0c07 */
[----:B------:R-:W-:Y:S01]  /*6ef0*/  @P4 STS.128 [R208+0xd000], RZ ;  /* 0x00d000ffd0004388 */ /* 0x000fe20000000c00 */
[----:B------:R-:W-:Y:S01]  /*6f00*/  @!P2 IMAD.X R7, R7, 0x1, R144, P1 ;  /* 0x000000010707a824 */ /* 0x000fe200008e0690 */
[----:B------:R-:W-:Y:S01]  /*6f10*/  @!P2 LEA R26, P1, R146, c[0x0][0x170], 0x1 ;  /* 0x00005c00921aaa11 */ /* 0x000fe200078208ff */
[----:B------:R-:W-:Y:S01]  /*6f20*/  IMAD.MOV.U32 R223, RZ, RZ, R237 ;  /* 0x000000ffffdf7224 */ /* 0x000fe200078e00ed */
[----:B------:R-:W-:Y:S01]  /*6f30*/  @!PT LDS RZ, [RZ] ;  /* 0x00000000fffff984 */ /* 0x000fe20000000800 */
[----:B------:R-:W-:Y:S01]  /*6f40*/  @!PT LDS RZ, [RZ] ;  /* 0x00000000fffff984 */ /* 0x000fe20000000800 */
[----:B------:R-:W-:Y:S01]  /*6f50*/  @!PT LDS RZ, [RZ] ;  /* 0x00000000fffff984 */ /* 0x000fe20000000800 */
[----:B------:R5:W-:Y:S01]  /*6f60*/  @!P4 LDGSTS.E.BYPASS.LTC128B.128 [R208+0xd000], [R24.64] ;  /* 0x0d00000018d0cfae */ /* 0x000be2000b901d44 */
[----:B------:R-:W-:-:S02]  /*6f70*/  @!P3 LEA.HI.X R29, R4, c[0x0][0x174], R5, 0x1, P5 ;  /* 0x00005d00041dba11 */ /* 0x000fc400028f0c05 */
[----:B------:R-:W-:Y:S01]  /*6f80*/  @!P2 LEA.HI.X R27, R146, c[0x0][0x174], R7, 0x1, P1 ;  /* 0x00005d00921baa11 */ /* 0x000fe200008f0c07 */
[----:B------:R-:W-:Y:S04]  /*6f90*/  @P3 STS.128 [R208+0xf000], RZ ;  /* 0x00f000ffd0003388 */ /* 0x000fe80000000c00 */
[----:B------:R-:W-:Y:S01]  /*6fa0*/  @!PT LDS RZ, [RZ] ;  /* 0x00000000fffff984 */ /* 0x000fe20000000800 */
[----:B------:R-:W-:Y:S01]  /*6fb0*/  @!PT LDS RZ, [RZ] ;  /* 0x00000000fffff984 */ /* 0x000fe20000000800 */
[----:B------:R-:W-:Y:S01]  /*6fc0*/  @!PT LDS RZ, [RZ] ;  /* 0x00000000fffff984 */ /* 0x000fe20000000800 */
[----:B------:R1:W-:Y:S04]  /*6fd0*/  @!P3 LDGSTS.E.BYPASS.LTC128B.128 [R208+0xf000], [R20.64+0x80] ;  /* 0x0f00008014d0bfae */ /* 0x0003e8000b901d44 */
        /* <DEDUP_REMOVED lines=9> */
[----:B------:R4:W-:Y:S04]  /*7070*/  @!P4 LDGSTS.E.BYPASS.LTC128B.128 [R208+0xd800], [R8.64] ;  /* 0x0d80000008d0cfae */ /* 0x0009e8000b901d44 */
        /* <DEDUP_REMOVED lines=10> */
[----:B------:R-:W-:Y:S04]  /*7120*/  LDSM.16.M88.4 R224, [R198] ;  /* 0x00000000c6e0783b */ /* 0x000fe80000000200 */
[----:B---3--:R-:W2:Y:S04]  /*7130*/  LDSM.16.M88.4 R12, [R197+0x6000] ;  /* 0x00600000c50c783b */ /* 0x008ea80000000200 */
[----:B------:R-:W3:Y:S04]  /*7140*/  LDSM.16.M88.4 R144, [R197+0x7000] ;  /* 0x00700000c590783b */ /* 0x000ee80000000200 */
[----:B------:R-:W3:Y:S04]  /*7150*/  LDSM.16.M88.4 R152, [R197+0x6800] ;  /* 0x00680000c598783b */ /* 0x000ee80000000200 */
[----:B------:R-:W-:Y:S04]  /*7160*/  LDSM.16.M88.4 R172, [R196] ;  /* 0x00000000c4ac783b */ /* 0x000fe80000000200 */
[----:B------:R-:W3:Y:S04]  /*7170*/  LDSM.16.M88.4 R4, [R195] ;  /* 0x00000000c304783b */ /* 0x000ee80000000200 */
[----:B------:R-:W3:Y:S04]  /*7180*/  LDSM.16.M88.4 R136, [R187] ;  /* 0x00000000bb88783b */ /* 0x000ee80000000200 */
[----:B------:R-:W3:Y:S04]  /*7190*/  LDSM.16.M88.4 R32, [R186] ;  /* 0x00000000ba20783b */ /* 0x000ee80000000200 */
[----:B------:R-:W3:Y:S04]  /*71a0*/  LDSM.16.M88.4 R160, [R197+0x7800] ;  /* 0x00780000c5a0783b */ /* 0x000ee80000000200 */
[----:B------:R-:W-:Y:S04]  /*71b0*/  LDSM.16.M88.4 R164, [R194] ;  /* 0x00000000c2a4783b */ /* 0x000fe80000000200 */
[----:B-1----:R-:W1:Y:S01]  /*71c0*/  LDSM.16.M88.4 R28, [R191+0x6000] ;  /* 0x00600000bf1c783b */ /* 0x002e620000000200 */
[C---:B--2---:R-:W-:Y:S03]  /*71d0*/  HMMA.16816.F32 R16, R224.reuse, R12, RZ ;  /* 0x0000000ce010723c */ /* 0x044fe600000018ff */
[----:B------:R-:W2:Y:S04]  /*71e0*/  LDSM.16.M88.4 R20, [R191+0x6800] ;  /* 0x00680000bf14783b */ /* 0x000ea80000000200 */
[----:B----4-:R-:W4:Y:S01]  /*71f0*/  LDSM.16.M88.4 R8, [R191+0x7000] ;  /* 0x00700000bf08783b */ /* 0x010f220000000200 */
[C---:B------:R-:W-:Y:S03]  /*7200*/  HMMA.16816.F32 R12, R224.reuse, R14, RZ ;  /* 0x0000000ee00c723c */ /* 0x040fe600000018ff */
[----:B------:R-:W1:Y:S04]  /*7210*/  LDSM.16.M88.4 R228, [R185] ;  /* 0x00000000b9e4783b */ /* 0x000e680000000200 */
[----:B-----5:R-:W-:Y:S01]  /*7220*/  LDSM.16.M88.4 R24, [R193] ;  /* 0x00000000c118783b */ /* 0x020fe20000000200 */
[C---:B---3--:R-:W-:Y:S03]  /*7230*/  HMMA.16816.F32 R148, R224.reuse, R144, RZ ;  /* 0x00000090e094723c */ /* 0x048fe600000018ff */
[----:B------:R-:W-:Y:S04]  /*7240*/  LDSM.16.M88.4 R232, [R191+0x7800] ;  /* 0x00780000bfe8783b */ /* 0x000fe80000000200 */
[----:B------:R-:W-:Y:S01]  /*7250*/  LDSM.16.M88.4 R168, [R184+0x1800] ;  /* 0x00180000b8a8783b */ /* 0x000fe20000000200 */
[C---:B------:R-:W-:Y:S03]  /*7260*/  HMMA.16816.F32 R156, R224.reuse, R152, RZ ;  /* 0x00000098e09c723c */ /* 0x040fe600000018ff */
[----:B------:R-:W0:Y:S05]  /*7270*/  LDGDEPBAR ;  /* 0x00000000000079af */ /* 0x000e2a0000000000 */
[----:B------:R-:W-:Y:S08]  /*7280*/  HMMA.16816.F32 R144, R224, R146, RZ ;  /* 0x00000092e090723c */ /* 0x000ff000000018ff */
[----:B------:R-:W-:Y:S08]  /*7290*/  HMMA.16816.F32 R16, R172, R4, R16 ;  /* 0x00000004ac10723c */ /* 0x000ff00000001810 */
[----:B------:R-:W-:Y:S08]  /*72a0*/  HMMA.16816.F32 R152, R224, R154, RZ ;  /* 0x0000009ae098723c */ /* 0x000ff000000018ff */
[C---:B------:R-:W-:Y:S01]  /*72b0*/  HMMA.16816.F32 R12, R172.reuse, R6, R12 ;  /* 0x00000006ac0c723c */ /* 0x040fe2000000180c */
[----:B------:R-:W3:Y:S07]  /*72c0*/  LDSM.16.M88.4 R4, [R184] ;  /* 0x00000000b804783b */ /* 0x000eee0000000200 */
[C---:B------:R-:W-:Y:S08]  /*72d0*/  HMMA.16816.F32 R156, R172.reuse, R136, R156 ;  /* 0x00000088ac9c723c */ /* 0x040ff0000000189c */
[C---:B------:R-:W-:Y:S08]  /*72e0*/  HMMA.16816.F32 R148, R172.reuse, R32, R148 ;  /* 0x00000020ac94723c */ /* 0x040ff00000001894 */
[----:B------:R-:W-:Y:S01]  /*72f0*/  HMMA.16816.F32 R144, R172, R34, R144 ;  /* 0x00000022ac90723c */ /* 0x000fe20000001890 */
[----:B------:R-:W-:Y:S07]  /*7300*/  LDSM.16.M88.4 R32, [R184+0x1000] ;  /* 0x00100000b820783b */ /* 0x000fee0000000200 */
[----:B------:R-:W-:Y:S08]  /*7310*/  HMMA.16816.F32 R140, R224, R160, RZ ;  /* 0x000000a0e08c723c */ /* 0x000ff000000018ff */
[----:B-1----:R-:W-:Y:S08]  /*7320*/  HMMA.16816.F32 R16, R164, R28, R16 ;  /* 0x0000001ca410723c */ /* 0x002ff00000001810 */
[----:B------:R-:W-:Y:S01]  /*7330*/  HMMA.16816.F32 R224, R224, R162, RZ ;  /* 0x000000a2e0e0723c */ /* 0x000fe200000018ff */
[----:B------:R-:W-:Y:S07]  /*7340*/  LDSM.16.M88.4 R160, [R198+0x2000] ;  /* 0x00200000c6a0783b */ /* 0x000fee0000000200 */
[----:B------:R-:W-:Y:S01]  /*7350*/  HMMA.16816.F32 R152, R172, R138, R152 ;  /* 0x0000008aac98723c */ /* 0x000fe20000001898 */
[----:B------:R-:W1:Y:S07]  /*7360*/  LDSM.16.M88.4 R136, [R184+0x800] ;  /* 0x00080000b888783b */ /* 0x000e6e0000000200 */
[C---:B------:R-:W-:Y:S01]  /*7370*/  HMMA.16816.F32 R12, R164.reuse, R30, R12 ;  /* 0x0000001ea40c723c */ /* 0x040fe2000000180c */
[----:B------:R-:W5:Y:S07]  /*7380*/  LDSM.16.M88.4 R28, [R197+0x8000] ;  /* 0x00800000c51c783b */ /* 0x000f6e0000000200 */
[C---:B--2---:R-:W-:Y:S08]  /*7390*/  HMMA.16816.F32 R156, R164.reuse, R20, R156 ;  /* 0x00000014a49c723c */ /* 0x044ff0000000189c */
[C---:B----4-:R-:W-:Y:S08]  /*73a0*/  HMMA.16816.F32 R148, R164.reuse, R8, R148 ;  /* 0x00000008a494723c */ /* 0x050ff00000001894 */
[----:B------:R-:W-:Y:S01]  /*73b0*/  HMMA.16816.F32 R144, R164, R10, R144 ;  /* 0x0000000aa490723c */ /* 0x000fe20000001890 */
[----:B------:R-:W-:Y:S07]  /*73c0*/  LDSM.16.M88.4 R8, [R197+0x9000] ;  /* 0x00900000c508783b */ /* 0x000fee0000000200 */
[----:B------:R-:W-:Y:S08]  /*73d0*/  HMMA.16816.F32 R140, R172, R228, R140 ;  /* 0x000000e4ac8c723c */ /* 0x000ff0000000188c */
[----:B---3--:R-:W-:Y:S08]  /*73e0*/  HMMA.16816.F32 R16, R24, R4, R16 ;  /* 0x000000041810723c */ /* 0x008ff00000001810 */
[----:B------:R-:W-:Y:S01]  /*73f0*/  HMMA.16816.F32 R224, R172, R230, R224 ;  /* 0x000000e6ace0723c */ /* 0x000fe200000018e0 */
[----:B------:R-:W-:Y:S04]  /*7400*/  LDSM.16.M88.4 R172, [R196+0x2000] ;  /* 0x00200000c4ac783b */ /* 0x000fe80000000200 */
[----:B------:R-:W-:Y:S03]  /*7410*/  LDSM.16.M88.4 R228, [R197+0x9800] ;  /* 0x00980000c5e4783b */ /* 0x000fe60000000200 */
[----:B------:R-:W-:Y:S01]  /*7420*/  HMMA.16816.F32 R152, R164, R22, R152 ;  /* 0x00000016a498723c */ /* 0x000fe20000001898 */
[----:B------:R-:W2:Y:S07]  /*7430*/  LDSM.16.M88.4 R20, [R197+0x8800] ;  /* 0x00880000c514783b */ /* 0x000eae0000000200 */
[C---:B------:R-:W-:Y:S01]  /*7440*/  HMMA.16816.F32 R12, R24.reuse, R6, R12 ;  /* 0x00000006180c723c */ /* 0x040fe2000000180c */
[----:B------:R-:W3:Y:S07]  /*7450*/  LDSM.16.M88.4 R4, [R183] ;  /* 0x00000000b704783b */ /* 0x000eee0000000200 */
[C---:B-1----:R-:W-:Y:S08]  /*7460*/  HMMA.16816.F32 R156, R24.reuse, R136, R156 ;  /* 0x00000088189c723c */ /* 0x042ff0000000189c */
[C---:B------:R-:W-:Y:S08]  /*7470*/  HMMA.16816.F32 R148, R24.reuse, R32, R148 ;  /* 0x000000201894723c */ /* 0x040ff00000001894 */
[----:B------:R-:W-:Y:S01]  /*7480*/  HMMA.16816.F32 R144, R24, R34, R144 ;  /* 0x000000221890723c */ /* 0x000fe20000001890 */
[----:B------:R-:W-:Y:S07]  /*7490*/  LDSM.16.M88.4 R32, [R181] ;  /* 0x00000000b520783b */ /* 0x000fee0000000200 */
[----:B------:R-:W-:Y:S08]  /*74a0*/  HMMA.16816.F32 R140, R164, R232, R140 ;  /* 0x000000e8a48c723c */ /* 0x000ff0000000188c */
[----:B-----5:R-:W-:Y:S08]  /*74b0*/  HMMA.16816.F32 R16, R160, R28, R16 ;  /* 0x0000001ca010723c */ /* 0x020ff00000001810 */
[----:B------:R-:W-:Y:S01]  /*74c0*/  HMMA.16816.F32 R224, R164, R234, R224 ;  /* 0x000000eaa4e0723c */ /* 0x000fe200000018e0 */
[----:B------:R-:W-:Y:S04]  /*74d0*/  LDSM.16.M88.4 R164, [R194+0x2000] ;  /* 0x00200000c2a4783b */ /* 0x000fe80000000200 */
[----:B------:R-:W-:Y:S03]  /*74e0*/  LDSM.16.M88.4 R232, [R180] ;  /* 0x00000000b4e8783b */ /* 0x000fe60000000200 */
[----:B------:R-:W-:Y:S01]  /*74f0*/  HMMA.16816.F32 R152, R24, R138, R152 ;  /* 0x0000008a1898723c */ /* 0x000fe20000001898 */
[----:B------:R-:W1:Y:S07]  /*7500*/  LDSM.16.M88.4 R136, [R182] ;  /* 0x00000000b688783b */ /* 0x000e6e0000000200 */
[C---:B------:R-:W-:Y:S01]  /*7510*/  HMMA.16816.F32 R12, R160.reuse, R30, R12 ;  /* 0x0000001ea00c723c */ /* 0x040fe2000000180c */
[----:B------:R-:W4:Y:S07]  /*7520*/  LDSM.16.M88.4 R28, [R191+0x8000] ;  /* 0x00800000bf1c783b */ /* 0x000f2e0000000200 */
[C---:B--2---:R-:W-:Y:S08]  /*7530*/  HMMA.16816.F32 R156, R160.reuse, R20, R156 ;  /* 0x00000014a09c723c */ /* 0x044ff0000000189c */
[C---:B------:R-:W-:Y:S08]  /*7540*/  HMMA.16816.F32 R148, R160.reuse, R8, R148 ;  /* 0x00000008a094723c */ /* 0x040ff00000001894 */
        /* <DEDUP_REMOVED lines=10> */
[----:B------:R-:W3:Y:S07]  /*75f0*/  LDSM.16.M88.4 R4, [R184+0x2000] ;  /* 0x00200000b804783b */ /* 0x000eee0000000200 */
[C---:B-1----:R-:W-:Y:S08]  /*7600*/  HMMA.16816.F32 R156, R172.reuse, R136, R156 ;  /* 0x00000088ac9c723c */ /* 0x042ff0000000189c */
[C---:B------:R-:W-:Y:S08]  /*7610*/  HMMA.16816.F32 R148, R172.reuse, R32, R148 ;  /* 0x00000020ac94723c */ /* 0x040ff00000001894 */
[----:B------:R-:W-:Y:S01]  /*7620*/  HMMA.16816.F32 R144, R172, R34, R144 ;  /* 0x00000022ac90723c */ /* 0x000fe20000001890 */
[----:B------:R-:W-:Y:S07]  /*7630*/  LDSM.16.M88.4 R32, [R197+0xa000] ;  /* 0x00a00000c520783b */ /* 0x000fee0000000200 */
[----:B------:R-:W-:Y:S08]  /*7640*/  HMMA.16816.F32 R140, R160, R228, R140 ;  /* 0x000000e4a08c723c */ /* 0x000ff0000000188c */
[----:B----4-:R-:W-:Y:S08]  /*7650*/  HMMA.16816.F32 R16, R164, R28, R16 ;  /* 0x0000001ca410723c */ /* 0x010ff00000001810 */
[----:B------:R-:W-:Y:S01]  /*7660*/  HMMA.16816.F32 R224, R160, R230, R224 ;  /* 0x000000e6a0e0723c */ /* 0x000fe200000018e0 */
[----:B------:R-:W1:Y:S04]  /*7670*/  LDSM.16.M88.4 R160, [R184+0x2800] ;  /* 0x00280000b8a0783b */ /* 0x000e680000000200 */
[----:B------:R-:W-:Y:S03]  /*7680*/  LDSM.16.M88.4 R228, [R198+0x4000] ;  /* 0x00400000c6e4783b */ /* 0x000fe60000000200 */
[----:B------:R-:W-:Y:S01]  /*7690*/  HMMA.16816.F32 R152, R172, R138, R152 ;  /* 0x0000008aac98723c */ /* 0x000fe20000001898 */
[----:B------:R-:W4:Y:S07]  /*76a0*/  LDSM.16.M88.4 R136, [R184+0x3000] ;  /* 0x00300000b888783b */ /* 0x000f2e0000000200 */
[C---:B------:R-:W-:Y:S01]  /*76b0*/  HMMA.16816.F32 R12, R164.reuse, R30, R12 ;  /* 0x0000001ea40c723c */ /* 0x040fe2000000180c */
[----:B------:R-:W-:Y:S07]  /*76c0*/  LDSM.16.M88.4 R28, [R184+0x3800] ;  /* 0x00380000b81c783b */ /* 0x000fee0000000200 */
        /* <DEDUP_REMOVED lines=14> */
[C---:B----4-:R-:W-:Y:S08]  /*77b0*/  HMMA.16816.F32 R148, R24.reuse, R136, R148 ;  /* 0x000000881894723c */ /* 0x050ff00000001894 */
[----:B------:R-:W-:Y:S01]  /*77c0*/  HMMA.16816.F32 R144, R24, R138, R144 ;  /* 0x0000008a1890723c */ /* 0x000fe20000001890 */
[----:B------:R-:W-:Y:S07]  /*77d0*/  LDSM.16.M88.4 R136, [R194+0x4000] ;  /* 0x00400000c288783b */ /* 0x000fee0000000200 */
[----:B------:R-:W-:Y:S08]  /*77e0*/  HMMA.16816.F32 R140, R164, R168, R140 ;  /* 0x000000a8a48c723c */ /* 0x000ff0000000188c */
[----:B------:R-:W-:Y:S08]  /*77f0*/  HMMA.16816.F32 R16, R228, R32, R16 ;  /* 0x00000020e410723c */ /* 0x000ff00000001810 */
[----:B------:R-:W-:Y:S01]  /*7800*/  HMMA.16816.F32 R224, R164, R170, R224 ;  /* 0x000000aaa4e0723c */ /* 0x000fe200000018e0 */
[----:B------:R-:W1:Y:S04]  /*7810*/  LDSM.16.M88.4 R168, [R178] ;  /* 0x00000000b2a8783b */ /* 0x000e680000000200 */
[----:B------:R-:W4:Y:S03]  /*7820*/  LDSM.16.M88.4 R164, [R177] ;  /* 0x00000000b1a4783b */ /* 0x000f260000000200 */
[----:B------:R-:W-:Y:S01]  /*7830*/  HMMA.16816.F32 R152, R24, R162, R152 ;  /* 0x000000a21898723c */ /* 0x000fe20000001898 */
[----:B------:R-:W-:Y:S07]  /*7840*/  LDSM.16.M88.4 R160, [R176] ;  /* 0x00000000b0a0783b */ /* 0x000fee0000000200 */
[C---:B------:R-:W-:Y:S01]  /*7850*/  HMMA.16816.F32 R12, R228.reuse, R34, R12 ;  /* 0x00000022e40c723c */ /* 0x040fe2000000180c */
[----:B------:R-:W5:Y:S07]  /*7860*/  LDSM.16.M88.4 R32, [R191+0xa000] ;  /* 0x00a00000bf20783b */ /* 0x000f6e0000000200 */
[C---:B--2---:R-:W-:Y:S08]  /*7870*/  HMMA.16816.F32 R156, R228.reuse, R20, R156 ;  /* 0x00000014e49c723c */ /* 0x044ff0000000189c */
[C---:B------:R-:W-:Y:S08]  /*7880*/  HMMA.16816.F32 R148, R228.reuse, R8, R148 ;  /* 0x00000008e494723c */ /* 0x040ff00000001894 */
[----:B------:R-:W-:Y:S01]  /*7890*/  HMMA.16816.F32 R144, R228, R10, R144 ;  /* 0x0000000ae490723c */ /* 0x000fe20000001890 */
[----:B------:R-:W-:Y:S07]  /*78a0*/  LDSM.16.M88.4 R8, [R193+0x4000] ;  /* 0x00400000c108783b */ /* 0x000fee0000000200 */
[----:B------:R-:W-:Y:S08]  /*78b0*/  HMMA.16816.F32 R140, R24, R28, R140 ;  /* 0x0000001c188c723c */ /* 0x000ff0000000188c */
[----:B---3--:R-:W-:Y:S08]  /*78c0*/  HMMA.16816.F32 R16, R172, R4, R16 ;  /* 0x00000004ac10723c */ /* 0x008ff00000001810 */
[----:B------:R-:W-:Y:S01]  /*78d0*/  HMMA.16816.F32 R224, R24, R30, R224 ;  /* 0x0000001e18e0723c */ /* 0x000fe200000018e0 */
[----:B------:R-:W2:Y:S04]  /*78e0*/  LDSM.16.M88.4 R28, [R191+0xa800] ;  /* 0x00a80000bf1c783b */ /* 0x000ea80000000200 */
[----:B------:R-:W3:Y:S03]  /*78f0*/  LDSM.16.M88.4 R24, [R191+0xb000] ;  /* 0x00b00000bf18783b */ /* 0x000ee60000000200 */
[----:B------:R-:W-:Y:S01]  /*7900*/  HMMA.16816.F32 R152, R228, R22, R152 ;  /* 0x00000016e498723c */ /* 0x000fe20000001898 */
[----:B------:R-:W-:Y:S07]  /*7910*/  LDSM.16.M88.4 R20, [R191+0xb800] ;  /* 0x00b80000bf14783b */ /* 0x000fee0000000200 */
[C---:B------:R-:W-:Y:S01]  /*7920*/  HMMA.16816.F32 R12, R172.reuse, R6, R12 ;  /* 0x00000006ac0c723c */ /* 0x040fe2000000180c */
[----:B------:R-:W2:Y:S07]  /*7930*/  LDSM.16.M88.4 R4, [R184+0x4000] ;  /* 0x00400000b804783b */ /* 0x000eae0000000200 */
[C---:B-1----:R-:W-:Y:S08]  /*7940*/  HMMA.16816.F32 R156, R172.reuse, R168, R156 ;  /* 0x000000a8ac9c723c */ /* 0x042ff0000000189c */
[C---:B----4-:R-:W-:Y:S08]  /*7950*/  HMMA.16816.F32 R148, R172.reuse, R164, R148 ;  /* 0x000000a4ac94723c */ /* 0x050ff00000001894 */
[----:B------:R-:W-:Y:S01]  /*7960*/  HMMA.16816.F32 R144, R172, R166, R144 ;  /* 0x000000a6ac90723c */ /* 0x000fe20000001890 */
[----:B------:R-:W1:Y:S07]  /*7970*/  LDSM.16.M88.4 R164, [R184+0x4800] ;  /* 0x00480000b8a4783b */ /* 0x000e6e0000000200 */
[----:B------:R-:W-:Y:S08]  /*7980*/  HMMA.16816.F32 R140, R228, R232, R140 ;  /* 0x000000e8e48c723c */ /* 0x000ff0000000188c */
[----:B-----5:R-:W-:Y:S01]  /*7990*/  HMMA.16816.F32 R16, R136, R32, R16 ;  /* 0x000000208810723c */ /* 0x020fe20000001810 */
[----:B------:R-:W4:Y:S07]  /*79a0*/  S2R R32, SR_TID.X ;  /* 0x0000000000207919 */ /* 0x000f2e0000002100 */
[----:B------:R-:W-:Y:S08]  /*79b0*/  HMMA.16816.F32 R152, R172, R170, R152 ;  /* 0x000000aaac98723c */ /* 0x000ff00000001898 */
[----:B------:R-:W-:Y:S08]  /*79c0*/  HMMA.16816.F32 R224, R228, R234, R224 ;  /* 0x000000eae4e0723c */ /* 0x000ff000000018e0 */
[C---:B------:R-:W-:Y:S08]  /*79d0*/  HMMA.16816.F32 R12, R136.reuse, R34, R12 ;  /* 0x00000022880c723c */ /* 0x040ff0000000180c */
[C---:B--2---:R-:W-:Y:S08]  /*79e0*/  HMMA.16816.F32 R156, R136.reuse, R28, R156 ;  /* 0x0000001c889c723c */ /* 0x044ff0000000189c */
[C---:B---3--:R-:W-:Y:S08]  /*79f0*/  HMMA.16816.F32 R148, R136.reuse, R24, R148 ;  /* 0x000000188894723c */ /* 0x048ff00000001894 */
[----:B------:R-:W-:Y:S01]  /*7a00*/  HMMA.16816.F32 R144, R136, R26, R144 ;  /* 0x0000001a8890723c */ /* 0x000fe20000001890 */
[----:B------:R-:W2:Y:S07]  /*7a10*/  LDSM.16.M88.4 R24, [R184+0x5000] ;  /* 0x00500000b818783b */ /* 0x000eae0000000200 */
[----:B------:R-:W-:Y:S08]  /*7a20*/  HMMA.16816.F32 R140, R172, R160, R140 ;  /* 0x000000a0ac8c723c */ /* 0x000ff0000000188c */
[----:B------:R-:W-:Y:S07]  /*7a30*/  HMMA.16816.F32 R16, R8, R4, R16 ;  /* 0x000000040810723c */ /* 0x000fee0000001810 */
[----:B----4-:R-:W-:Y:S01]  /*7a40*/  IMAD.SHL.U32 R4, R32, 0x2, RZ ;  /* 0x0000000220047824 */ /* 0x010fe200078e00ff */
[----:B------:R-:W-:Y:S04]  /*7a50*/  HMMA.16816.F32 R152, R136, R30, R152 ;  /* 0x0000001e8898723c */ /* 0x000fe80000001898 */
[----:B------:R-:W-:-:S04]  /*7a60*/  LOP3.LUT R4, R4, 0x6, RZ, 0xc0, !PT ;  /* 0x0000000604047812 */ /* 0x000fc800078ec0ff */
[----:B------:R-:W-:Y:S01]  /*7a70*/  HMMA.16816.F32 R224, R172, R162, R224 ;  /* 0x000000a2ace0723c */ /* 0x000fe200000018e0 */
[----:B------:R-:W-:-:S07]  /*7a80*/  IMAD R29, R207, 0x40, R4 ;  /* 0x00000040cf1d7824 */ /* 0x000fce00078e0204 */
[----:B------:R-:W-:Y:S01]  /*7a90*/  HMMA.16816.F32 R12, R8, R6, R12 ;  /* 0x00000006080c723c */ /* 0x000fe2000000180c */
[----:B------:R-:W3:Y:S01]  /*7aa0*/  LDSM.16.M88.4 R4, [R184+0x5800] ;  /* 0x00580000b804783b */ /* 0x000ee20000000200 */
[----:B------:R-:W-:-:S06]  /*7ab0*/  DEPBAR.LE SB0, 0x0 ;  /* 0x000080000000791a */ /* 0x000fcc0000000000 */
[----:B-1----:R-:W-:Y:S08]  /*7ac0*/  HMMA.16816.F32 R156, R8, R164, R156 ;  /* 0x000000a4089c723c */ /* 0x002ff0000000189c */
[----:B------:R-:W-:Y:S07]  /*7ad0*/  HMMA.16816.F32 R140, R136, R20, R140 ;  /* 0x00000014888c723c */ /* 0x000fee000000188c */
[----:B------:R-:W-:Y:S01]  /*7ae0*/  IADD3 R21, R29, 0x1, RZ ;  /* 0x000000011d157810 */ /* 0x000fe20007ffe0ff */
[----:B------:R-:W-:Y:S01]  /*7af0*/  HMMA.16816.F32 R152, R8, R166, R152 ;  /* 0x000000a60898723c */ /* 0x000fe20000001898 */
[----:B------:R-:W-:Y:S02]  /*7b00*/  BAR.SYNC.DEFER_BLOCKING 0x0 ;  /* 0x0000000000007b1d */ /* 0x000fe40000010000 */
[----:B------:R-:W-:-:S02]  /*7b10*/  ISETP.GE.AND P1, PT, R21, R214, PT ;  /* 0x000000d61500720c */ /* 0x000fc40003f26270 */
[----:B------:R-:W-:Y:S02]  /*7b20*/  ISETP.GE.AND P6, PT, R21, R2, PT ;  /* 0x000000021500720c */ /* 0x000fe40003fc6270 */
[----:B------:R-:W-:Y:S01]  /*7b30*/  FSEL R28, R17, -INF , !P1 ;  /* 0xff800000111c7808 */ /* 0x000fe20004800000 */
[----:B------:R-:W-:Y:S01]  /*7b40*/  HMMA.16816.F32 R224, R136, R22, R224 ;  /* 0x0000001688e0723c */ /* 0x000fe200000018e0 */
[----:B------:R-:W-:Y:S02]  /*7b50*/  IADD3 R17, R29, 0x9, RZ ;  /* 0x000000091d117810 */ /* 0x000fe40007ffe0ff */
[----:B------:R-:W-:Y:S02]  /*7b60*/  FSEL R19, R19, -INF , !P6 ;  /* 0xff80000013137808 */ /* 0x000fe40007000000 */
[C---:B------:R-:W-:Y:S02]  /*7b70*/  IADD3 R21, R29.reuse, 0x10, RZ ;  /* 0x000000101d157810 */ /* 0x040fe40007ffe0ff */
[----:B------:R-:W-:Y:S01]  /*7b80*/  IADD3 R23, R29, 0x8, RZ ;  /* 0x000000081d177810 */ /* 0x000fe20007ffe0ff */
[----:B--2---:R-:W-:Y:S01]  /*7b90*/  HMMA.16816.F32 R148, R8, R24, R148 ;  /* 0x000000180894723c */ /* 0x004fe20000001894 */
[----:B------:R-:W-:-:S02]  /*7ba0*/  ISETP.GE.AND P6, PT, R17, R214, PT ;  /* 0x000000d61100720c */ /* 0x000fc40003fc6270 */
[C---:B------:R-:W-:Y:S02]  /*7bb0*/  ISETP.GE.AND P5, PT, R23.reuse, R214, PT ;  /* 0x000000d61700720c */ /* 0x040fe40003fa6270 */
[-C--:B------:R-:W-:Y:S02]  /*7bc0*/  ISETP.GE.AND P1, PT, R23, R2.reuse, PT ;  /* 0x000000021700720c */ /* 0x080fe40003f26270 */
[----:B------:R-:W-:Y:S01]  /*7bd0*/  FSEL R30, R12, -INF , !P5 ;  /* 0xff8000000c1e7808 */ /* 0x000fe20006800000 */
[----:B------:R-:W-:Y:S01]  /*7be0*/  HMMA.16816.F32 R144, R8, R26, R144 ;  /* 0x0000001a0890723c */ /* 0x000fe20000001890 */
[----:B------:R-:W-:Y:S02]  /*7bf0*/  ISETP.GE.AND P5, PT, R17, R2, PT ;  /* 0x000000021100720c */ /* 0x000fe40003fa6270 */
[----:B------:R-:W-:Y:S02]  /*7c00*/  FSEL R17, R14, -INF , !P1 ;  /* 0xff8000000e117808 */ /* 0x000fe40004800000 */
[----:B------:R-:W-:-:S02]  /*7c10*/  ISETP.GE.AND P1, PT, R21, R214, PT ;  /* 0x000000d61500720c */ /* 0x000fc40003f26270 */
[----:B------:R-:W-:Y:S01]  /*7c20*/  FSEL R12, R13, -INF , !P6 ;  /* 0xff8000000d0c7808 */ /* 0x000fe20007000000 */
[C---:B---3--:R-:W-:Y:S01]  /*7c30*/  HMMA.16816.F32 R140, R8.reuse, R4, R140 ;  /* 0x00000004088c723c */ /* 0x048fe2000000188c */
[----:B------:R-:W-:Y:S02]  /*7c40*/  IADD3 R13, R29, 0x11, RZ ;  /* 0x000000111d0d7810 */ /* 0x000fe40007ffe0ff */
[----:B------:R-:W-:Y:S02]  /*7c50*/  ISETP.GE.AND P6, PT, R21, R2, PT ;  /* 0x000000021500720c */ /* 0x000fe40003fc6270 */
[----:B------:R-:W-:Y:S02]  /*7c60*/  IADD3 R21, R29, 0x18, RZ ;  /* 0x000000181d157810 */ /* 0x000fe40007ffe0ff */
[----:B------:R-:W-:Y:S01]  /*7c70*/  FSEL R15, R15, -INF , !P5 ;  /* 0xff8000000f0f7808 */ /* 0x000fe20006800000 */
[----:B------:R-:W-:Y:S01]  /*7c80*/  HMMA.16816.F32 R224, R8, R6, R224 ;  /* 0x0000000608e0723c */ /* 0x000fe200000018e0 */
[----:B------:R-:W-:-:S02]  /*7c90*/  FSEL R156, R156, -INF , !P1 ;  /* 0xff8000009c9c7808 */ /* 0x000fc40004800000 */
[C---:B------:R-:W-:Y:S02]  /*7ca0*/  ISETP.GE.AND P5, PT, R13.reuse, R214, PT ;  /* 0x000000d60d00720c */ /* 0x040fe40003fa6270 */
[----:B------:R-:W-:Y:S02]  /*7cb0*/  ISETP.GE.AND P1, PT, R13, R2, PT ;  /* 0x000000020d00720c */ /* 0x000fe40003f26270 */
[----:B------:R-:W-:Y:S02]  /*7cc0*/  FSEL R25, R158, -INF , !P6 ;  /* 0xff8000009e197808 */ /* 0x000fe40007000000 */
[----:B------:R-:W-:Y:S02]  /*7cd0*/  IADD3 R13, R29, 0x19, RZ ;  /* 0x000000191d0d7810 */ /* 0x000fe40007ffe0ff */
[----:B------:R-:W-:Y:S02]  /*7ce0*/  ISETP.GE.AND P6, PT, R21, R214, PT ;  /* 0x000000d61500720c */ /* 0x000fe40003fc6270 */
[----:B------:R-:W-:-:S02]  /*7cf0*/  FSEL R24, R157, -INF , !P5 ;  /* 0xff8000009d187808 */ /* 0x000fc40006800000 */
[----:B------:R-:W-:Y:S02]  /*7d00*/  FSEL R27, R159, -INF , !P1 ;  /* 0xff8000009f1b7808 */ /* 0x000fe40004800000 */
[----:B------:R-:W-:Y:S02]  /*7d10*/  ISETP.GE.AND P5, PT, R21, R2, PT ;  /* 0x000000021500720c */ /* 0x000fe40003fa6270 */
[----:B------:R-:W-:Y:S02]  /*7d20*/  ISETP.GE.AND P1, PT, R13, R214, PT ;  /* 0x000000d60d00720c */ /* 0x000fe40003f26270 */
[----:B------:R-:W-:Y:S02]  /*7d30*/  IADD3 R21, R29, 0x20, RZ ;  /* 0x000000201d157810 */ /* 0x000fe40007ffe0ff */
[----:B------:R-:W-:Y:S02]  /*7d40*/  FSEL R22, R152, -INF , !P6 ;  /* 0xff80000098167808 */ /* 0x000fe40007000000 */
[----:B------:R-:W-:-:S02]  /*7d50*/  ISETP.GE.AND P6, PT, R13, R2, PT ;  /* 0x000000020d00720c */ /* 0x000fc40003fc6270 */
[----:B------:R-:W-:Y:S02]  /*7d60*/  IADD3 R13, R29, 0x21, RZ ;  /* 0x000000211d0d7810 */ /* 0x000fe40007ffe0ff */
[----:B------:R-:W-:Y:S02]  /*7d70*/  FSEL R23, R154, -INF , !P5 ;  /* 0xff8000009a177808 */ /* 0x000fe40006800000 */
[----:B------:R-:W-:Y:S02]  /*7d80*/  FSEL R20, R153, -INF , !P1 ;  /* 0xff80000099147808 */ /* 0x000fe40004800000 */
[C---:B------:R-:W-:Y:S02]  /*7d90*/  ISETP.GE.AND P5, PT, R21.reuse, R214, PT ;  /* 0x000000d61500720c */ /* 0x040fe40003fa6270 */
[----:B------:R-:W-:Y:S02]  /*7da0*/  ISETP.GE.AND P1, PT, R21, R2, PT ;  /* 0x000000021500720c */ /* 0x000fe40003f26270 */
[----:B------:R-:W-:-:S02]  /*7db0*/  FSEL R21, R155, -INF , !P6 ;  /* 0xff8000009b157808 */ /* 0x000fc40007000000 */
[----:B------:R-:W-:Y:S02]  /*7dc0*/  ISETP.GE.AND P6, PT, R13, R214, PT ;  /* 0x000000d60d00720c */ /* 0x000fe40003fc6270 */
[----:B------:R-:W-:Y:S02]  /*7dd0*/  IADD3 R5, R29, 0x28, RZ ;  /* 0x000000281d057810 */ /* 0x000fe40007ffe0ff */
[----:B------:R-:W-:Y:S02]  /*7de0*/  FSEL R164, R148, -INF , !P5 ;  /* 0xff80000094a47808 */ /* 0x000fe40006800000 */
[----:B------:R-:W-:Y:S02]  /*7df0*/  FSEL R165, R150, -INF , !P1 ;  /* 0xff80000096a57808 */ /* 0x000fe40004800000 */
[----:B------:R-:W-:Y:S02]  /*7e00*/  FSEL R166, R149, -INF , !P6 ;  /* 0xff80000095a67808 */ /* 0x000fe40007000000 */
[----:B------:R-:W-:-:S02]  /*7e10*/  ISETP.GE.AND P5, PT, R13, R2, PT ;  /* 0x000000020d00720c */ /* 0x000fc40003fa6270 */
[C---:B------:R-:W-:Y:S02]  /*7e20*/  ISETP.GE.AND P1, PT, R5.reuse, R214, PT ;  /* 0x000000d60500720c */ /* 0x040fe40003f26270 */
[----:B------:R-:W-:Y:S02]  /*7e30*/  ISETP.GE.AND P6, PT, R5, R2, PT ;  /* 0x000000020500720c */ /* 0x000fe40003fc6270 */
[----:B------:R-:W-:Y:S02]  /*7e40*/  IADD3 R5, R29, 0x29, RZ ;  /* 0x000000291d057810 */ /* 0x000fe40007ffe0ff */
[----:B------:R-:W-:Y:S02]  /*7e50*/  FSEL R169, R151, -INF , !P5 ;  /* 0xff80000097a97808 */ /* 0x000fe40006800000 */
[----:B------:R-:W-:Y:S02]  /*7e60*/  FSEL R170, R144, -INF , !P1 ;  /* 0xff80000090aa7808 */ /* 0x000fe40004800000 */
[----:B------:R-:W-:-:S02]  /*7e70*/  ISETP.GE.AND P5, PT, R5, R214, PT ;  /* 0x000000d60500720c */ /* 0x000fc40003fa6270 */
[----:B------:R-:W-:Y:S02]  /*7e80*/  ISETP.GE.AND P1, PT, R5, R2, PT ;  /* 0x000000020500720c */ /* 0x000fe40003f26270 */
[C---:B------:R-:W-:Y:S02]  /*7e90*/  IADD3 R7, R29.reuse, 0x30, RZ ;  /* 0x000000301d077810 */ /* 0x040fe40007ffe0ff */
[----:B------:R-:W-:Y:S02]  /*7ea0*/  IADD3 R5, R29, 0x31, RZ ;  /* 0x000000311d057810 */ /* 0x000fe40007ffe0ff */
[----:B------:R-:W-:Y:S02]  /*7eb0*/  FSEL R167, R146, -INF , !P6 ;  /* 0xff80000092a77808 */ /* 0x000fe40007000000 */
[----:B------:R-:W-:Y:S02]  /*7ec0*/  FSEL R168, R145, -INF , !P5 ;  /* 0xff80000091a87808 */ /* 0x000fe40006800000 */
[----:B------:R-:W-:-:S02]  /*7ed0*/  FSEL R163, R147, -INF , !P1 ;  /* 0xff80000093a37808 */ /* 0x000fc40004800000 */
[C---:B------:R-:W-:Y:S02]  /*7ee0*/  ISETP.GE.AND P6, PT, R7.reuse, R214, PT ;  /* 0x000000d60700720c */ /* 0x040fe40003fc6270 */
[----:B------:R-:W-:Y:S02]  /*7ef0*/  ISETP.GE.AND P5, PT, R7, R2, PT ;  /* 0x000000020700720c */ /* 0x000fe40003fa6270 */
[----:B------:R-:W-:Y:S02]  /*7f00*/  ISETP.GE.AND P1, PT, R5, R214, PT ;  /* 0x000000d60500720c */ /* 0x000fe40003f26270 */
[----:B------:R-:W-:Y:S02]  /*7f10*/  IADD3 R7, R29, 0x38, RZ ;  /* 0x000000381d077810 */ /* 0x000fe40007ffe0ff */
[----:B------:R-:W-:Y:S02]  /*7f20*/  FSEL R152, R141, -INF , !P1 ;  /* 0xff8000008d987808 */ /* 0x000fe40004800000 */
[----:B------:R-:W-:-:S02]  /*7f30*/  ISETP.GE.AND P1, PT, R7, R2, PT ;  /* 0x000000020700720c */ /* 0x000fc40003f26270 */
[----:B------:R-:W-:Y:S02]  /*7f40*/  FSEL R154, R140, -INF , !P6 ;  /* 0xff8000008c9a7808 */ /* 0x000fe40007000000 */
[----:B------:R-:W-:Y:S02]  /*7f50*/  FSEL R139, R226, -INF , !P1 ;  /* 0xff800000e28b7808 */ /* 0x000fe40004800000 */
[----:B------:R-:W-:Y:S02]  /*7f60*/  FSEL R151, R142, -INF , !P5 ;  /* 0xff8000008e977808 */ /* 0x000fe40006800000 */
[----:B------:R-:W-:Y:S02]  /*7f70*/  ISETP.GE.AND P1, PT, R133, 0x3, PT ;  /* 0x000000038500780c */ /* 0x000fe40003f26270 */
[----:B------:R-:W-:Y:S02]  /*7f80*/  ISETP.GE.AND P6, PT, R5, R2, PT ;  /* 0x000000020500720c */ /* 0x000fe40003fc6270 */
[----:B------:R-:W-:-:S02]  /*7f90*/  ISETP.GE.AND P5, PT, R7, R214, PT ;  /* 0x000000d60700720c */ /* 0x000fc40003fa6270 */
[----:B------:R-:W-:Y:S02]  /*7fa0*/  IADD3 R5, R29, 0x39, RZ ;  /* 0x000000391d057810 */ /* 0x000fe40007ffe0ff */
[----:B------:R-:W-:Y:S02]  /*7fb0*/  FSEL R137, R143, -INF , !P6 ;  /* 0xff8000008f897808 */ /* 0x000fe40007000000 */
[----:B------:R-:W-:Y:S02]  /*7fc0*/  FSEL R138, R224, -INF , !P5 ;  /* 0xff800000e08a7808 */ /* 0x000fe40006800000 */
[-C--:B------:R-:W-:Y:S02]  /*7fd0*/  ISETP.GE.AND P6, PT, R29, R214.reuse, PT ;  /* 0x000000d61d00720c */ /* 0x080fe40003fc6270 */
[----:B------:R-:W-:Y:S02]  /*7fe0*/  ISETP.GE.AND P5, PT, R5, R214, PT ;  /* 0x000000d60500720c */ /* 0x000fe40003fa6270 */
[----:B------:R-:W-:-:S02]  /*7ff0*/  FSEL R16, R16, -INF , !P6 ;  /* 0xff80000010107808 */ /* 0x000fc40007000000 */
[----:B------:R-:W-:Y:S02]  /*8000*/  FSEL R136, R225, -INF , !P5 ;  /* 0xff800000e1887808 */ /* 0x000fe40006800000 */
[-C--:B------:R-:W-:Y:S02]  /*8010*/  ISETP.GE.AND P6, PT, R29, R2.reuse, PT ;  /* 0x000000021d00720c */ /* 0x080fe40003fc6270 */
[----:B------:R-:W-:Y:S02]  /*8020*/  ISETP.GE.AND P5, PT, R5, R2, PT ;  /* 0x000000020500720c */ /* 0x000fe40003fa6270 */
[----:B------:R-:W-:Y:S02]  /*8030*/  FSEL R18, R18, -INF , !P6 ;  /* 0xff80000012127808 */ /* 0x000fe40007000000 */
[----:B------:R-:W-:Y:S01]  /*8040*/  FSEL R149, R227, -INF , !P5 ;  /* 0xff800000e3957808 */ /* 0x000fe20006800000 */
[----:B------:R-:W-:Y:S05]  /*8050*/  @!P1 BRA `(.L_x_720) ;  /* 0x00000ae000009947 */ /* 0x000fea0003800000 */
[----:B------:R-:W-:Y:S05]  /*8060*/  @!P0 BRA `(.L_x_721) ;  /* 0x000003a000008947 */ /* 0x000fea0003800000 */
[----:B------:R-:W1:Y:S01]  /*8070*/  I2F.RP R7, R0 ;  /* 0x0000000000077306 */ /* 0x000e620000209400 */
[----:B------:R-:W-:-:S05]  /*8080*/  IMAD.SHL.U32 R4, R207, 0x40, RZ ;  /* 0x00000040cf047824 */ /* 0x000fca00078e00ff */
[----:B------:R-:W-:Y:S02]  /*8090*/  IABS R9, R4 ;  /* 0x0000000400097213 */ /* 0x000fe40000000000 */
[C---:B------:R-:W-:Y:S02]  /*80a0*/  IADD3 R6, R4.reuse, -0x40, RZ ;  /* 0xffffffc004067810 */ /* 0x040fe40007ffe0ff */
[----:B------:R-:W-:Y:S01]  /*80b0*/  LOP3.LUT R4, R4, c[0x0][0x2d0], RZ, 0x3c, !PT ;  /* 0x0000b40004047a12 */ /* 0x000fe200078e3cff */
[----:B-1----:R-:W1:Y:S02]  /*80c0*/  MUFU.RCP R10, R7 ;  /* 0x00000007000a7308 */ /* 0x002e640000001000 */
[----:B-1----:R-:W-:-:S06]  /*80d0*/  IADD3 R10, R10, 0xffffffe, RZ ;  /* 0x0ffffffe0a0a7810 */ /* 0x002fcc0007ffe0ff */
[----:B------:R-:W1:Y:S02]  /*80e0*/  F2I.FTZ.U32.TRUNC.NTZ R11, R10 ;  /* 0x0000000a000b7305 */ /* 0x000e64000021f000 */
[--C-:B-1----:R-:W-:Y:S02]  /*80f0*/  IMAD.MOV R5, RZ, RZ, -R11.reuse ;  /* 0x000000ffff057224 */ /* 0x102fe400078e0a0b */
[----:B------:R-:W-:Y:S02]  /*8100*/  IMAD.MOV.U32 R10, RZ, RZ, RZ ;  /* 0x000000ffff0a7224 */ /* 0x000fe400078e00ff */
[----:B------:R-:W-:Y:S01]  /*8110*/  IMAD R2, R5, R0, RZ ;  /* 0x0000000005027224 */ /* 0x000fe200078e02ff */
[----:B------:R-:W-:Y:S02]  /*8120*/  IABS R5, R6 ;  /* 0x0000000600057213 */ /* 0x000fe40000000000 */
[----:B------:R-:W-:Y:S01]  /*8130*/  LOP3.LUT R6, R6, c[0x0][0x2d0], RZ, 0x3c, !PT ;  /* 0x0000b40006067a12 */ /* 0x000fe200078e3cff */
[----:B------:R-:W-:-:S06]  /*8140*/  IMAD.HI.U32 R2, R11, R2, R10 ;  /* 0x000000020b027227 */ /* 0x000fcc00078e000a */
[----:B------:R-:W-:-:S04]  /*8150*/  IMAD.HI.U32 R8, R2, R9, RZ ;  /* 0x0000000902087227 */ /* 0x000fc800078e00ff */
[----:B------:R-:W-:Y:S01]  /*8160*/  IMAD.HI.U32 R2, R2, R5, RZ ;  /* 0x0000000502027227 */ /* 0x000fe200078e00ff */
[----:B------:R-:W-:-:S05]  /*8170*/  IADD3 R7, -R8, RZ, RZ ;  /* 0x000000ff08077210 */ /* 0x000fca0007ffe1ff */
[----:B------:R-:W-:Y:S02]  /*8180*/  IMAD R9, R0, R7, R9 ;  /* 0x0000000700097224 */ /* 0x000fe400078e0209 */
[----:B------:R-:W-:-:S03]  /*8190*/  IMAD.MOV R7, RZ, RZ, -R2 ;  /* 0x000000ffff077224 */ /* 0x000fc600078e0a02 */
[C---:B------:R-:W-:Y:S01]  /*81a0*/  ISETP.GT.U32.AND P1, PT, R0.reuse, R9, PT ;  /* 0x000000090000720c */ /* 0x040fe20003f24070 */
[----:B------:R-:W-:-:S05]  /*81b0*/  IMAD R5, R0, R7, R5 ;  /* 0x0000000700057224 */ /* 0x000fca00078e0205 */
[----:B------:R-:W-:-:S07]  /*81c0*/  ISETP.GT.U32.AND P5, PT, R0, R5, PT ;  /* 0x000000050000720c */ /* 0x000fce0003fa4070 */
[----:B------:R-:W-:Y:S01]  /*81d0*/  @!P1 IMAD.IADD R9, R9, 0x1, -R0 ;  /* 0x0000000109099824 */ /* 0x000fe200078e0a00 */
[----:B------:R-:W-:-:S04]  /*81e0*/  @!P1 IADD3 R8, R8, 0x1, RZ ;  /* 0x0000000108089810 */ /* 0x000fc80007ffe0ff */
[-C--:B------:R-:W-:Y:S02]  /*81f0*/  ISETP.GE.U32.AND P6, PT, R9, R0.reuse, PT ;  /* 0x000000000900720c */ /* 0x080fe40003fc6070 */
[-C--:B------:R-:W-:Y:S02]  /*8200*/  @!P5 IADD3 R5, R5, -R0.reuse, RZ ;  /* 0x800000000505d210 */ /* 0x080fe40007ffe0ff */
[----:B------:R-:W-:Y:S02]  /*8210*/  @!P5 IADD3 R2, R2, 0x1, RZ ;  /* 0x000000010202d810 */ /* 0x000fe40007ffe0ff */
[----:B------:R-:W-:Y:S02]  /*8220*/  ISETP.GE.U32.AND P1, PT, R5, R0, PT ;  /* 0x000000000500720c */ /* 0x000fe40003f26070 */
[----:B------:R-:W-:Y:S02]  /*8230*/  ISETP.GE.AND P5, PT, R6, RZ, PT ;  /* 0x000000ff0600720c */ /* 0x000fe40003fa6270 */
[----:B------:R-:W-:-:S03]  /*8240*/  LOP3.LUT R0, RZ, c[0x0][0x2d0], RZ, 0x33, !PT ;  /* 0x0000b400ff007a12 */ /* 0x000fc600078e33ff */
[----:B------:R-:W-:Y:S02]  /*8250*/  @P6 IADD3 R8, R8, 0x1, RZ ;  /* 0x0000000108086810 */ /* 0x000fe40007ffe0ff */
[----:B------:R-:W-:-:S04]  /*8260*/  ISETP.GE.AND P6, PT, R4, RZ, PT ;  /* 0x000000ff0400720c */ /* 0x000fc80003fc6270 */
[----:B------:R-:W-:Y:S02]  /*8270*/  @P1 IADD3 R2, R2, 0x1, RZ ;  /* 0x0000000102021810 */ /* 0x000fe40007ffe0ff */
[----:B------:R-:W-:-:S03]  /*8280*/  ISETP.NE.AND P1, PT, RZ, c[0x0][0x2d0], PT ;  /* 0x0000b400ff007a0c */ /* 0x000fc60003f25270 */
[----:B------:R-:W-:-:S04]  /*8290*/  @!P5 IMAD.MOV R2, RZ, RZ, -R2 ;  /* 0x000000ffff02d224 */ /* 0x000fc800078e0a02 */
[----:B------:R-:W-:-:S05]  /*82a0*/  @!P6 IMAD.MOV R8, RZ, RZ, -R8 ;  /* 0x000000ffff08e224 */ /* 0x000fca00078e0a08 */
        /* <DEDUP_REMOVED lines=18> */
[----:B------:R-:W-:Y:S01]  /*83d0*/  IMAD R5, R4, c[0x0][0x184], R5 ;  /* 0x0000610004057a24 */ /* 0x000fe200078e0205 */
[----:B------:R-:W-:-:S03]  /*83e0*/  MOV R9, R6 ;  /* 0x0000000600097202 */ /* 0x000fc60000000f00 */
[----:B------:R-:W-:Y:S01]  /*83f0*/  IMAD.IADD R4, R7, 0x1, R5 ;  /* 0x0000000107047824 */ /* 0x000fe200078e0205 */
[----:B------:R-:W-:Y:S05]  /*8400*/  BRA `(.L_x_722) ;  /* 0x0000003000007947 */ /* 0x000fea0003800000 */
.L_x_721:
[----:B------:R-:W-:-:S05]  /*8410*/  IMAD.MOV.U32 R9, RZ, RZ, c[0x0][0x198] ;  /* 0x00006600ff097624 */ /* 0x000fca00078e00ff */
[----:B------:R-:W-:-:S04]  /*8420*/  LEA R9, -R9, RZ, 0x6 ;  /* 0x000000ff09097211 */ /* 0x000fc800078e31ff */
[----:B------:R-:W-:Y:S02]  /*8430*/  SHF.R.S32.HI R4, RZ, 0x1f, R9 ;  /* 0x0000001fff047819 */ /* 0x000fe40000011409 */
.L_x_722:
[CC--:B------:R-:W-:Y:S01]  /*8440*/  @!P3 IADD3 R5, P1, R134.reuse, R9.reuse, RZ ;  /* 0x000000098605b210 */ /* 0x0c0fe20007f3e0ff */
[----:B------:R1:W-:Y:S01]  /*8450*/  @P4 STS.128 [R208+0x6000], RZ ;  /* 0x006000ffd0004388 */ /* 0x0003e20000000c00 */
[----:B------:R-:W-:Y:S01]  /*8460*/  @!P2 IADD3 R7, P5, R134, R9, RZ ;  /* 0x000000098607a210 */ /* 0x000fe20007fbe0ff */
[----:B------:R-:W-:Y:S02]  /*8470*/  BSSY B0, `(.L_x_723) ;  /* 0x0000069000007945 */ /* 0x000fe40003800000 */
[--C-:B------:R-:W-:Y:S01]  /*8480*/  @!P3 IMAD.X R2, R135, 0x1, R4.reuse, P1 ;  /* 0x000000018702b824 */ /* 0x100fe200008e0604 */
[----:B------:R-:W-:Y:S01]  /*8490*/  @!P3 LEA R144, P1, R5, c[0x0][0x168], 0x1 ;  /* 0x00005a000590ba11 */ /* 0x000fe200078208ff */
[----:B------:R-:W-:Y:S01]  /*84a0*/  @!P2 IMAD.X R0, R135, 0x1, R4, P5 ;  /* 0x000000018700a824 */ /* 0x000fe200028e0604 */
[----:B------:R-:W-:Y:S02]  /*84b0*/  @!P2 LEA R34, P5, R7, c[0x0][0x168], 0x1 ;  /* 0x00005a000722aa11 */ /* 0x000fe400078a08ff */
[----:B------:R-:W-:-:S02]  /*84c0*/  @!P3 LEA.HI.X R145, R5, c[0x0][0x16c], R2, 0x1, P1 ;  /* 0x00005b000591ba11 */ /* 0x000fc400008f0c02 */
[-C--:B------:R-:W-:Y:S02]  /*84d0*/  @!P4 IADD3 R5, P1, R203, R9.reuse, RZ ;  /* 0x00000009cb05c210 */ /* 0x080fe40007f3e0ff */
[----:B------:R-:W-:Y:S02]  /*84e0*/  @!P2 LEA.HI.X R35, R7, c[0x0][0x16c], R0, 0x1, P5 ;  /* 0x00005b000723aa11 */ /* 0x000fe400028f0c00 */
[-CC-:B------:R-:W-:Y:S01]  /*84f0*/  @!P3 IADD3 R11, P6, P5, R134, R9.reuse, R203.reuse ;  /* 0x00000009860bb210 */ /* 0x180fe20007dde0cb */
[----:B------:R-:W-:Y:S01]  /*8500*/  @!P4 IMAD.X R2, R202, 0x1, R4, P1 ;  /* 0x00000001ca02c824 */ /* 0x000fe200008e0604 */
[----:B------:R-:W-:Y:S02]  /*8510*/  @!P4 LEA R142, P1, R5, R216, 0x1 ;  /* 0x000000d8058ec211 */ /* 0x000fe400078208ff */
[----:B------:R-:W-:Y:S02]  /*8520*/  @!P3 IADD3.X R0, R135, R4, R202, P6, P5 ;  /* 0x000000048700b210 */ /* 0x000fe400037ea4ca */
[----:B------:R-:W-:-:S02]  /*8530*/  @!P2 IADD3 R7, P6, P5, R134, R9, R203 ;  /* 0x000000098607a210 */ /* 0x000fc40007dde0cb */
[----:B------:R-:W-:Y:S02]  /*8540*/  @!P4 LEA.HI.X R143, R5, R217, R2, 0x1, P1 ;  /* 0x000000d9058fc211 */ /* 0x000fe400008f0c02 */
[----:B------:R-:W-:Y:S02]  /*8550*/  @!P3 LEA R140, P1, R11, c[0x0][0x168], 0x1 ;  /* 0x00005a000b8cba11 */ /* 0x000fe400078208ff */
[-C--:B------:R-:W-:Y:S02]  /*8560*/  @!P2 IADD3.X R6, R135, R4.reuse, R202, P6, P5 ;  /* 0x000000048706a210 */ /* 0x080fe400037ea4ca */
[----:B------:R-:W-:Y:S02]  /*8570*/  IADD3 R5, P6, P5, R203, R9, R203 ;  /* 0x00000009cb057210 */ /* 0x000fe40007dde0cb */
[----:B------:R-:W-:Y:S02]  /*8580*/  @!P3 LEA.HI.X R141, R11, c[0x0][0x16c], R0, 0x1, P1 ;  /* 0x00005b000b8dba11 */ /* 0x000fe400008f0c00 */
[----:B------:R-:W-:-:S02]  /*8590*/  IADD3.X R0, R202, R4, R202, P6, P5 ;  /* 0x00000004ca007210 */ /* 0x000fc400037ea4ca */
[-C--:B------:R-:W-:Y:S02]  /*85a0*/  @!P3 IADD3 R2, P5, R134, R5.reuse, RZ ;  /* 0x000000058602b210 */ /* 0x080fe40007fbe0ff */
[----:B------:R-:W-:Y:S02]  /*85b0*/  @!P2 LEA R32, P1, R7, c[0x0][0x168], 0x1 ;  /* 0x00005a000720aa11 */ /* 0x000fe400078208ff */
[----:B------:R-:W-:Y:S01]  /*85c0*/  @!P4 LEA R146, P6, R9, R216, 0x1 ;  /* 0x000000d80992c211 */ /* 0x000fe200078c08ff */
[----:B------:R-:W-:Y:S01]  /*85d0*/  @!P3 IMAD.X R11, R135, 0x1, R0, P5 ;  /* 0x00000001870bb824 */ /* 0x000fe200028e0600 */
[----:B------:R-:W-:Y:S02]  /*85e0*/  @!P2 LEA.HI.X R33, R7, c[0x0][0x16c], R6, 0x1, P1 ;  /* 0x00005b000721aa11 */ /* 0x000fe400008f0c06 */
[----:B------:R-:W-:Y:S02]  /*85f0*/  @!P3 LEA R158, P5, R2, c[0x0][0x168], 0x1 ;  /* 0x00005a00029eba11 */ /* 0x000fe400078a08ff */
[----:B------:R-:W-:-:S02]  /*8600*/  IADD3 R7, P1, R203, R5, RZ ;  /* 0x00000005cb077210 */ /* 0x000fc40007f3e0ff */
[----:B------:R-:W-:Y:S02]  /*8610*/  @!P4 LEA.HI.X R147, R9, R217, R4, 0x1, P6 ;  /* 0x000000d90993c211 */ /* 0x000fe400030f0c04 */
[C---:B------:R-:W-:Y:S02]  /*8620*/  @!P4 LEA R160, P6, R5.reuse, R216, 0x1 ;  /* 0x000000d805a0c211 */ /* 0x040fe400078c08ff */
[----:B------:R-:W-:Y:S01]  /*8630*/  @!P3 LEA.HI.X R159, R2, c[0x0][0x16c], R11, 0x1, P5 ;  /* 0x00005b00029fba11 */ /* 0x000fe200028f0c0b */
[--C-:B------:R-:W-:Y:S01]  /*8640*/  IMAD.X R2, R202, 0x1, R0.reuse, P1 ;  /* 0x00000001ca027824 */ /* 0x100fe200008e0600 */
[C---:B------:R-:W-:Y:S01]  /*8650*/  @!P3 IADD3 R11, P1, R134.reuse, R7, RZ ;  /* 0x00000007860bb210 */ /* 0x040fe20007f3e0ff */
[----:B------:R-:W-:Y:S01]  /*8660*/  @!PT LDS RZ, [RZ] ;  /* 0x00000000fffff984 */ /* 0x000fe20000000800 */
[----:B------:R-:W-:Y:S01]  /*8670*/  @!PT LDS RZ, [RZ] ;  /* 0x00000000fffff984 */ /* 0x000fe20000000800 */
[----:B------:R-:W-:Y:S01]  /*8680*/  @!PT LDS RZ, [RZ] ;  /* 0x00000000fffff984 */ /* 0x000fe20000000800 */
[----:B------:R2:W-:Y:S01]  /*8690*/  @!P4 LDGSTS.E.BYPASS.LTC128B.128 [R208+0x6000], [R146.64] ;  /* 0x0600000092d0cfae */ /* 0x0005e2000b901d44 */
[----:B------:R-:W-:Y:S02]  /*86a0*/  @!P4 LEA.HI.X R161, R5, R217, R0, 0x1, P6 ;  /* 0x000000d905a1c211 */ /* 0x000fe400030f0c00 */
[----:B------:R-:W-:Y:S01]  /*86b0*/  @!P2 IADD3 R5, P5, R134, R5, RZ ;  /* 0x000000058605a210 */ /* 0x000fe20007fbe0ff */
[----:B------:R1:W-:Y:S01]  /*86c0*/  @P3 STS.128 [R208+0x8000], RZ ;  /* 0x008000ffd0003388 */ /* 0x0003e20000000c00 */
[----:B------:R-:W-:Y:S01]  /*86d0*/  @!P3 IMAD.X R6, R135, 0x1, R2, P1 ;  /* 0x000000018706b824 */ /* 0x000fe200008e0602 */
[----:B------:R-:W-:-:S02]  /*86e0*/  @!P3 LEA R10, P1, R11, c[0x0][0x168], 0x1 ;  /* 0x00005a000b0aba11 */ /* 0x000fc400078208ff */
[----:B------:R-:W-:Y:S01]  /*86f0*/  @!PT LDS RZ, [RZ] ;  /* 0x00000000fffff984 */ /* 0x000fe20000000800 */
[----:B------:R-:W-:Y:S01]  /*8700*/  @!PT LDS RZ, [RZ] ;  /* 0x00000000fffff984 */ /* 0x000fe20000000800 */
[----:B------:R-:W-:Y:S01]  /*8710*/  @!PT LDS RZ, [RZ] ;  /* 0x00000000fffff984 */ /* 0x000fe20000000800 */
[----:B------:R1:W-:Y:S01]  /*8720*/  @!P3 LDGSTS.E.BYPASS.LTC128B.128 [R208+0x8000], [R144.64+0x80] ;  /* 0x0800008090d0bfae */ /* 0x0003e2000b901d44 */
[----:B------:R-:W-:Y:S01]  /*8730*/  @!P2 IMAD.X R0, R135, 0x1, R0, P5 ;  /* 0x000000018700a824 */ /* 0x000fe200028e0600 */
[----:B------:R-:W-:Y:S02]  /*8740*/  @!P2 LEA R172, P5, R5, c[0x0][0x168], 0x1 ;  /* 0x00005a0005acaa11 */ /* 0x000fe400078a08ff */
[----:B------:R1:W-:Y:S01]  /*8750*/  @P2 STS.128 [R208+0xa000], RZ ;  /* 0x00a000ffd0002388 */ /* 0x0003e20000000c00 */
[----:B------:R-:W-:Y:S02]  /*8760*/  @!P3 LEA.HI.X R11, R11, c[0x0][0x16c], R6, 0x1, P1 ;  /* 0x00005b000b0bba11 */ /* 0x000fe400008f0c06 */
[----:B------:R-:W-:Y:S01]  /*8770*/  @!P2 LEA.HI.X R173, R5, c[0x0][0x16c], R0, 0x1, P5 ;  /* 0x00005b0005adaa11 */ /* 0x000fe200028f0c00 */
[----:B------:R-:W-:Y:S01]  /*8780*/  @!PT LDS RZ, [RZ] ;  /* 0x00000000fffff984 */ /* 0x000fe20000000800 */
[----:B------:R-:W-:Y:S01]  /*8790*/  @!PT LDS RZ, [RZ] ;  /* 0x00000000fffff984 */ /* 0x000fe20000000800 */
[----:B------:R-:W-:Y:S01]  /*87a0*/  @!PT LDS RZ, [RZ] ;  /* 0x00000000fffff984 */ /* 0x000fe20000000800 */
[----:B------:R1:W-:Y:S04]  /*87b0*/  @!P2 LDGSTS.E.BYPASS.LTC128B.128 [R208+0xa000], [R34.64+0x100] ;  /* 0x0a00010022d0afae */ /* 0x0003e8000b901d44 */
[----:B------:R1:W-:Y:S04]  /*87c0*/  @P4 STS.128 [R208+0x6800], RZ ;  /* 0x006800ffd0004388 */ /* 0x0003e80000000c00 */
[----:B------:R-:W-:Y:S01]  /*87d0*/  @!PT LDS RZ, [RZ] ;  /* 0x00000000fffff984 */ /* 0x000fe20000000800 */
[----:B------:R-:W-:Y:S01]  /*87e0*/  @!PT LDS RZ, [RZ] ;  /* 0x00000000fffff984 */ /* 0x000fe20000000800 */
[----:B------:R-:W-:Y:S01]  /*87f0*/  @!PT LDS RZ, [RZ] ;  /* 0x00000000fffff984 */ /* 0x000fe20000000800 */
[----:B------:R1:W-:Y:S01]  /*8800*/  @!P4 LDGSTS.E.BYPASS.LTC128B.128 [R208+0x6800], [R142.64] ;  /* 0x068000008ed0cfae */ /* 0x0003e2000b901d44 */
[----:B--2---:R-:W-:-:S03]  /*8810*/  @!P4 LEA R146, P1, R7, R216, 0x1 ;  /* 0x000000d80792c211 */ /* 0x004fc600078208ff */
[----:B------:R1:W-:Y:S01]  /*8820*/  @P3 STS.128 [R208+0x8800], RZ ;  /* 0x008800ffd0003388 */ /* 0x0003e20000000c00 */
[----:B------:R-:W-:-:S03]  /*8830*/  @!P4 LEA.HI.X R147, R7, R217, R2, 0x1, P1 ;  /* 0x000000d90793c211 */ /* 0x000fc600008f0c02 */
        /* <DEDUP_REMOVED lines=38> */
[----:B------:R-:W-:-:S04]  /*8aa0*/  LEA R6, P1, R7, c[0x0][0x168], 0x1 ;  /* 0x00005a0007067a11 */ /* 0x000fc800078208ff */
[----:B------:R-:W-:-:S05]  /*8ab0*/  LEA.HI.X R7, R7, c[0x0][0x16c], R2, 0x1, P1 ;  /* 0x00005b0007077a11 */ /* 0x000fca00008f0c02 */
[----:B------:R-:W-:Y:S01]  /*8ac0*/  @!PT LDS RZ, [RZ] ;  /* 0x00000000fffff984 */ /* 0x000fe20000000800 */
[----:B------:R-:W-:Y:S01]  /*8ad0*/  @!PT LDS RZ, [RZ] ;  /* 0x00000000fffff984 */ /* 0x000fe20000000800 */
[----:B------:R-:W-:Y:S01]  /*8ae0*/  @!PT LDS RZ, [RZ] ;  /* 0x00000000fffff984 */ /* 0x000fe20000000800 */
[----:B------:R2:W-:Y:S04]  /*8af0*/  LDGSTS.E.BYPASS.LTC128B.128 [R208+0xb800], [R6.64+0x100] ;  /* 0x0b80010006d07fae */ /* 0x0005e8000b901d44 */
.L_x_724:
[----:B------:R-:W-:Y:S05]  /*8b00*/  BSYNC B0 ;  /* 0x0000000000007941 */ /* 0x000fea0003800000 */
.L_x_723:
[----:B------:R-:W0:Y:S01]  /*8b10*/  LDGDEPBAR ;  /* 0x00000000000079af */ /* 0x000e220000000000 */
[----:B------:R-:W-:-:S04]  /*8b20*/  LEA R216, P1, R9, R216, 0x1 ;  /* 0x000000d809d87211 */ /* 0x000fc800078208ff */
[----:B------:R-:W-:Y:S02]  /*8b30*/  LEA.HI.X R217, R9, R217, R4, 0x1, P1 ;  /* 0x000000d909d97211 */ /* 0x000fe400008f0c04 */
.L_x_720:
[----:B------:R-:W-:Y:S01]  /*8b40*/  FMNMX.FTZ R5, R132, R16, !PT ;  /* 0x0000001084057209 */ /* 0x000fe20007810000 */
[----:B-1----:R-:W-:Y:S01]  /*8b50*/  LDSM.16.MT88.4 R8, [R189+0xc000] ;  /* 0x00c00000bd08783b */ /* 0x002fe20000004200 */
[----:B------:R-:W-:Y:S02]  /*8b60*/  FMNMX.FTZ R0, R3, R18, !PT ;  /* 0x0000001203007209 */ /* 0x000fe40007810000 */
[----:B------:R-:W-:Y:S01]  /*8b70*/  FMNMX.FTZ R5, R28, R5, !PT ;  /* 0x000000051c057209 */ /* 0x000fe20007810000 */
[----:B------:R-:W-:Y:S01]  /*8b80*/  LDSM.16.MT88.4 R32, [R189+0xc800] ;  /* 0x00c80000bd20783b */ /* 0x000fe20000004200 */
[----:B------:R-:W-:Y:S02]  /*8b90*/  FMNMX.FTZ R0, R19, R0, !PT ;  /* 0x0000000013007209 */ /* 0x000fe40007810000 */
[----:B------:R-:W-:Y:S02]  /*8ba0*/  FMNMX.FTZ R5, R30, R5, !PT ;  /* 0x000000051e057209 */ /* 0x000fe40007810000 */
[----:B------:R-:W-:-:S02]  /*8bb0*/  FMNMX.FTZ R0, R17, R0, !PT ;  /* 0x0000000011007209 */ /* 0x000fc40007810000 */
[----:B------:R-:W-:Y:S02]  /*8bc0*/  FMNMX.FTZ R5, R12, R5, !PT ;  /* 0x000000050c057209 */ /* 0x000fe40007810000 */
[----:B------:R-:W-:Y:S02]  /*8bd0*/  FMNMX.FTZ R0, R15, R0, !PT ;  /* 0x000000000f007209 */ /* 0x000fe40007810000 */
[----:B------:R-:W-:Y:S02]  /*8be0*/  FMNMX.FTZ R5, R156, R5, !PT ;  /* 0x000000059c057209 */ /* 0x000fe40007810000 */
        /* <DEDUP_REMOVED lines=22> */
[----:B--2---:R-:W-:-:S03]  /*8d50*/  FMNMX.FTZ R7, R149, R0, !PT ;  /* 0x0000000095077209 */ /* 0x004fc60007810000 */
[----:B------:R-:W1:Y:S04]  /*8d60*/  SHFL.BFLY PT, R5, R2, 0x2, 0x1f ;  /* 0x0c401f0002057f89 */ /* 0x000e6800000e0000 */
[----:B------:R-:W2:Y:S01]  /*8d70*/  SHFL.BFLY PT, R0, R7, 0x2, 0x1f ;  /* 0x0c401f0007007f89 */ /* 0x000ea200000e0000 */
[----:B-1----:R-:W-:Y:S02]  /*8d80*/  FMNMX.FTZ R5, R2, R5, !PT ;  /* 0x0000000502057209 */ /* 0x002fe40007810000 */
[----:B--2---:R-:W-:-:S03]  /*8d90*/  FMNMX.FTZ R0, R7, R0, !PT ;  /* 0x0000000007007209 */ /* 0x004fc60007810000 */
[----:B------:R-:W1:Y:S04]  /*8da0*/  SHFL.BFLY PT, R146, R5, 0x1, 0x1f ;  /* 0x0c201f0005927f89 */ /* 0x000e6800000e0000 */
[----:B------:R-:W2:Y:S01]  /*8db0*/  SHFL.BFLY PT, R145, R0, 0x1, 0x1f ;  /* 0x0c201f0000917f89 */ /* 0x000ea200000e0000 */
[----:B-1----:R-:W-:Y:S02]  /*8dc0*/  FMNMX.FTZ R146, R5, R146, !PT ;  /* 0x0000009205927209 */ /* 0x002fe40007810000 */
[----:B--2---:R-:W-:-:S03]  /*8dd0*/  FMNMX.FTZ R145, R0, R145, !PT ;  /* 0x0000009100917209 */ /* 0x004fc60007810000 */
[C---:B------:R-:W-:Y:S01]  /*8de0*/  FMUL.FTZ R153, R146.reuse, c[0x0][0x23c] ;  /* 0x00008f0092997a20 */ /* 0x040fe20000410000 */
[C---:B------:R-:W-:Y:S02]  /*8df0*/  FSETP.NEU.FTZ.AND P2, PT, R146.reuse, -INF , PT ;  /* 0xff8000009200780b */ /* 0x040fe40003f5d000 */
[C---:B------:R-:W-:Y:S01]  /*8e00*/  FSETP.NEU.FTZ.AND P1, PT, R145.reuse, -INF , PT ;  /* 0xff8000009100780b */ /* 0x040fe20003f3d000 */
[----:B------:R-:W-:Y:S01]  /*8e10*/  FMUL.FTZ R150, R145, c[0x0][0x23c] ;  /* 0x00008f0091967a20 */ /* 0x000fe20000410000 */
[----:B------:R-:W-:Y:S02]  /*8e20*/  FSEL R153, R153, RZ, P2 ;  /* 0x000000ff99997208 */ /* 0x000fe40001000000 */
[----:B------:R-:W-:Y:S02]  /*8e30*/  FSEL R5, R146, RZ, P2 ;  /* 0x000000ff92057208 */ /* 0x000fe40001000000 */
[----:B------:R-:W-:Y:S01]  /*8e40*/  FSEL R150, R150, RZ, P1 ;  /* 0x000000ff96967208 */ /* 0x000fe20000800000 */
[----:B------:R-:W-:Y:S01]  /*8e50*/  FFMA.FTZ R141, R12, c[0x0][0x23c], -R153 ;  /* 0x00008f000c8d7a23 */ /* 0x000fe20000010899 */
[----:B------:R-:W-:Y:S01]  /*8e60*/  FSEL R6, R145, RZ, P1 ;  /* 0x000000ff91067208 */ /* 0x000fe20000800000 */
[----:B------:R-:W-:-:S02]  /*8e70*/  FADD.FTZ R4, R132, -R5 ;  /* 0x8000000584047221 */ /* 0x000fc40000010000 */
[----:B------:R-:W-:Y:S01]  /*8e80*/  FFMA.FTZ R147, R15, c[0x0][0x23c], -R150 ;  /* 0x00008f000f937a23 */ /* 0x000fe20000010896 */
[----:B------:R-:W-:Y:S01]  /*8e90*/  LDSM.16.MT88.4 R132, [R190+0xc800] ;  /* 0x00c80000be84783b */ /* 0x000fe20000004200 */
[----:B------:R-:W-:Y:S01]  /*8ea0*/  FADD.FTZ R6, R3, -R6 ;  /* 0x8000000603067221 */ /* 0x000fe20000010000 */
[----:B------:R-:W-:Y:S01]  /*8eb0*/  MUFU.EX2 R141, R141 ;  /* 0x0000008d008d7308 */ /* 0x000fe20000000800 */
[--C-:B------:R-:W-:Y:S01]  /*8ec0*/  FFMA.FTZ R144, R16, c[0x0][0x23c], -R153.reuse ;  /* 0x00008f0010907a23 */ /* 0x100fe20000010899 */
[----:B------:R-:W1:Y:S01]  /*8ed0*/  LDSM.16.MT88.4 R12, [R190+0xc000] ;  /* 0x00c00000be0c783b */ /* 0x000e620000004200 */
[--C-:B------:R-:W-:Y:S02]  /*8ee0*/  FFMA.FTZ R143, R28, c[0x0][0x23c], -R153.reuse ;  /* 0x00008f001c8f7a23 */ /* 0x100fe40000010899 */
[----:B------:R-:W-:Y:S02]  /*8ef0*/  FFMA.FTZ R142, R30, c[0x0][0x23c], -R153 ;  /* 0x00008f001e8e7a23 */ /* 0x000fe40000010899 */
[--C-:B------:R-:W-:Y:S01]  /*8f00*/  FFMA.FTZ R140, R18, c[0x0][0x23c], -R150.reuse ;  /* 0x00008f00128c7a23 */ /* 0x100fe20000010896 */
[----:B------:R-:W-:Y:S01]  /*8f10*/  MUFU.EX2 R144, R144 ;  /* 0x0000009000907308 */ /* 0x000fe20000000800 */
[--C-:B------:R-:W-:Y:S01]  /*8f20*/  FFMA.FTZ R2, R19, c[0x0][0x23c], -R150.reuse ;  /* 0x00008f0013027a23 */ /* 0x100fe20000010896 */
[----:B------:R-:W-:Y:S01]  /*8f30*/  LDSM.16.MT88.4 R28, [R188+0xc800] ;  /* 0x00c80000bc1c783b */ /* 0x000fe20000004200 */
[----:B------:R-:W-:-:S02]  /*8f40*/  FFMA.FTZ R0, R17, c[0x0][0x23c], -R150 ;  /* 0x00008f0011007a23 */ /* 0x000fc40000010896 */
[----:B------:R-:W-:Y:S01]  /*8f50*/  FMUL.FTZ R148, R4, c[0x0][0x23c] ;  /* 0x00008f0004947a20 */ /* 0x000fe20000410000 */
[----:B------:R-:W2:Y:S01]  /*8f60*/  LDSM.16.MT88.4 R16, [R192+0xc000] ;  /* 0x00c00000c010783b */ /* 0x000ea20000004200 */
[----:B------:R-:W-:Y:S01]  /*8f70*/  FMUL.FTZ R3, R6, c[0x0][0x23c] ;  /* 0x00008f0006037a20 */ /* 0x000fe20000410000 */
[----:B------:R-:W3:Y:S01]  /*8f80*/  MUFU.EX2 R143, R143 ;  /* 0x0000008f008f7308 */ /* 0x000ee20000000800 */
[--C-:B------:R-:W-:Y:S02]  /*8f90*/  FFMA.FTZ R155, R156, c[0x0][0x23c], -R153.reuse ;  /* 0x00008f009c9b7a23 */ /* 0x100fe40000010899 */
[--C-:B------:R-:W-:Y:S02]  /*8fa0*/  FFMA.FTZ R156, R24, c[0x0][0x23c], -R153.reuse ;  /* 0x00008f00189c7a23 */ /* 0x100fe40000010899 */
[--C-:B------:R-:W-:Y:S02]  /*8fb0*/  FFMA.FTZ R157, R22, c[0x0][0x23c], -R153.reuse ;  /* 0x00008f00169d7a23 */ /* 0x100fe40000010899 */
[----:B------:R-:W-:Y:S01]  /*8fc0*/  FFMA.FTZ R158, R20, c[0x0][0x23c], -R153 ;  /* 0x00008f00149e7a23 */ /* 0x000fe20000010899 */
[----:B------:R-:W4:Y:S01]  /*8fd0*/  MUFU.EX2 R142, R142 ;  /* 0x0000008e008e7308 */ /* 0x000f220000000800 */
[----:B------:R-:W-:-:S02]  /*8fe0*/  FFMA.FTZ R159, R25, c[0x0][0x23c], -R150 ;  /* 0x00008f00199f7a23 */ /* 0x000fc40000010896 */
[--C-:B------:R-:W-:Y:S02]  /*8ff0*/  FFMA.FTZ R162, R27, c[0x0][0x23c], -R150.reuse ;  /* 0x00008f001ba27a23 */ /* 0x100fe40000010896 */
[--C-:B------:R-:W-:Y:S01]  /*9000*/  FFMA.FTZ R160, R23, c[0x0][0x23c], -R150.reuse ;  /* 0x00008f0017a07a23 */ /* 0x100fe20000010896 */
[----:B------:R-:W-:Y:S01]  /*9010*/  LDSM.16.MT88.4 R24, [R192+0xe800] ;  /* 0x00e80000c018783b */ /* 0x000fe20000004200 */
[----:B------:R-:W-:Y:S01]  /*9020*/  FFMA.FTZ R161, R21, c[0x0][0x23c], -R150 ;  /* 0x00008f0015a17a23 */ /* 0x000fe20000010896 */
[----:B------:R-:W-:Y:S01]  /*9030*/  MUFU.EX2 R140, R140 ;  /* 0x0000008c008c7308 */ /* 0x000fe20000000800 */
[----:B---3--:R-:W-:Y:S01]  /*9040*/  F2FP.PACK_AB R4, R143, R144 ;  /* 0x000000908f04723e */ /* 0x008fe200000000ff */
[----:B------:R-:W-:Y:S01]  /*9050*/  LDSM.16.MT88.4 R20, [R190+0xe800] ;  /* 0x00e80000be14783b */ /* 0x000fe20000004200 */
[--C-:B------:R-:W-:Y:S02]  /*9060*/  FFMA.FTZ R171, R166, c[0x0][0x23c], -R153.reuse ;  /* 0x00008f00a6ab7a23 */ /* 0x100fe40000010899 */
[----:B------:R-:W-:-:S02]  /*9070*/  FFMA.FTZ R166, R170, c[0x0][0x23c], -R153 ;  /* 0x00008f00aaa67a23 */ /* 0x000fc40000010899 */
[--C-:B------:R-:W-:Y:S01]  /*9080*/  FFMA.FTZ R173, R168, c[0x0][0x23c], -R153.reuse ;  /* 0x00008f00a8ad7a23 */ /* 0x100fe20000010899 */
[----:B------:R-:W3:Y:S01]  /*9090*/  MUFU.EX2 R2, R2 ;  /* 0x0000000200027308 */ /* 0x000ee20000000800 */
[----:B----4-:R-:W-:Y:S01]  /*90a0*/  F2FP.PACK_AB R6, R141, R142 ;  /* 0x0000008e8d06723e */ /* 0x010fe200000000ff */
[----:B------:R-:W-:Y:S02]  /*90b0*/  FFMA.FTZ R164, R164, c[0x0][0x23c], -R153 ;  /* 0x00008f00a4a47a23 */ /* 0x000fe40000010899 */
[--C-:B------:R-:W-:Y:S02]  /*90c0*/  FFMA.FTZ R165, R165, c[0x0][0x23c], -R150.reuse ;  /* 0x00008f00a5a57a23 */ /* 0x100fe40000010896 */
[--C-:B------:R-:W-:Y:S02]  /*90d0*/  FFMA.FTZ R168, R169, c[0x0][0x23c], -R150.reuse ;  /* 0x00008f00a9a87a23 */ /* 0x100fe40000010896 */
[----:B------:R-:W-:Y:S01]  /*90e0*/  MUFU.EX2 R0, R0 ;  /* 0x0000000000007308 */ /* 0x000fe20000000800 */
[----:B------:R-:W-:-:S02]  /*90f0*/  FFMA.FTZ R167, R167, c[0x0][0x23c], -R150 ;  /* 0x00008f00a7a77a23 */ /* 0x000fc40000010896 */
[--C-:B------:R-:W-:Y:S02]  /*9100*/  FFMA.FTZ R170, R163, c[0x0][0x23c], -R150.reuse ;  /* 0x00008f00a3aa7a23 */ /* 0x100fe40000010896 */
[--C-:B------:R-:W-:Y:S02]  /*9110*/  FFMA.FTZ R163, R152, c[0x0][0x23c], -R153.reuse ;  /* 0x00008f0098a37a23 */ /* 0x100fe40000010899 */
[--C-:B------:R-:W-:Y:S01]  /*9120*/  FFMA.FTZ R154, R154, c[0x0][0x23c], -R153.reuse ;  /* 0x00008f009a9a7a23 */ /* 0x100fe20000010899 */
[----:B------:R-:W4:Y:S01]  /*9130*/  MUFU.EX2 R147, R147 ;  /* 0x0000009300937308 */ /* 0x000f220000000800 */
[----:B---3--:R-:W-:Y:S01]  /*9140*/  F2FP.PACK_AB R5, R2, R140 ;  /* 0x0000008c0205723e */ /* 0x008fe200000000ff */
[----:B------:R-:W-:Y:S02]  /*9150*/  FFMA.FTZ R152, R138, c[0x0][0x23c], -R153 ;  /* 0x00008f008a987a23 */ /* 0x000fe40000010899 */
[--C-:B------:R-:W-:Y:S02]  /*9160*/  FFMA.FTZ R151, R151, c[0x0][0x23c], -R150.reuse ;  /* 0x00008f0097977a23 */ /* 0x100fe40000010896 */
[----:B------:R-:W-:-:S02]  /*9170*/  FFMA.FTZ R172, R137, c[0x0][0x23c], -R150 ;  /* 0x00008f0089ac7a23 */ /* 0x000fc40000010896 */
[----:B------:R-:W3:Y:S01]  /*9180*/  MUFU.EX2 R148, R148 ;  /* 0x0000009400947308 */ /* 0x000ee20000000800 */
[--C-:B------:R-:W-:Y:S02]  /*9190*/  FFMA.FTZ R169, R139, c[0x0][0x23c], -R150.reuse ;  /* 0x00008f008ba97a23 */ /* 0x100fe40000010896 */
[----:B------:R-:W-:Y:S02]  /*91a0*/  FFMA.FTZ R153, R136, c[0x0][0x23c], -R153 ;  /* 0x00008f0088997a23 */ /* 0x000fe40000010899 */
[----:B------:R-:W-:Y:S01]  /*91b0*/  FFMA.FTZ R150, R149, c[0x0][0x23c], -R150 ;  /* 0x00008f0095967a23 */ /* 0x000fe20000010896 */
[----:B------:R-:W-:Y:S02]  /*91c0*/  LDSM.16.MT88.4 R136, [R190+0xd800] ;  /* 0x00d80000be88783b */ /* 0x000fe40000004200 */
[----:B------:R-:W5:Y:S01]  /*91d0*/  MUFU.EX2 R3, R3 ;  /* 0x0000000300037308 */ /* 0x000f620000000800 */
[----:B----4-:R-:W-:Y:S01]  /*91e0*/  F2FP.PACK_AB R7, R147, R0 ;  /* 0x000000009307723e */ /* 0x010fe200000000ff */
[----:B---3--:R-:W-:-:S06]  /*91f0*/  FMUL.FTZ R40, R40, R148 ;  /* 0x0000009428287220 */ /* 0x008fcc0000410000 */
[----:B------:R-:W-:Y:S01]  /*9200*/  MUFU.EX2 R155, R155 ;  /* 0x0000009b009b7308 */ /* 0x000fe20000000800 */
[-C--:B------:R-:W-:Y:S02]  /*9210*/  FMUL.FTZ R41, R41, R148.reuse ;  /* 0x0000009429297220 */ /* 0x080fe40000410000 */
[-C--:B------:R-:W-:Y:S02]  /*9220*/  FMUL.FTZ R44, R44, R148.reuse ;  /* 0x000000942c2c7220 */ /* 0x080fe40000410000 */
[----:B------:R-:W-:Y:S02]  /*9230*/  FMUL.FTZ R45, R45, R148 ;  /* 0x000000942d2d7220 */ /* 0x000fe40000410000 */
[-C--:B-----5:R-:W-:Y:S01]  /*9240*/  FMUL.FTZ R42, R42, R3.reuse ;  /* 0x000000032a2a7220 */ /* 0x0a0fe20000410000 */
[----:B------:R-:W3:Y:S01]  /*9250*/  MUFU.EX2 R156, R156 ;  /* 0x0000009c009c7308 */ /* 0x000ee20000000800 */
[-C--:B------:R-:W-:Y:S02]  /*9260*/  FMUL.FTZ R43, R43, R3.reuse ;  /* 0x000000032b2b7220 */ /* 0x080fe40000410000 */
[----:B------:R-:W-:-:S02]  /*9270*/  FMUL.FTZ R46, R46, R3 ;  /* 0x000000032e2e7220 */ /* 0x000fc40000410000 */
[-C--:B------:R-:W-:Y:S02]  /*9280*/  FMUL.FTZ R47, R47, R3.reuse ;  /* 0x000000032f2f7220 */ /* 0x080fe40000410000 */
[-C--:B------:R-:W-:Y:S01]  /*9290*/  FMUL.FTZ R128, R128, R148.reuse ;  /* 0x0000009480807220 */ /* 0x080fe20000410000 */
[C---:B-1----:R-:W-:Y:S01]  /*92a0*/  HMMA.16816.F32 R40, R4.reuse, R12, R40 ;  /* 0x0000000c0428723c */ /* 0x042fe20000001828 */
[-C--:B------:R-:W-:Y:S01]  /*92b0*/  FMUL.FTZ R129, R129, R148.reuse ;  /* 0x0000009481817220 */ /* 0x080fe20000410000 */
[----:B------:R-:W-:Y:S01]  /*92c0*/  MUFU.EX2 R157, R157 ;  /* 0x0000009d009d7308 */ /* 0x000fe20000000800 */
[-C--:B------:R-:W-:Y:S02]  /*92d0*/  FMUL.FTZ R130, R130, R3.reuse ;  /* 0x0000000382827220 */ /* 0x080fe40000410000 */
[-C--:B------:R-:W-:Y:S02]  /*92e0*/  FMUL.FTZ R131, R131, R3.reuse ;  /* 0x0000000383837220 */ /* 0x080fe40000410000 */
[-C--:B------:R-:W-:Y:S01]  /*92f0*/  FMUL.FTZ R36, R36, R148.reuse ;  /* 0x0000009424247220 */ /* 0x080fe20000410000 */
[----:B------:R-:W-:Y:S01]  /*9300*/  HMMA.16816.F32 R44, R4, R14, R44 ;  /* 0x0000000e042c723c */ /* 0x000fe2000000182c */
[----:B------:R-:W1:Y:S01]  /*9310*/  LDSM.16.MT88.4 R12, [R192+0xe000] ;  /* 0x00e00000c00c783b */ /* 0x000e620000004200 */
[----:B------:R-:W-:Y:S01]  /*9320*/  FMUL.FTZ R37, R37, R148 ;  /* 0x0000009425257220 */ /* 0x000fe20000410000 */
[----:B------:R-:W-:Y:S01]  /*9330*/  MUFU.EX2 R158, R158 ;  /* 0x0000009e009e7308 */ /* 0x000fe20000000800 */
[----:B------:R-:W-:-:S02]  /*9340*/  FMUL.FTZ R38, R38, R3 ;  /* 0x0000000326267220 */ /* 0x000fc40000410000 */
[-C--:B------:R-:W-:Y:S02]  /*9350*/  FMUL.FTZ R39, R39, R3.reuse ;  /* 0x0000000327277220 */ /* 0x080fe40000410000 */
[-C--:B------:R-:W-:Y:S01]  /*9360*/  FMUL.FTZ R48, R48, R148.reuse ;  /* 0x0000009430307220 */ /* 0x080fe20000410000 */
[C---:B--2---:R-:W-:Y:S01]  /*9370*/  HMMA.16816.F32 R128, R4.reuse, R16, R128 ;  /* 0x000000100480723c */ /* 0x044fe20000001880 */
[-C--:B------:R-:W-:Y:S01]  /*9380*/  FMUL.FTZ R49, R49, R148.reuse ;  /* 0x0000009431317220 */ /* 0x080fe20000410000 */
[----:B------:R-:W-:Y:S01]  /*9390*/  MUFU.EX2 R159, R159 ;  /* 0x0000009f009f7308 */ /* 0x000fe20000000800 */
[-C--:B------:R-:W-:Y:S02]  /*93a0*/  FMUL.FTZ R50, R50, R3.reuse ;  /* 0x0000000332327220 */ /* 0x080fe40000410000 */
[-C--:B------:R-:W-:Y:S02]  /*93b0*/  FMUL.FTZ R51, R51, R3.reuse ;  /* 0x0000000333337220 */ /* 0x080fe40000410000 */
[-C--:B------:R-:W-:Y:S01]  /*93c0*/  FMUL.FTZ R52, R52, R148.reuse ;  /* 0x0000009434347220 */ /* 0x080fe20000410000 */
[----:B------:R-:W-:Y:S01]  /*93d0*/  HMMA.16816.F32 R36, R4, R18, R36 ;  /* 0x000000120424723c */ /* 0x000fe20000001824 */
[----:B------:R-:W-:Y:S01]  /*93e0*/  FMUL.FTZ R53, R53, R148 ;  /* 0x0000009435357220 */ /* 0x000fe20000410000 */
[----:B------:R-:W2:Y:S01]  /*93f0*/  LDSM.16.MT88.4 R16, [R188+0xc000] ;  /* 0x00c00000bc10783b */ /* 0x000ea20000004200 */
[-C--:B------:R-:W-:Y:S01]  /*9400*/  FMUL.FTZ R54, R54, R3.reuse ;  /* 0x0000000336367220 */ /* 0x080fe20000410000 */
[----:B------:R-:W4:Y:S01]  /*9410*/  MUFU.EX2 R162, R162 ;  /* 0x000000a200a27308 */ /* 0x000f220000000800 */
[----:B------:R-:W-:-:S02]  /*9420*/  FMUL.FTZ R55, R55, R3 ;  /* 0x0000000337377220 */ /* 0x000fc40000410000 */
[-C--:B------:R-:W-:Y:S01]  /*9430*/  FMUL.FTZ R64, R64, R148.reuse ;  /* 0x0000009440407220 */ /* 0x080fe20000410000 */
[C---:B------:R-:W-:Y:S01]  /*9440*/  HMMA.16816.F32 R48, R4.reuse, R8, R48 ;  /* 0x000000080430723c */ /* 0x040fe20000001830 */
[-C--:B------:R-:W-:Y:S02]  /*9450*/  FMUL.FTZ R65, R65, R148.reuse ;  /* 0x0000009441417220 */ /* 0x080fe40000410000 */
[-C--:B------:R-:W-:Y:S01]  /*9460*/  FMUL.FTZ R66, R66, R3.reuse ;  /* 0x0000000342427220 */ /* 0x080fe20000410000 */
[----:B------:R-:W-:Y:S01]  /*9470*/  MUFU.EX2 R160, R160 ;  /* 0x000000a000a07308 */ /* 0x000fe20000000800 */
[----:B------:R-:W-:Y:S02]  /*9480*/  FMUL.FTZ R67, R67, R3 ;  /* 0x0000000343437220 */ /* 0x000fe40000410000 */
[-C--:B------:R-:W-:Y:S01]  /*9490*/  FMUL.FTZ R68, R68, R148.reuse ;  /* 0x0000009444447220 */ /* 0x080fe20000410000 */
[----:B------:R-:W-:Y:S01]  /*94a0*/  HMMA.16816.F32 R52, R4, R10, R52 ;  /* 0x0000000a0434723c */ /* 0x000fe20000001834 */
[----:B------:R-:W5:Y:S01]  /*94b0*/  LDSM.16.MT88.4 R8, [R190+0xe000] ;  /* 0x00e00000be08783b */ /* 0x000f620000004200 */
[----:B------:R-:W-:-:S02]  /*94c0*/  FMUL.FTZ R69, R69, R148 ;  /* 0x0000009445457220 */ /* 0x000fc40000410000 */
[-C--:B------:R-:W-:Y:S01]  /*94d0*/  FMUL.FTZ R70, R70, R3.reuse ;  /* 0x0000000346467220 */ /* 0x080fe20000410000 */
[----:B------:R-:W2:Y:S01]  /*94e0*/  MUFU.EX2 R161, R161 ;  /* 0x000000a100a17308 */ /* 0x000ea20000000800 */
[-C--:B------:R-:W-:Y:S02]  /*94f0*/  FMUL.FTZ R71, R71, R3.reuse ;  /* 0x0000000347477220 */ /* 0x080fe40000410000 */
[C---:B-1----:R-:W-:Y:S01]  /*9500*/  HMMA.16816.F32 R64, R4.reuse, R12, R64 ;  /* 0x0000000c0440723c */ /* 0x042fe20000001840 */
[-C--:B------:R-:W-:Y:S02]  /*9510*/  FMUL.FTZ R56, R56, R148.reuse ;  /* 0x0000009438387220 */ /* 0x080fe40000410000 */
[-C--:B------:R-:W-:Y:S02]  /*9520*/  FMUL.FTZ R57, R57, R148.reuse ;  /* 0x0000009439397220 */ /* 0x080fe40000410000 */
[-C--:B------:R-:W-:Y:S01]  /*9530*/  FMUL.FTZ R58, R58, R3.reuse ;  /* 0x000000033a3a7220 */ /* 0x080fe20000410000 */
[----:B------:R-:W-:Y:S01]  /*9540*/  MUFU.EX2 R164, R164 ;  /* 0x000000a400a47308 */ /* 0x000fe20000000800 */
[----:B------:R-:W-:Y:S01]  /*9550*/  FMUL.FTZ R59, R59, R3 ;  /* 0x000000033b3b7220 */ /* 0x000fe20000410000 */
[----:B------:R-:W-:Y:S01]  /*9560*/  HMMA.16816.F32 R68, R4, R14, R68 ;  /* 0x0000000e0444723c */ /* 0x000fe20000001844 */
[----:B------:R-:W1:Y:S01]  /*9570*/  LDSM.16.MT88.4 R12, [R188+0xe000] ;  /* 0x00e00000bc0c783b */ /* 0x000e620000004200 */
[----:B------:R-:W-:-:S02]  /*9580*/  FMUL.FTZ R60, R60, R148 ;  /* 0x000000943c3c7220 */ /* 0x000fc40000410000 */
[-C--:B------:R-:W-:Y:S02]  /*9590*/  FMUL.FTZ R61, R61, R148.reuse ;  /* 0x000000943d3d7220 */ /* 0x080fe40000410000 */
[-C--:B------:R-:W-:Y:S01]  /*95a0*/  FMUL.FTZ R62, R62, R3.reuse ;  /* 0x000000033e3e7220 */ /* 0x080fe20000410000 */
[----:B------:R-:W1:Y:S01]  /*95b0*/  MUFU.EX2 R171, R171 ;  /* 0x000000ab00ab7308 */ /* 0x000e620000000800 */
[-C--:B------:R-:W-:Y:S02]  /*95c0*/  FMUL.FTZ R63, R63, R3.reuse ;  /* 0x000000033f3f7220 */ /* 0x080fe40000410000 */
[-C--:B------:R-:W-:Y:S01]  /*95d0*/  FMUL.FTZ R72, R72, R148.reuse ;  /* 0x0000009448487220 */ /* 0x080fe20000410000 */
[----:B--2---:R-:W-:Y:S01]  /*95e0*/  HMMA.16816.F32 R56, R4, R16, R56 ;  /* 0x000000100438723c */ /* 0x004fe20000001838 */
[----:B------:R-:W-:Y:S02]  /*95f0*/  FMUL.FTZ R73, R73, R148 ;  /* 0x0000009449497220 */ /* 0x000fe40000410000 */
[-C--:B------:R-:W-:Y:S01]  /*9600*/  FMUL.FTZ R74, R74, R3.reuse ;  /* 0x000000034a4a7220 */ /* 0x080fe20000410000 */
[----:B------:R-:W-:Y:S01]  /*9610*/  MUFU.EX2 R166, R166 ;  /* 0x000000a600a67308 */ /* 0x000fe20000000800 */
[----:B------:R-:W-:-:S02]  /*9620*/  FMUL.FTZ R75, R75, R3 ;  /* 0x000000034b4b7220 */ /* 0x000fc40000410000 */
[-C--:B------:R-:W-:Y:S01]  /*9630*/  FMUL.FTZ R76, R76, R148.reuse ;  /* 0x000000944c4c7220 */ /* 0x080fe20000410000 */
[C---:B------:R-:W-:Y:S01]  /*9640*/  HMMA.16816.F32 R60, R4.reuse, R18, R60 ;  /* 0x00000012043c723c */ /* 0x040fe2000000183c */
[-C--:B------:R-:W-:Y:S01]  /*9650*/  FMUL.FTZ R77, R77, R148.reuse ;  /* 0x000000944d4d7220 */ /* 0x080fe20000410000 */
[----:B------:R-:W2:Y:S01]  /*9660*/  LDSM.16.MT88.4 R16, [R189+0xe000] ;  /* 0x00e00000bd10783b */ /* 0x000ea20000004200 */
[-C--:B------:R-:W-:Y:S01]  /*9670*/  FMUL.FTZ R78, R78, R3.reuse ;  /* 0x000000034e4e7220 */ /* 0x080fe20000410000 */
[----:B------:R-:W-:Y:S01]  /*9680*/  MUFU.EX2 R173, R173 ;  /* 0x000000ad00ad7308 */ /* 0x000fe20000000800 */
[----:B------:R-:W-:Y:S02]  /*9690*/  FMUL.FTZ R79, R79, R3 ;  /* 0x000000034f4f7220 */ /* 0x000fe40000410000 */
[-C--:B------:R-:W-:Y:S01]  /*96a0*/  FMUL.FTZ R88, R88, R148.reuse ;  /* 0x0000009458587220 */ /* 0x080fe20000410000 */
[----:B-----5:R-:W-:Y:S01]  /*96b0*/  HMMA.16816.F32 R72, R4, R8, R72 ;  /* 0x000000080448723c */ /* 0x020fe20000001848 */
[----:B------:R-:W-:-:S02]  /*96c0*/  FMUL.FTZ R89, R89, R148 ;  /* 0x0000009459597220 */ /* 0x000fc40000410000 */
[-C--:B------:R-:W-:Y:S01]  /*96d0*/  FMUL.FTZ R90, R90, R3.reuse ;  /* 0x000000035a5a7220 */ /* 0x080fe20000410000 */
[----:B------:R-:W-:Y:S01]  /*96e0*/  MUFU.EX2 R165, R165 ;  /* 0x000000a500a57308 */ /* 0x000fe20000000800 */
[-C--:B------:R-:W-:Y:S02]  /*96f0*/  FMUL.FTZ R91, R91, R3.reuse ;  /* 0x000000035b5b7220 */ /* 0x080fe40000410000 */
[-C--:B------:R-:W-:Y:S01]  /*9700*/  FMUL.FTZ R92, R92, R148.reuse ;  /* 0x000000945c5c7220 */ /* 0x080fe20000410000 */
[----:B------:R-:W-:Y:S01]  /*9710*/  HMMA.16816.F32 R76, R4, R10, R76 ;  /* 0x0000000a044c723c */ /* 0x000fe2000000184c */
[----:B------:R-:W5:Y:S01]  /*9720*/  LDSM.16.MT88.4 R8, [R192+0x10000] ;  /* 0x01000000c008783b */ /* 0x000f620000004200 */
[----:B------:R-:W-:Y:S02]  /*9730*/  FMUL.FTZ R93, R93, R148 ;  /* 0x000000945d5d7220 */ /* 0x000fe40000410000 */
[-C--:B------:R-:W-:Y:S01]  /*9740*/  FMUL.FTZ R94, R94, R3.reuse ;  /* 0x000000035e5e7220 */ /* 0x080fe20000410000 */
[----:B------:R-:W2:Y:S01]  /*9750*/  MUFU.EX2 R168, R168 ;  /* 0x000000a800a87308 */ /* 0x000ea20000000800 */
[----:B------:R-:W-:-:S02]  /*9760*/  FMUL.FTZ R95, R95, R3 ;  /* 0x000000035f5f7220 */ /* 0x000fc40000410000 */
        /* <DEDUP_REMOVED lines=24> */
[----:B------:R-:W1:Y:S01]  /*98f0*/  MUFU.EX2 R163, R163 ;  /* 0x000000a300a37308 */ /* 0x000e620000000800 */
        /* <DEDUP_REMOVED lines=12> */
[----:B------:R-:W-:Y:S01]  /*99c0*/  MUFU.EX2 R153, R153 ;  /* 0x0000009900997308 */ /* 0x000fe20000000800 */
        /* <DEDUP_REMOVED lines=26> */
[-C--:B------:R-:W-:Y:S02]  /*9b70*/  FMUL.FTZ R119, R119, R3.reuse ;  /* 0x0000000377777220 */ /* 0x080fe40000410000 */
[----:B------:R-:W-:Y:S01]  /*9b80*/  FFMA.FTZ R144, R221, R148, R144 ;  /* 0x00000094dd907223 */ /* 0x000fe20000010090 */
[----:B-----5:R-:W-:Y:S01]  /*9b90*/  HMMA.16816.F32 R120, R4, R8, R120 ;  /* 0x000000080478723c */ /* 0x020fe20000001878 */
[----:B------:R-:W-:-:S02]  /*9ba0*/  FFMA.FTZ R3, R219, R3, R140 ;  /* 0x00000003db037223 */ /* 0x000fc4000001008c */
[----:B------:R-:W-:Y:S02]  /*9bb0*/  FADD.FTZ R143, R143, R144 ;  /* 0x000000908f8f7221 */ /* 0x000fe40000010000 */
[----:B------:R-:W-:Y:S02]  /*9bc0*/  FADD.FTZ R3, R2, R3 ;  /* 0x0000000302037221 */ /* 0x000fe40000010000 */
[----:B------:R-:W-:Y:S01]  /*9bd0*/  FADD.FTZ R142, R142, R143 ;  /* 0x0000008f8e8e7221 */ /* 0x000fe20000010000 */
[----:B------:R-:W-:Y:S01]  /*9be0*/  HMMA.16816.F32 R116, R4, R10, R116 ;  /* 0x0000000a0474723c */ /* 0x000fe20000001874 */
[----:B------:R-:W-:Y:S01]  /*9bf0*/  LDSM.16.MT88.4 R8, [R188+0xe800] ;  /* 0x00e80000bc08783b */ /* 0x000fe20000004200 */
[----:B------:R-:W-:Y:S02]  /*9c00*/  FADD.FTZ R2, R0, R3 ;  /* 0x0000000300027221 */ /* 0x000fe40000010000 */
[----:B------:R-:W-:Y:S02]  /*9c10*/  FADD.FTZ R0, R141, R142 ;  /* 0x0000008e8d007221 */ /* 0x000fe40000010000 */
[----:B------:R-:W-:Y:S01]  /*9c20*/  FADD.FTZ R2, R147, R2 ;  /* 0x0000000293027221 */ /* 0x000fe20000010000 */
[----:B---3--:R-:W-:Y:S01]  /*9c30*/  F2FP.PACK_AB R4, R156, R155 ;  /* 0x0000009b9c04723e */ /* 0x008fe200000000ff */
[----:B------:R-:W-:Y:S01]  /*9c40*/  FADD.FTZ R155, R155, R0 ;  /* 0x000000009b9b7221 */ /* 0x000fe20000010000 */
[----:B----4-:R-:W-:Y:S01]  /*9c50*/  F2FP.PACK_AB R5, R162, R159 ;  /* 0x0000009fa205723e */ /* 0x010fe200000000ff */
[----:B------:R-:W-:Y:S01]  /*9c60*/  FADD.FTZ R3, R159, R2 ;  /* 0x000000029f037221 */ /* 0x000fe20000010000 */
[----:B------:R-:W-:Y:S01]  /*9c70*/  F2FP.PACK_AB R6, R158, R157 ;  /* 0x0000009d9e06723e */ /* 0x000fe200000000ff */
[----:B------:R-:W-:Y:S01]  /*9c80*/  FADD.FTZ R156, R156, R155 ;  /* 0x0000009b9c9c7221 */ /* 0x000fe20000010000 */
[----:B------:R-:W-:Y:S01]  /*9c90*/  F2FP.PACK_AB R7, R161, R160 ;  /* 0x000000a0a107723e */ /* 0x000fe200000000ff */
[----:B------:R-:W-:-:S02]  /*9ca0*/  FADD.FTZ R3, R162, R3 ;  /* 0x00000003a2037221 */ /* 0x000fc40000010000 */
[----:B------:R-:W-:Y:S02]  /*9cb0*/  FADD.FTZ R157, R157, R156 ;  /* 0x0000009c9d9d7221 */ /* 0x000fe40000010000 */
[----:B------:R-:W-:Y:S02]  /*9cc0*/  FADD.FTZ R0, R160, R3 ;  /* 0x00000003a0007221 */ /* 0x000fe40000010000 */
[----:B-1----:R-:W-:Y:S01]  /*9cd0*/  HMMA.16816.F32 R128, R4, R12, R128 ;  /* 0x0000000c0480723c */ /* 0x002fe20000001880 */
[----:B------:R-:W-:Y:S02]  /*9ce0*/  FADD.FTZ R3, R158, R157 ;  /* 0x0000009d9e037221 */ /* 0x000fe40000010000 */
[----:B------:R-:W-:-:S05]  /*9cf0*/  FADD.FTZ R0, R161, R0 ;  /* 0x00000000a1007221 */ /* 0x000fca0000010000 */
[C---:B------:R-:W-:Y:S01]  /*9d00*/  HMMA.16816.F32 R36, R4.reuse, R14, R36 ;  /* 0x0000000e0424723c */ /* 0x040fe20000001824 */
[----:B------:R-:W1:Y:S07]  /*9d10*/  LDSM.16.MT88.4 R12, [R192+0x10800] ;  /* 0x01080000c00c783b */ /* 0x000e6e0000004200 */
[C---:B------:R-:W-:Y:S08]  /*9d20*/  HMMA.16816.F32 R64, R4.reuse, R24, R64 ;  /* 0x000000180440723c */ /* 0x040ff00000001840 */
        /* <DEDUP_REMOVED lines=22> */
[----:B------:R-:W5:Y:S07]  /*9e90*/  LDSM.16.MT88.4 R8, [R190+0xd000] ;  /* 0x00d00000be08783b */ /* 0x000f6e0000004200 */
[C---:B---3--:R-:W-:Y:S08]  /*9ea0*/  HMMA.16816.F32 R104, R4.reuse, R24, R104 ;  /* 0x000000180468723c */ /* 0x048ff00000001868 */
[C---:B------:R-:W-:Y:S01]  /*9eb0*/  HMMA.16816.F32 R124, R4.reuse, R26, R124 ;  /* 0x0000001a047c723c */ /* 0x040fe2000000187c */
[----:B------:R-:W3:Y:S07]  /*9ec0*/  LDSM.16.MT88.4 R24, [R192+0xf000] ;  /* 0x00f00000c018783b */ /* 0x000eee0000004200 */
[C---:B----4-:R-:W-:Y:S08]  /*9ed0*/  HMMA.16816.F32 R108, R4.reuse, R20, R108 ;  /* 0x00000014046c723c */ /* 0x050ff0000000186c */
[C---:B------:R-:W-:Y:S01]  /*9ee0*/  HMMA.16816.F32 R112, R4.reuse, R22, R112 ;  /* 0x000000160470723c */ /* 0x040fe20000001870 */
[----:B------:R-:W-:Y:S07]  /*9ef0*/  LDSM.16.MT88.4 R20, [R190+0xf000] ;  /* 0x00f00000be14783b */ /* 0x000fee0000004200 */
[C---:B--2---:R-:W-:Y:S08]  /*9f00*/  HMMA.16816.F32 R120, R4.reuse, R16, R120 ;  /* 0x000000100478723c */ /* 0x044ff00000001878 */
[----:B------:R-:W-:Y:S01]  /*9f10*/  HMMA.16816.F32 R116, R4, R18, R116 ;  /* 0x000000120474723c */ /* 0x000fe20000001874 */
[----:B------:R-:W2:Y:S06]  /*9f20*/  LDSM.16.MT88.4 R16, [R189+0xf000] ;  /* 0x00f00000bd10783b */ /* 0x000eac0000004200 */
[----:B------:R-:W-:Y:S01]  /*9f30*/  F2FP.PACK_AB R4, R171, R164 ;  /* 0x000000a4ab04723e */ /* 0x000fe200000000ff */
[----:B------:R-:W-:Y:S01]  /*9f40*/  FADD.FTZ R164, R164, R3 ;  /* 0x00000003a4a47221 */ /* 0x000fe20000010000 */
[----:B------:R-:W-:Y:S01]  /*9f50*/  F2FP.PACK_AB R5, R168, R165 ;  /* 0x000000a5a805723e */ /* 0x000fe200000000ff */
[----:B------:R-:W-:Y:S01]  /*9f60*/  FADD.FTZ R165, R165, R0 ;  /* 0x00000000a5a57221 */ /* 0x000fe20000010000 */
[----:B------:R-:W-:Y:S01]  /*9f70*/  F2FP.PACK_AB R6, R173, R166 ;  /* 0x000000a6ad06723e */ /* 0x000fe200000000ff */
[----:B------:R-:W-:Y:S01]  /*9f80*/  FADD.FTZ R171, R171, R164 ;  /* 0x000000a4abab7221 */ /* 0x000fe20000010000 */
[----:B------:R-:W-:Y:S01]  /*9f90*/  F2FP.PACK_AB R7, R170, R167 ;  /* 0x000000a7aa07723e */ /* 0x000fe200000000ff */
[----:B------:R-:W-:Y:S01]  /*9fa0*/  FADD.FTZ R168, R168, R165 ;  /* 0x000000a5a8a87221 */ /* 0x000fe20000010000 */
[----:B------:R-:W-:Y:S01]  /*9fb0*/  MOV R3, R145 ;  /* 0x0000009100037202 */ /* 0x000fe20000000f00 */
[----:B------:R-:W-:-:S02]  /*9fc0*/  FADD.FTZ R166, R166, R171 ;  /* 0x000000aba6a67221 */ /* 0x000fc40000010000 */
[----:B------:R-:W-:Y:S02]  /*9fd0*/  FADD.FTZ R167, R167, R168 ;  /* 0x000000a8a7a77221 */ /* 0x000fe40000010000 */
[----:B-1----:R-:W-:Y:S01]  /*9fe0*/  HMMA.16816.F32 R128, R4, R12, R128 ;  /* 0x0000000c0480723c */ /* 0x002fe20000001880 */
[----:B------:R-:W-:Y:S02]  /*9ff0*/  FADD.FTZ R173, R173, R166 ;  /* 0x000000a6adad7221 */ /* 0x000fe40000010000 */
[----:B------:R-:W-:-:S05]  /*a000*/  FADD.FTZ R170, R170, R167 ;  /* 0x000000a7aaaa7221 */ /* 0x000fca0000010000 */
[C---:B------:R-:W-:Y:S01]  /*a010*/  HMMA.16816.F32 R36, R4.reuse, R14, R36 ;  /* 0x0000000e0424723c */ /* 0x040fe20000001824 */
[----:B------:R-:W1:Y:S07]  /*a020*/  LDSM.16.MT88.4 R12, [R188+0xf000] ;  /* 0x00f00000bc0c783b */ /* 0x000e6e0000004200 */
[C---:B-----5:R-:W-:Y:S08]  /*a030*/  HMMA.16816.F32 R40, R4.reuse, R8, R40 ;  /* 0x000000080428723c */ /* 0x060ff00000001828 */
[C---:B------:R-:W-:Y:S01]  /*a040*/  HMMA.16816.F32 R44, R4.reuse, R10, R44 ;  /* 0x0000000a042c723c */ /* 0x040fe2000000182c */
[----:B------:R-:W4:Y:S07]  /*a050*/  LDSM.16.MT88.4 R8, [R192+0x11000] ;  /* 0x01100000c008783b */ /* 0x000f2e0000004200 */
[C---:B---3--:R-:W-:Y:S08]  /*a060*/  HMMA.16816.F32 R64, R4.reuse, R24, R64 ;  /* 0x000000180440723c */ /* 0x048ff00000001840 */
[C---:B------:R-:W-:Y:S01]  /*a070*/  HMMA.16816.F32 R68, R4.reuse, R26, R68 ;  /* 0x0000001a0444723c */ /* 0x040fe20000001844 */
[----:B------:R-:W3:Y:S07]  /*a080*/  LDSM.16.MT88.4 R24, [R190+0x11000] ;  /* 0x01100000be18783b */ /* 0x000eee0000004200 */
[C---:B--2---:R-:W-:Y:S08]  /*a090*/  HMMA.16816.F32 R80, R4.reuse, R16, R80 ;  /* 0x000000100450723c */ /* 0x044ff00000001850 */
[C---:B-1----:R-:W-:Y:S08]  /*a0a0*/  HMMA.16816.F32 R88, R4.reuse, R12, R88 ;  /* 0x0000000c0458723c */ /* 0x042ff00000001858 */
[C---:B------:R-:W-:Y:S01]  /*a0b0*/  HMMA.16816.F32 R92, R4.reuse, R14, R92 ;  /* 0x0000000e045c723c */ /* 0x040fe2000000185c */
[----:B------:R-:W1:Y:S07]  /*a0c0*/  LDSM.16.MT88.4 R12, [R188+0x11000] ;  /* 0x01100000bc0c783b */ /* 0x000e6e0000004200 */
[C---:B------:R-:W-:Y:S01]  /*a0d0*/  HMMA.16816.F32 R84, R4.reuse, R18, R84 ;  /* 0x000000120454723c */ /* 0x040fe20000001854 */
[----:B------:R-:W2:Y:S07]  /*a0e0*/  LDSM.16.MT88.4 R16, [R189+0x11000] ;  /* 0x01100000bd10783b */ /* 0x000eae0000004200 */
[C---:B----4-:R-:W-:Y:S08]  /*a0f0*/  HMMA.16816.F32 R96, R4.reuse, R8, R96 ;  /* 0x000000080460723c */ /* 0x050ff00000001860 */
[C---:B------:R-:W-:Y:S01]  /*a100*/  HMMA.16816.F32 R100, R4.reuse, R10, R100 ;  /* 0x0000000a0464723c */ /* 0x040fe20000001864 */
[----:B------:R-:W4:Y:S07]  /*a110*/  LDSM.16.MT88.4 R8, [R192+0xd800] ;  /* 0x00d80000c008783b */ /* 0x000f2e0000004200 */
[C---:B---3--:R-:W-:Y:S08]  /*a120*/  HMMA.16816.F32 R104, R4.reuse, R24, R104 ;  /* 0x000000180468723c */ /* 0x048ff00000001868 */
[C---:B------:R-:W-:Y:S01]  /*a130*/  HMMA.16816.F32 R124, R4.reuse, R26, R124 ;  /* 0x0000001a047c723c */ /* 0x040fe2000000187c */
[----:B------:R-:W3:Y:S07]  /*a140*/  LDSM.16.MT88.4 R24, [R192+0xf800] ;  /* 0x00f80000c018783b */ /* 0x000eee0000004200 */
[C---:B-1----:R-:W-:Y:S08]  /*a150*/  HMMA.16816.F32 R120, R4.reuse, R12, R120 ;  /* 0x0000000c0478723c */ /* 0x042ff00000001878 */
[C---:B------:R-:W-:Y:S01]  /*a160*/  HMMA.16816.F32 R116, R4.reuse, R14, R116 ;  /* 0x0000000e0474723c */ /* 0x040fe20000001874 */
[----:B------:R-:W1:Y:S07]  /*a170*/  LDSM.16.MT88.4 R12, [R192+0x11800] ;  /* 0x01180000c00c783b */ /* 0x000e6e0000004200 */
[C---:B------:R-:W-:Y:S08]  /*a180*/  HMMA.16816.F32 R48, R4.reuse, R32, R48 ;  /* 0x000000200430723c */ /* 0x040ff00000001830 */
[C---:B------:R-:W-:Y:S01]  /*a190*/  HMMA.16816.F32 R52, R4.reuse, R34, R52 ;  /* 0x000000220434723c */ /* 0x040fe20000001834 */
[----:B------:R-:W5:Y:S07]  /*a1a0*/  LDSM.16.MT88.4 R32, [R188+0xd800] ;  /* 0x00d80000bc20783b */ /* 0x000f6e0000004200 */
[C---:B------:R-:W-:Y:S08]  /*a1b0*/  HMMA.16816.F32 R56, R4.reuse, R28, R56 ;  /* 0x0000001c0438723c */ /* 0x040ff00000001838 */
[C---:B------:R-:W-:Y:S01]  /*a1c0*/  HMMA.16816.F32 R60, R4.reuse, R30, R60 ;  /* 0x0000001e043c723c */ /* 0x040fe2000000183c */
[----:B------:R-:W1:Y:S07]  /*a1d0*/  LDSM.16.MT88.4 R28, [R190+0xf800] ;  /* 0x00f80000be1c783b */ /* 0x000e6e0000004200 */
[C---:B------:R-:W-:Y:S08]  /*a1e0*/  HMMA.16816.F32 R72, R4.reuse, R20, R72 ;  /* 0x000000140448723c */ /* 0x040ff00000001848 */
[C---:B------:R-:W-:Y:S01]  /*a1f0*/  HMMA.16816.F32 R76, R4.reuse, R22, R76 ;  /* 0x00000016044c723c */ /* 0x040fe2000000184c */
[----:B------:R-:W1:Y:S07]  /*a200*/  LDSM.16.MT88.4 R20, [R189+0xf800] ;  /* 0x00f80000bd14783b */ /* 0x000e6e0000004200 */
        /* <DEDUP_REMOVED lines=10> */
[----:B------:R-:W-:-:S02]  /*a2b0*/  FADD.FTZ R172, R172, R151 ;  /* 0x00000097acac7221 */ /* 0x000fc40000010000 */
[----:B------:R-:W-:Y:S02]  /*a2c0*/  FADD.FTZ R152, R152, R163 ;  /* 0x000000a398987221 */ /* 0x000fe40000010000 */
[----:B------:R-:W-:Y:S02]  /*a2d0*/  FADD.FTZ R169, R169, R172 ;  /* 0x000000aca9a97221 */ /* 0x000fe40000010000 */
[----:B----4-:R-:W-:Y:S01]  /*a2e0*/  HMMA.16816.F32 R128, R4, R8, R128 ;  /* 0x000000080480723c */ /* 0x010fe20000001880 */
[----:B------:R-:W-:Y:S02]  /*a2f0*/  FADD.FTZ R221, R153, R152 ;  /* 0x0000009899dd7221 */ /* 0x000fe40000010000 */
[----:B------:R-:W-:-:S05]  /*a300*/  FADD.FTZ R219, R150, R169 ;  /* 0x000000a996db7221 */ /* 0x000fca0000010000 */
        /* <DEDUP_REMOVED lines=9> */
[C---:B------:R-:W-:Y:S08]  /*a3a0*/  HMMA.16816.F32 R44, R4.reuse, R138, R44 ;  /* 0x0000008a042c723c */ /* 0x040ff0000000182c */
[C---:B------:R-:W-:Y:S08]  /*a3b0*/  HMMA.16816.F32 R52, R4.reuse, R134, R52 ;  /* 0x000000860434723c */ /* 0x040ff00000001834 */
[C---:B-----5:R-:W-:Y:S08]  /*a3c0*/  HMMA.16816.F32 R56, R4.reuse, R32, R56 ;  /* 0x000000200438723c */ /* 0x060ff00000001838 */
[C---:B------:R-:W-:Y:S08]  /*a3d0*/  HMMA.16816.F32 R60, R4.reuse, R34, R60 ;  /* 0x00000022043c723c */ /* 0x040ff0000000183c */
[C---:B------:R-:W-:Y:S08]  /*a3e0*/  HMMA.16816.F32 R72, R4.reuse, R28, R72 ;  /* 0x0000001c0448723c */ /* 0x040ff00000001848 */
[C---:B------:R-:W-:Y:S08]  /*a3f0*/  HMMA.16816.F32 R76, R4.reuse, R30, R76 ;  /* 0x0000001e044c723c */ /* 0x040ff0000000184c */
[C---:B------:R-:W-:Y:S08]  /*a400*/  HMMA.16816.F32 R80, R4.reuse, R20, R80 ;  /* 0x000000140450723c */ /* 0x040ff00000001850 */
[C---:B------:R-:W-:Y:S08]  /*a410*/  HMMA.16816.F32 R84, R4.reuse, R22, R84 ;  /* 0x000000160454723c */ /* 0x040ff00000001854 */
[C---:B--2---:R-:W-:Y:S08]  /*a420*/  HMMA.16816.F32 R88, R4.reuse, R16, R88 ;  /* 0x000000100458723c */ /* 0x044ff00000001858 */
[C---:B------:R-:W-:Y:S08]  /*a430*/  HMMA.16816.F32 R92, R4.reuse, R18, R92 ;  /* 0x00000012045c723c */ /* 0x040ff0000000185c */
[C---:B----4-:R-:W-:Y:S08]  /*a440*/  HMMA.16816.F32 R104, R4.reuse, R8, R104 ;  /* 0x000000080468723c */ /* 0x050ff00000001868 */
[C---:B------:R-:W-:Y:S08]  /*a450*/  HMMA.16816.F32 R124, R4.reuse, R10, R124 ;  /* 0x0000000a047c723c */ /* 0x040ff0000000187c */
[C---:B---3--:R-:W-:Y:S08]  /*a460*/  HMMA.16816.F32 R108, R4.reuse, R24, R108 ;  /* 0x00000018046c723c */ /* 0x048ff0000000186c */
[C---:B------:R-:W-:Y:S08]  /*a470*/  HMMA.16816.F32 R112, R4.reuse, R26, R112 ;  /* 0x0000001a0470723c */ /* 0x040ff00000001870 */
[C---:B-1----:R-:W-:Y:S08]  /*a480*/  HMMA.16816.F32 R120, R4.reuse, R12, R120 ;  /* 0x0000000c0478723c */ /* 0x042ff00000001878 */
[C---:B------:R-:W-:Y:S08]  /*a490*/  HMMA.16816.F32 R116, R4.reuse, R14, R116 ;  /* 0x0000000e0474723c */ /* 0x040ff00000001874 */
[----:B------:R-:W-:Y:S07]  /*a4a0*/  HMMA.16816.F32 R48, R4, R132, R48 ;  /* 0x000000840430723c */ /* 0x000fee0000001830 */
[----:B------:R-:W-:-:S02]  /*a4b0*/  MOV R132, R146 ;  /* 0x0000009200847202 */ /* 0x000fc40000000f00 */
.L_x_717:
[----:B------:R-:W-:-:S13]  /*a4c0*/  ISETP.GE.AND P1, PT, R207, 0x1, PT ;  /* 0x00000001cf00780c */ /* 0x000fda0003f26270 */
[----:B------:R-:W-:Y:S05]  /*a4d0*/  @!P1 BRA `(.L_x_725) ;  /* 0x000037b000009947 */ /* 0x000fea0003800000 */
[----:B------:R-:W-:Y:S01]  /*a4e0*/  ULDC UR7, c[0x0][0x1a0] ;  /* 0x0000680000077ab9 */ /* 0x000fe20000000800 */
[----:B------:R-:W-:Y:S01]  /*a4f0*/  IMAD.MOV.U32 R0, RZ, RZ, R3 ;  /* 0x000000ffff007224 */ /* 0x000fe200078e0003 */
[----:B------:R-:W-:Y:S01]  /*a500*/  ULEA UR7, -UR7, URZ, 0x6 ;  /* 0x0000003f07077291 */ /* 0x000fe2000f8e313f */
[----:B------:R-:W-:Y:S01]  /*a510*/  IMAD.MOV.U32 R133, RZ, RZ, R132 ;  /* 0x000000ffff857224 */ /* 0x000fe200078e0084 */
[----:B------:R-:W-:Y:S02]  /*a520*/  ULDC UR6, c[0x0][0x198] ;  /* 0x0000660000067ab9 */ /* 0x000fe40000000800 */
[----:B------:R-:W-:Y:S02]  /*a530*/  USHF.R.S32.HI UR5, URZ, 0x1f, UR7 ;  /* 0x0000001f3f057899 */ /* 0x000fe40008011407 */
[----:B------:R-:W-:Y:S01]  /*a540*/  ULEA UR6, -UR6, URZ, 0x6 ;  /* 0x0000003f06067291 */ /* 0x000fe2000f8e313f */
[----:B------:R-:W-:Y:S01]  /*a550*/  MOV R215, UR7 ;  /* 0x0000000700d77c02 */ /* 0x000fe20008000f00 */
[----:B------:R-:W-:-:S02]  /*a560*/  ULDC.64 UR8, c[0x0][0x118] ;  /* 0x0000460000087ab9 */ /* 0x000fc40000000a00 */
[----:B------:R-:W-:Y:S01]  /*a570*/  MOV R214, UR5 ;  /* 0x0000000500d67c02 */ /* 0x000fe20008000f00 */
[----:B------:R-:W-:Y:S02]  /*a580*/  USHF.R.S32.HI UR4, URZ, 0x1f, UR6 ;  /* 0x0000001f3f047899 */ /* 0x000fe40008011406 */
.L_x_729:
[----:B------:R-:W-:Y:S01]  /*a590*/  MOV R132, R215 ;  /* 0x000000d700847202 */ /* 0x000fe20000000f00 */
[----:B------:R-:W-:Y:S04]  /*a5a0*/  DEPBAR.LE SB0, 0x0 ;  /* 0x000080000000791a */ /* 0x000fe80000000000 */
[----:B------:R-:W-:Y:S01]  /*a5b0*/  BAR.SYNC.DEFER_BLOCKING 0x0 ;  /* 0x0000000000007b1d */ /* 0x000fe20000010000 */
[----:B------:R-:W-:Y:S05]  /*a5c0*/  MOV R3, R214 ;  /* 0x000000d600037202 */ /* 0x000fea0000000f00 */
[----:B------:R-:W-:-:S05]  /*a5d0*/  @!P0 BRA `(.L_x_726) ;  /* 0x000003c000008947 */ /* 0x000fca0003800000 */
[----:B------:R-:W-:Y:S01]  /*a5e0*/  IMAD.SHL.U32 R10, R207, 0x40, RZ ;  /* 0x00000040cf0a7824 */ /* 0x000fe200078e00ff */
[----:B------:R-:W-:Y:S04]  /*a5f0*/  IABS R2, c[0x0][0x2d0] ;  /* 0x0000b40000027a13 */ /* 0x000fe80000000000 */
[----:B------:R-:W1:Y:S01]  /*a600*/  I2F.RP R7, R2 ;  /* 0x0000000200077306 */ /* 0x000e620000209400 */
[----:B------:R-:W-:Y:S09]  /*a610*/  IABS R6, R10 ;  /* 0x0000000a00067213 */ /* 0x000ff20000000000 */
[----:B-1----:R-:W1:Y:S02]  /*a620*/  MUFU.RCP R3, R7 ;  /* 0x0000000700037308 */ /* 0x002e640000001000 */
[----:B-1----:R-:W-:Y:S02]  /*a630*/  IADD3 R8, R3, 0xffffffe, RZ ;  /* 0x0ffffffe03087810 */ /* 0x002fe40007ffe0ff */
[C---:B------:R-:W-:Y:S06]  /*a640*/  IADD3 R3, R10.reuse, -0x40, RZ ;  /* 0xffffffc00a037810 */ /* 0x040fec0007ffe0ff */
[----:B------:R-:W1:Y:S01]  /*a650*/  F2I.FTZ.U32.TRUNC.NTZ R9, R8 ;  /* 0x0000000800097305 */ /* 0x000e62000021f000 */
[----:B------:R-:W-:Y:S02]  /*a660*/  LOP3.LUT R10, R10, c[0x0][0x2d0], RZ, 0x3c, !PT ;  /* 0x0000b4000a0a7a12 */ /* 0x000fe400078e3cff */
[----:B------:R-:W-:Y:S02]  /*a670*/  IABS R4, R3 ;  /* 0x0000000300047213 */ /* 0x000fe40000000000 */
[----:B------:R-:W-:Y:S02]  /*a680*/  ISETP.GE.AND P3, PT, R10, RZ, PT ;  /* 0x000000ff0a00720c */ /* 0x000fe40003f66270 */
[----:B------:R-:W-:Y:S04]  /*a690*/  LOP3.LUT R3, R3, c[0x0][0x2d0], RZ, 0x3c, !PT ;  /* 0x0000b40003037a12 */ /* 0x000fe800078e3cff */
[----:B------:R-:W-:Y:S01]  /*a6a0*/  ISETP.GE.AND P1, PT, R3, RZ, PT ;  /* 0x000000ff0300720c */ /* 0x000fe20003f26270 */
[--C-:B-1----:R-:W-:Y:S02]  /*a6b0*/  IMAD.MOV R5, RZ, RZ, -R9.reuse ;  /* 0x000000ffff057224 */ /* 0x102fe400078e0a09 */
[----:B------:R-:W-:Y:S02]  /*a6c0*/  IMAD.MOV.U32 R8, RZ, RZ, RZ ;  /* 0x000000ffff087224 */ /* 0x000fe400078e00ff */
[----:B------:R-:W-:Y:S04]  /*a6d0*/  IMAD R5, R5, R2, RZ ;  /* 0x0000000205057224 */ /* 0x000fe800078e02ff */
[----:B------:R-:W-:Y:S06]  /*a6e0*/  IMAD.HI.U32 R9, R9, R5, R8 ;  /* 0x0000000509097227 */ /* 0x000fec00078e0008 */
[C---:B------:R-:W-:Y:S04]  /*a6f0*/  IMAD.HI.U32 R8, R9.reuse, R4, RZ ;  /* 0x0000000409087227 */ /* 0x040fe800078e00ff */
[----:B------:R-:W-:Y:S04]  /*a700*/  IMAD.HI.U32 R9, R9, R6, RZ ;  /* 0x0000000609097227 */ /* 0x000fe800078e00ff */
[----:B------:R-:W-:Y:S02]  /*a710*/  IMAD.MOV R7, RZ, RZ, -R9 ;  /* 0x000000ffff077224 */ /* 0x000fe400078e0a09 */
[----:B------:R-:W-:Y:S02]  /*a720*/  IMAD.MOV R5, RZ, RZ, -R8 ;  /* 0x000000ffff057224 */ /* 0x000fe400078e0a08 */
[C---:B------:R-:W-:Y:S02]  /*a730*/  IMAD R6, R2.reuse, R7, R6 ;  /* 0x0000000702067224 */ /* 0x040fe400078e0206 */
[C---:B------:R-:W-:Y:S03]  /*a740*/  IMAD R4, R2.reuse, R5, R4 ;  /* 0x0000000502047224 */ /* 0x040fe600078e0204 */
[C---:B------:R-:W-:Y:S02]  /*a750*/  ISETP.GT.U32.AND P4, PT, R2.reuse, R6, PT ;  /* 0x000000060200720c */ /* 0x040fe40003f84070 */
[----:B------:R-:W-:Y:S11]  /*a760*/  ISETP.GT.U32.AND P2, PT, R2, R4, PT ;  /* 0x000000040200720c */ /* 0x000ff60003f44070 */
[----:B------:R-:W-:Y:S01]  /*a770*/  @!P4 IADD3 R9, R9, 0x1, RZ ;  /* 0x000000010909c810 */ /* 0x000fe20007ffe0ff */
[--C-:B------:R-:W-:Y:S01]  /*a780*/  @!P4 IMAD.IADD R6, R6, 0x1, -R2.reuse ;  /* 0x000000010606c824 */ /* 0x100fe200078e0a02 */
[----:B------:R-:W-:Y:S01]  /*a790*/  @!P2 IADD3 R8, R8, 0x1, RZ ;  /* 0x000000010808a810 */ /* 0x000fe20007ffe0ff */
[----:B------:R-:W-:Y:S01]  /*a7a0*/  @!P2 IMAD.IADD R4, R4, 0x1, -R2 ;  /* 0x000000010404a824 */ /* 0x000fe200078e0a02 */
[----:B------:R-:W-:Y:S02]  /*a7b0*/  ISETP.NE.AND P2, PT, RZ, c[0x0][0x2d0], PT ;  /* 0x0000b400ff007a0c */ /* 0x000fe40003f45270 */
[-C--:B------:R-:W-:Y:S02]  /*a7c0*/  ISETP.GE.U32.AND P6, PT, R6, R2.reuse, PT ;  /* 0x000000020600720c */ /* 0x080fe40003fc6070 */
[----:B------:R-:W-:Y:S02]  /*a7d0*/  ISETP.GE.U32.AND P5, PT, R4, R2, PT ;  /* 0x000000020400720c */ /* 0x000fe40003fa6070 */
[----:B------:R-:W-:Y:S09]  /*a7e0*/  LOP3.LUT R2, RZ, c[0x0][0x2d0], RZ, 0x33, !PT ;  /* 0x0000b400ff027a12 */ /* 0x000ff200078e33ff */
[----:B------:R-:W-:Y:S02]  /*a7f0*/  @P6 IADD3 R9, R9, 0x1, RZ ;  /* 0x0000000109096810 */ /* 0x000fe40007ffe0ff */
[----:B------:R-:W-:Y:S03]  /*a800*/  @P5 IADD3 R8, R8, 0x1, RZ ;  /* 0x0000000108085810 */ /* 0x000fe60007ffe0ff */
[----:B------:R-:W-:Y:S01]  /*a810*/  @!P3 IMAD.MOV R9, RZ, RZ, -R9 ;  /* 0x000000ffff09b224 */ /* 0x000fe200078e0a09 */
[----:B------:R-:W-:Y:S04]  /*a820*/  @!P1 IADD3 R8, -R8, RZ, RZ ;  /* 0x000000ff08089210 */ /* 0x000fe80007ffe1ff */
[C---:B------:R-:W-:Y:S02]  /*a830*/  SEL R3, R2.reuse, R8, !P2 ;  /* 0x0000000802037207 */ /* 0x040fe40005000000 */
[----:B------:R-:W-:Y:S02]  /*a840*/  SEL R9, R2, R9, !P2 ;  /* 0x0000000902097207 */ /* 0x000fe40005000000 */
[-C--:B------:R-:W-:Y:S02]  /*a850*/  LEA R12, P2, R3, R212.reuse, 0x2 ;  /* 0x000000d4030c7211 */ /* 0x080fe400078410ff */
[C---:B------:R-:W-:Y:S01]  /*a860*/  LEA R10, P1, R9.reuse, R212, 0x2 ;  /* 0x000000d4090a7211 */ /* 0x040fe200078210ff */
[----:B------:R-:W-:Y:S01]  /*a870*/  IMAD.IADD R2, R9, 0x1, -R3 ;  /* 0x0000000109027824 */ /* 0x000fe200078e0a03 */
[-C--:B------:R-:W-:Y:S01]  /*a880*/  LEA.HI.X.SX32 R13, R3, R213.reuse, 0x2, P2 ;  /* 0x000000d5030d7211 */ /* 0x080fe200010f16ff */
[----:B------:R-:W-:Y:S01]  /*a890*/  IMAD.MOV.U32 R3, RZ, RZ, 0x40 ;  /* 0x00000040ff037424 */ /* 0x000fe200078e00ff */
[----:B------:R-:W-:Y:S03]  /*a8a0*/  LEA.HI.X.SX32 R11, R9, R213, 0x2, P1 ;  /* 0x000000d5090b7211 */ /* 0x000fe600008f16ff */
[----:B------:R-:W-:Y:S01]  /*a8b0*/  IMAD R3, R2, c[0x0][0x2d0], -R3 ;  /* 0x0000b40002037a24 */ /* 0x000fe200078e0a03 */
[----:B------:R-:W2:Y:S03]  /*a8c0*/  LDG.E R4, [R12.64] ;  /* 0x000000080c047981 */ /* 0x000ea6000c1e1900 */
[C---:B------:R-:W-:Y:S01]  /*a8d0*/  IMAD.WIDE.U32 R6, R3.reuse, c[0x0][0x1a0], RZ ;  /* 0x0000680003067a25 */ /* 0x040fe200078e00ff */
[----:B------:R-:W2:Y:S01]  /*a8e0*/  LDG.E R5, [R10.64] ;  /* 0x000000080a057981 */ /* 0x000ea2000c1e1900 */
[----:B------:R-:W-:Y:S05]  /*a8f0*/  SHF.R.S32.HI R2, RZ, 0x1f, R3 ;  /* 0x0000001fff027819 */ /* 0x000fea0000011403 */
[----:B------:R-:W-:Y:S04]  /*a900*/  IMAD R2, R2, c[0x0][0x1a0], RZ ;  /* 0x0000680002027a24 */ /* 0x000fe800078e02ff */
[----:B------:R-:W-:Y:S05]  /*a910*/  IMAD R2, R3, c[0x0][0x1a4], R2 ;  /* 0x0000690003027a24 */ /* 0x000fea00078e0202 */
[----:B------:R-:W-:Y:S01]  /*a920*/  IADD3 R7, R7, R2, RZ ;  /* 0x0000000207077210 */ /* 0x000fe20007ffe0ff */
[----:B--2---:R-:W-:Y:S04]  /*a930*/  IMAD.IADD R4, R4, 0x1, -R5 ;  /* 0x0000000104047824 */ /* 0x004fe800078e0a05 */
[C---:B------:R-:W-:Y:S01]  /*a940*/  IMAD.WIDE.U32 R6, R4.reuse, c[0x0][0x188], R6 ;  /* 0x0000620004067a25 */ /* 0x040fe200078e0006 */
[----:B------:R-:W-:Y:S03]  /*a950*/  SHF.R.S32.HI R3, RZ, 0x1f, R4 ;  /* 0x0000001fff037819 */ /* 0x000fe60000011404 */
[----:B------:R-:W-:Y:S02]  /*a960*/  IMAD.MOV.U32 R132, RZ, RZ, R6 ;  /* 0x000000ffff847224 */ /* 0x000fe400078e0006 */
[----:B------:R-:W-:Y:S04]  /*a970*/  IMAD R3, R3, c[0x0][0x188], RZ ;  /* 0x0000620003037a24 */ /* 0x000fe800078e02ff */
[----:B------:R-:W-:Y:S04]  /*a980*/  IMAD R3, R4, c[0x0][0x18c], R3 ;  /* 0x0000630004037a24 */ /* 0x000fe800078e0203 */
[----:B------:R-:W-:Y:S02]  /*a990*/  IMAD.IADD R3, R7, 0x1, R3 ;  /* 0x0000000107037824 */ /* 0x000fe400078e0203 */
.L_x_726:
[----:B------:R-:W-:Y:S02]  /*a9a0*/  ISETP.GE.AND P5, PT, R210, c[0x0][0x220], PT ;  /* 0x00008800d2007a0c */ /* 0x000fe40003fa6270 */
[----:B------:R-:W-:Y:S02]  /*a9b0*/  IADD3 R225, P2, R205, R132, RZ ;  /* 0x00000084cde17210 */ /* 0x000fe40007f5e0ff */
[----:B------:R-:W-:Y:S02]  /*a9c0*/  ISETP.GE.AND P4, PT, R201, c[0x0][0x220], PT ;  /* 0x00008800c9007a0c */ /* 0x000fe40003f86270 */
[-C--:B------:R-:W-:Y:S01]  /*a9d0*/  LEA R2, P1, R132, R222.reuse, 0x1 ;  /* 0x000000de84027211 */ /* 0x080fe200078208ff */
[--C-:B------:R-:W-:Y:S01]  /*a9e0*/  IMAD.X R134, R204, 0x1, R3.reuse, P2 ;  /* 0x00000001cc867824 */ /* 0x100fe200010e0603 */
[----:B------:R-:W-:Y:S02]  /*a9f0*/  ISETP.GE.AND P3, PT, R200, c[0x0][0x220], PT ;  /* 0x00008800c8007a0c */ /* 0x000fe40003f66270 */
[-C--:B------:R-:W-:Y:S03]  /*aa00*/  LEA.HI.X R3, R132, R223.reuse, R3, 0x1, P1 ;  /* 0x000000df84037211 */ /* 0x080fe600008f0c03 */
[----:B------:R-:W-:Y:S01]  /*aa10*/  @P5 STS.128 [R208+0xc000], RZ ;  /* 0x00c000ffd0005388 */ /* 0x000fe20000000c00 */
[CC--:B------:R-:W-:Y:S03]  /*aa20*/  @!P5 LEA R228, P6, R225.reuse, R222.reuse, 0x1 ;  /* 0x000000dee1e4d211 */ /* 0x0c0fe600078c08ff */
[----:B------:R-:W-:Y:S01]  /*aa30*/  @!PT LDS RZ, [RZ] ;  /* 0x00000000fffff984 */ /* 0x000fe20000000800 */
[----:B------:R-:W-:Y:S01]  /*aa40*/  @!PT LDS RZ, [RZ] ;  /* 0x00000000fffff984 */ /* 0x000fe20000000800 */
[----:B------:R-:W-:Y:S01]  /*aa50*/  @!PT LDS RZ, [RZ] ;  /* 0x00000000fffff984 */ /* 0x000fe20000000800 */
[----:B------:R1:W-:Y:S01]  /*aa60*/  @!P5 LDGSTS.E.BYPASS.LTC128B.128 [R208+0xc000], [R2.64] ;  /* 0x0c00000002d0dfae */ /* 0x0003e2000b901d48 */
[CCC-:B------:R-:W-:Y:S02]  /*aa70*/  @!P5 LEA.HI.X R229, R225.reuse, R223.reuse, R134.reuse, 0x1, P6 ;  /* 0x000000dfe1e5d211 */ /* 0x1c0fe400030f0c86 */
[CC--:B------:R-:W-:Y:S01]  /*aa80*/  @!P4 LEA R226, P2, R225.reuse, R222.reuse, 0x1 ;  /* 0x000000dee1e2c211 */ /* 0x0c0fe200078408ff */
[----:B------:R-:W-:Y:S01]  /*aa90*/  @P4 STS.128 [R208+0xe000], RZ ;  /* 0x00e000ffd0004388 */ /* 0x000fe20000000c00 */
[CC--:B------:R-:W-:Y:S02]  /*aaa0*/  @!P3 LEA R224, P1, R225.reuse, R222.reuse, 0x1 ;  /* 0x000000dee1e0b211 */ /* 0x0c0fe400078208ff */
[--C-:B------:R-:W-:Y:S01]  /*aab0*/  @!P4 LEA.HI.X R227, R225, R223, R134.reuse, 0x1, P2 ;  /* 0x000000dfe1e3c211 */ /* 0x100fe200010f0c86 */
[----:B------:R-:W-:Y:S01]  /*aac0*/  @!PT LDS RZ, [RZ] ;  /* 0x00000000fffff984 */ /* 0x000fe20000000800 */
[----:B------:R-:W-:Y:S01]  /*aad0*/  @!PT LDS RZ, [RZ] ;  /* 0x00000000fffff984 */ /* 0x000fe20000000800 */
[----:B------:R-:W-:Y:S01]  /*aae0*/  @!PT LDS RZ, [RZ] ;  /* 0x00000000fffff984 */ /* 0x000fe20000000800 */
[----:B------:R1:W-:Y:S01]  /*aaf0*/  @!P4 LDGSTS.E.BYPASS.LTC128B.128 [R208+0xe000], [R2.64+0x80] ;  /* 0x0e00008002d0cfae */ /* 0x0003e2000b901d48 */
[----:B------:R-:W-:Y:S02]  /*ab00*/  IADD3 R135, P6, R205, R225, RZ ;  /* 0x000000e1cd877210 */ /* 0x000fe40007fde0ff */
[-CC-:B------:R-:W-:Y:S01]  /*ab10*/  @!P3 LEA.HI.X R225, R225, R223.reuse, R134.reuse, 0x1, P1 ;  /* 0x000000dfe1e1b211 */ /* 0x180fe200008f0c86 */
[----:B------:R-:W-:Y:S01]  /*ab20*/  @P3 STS.128 [R208+0x10000], RZ ;  /* 0x010000ffd0003388 */ /* 0x000fe20000000c00 */
[CC--:B------:R-:W-:Y:S01]  /*ab30*/  @!P4 LEA R232, P2, R135.reuse, R222.reuse, 0x1 ;  /* 0x000000de87e8c211 */ /* 0x0c0fe200078408ff */
[----:B------:R-:W-:Y:S01]  /*ab40*/  IMAD.X R134, R204, 0x1, R134, P6 ;  /* 0x00000001cc867824 */ /* 0x000fe200030e0686 */
[CC--:B------:R-:W-:Y:S01]  /*ab50*/  @!P5 LEA R234, P6, R135.reuse, R222.reuse, 0x1 ;  /* 0x000000de87ead211 */ /* 0x0c0fe200078c08ff */
[----:B------:R-:W-:Y:S01]  /*ab60*/  @!PT LDS RZ, [RZ] ;  /* 0x00000000fffff984 */ /* 0x000fe20000000800 */
[----:B------:R-:W-:Y:S01]  /*ab70*/  @!PT LDS RZ, [RZ] ;  /* 0x00000000fffff984 */ /* 0x000fe20000000800 */
[----:B------:R-:W-:Y:S01]  /*ab80*/  @!PT LDS RZ, [RZ] ;  /* 0x00000000fffff984 */ /* 0x000fe20000000800 */
[----:B------:R1:W-:Y:S01]  /*ab90*/  @!P3 LDGSTS.E.BYPASS.LTC128B.128 [R208+0x10000], [R2.64+0x100] ;  /* 0x1000010002d0bfae */ /* 0x0003e2000b901d48 */
[CC--:B------:R-:W-:Y:S02]  /*aba0*/  @!P3 LEA R230, P1, R135.reuse, R222.reuse, 0x1 ;  /* 0x000000de87e6b211 */ /* 0x0c0fe400078208ff */
[CCC-:B------:R-:W-:Y:S01]  /*abb0*/  @!P5 LEA.HI.X R235, R135.reuse, R223.reuse, R134.reuse, 0x1, P6 ;  /* 0x000000df87ebd211 */ /* 0x1c0fe200030f0c86 */
[----:B------:R-:W-:Y:S01]  /*abc0*/  @P5 STS.128 [R208+0xc800], RZ ;  /* 0x00c800ffd0005388 */ /* 0x000fe20000000c00 */
[--C-:B------:R-:W-:Y:S02]  /*abd0*/  @!P4 LEA.HI.X R233, R135, R223, R134.reuse, 0x1, P2 ;  /* 0x000000df87e9c211 */ /* 0x100fe400010f0c86 */
[----:B------:R-:W-:Y:S01]  /*abe0*/  IADD3 R132, P6, R205, R135, RZ ;  /* 0x00000087cd847210 */ /* 0x000fe20007fde0ff */
[----:B------:R-:W-:Y:S01]  /*abf0*/  @!PT LDS RZ, [RZ] ;  /* 0x00000000fffff984 */ /* 0x000fe20000000800 */
[----:B------:R-:W-:Y:S01]  /*ac00*/  @!PT LDS RZ, [RZ] ;  /* 0x00000000fffff984 */ /* 0x000fe20000000800 */
[----:B------:R-:W-:Y:S01]  /*ac10*/  @!PT LDS RZ, [RZ] ;  /* 0x00000000fffff984 */ /* 0x000fe20000000800 */
[----:B------:R1:W-:Y:S01]  /*ac20*/  @!P5 LDGSTS.E.BYPASS.LTC128B.128 [R208+0xc800], [R228.64] ;  /* 0x0c800000e4d0dfae */ /* 0x0003e2000b901d48 */
[-CC-:B------:R-:W-:Y:S02]  /*ac30*/  @!P3 LEA.HI.X R231, R135, R223.reuse, R134.reuse, 0x1, P1 ;  /* 0x000000df87e7b211 */ /* 0x180fe400008f0c86 */
[-C--:B------:R-:W-:Y:S01]  /*ac40*/  @!P4 LEA R236, P2, R132, R222.reuse, 0x1 ;  /* 0x000000de84ecc211 */ /* 0x080fe200078408ff */
[----:B------:R-:W-:Y:S01]  /*ac50*/  @P4 STS.128 [R208+0xe800], RZ ;  /* 0x00e800ffd0004388 */ /* 0x000fe20000000c00 */
[----:B------:R-:W-:Y:S01]  /*ac60*/  IMAD.X R134, R204, 0x1, R134, P6 ;  /* 0x00000001cc867824 */ /* 0x000fe200030e0686 */
[CC--:B------:R-:W-:Y:S02]  /*ac70*/  @!P5 LEA R238, P6, R132.reuse, R222.reuse, 0x1 ;  /* 0x000000de84eed211 */ /* 0x0c0fe400078c08ff */
[----:B------:R-:W-:Y:S01]  /*ac80*/  @!PT LDS RZ, [RZ] ;  /* 0x00000000fffff984 */ /* 0x000fe20000000800 */
[----:B------:R-:W-:Y:S01]  /*ac90*/  @!PT LDS RZ, [RZ] ;  /* 0x00000000fffff984 */ /* 0x000fe20000000800 */
[----:B------:R-:W-:Y:S01]  /*aca0*/  @!PT LDS RZ, [RZ] ;  /* 0x00000000fffff984 */ /* 0x000fe20000000800 */
[----:B------:R1:W-:Y:S01]  /*acb0*/  @!P4 LDGSTS.E.BYPASS.LTC128B.128 [R208+0xe800], [R226.64+0x80] ;  /* 0x0e800080e2d0cfae */ /* 0x0003e2000b901d48 */
[C---:B------:R-:W-:Y:S02]  /*acc0*/  @!P3 LEA R222, P1, R132.reuse, R222, 0x1 ;  /* 0x000000de84deb211 */ /* 0x040fe400078208ff */
[CCC-:B------:R-:W-:Y:S01]  /*acd0*/  @!P5 LEA.HI.X R239, R132.reuse, R223.reuse, R134.reuse, 0x1, P6 ;  /* 0x000000df84efd211 */ /* 0x1c0fe200030f0c86 */
[----:B------:R-:W-:Y:S01]  /*ace0*/  @P3 STS.128 [R208+0x10800], RZ ;  /* 0x010800ffd0003388 */ /* 0x000fe20000000c00 */
[CCC-:B------:R-:W-:Y:S02]  /*acf0*/  @!P4 LEA.HI.X R237, R132.reuse, R223.reuse, R134.reuse, 0x1, P2 ;  /* 0x000000df84edc211 */ /* 0x1c0fe400010f0c86 */
[----:B------:R-:W-:Y:S01]  /*ad00*/  @!P3 LEA.HI.X R223, R132, R223, R134, 0x1, P1 ;  /* 0x000000df84dfb211 */ /* 0x000fe200008f0c86 */
[----:B------:R-:W-:Y:S01]  /*ad10*/  @!PT LDS RZ, [RZ] ;  /* 0x00000000fffff984 */ /* 0x000fe20000000800 */
[----:B------:R-:W-:Y:S01]  /*ad20*/  @!PT LDS RZ, [RZ] ;  /* 0x00000000fffff984 */ /* 0x000fe20000000800 */
[----:B------:R-:W-:Y:S01]  /*ad30*/  @!PT LDS RZ, [RZ] ;  /* 0x00000000fffff984 */ /* 0x000fe20000000800 */
[----:B------:R1:W-:Y:S01]  /*ad40*/  @!P3 LDGSTS.E.BYPASS.LTC128B.128 [R208+0x10800], [R224.64+0x100] ;  /* 0x10800100e0d0bfae */ /* 0x0003e2000b901d48 */
[----:B------:R-:W-:Y:S03]  /*ad50*/  ISETP.GE.AND P1, PT, R207, 0x2, PT ;  /* 0x00000002cf00780c */ /* 0x000fe60003f26270 */
        /* <DEDUP_REMOVED lines=31> */
[----:B------:R-:W3:Y:S04]  /*af50*/  LDSM.16.M88.4 R140, [R197+0x6000] ;  /* 0x00600000c58c783b */ /* 0x000ee80000000200 */
[----:B------:R-:W4:Y:S04]  /*af60*/  LDSM.16.M88.4 R144, [R197+0x6800] ;  /* 0x00680000c590783b */ /* 0x000f280000000200 */
[----:B------:R-:W5:Y:S04]  /*af70*/  LDSM.16.M88.4 R148, [R197+0x7000] ;  /* 0x00700000c594783b */ /* 0x000f680000000200 */
[----:B------:R-:W0:Y:S04]  /*af80*/  LDGDEPBAR ;  /* 0x00000000000079af */ /* 0x000e280000000000 */
[----:B------:R-:W1:Y:S01]  /*af90*/  LDSM.16.M88.4 R152, [R197+0x7800] ;  /* 0x00780000c598783b */ /* 0x000e620000000200 */
[----:B--2---:R-:W-:Y:S03]  /*afa0*/  IMAD.MOV.U32 R222, RZ, RZ, R2 ;  /* 0x000000ffffde7224 */ /* 0x004fe600078e0002 */
[----:B------:R-:W-:Y:S01]  /*afb0*/  LDSM.16.M88.4 R156, [R196] ;  /* 0x00000000c49c783b */ /* 0x000fe20000000200 */
[----:B------:R-:W-:Y:S03]  /*afc0*/  IMAD.MOV.U32 R223, RZ, RZ, R3 ;  /* 0x000000ffffdf7224 */ /* 0x000fe600078e0003 */
[----:B------:R-:W2:Y:S04]  /*afd0*/  LDSM.16.M88.4 R160, [R195] ;  /* 0x00000000c3a0783b */ /* 0x000ea80000000200 */
[----:B------:R-:W1:Y:S04]  /*afe0*/  LDSM.16.M88.4 R164, [R187] ;  /* 0x00000000bba4783b */ /* 0x000e680000000200 */
[----:B------:R-:W1:Y:S04]  /*aff0*/  LDSM.16.M88.4 R168, [R186] ;  /* 0x00000000baa8783b */ /* 0x000e680000000200 */
[----:B------:R-:W1:Y:S01]  /*b000*/  LDSM.16.M88.4 R172, [R185] ;  /* 0x00000000b9ac783b */ /* 0x000e620000000200 */
[C---:B---3--:R-:W-:Y:S08]  /*b010*/  HMMA.16816.F32 R4, R136.reuse, R140, RZ ;  /* 0x0000008c8804723c */ /* 0x048ff000000018ff */
[C---:B------:R-:W-:Y:S01]  /*b020*/  HMMA.16816.F32 R8, R136.reuse, R142, RZ ;  /* 0x0000008e8808723c */ /* 0x040fe200000018ff */
[----:B------:R-:W-:Y:S07]  /*b030*/  LDSM.16.M88.4 R140, [R194] ;  /* 0x00000000c28c783b */ /* 0x000fee0000000200 */
[C---:B----4-:R-:W-:Y:S08]  /*b040*/  HMMA.16816.F32 R12, R136.reuse, R144, RZ ;  /* 0x00000090880c723c */ /* 0x050ff000000018ff */
[C---:B------:R-:W-:Y:S01]  /*b050*/  HMMA.16816.F32 R16, R136.reuse, R146, RZ ;  /* 0x000000928810723c */ /* 0x040fe200000018ff */
[----:B------:R-:W3:Y:S07]  /*b060*/  LDSM.16.M88.4 R144, [R191+0x6000] ;  /* 0x00600000bf90783b */ /* 0x000eee0000000200 */
[C---:B-----5:R-:W-:Y:S08]  /*b070*/  HMMA.16816.F32 R20, R136.reuse, R148, RZ ;  /* 0x000000948814723c */ /* 0x060ff000000018ff */
[C---:B------:R-:W-:Y:S01]  /*b080*/  HMMA.16816.F32 R24, R136.reuse, R150, RZ ;  /* 0x000000968818723c */ /* 0x040fe200000018ff */
[----:B------:R-:W4:Y:S07]  /*b090*/  LDSM.16.M88.4 R148, [R191+0x6800] ;  /* 0x00680000bf94783b */ /* 0x000f2e0000000200 */
[C---:B-1----:R-:W-:Y:S08]  /*b0a0*/  HMMA.16816.F32 R28, R136.reuse, R152, RZ ;  /* 0x00000098881c723c */ /* 0x042ff000000018ff */
[----:B------:R-:W-:Y:S01]  /*b0b0*/  HMMA.16816.F32 R32, R136, R154, RZ ;  /* 0x0000009a8820723c */ /* 0x000fe200000018ff */
[----:B------:R-:W1:Y:S04]  /*b0c0*/  LDSM.16.M88.4 R136, [R191+0x7000] ;  /* 0x00700000bf88783b */ /* 0x000e680000000200 */
[----:B------:R-:W5:Y:S03]  /*b0d0*/  LDSM.16.M88.4 R152, [R191+0x7800] ;  /* 0x00780000bf98783b */ /* 0x000f660000000200 */
[C---:B--2---:R-:W-:Y:S08]  /*b0e0*/  HMMA.16816.F32 R4, R156.reuse, R160, R4 ;  /* 0x000000a09c04723c */ /* 0x044ff00000001804 */
[C---:B------:R-:W-:Y:S01]  /*b0f0*/  HMMA.16816.F32 R8, R156.reuse, R162, R8 ;  /* 0x000000a29c08723c */ /* 0x040fe20000001808 */
[----:B------:R-:W-:Y:S07]  /*b100*/  LDSM.16.M88.4 R160, [R193] ;  /* 0x00000000c1a0783b */ /* 0x000fee0000000200 */
[C---:B------:R-:W-:Y:S08]  /*b110*/  HMMA.16816.F32 R12, R156.reuse, R164, R12 ;  /* 0x000000a49c0c723c */ /* 0x040ff0000000180c */
[C---:B------:R-:W-:Y:S01]  /*b120*/  HMMA.16816.F32 R16, R156.reuse, R166, R16 ;  /* 0x000000a69c10723c */ /* 0x040fe20000001810 */
[----:B------:R-:W2:Y:S07]  /*b130*/  LDSM.16.M88.4 R164, [R184] ;  /* 0x00000000b8a4783b */ /* 0x000eae0000000200 */
[C---:B------:R-:W-:Y:S08]  /*b140*/  HMMA.16816.F32 R20, R156.reuse, R168, R20 ;  /* 0x000000a89c14723c */ /* 0x040ff00000001814 */
[C---:B------:R-:W-:Y:S01]  /*b150*/  HMMA.16816.F32 R24, R156.reuse, R170, R24 ;  /* 0x000000aa9c18723c */ /* 0x040fe20000001818 */
[----:B------:R-:W1:Y:S07]  /*b160*/  LDSM.16.M88.4 R168, [R184+0x800] ;  /* 0x00080000b8a8783b */ /* 0x000e6e0000000200 */
[C---:B------:R-:W-:Y:S08]  /*b170*/  HMMA.16816.F32 R28, R156.reuse, R172, R28 ;  /* 0x000000ac9c1c723c */ /* 0x040ff0000000181c */
[----:B------:R-:W-:Y:S01]  /*b180*/  HMMA.16816.F32 R32, R156, R174, R32 ;  /* 0x000000ae9c20723c */ /* 0x000fe20000001820 */
[----:B------:R-:W2:Y:S04]  /*b190*/  LDSM.16.M88.4 R156, [R184+0x1000] ;  /* 0x00100000b89c783b */ /* 0x000ea80000000200 */
[----:B------:R-:W2:Y:S03]  /*b1a0*/  LDSM.16.M88.4 R172, [R184+0x1800] ;  /* 0x00180000b8ac783b */ /* 0x000ea60000000200 */
[C---:B---3--:R-:W-:Y:S08]  /*b1b0*/  HMMA.16816.F32 R4, R140.reuse, R144, R4 ;  /* 0x000000908c04723c */ /* 0x048ff00000001804 */
[C---:B------:R-:W-:Y:S01]  /*b1c0*/  HMMA.16816.F32 R8, R140.reuse, R146, R8 ;  /* 0x000000928c08723c */ /* 0x040fe20000001808 */
[----:B------:R-:W-:Y:S07]  /*b1d0*/  LDSM.16.M88.4 R144, [R197+0x8000] ;  /* 0x00800000c590783b */ /* 0x000fee0000000200 */
[C---:B----4-:R-:W-:Y:S08]  /*b1e0*/  HMMA.16816.F32 R12, R140.reuse, R148, R12 ;  /* 0x000000948c0c723c */ /* 0x050ff0000000180c */
[C---:B------:R-:W-:Y:S01]  /*b1f0*/  HMMA.16816.F32 R16, R140.reuse, R150, R16 ;  /* 0x000000968c10723c */ /* 0x040fe20000001810 */
[----:B------:R-:W-:Y:S07]  /*b200*/  LDSM.16.M88.4 R148, [R197+0x8800] ;  /* 0x00880000c594783b */ /* 0x000fee0000000200 */
[C---:B-1----:R-:W-:Y:S08]  /*b210*/  HMMA.16816.F32 R20, R140.reuse, R136, R20 ;  /* 0x000000888c14723c */ /* 0x042ff00000001814 */
[C---:B------:R-:W-:Y:S01]  /*b220*/  HMMA.16816.F32 R24, R140.reuse, R138, R24 ;  /* 0x0000008a8c18723c */ /* 0x040fe20000001818 */
[----:B------:R-:W1:Y:S07]  /*b230*/  LDSM.16.M88.4 R136, [R198+0x2000] ;  /* 0x00200000c688783b */ /* 0x000e6e0000000200 */
[C---:B-----5:R-:W-:Y:S08]  /*b240*/  HMMA.16816.F32 R28, R140.reuse, R152, R28 ;  /* 0x000000988c1c723c */ /* 0x060ff0000000181c */
[----:B------:R-:W-:Y:S01]  /*b250*/  HMMA.16816.F32 R32, R140, R154, R32 ;  /* 0x0000009a8c20723c */ /* 0x000fe20000001820 */
[----:B------:R-:W3:Y:S04]  /*b260*/  LDSM.16.M88.4 R140, [R197+0x9000] ;  /* 0x00900000c58c783b */ /* 0x000ee80000000200 */
[----:B------:R-:W4:Y:S03]  /*b270*/  LDSM.16.M88.4 R152, [R197+0x9800] ;  /* 0x00980000c598783b */ /* 0x000f260000000200 */
[C---:B--2---:R-:W-:Y:S08]  /*b280*/  HMMA.16816.F32 R4, R160.reuse, R164, R4 ;  /* 0x000000a4a004723c */ /* 0x044ff00000001804 */
[C---:B------:R-:W-:Y:S01]  /*b290*/  HMMA.16816.F32 R8, R160.reuse, R166, R8 ;  /* 0x000000a6a008723c */ /* 0x040fe20000001808 */
[----:B------:R-:W-:Y:S07]  /*b2a0*/  LDSM.16.M88.4 R164, [R183] ;  /* 0x00000000b7a4783b */ /* 0x000fee0000000200 */
[C---:B------:R-:W-:Y:S08]  /*b2b0*/  HMMA.16816.F32 R12, R160.reuse, R168, R12 ;  /* 0x000000a8a00c723c */ /* 0x040ff0000000180c */
[C---:B------:R-:W-:Y:S01]  /*b2c0*/  HMMA.16816.F32 R16, R160.reuse, R170, R16 ;  /* 0x000000aaa010723c */ /* 0x040fe20000001810 */
[----:B------:R-:W-:Y:S07]  /*b2d0*/  LDSM.16.M88.4 R168, [R182] ;  /* 0x00000000b6a8783b */ /* 0x000fee0000000200 */
[C---:B------:R-:W-:Y:S08]  /*b2e0*/  HMMA.16816.F32 R20, R160.reuse, R156, R20 ;  /* 0x0000009ca014723c */ /* 0x040ff00000001814 */
[C---:B------:R-:W-:Y:S01]  /*b2f0*/  HMMA.16816.F32 R24, R160.reuse, R158, R24 ;  /* 0x0000009ea018723c */ /* 0x040fe20000001818 */
[----:B------:R-:W2:Y:S07]  /*b300*/  LDSM.16.M88.4 R156, [R196+0x2000] ;  /* 0x00200000c49c783b */ /* 0x000eae0000000200 */
[C---:B------:R-:W-:Y:S08]  /*b310*/  HMMA.16816.F32 R28, R160.reuse, R172, R28 ;  /* 0x000000aca01c723c */ /* 0x040ff0000000181c */
[----:B------:R-:W-:Y:S01]  /*b320*/  HMMA.16816.F32 R32, R160, R174, R32 ;  /* 0x000000aea020723c */ /* 0x000fe20000001820 */
[----:B------:R-:W5:Y:S04]  /*b330*/  LDSM.16.M88.4 R160, [R181] ;  /* 0x00000000b5a0783b */ /* 0x000f680000000200 */
[----:B------:R-:W2:Y:S03]  /*b340*/  LDSM.16.M88.4 R172, [R180] ;  /* 0x00000000b4ac783b */ /* 0x000ea60000000200 */
[C---:B-1----:R-:W-:Y:S08]  /*b350*/  HMMA.16816.F32 R4, R136.reuse, R144, R4 ;  /* 0x000000908804723c */ /* 0x042ff00000001804 */
[C---:B------:R-:W-:Y:S01]  /*b360*/  HMMA.16816.F32 R8, R136.reuse, R146, R8 ;  /* 0x000000928808723c */ /* 0x040fe20000001808 */
[----:B------:R-:W-:Y:S07]  /*b370*/  LDSM.16.M88.4 R144, [R191+0x8000] ;  /* 0x00800000bf90783b */ /* 0x000fee0000000200 */
[C---:B------:R-:W-:Y:S08]  /*b380*/  HMMA.16816.F32 R12, R136.reuse, R148, R12 ;  /* 0x00000094880c723c */ /* 0x040ff0000000180c */
[C---:B------:R-:W-:Y:S01]  /*b390*/  HMMA.16816.F32 R16, R136.reuse, R150, R16 ;  /* 0x000000968810723c */ /* 0x040fe20000001810 */
[----:B------:R-:W-:Y:S07]  /*b3a0*/  LDSM.16.M88.4 R148, [R191+0x8800] ;  /* 0x00880000bf94783b */ /* 0x000fee0000000200 */
[C---:B---3--:R-:W-:Y:S08]  /*b3b0*/  HMMA.16816.F32 R20, R136.reuse, R140, R20 ;  /* 0x0000008c8814723c */ /* 0x048ff00000001814 */
[C---:B------:R-:W-:Y:S01]  /*b3c0*/  HMMA.16816.F32 R24, R136.reuse, R142, R24 ;  /* 0x0000008e8818723c */ /* 0x040fe20000001818 */
[----:B------:R-:W1:Y:S07]  /*b3d0*/  LDSM.16.M88.4 R140, [R194+0x2000] ;  /* 0x00200000c28c783b */ /* 0x000e6e0000000200 */
[C---:B----4-:R-:W-:Y:S08]  /*b3e0*/  HMMA.16816.F32 R28, R136.reuse, R152, R28 ;  /* 0x00000098881c723c */ /* 0x050ff0000000181c */
[----:B------:R-:W-:Y:S01]  /*b3f0*/  HMMA.16816.F32 R32, R136, R154, R32 ;  /* 0x0000009a8820723c */ /* 0x000fe20000001820 */
[----:B------:R-:W3:Y:S04]  /*b400*/  LDSM.16.M88.4 R136, [R191+0x9000] ;  /* 0x00900000bf88783b */ /* 0x000ee80000000200 */
[----:B------:R-:W4:Y:S03]  /*b410*/  LDSM.16.M88.4 R152, [R191+0x9800] ;  /* 0x00980000bf98783b */ /* 0x000f260000000200 */
[C---:B--2---:R-:W-:Y:S08]  /*b420*/  HMMA.16816.F32 R4, R156.reuse, R164, R4 ;  /* 0x000000a49c04723c */ /* 0x044ff00000001804 */
[C---:B------:R-:W-:Y:S01]  /*b430*/  HMMA.16816.F32 R8, R156.reuse, R166, R8 ;  /* 0x000000a69c08723c */ /* 0x040fe20000001808 */
[----:B------:R-:W-:Y:S07]  /*b440*/  LDSM.16.M88.4 R164, [R184+0x2000] ;  /* 0x00200000b8a4783b */ /* 0x000fee0000000200 */
[C---:B------:R-:W-:Y:S08]  /*b450*/  HMMA.16816.F32 R12, R156.reuse, R168, R12 ;  /* 0x000000a89c0c723c */ /* 0x040ff0000000180c */
[C---:B------:R-:W-:Y:S01]  /*b460*/  HMMA.16816.F32 R16, R156.reuse, R170, R16 ;  /* 0x000000aa9c10723c */ /* 0x040fe20000001810 */
[----:B------:R-:W-:Y:S07]  /*b470*/  LDSM.16.M88.4 R168, [R184+0x2800] ;  /* 0x00280000b8a8783b */ /* 0x000fee0000000200 */
[C---:B-----5:R-:W-:Y:S08]  /*b480*/  HMMA.16816.F32 R20, R156.reuse, R160, R20 ;  /* 0x000000a09c14723c */ /* 0x060ff00000001814 */
[C---:B------:R-:W-:Y:S01]  /*b490*/  HMMA.16816.F32 R24, R156.reuse, R162, R24 ;  /* 0x000000a29c18723c */ /* 0x040fe20000001818 */
[----:B------:R-:W2:Y:S07]  /*b4a0*/  LDSM.16.M88.4 R160, [R193+0x2000] ;  /* 0x00200000c1a0783b */ /* 0x000eae0000000200 */
[C---:B------:R-:W-:Y:S08]  /*b4b0*/  HMMA.16816.F32 R28, R156.reuse, R172, R28 ;  /* 0x000000ac9c1c723c */ /* 0x040ff0000000181c */
[----:B------:R-:W-:Y:S01]  /*b4c0*/  HMMA.16816.F32 R32, R156, R174, R32 ;  /* 0x000000ae9c20723c */ /* 0x000fe20000001820 */
[----:B------:R-:W5:Y:S04]  /*b4d0*/  LDSM.16.M88.4 R156, [R184+0x3000] ;  /* 0x00300000b89c783b */ /* 0x000f680000000200 */
[----:B------:R-:W2:Y:S03]  /*b4e0*/  LDSM.16.M88.4 R172, [R184+0x3800] ;  /* 0x00380000b8ac783b */ /* 0x000ea60000000200 */
        /* <DEDUP_REMOVED lines=19> */
[C---:B-----5:R-:W-:Y:S08]  /*b620*/  HMMA.16816.F32 R20, R160.reuse, R156, R20 ;  /* 0x0000009ca014723c */ /* 0x060ff00000001814 */
        /* <DEDUP_REMOVED lines=32> */
[C---:B-1----:R-:W-:Y:S01]  /*b830*/  HMMA.16816.F32 R4, R140.reuse, R144, R4 ;  /* 0x000000908c04723c */ /* 0x042fe20000001804 */
[----:B------:R-:W-:Y:S04]  /*b840*/  DEPBAR.LE SB0, 0x0 ;  /* 0x000080000000791a */ /* 0x000fe80000000000 */
[----:B------:R-:W-:Y:S03]  /*b850*/  BAR.SYNC.DEFER_BLOCKING 0x0 ;  /* 0x0000000000007b1d */ /* 0x000fe60000010000 */
[C---:B------:R-:W-:Y:S08]  /*b860*/  HMMA.16816.F32 R8, R140.reuse, R146, R8 ;  /* 0x000000928c08723c */ /* 0x040ff00000001808 */
[C---:B------:R-:W-:Y:S08]  /*b870*/  HMMA.16816.F32 R12, R140.reuse, R148, R12 ;  /* 0x000000948c0c723c */ /* 0x040ff0000000180c */
[C---:B------:R-:W-:Y:S08]  /*b880*/  HMMA.16816.F32 R16, R140.reuse, R150, R16 ;  /* 0x000000968c10723c */ /* 0x040ff00000001810 */
[C---:B---3--:R-:W-:Y:S08]  /*b890*/  HMMA.16816.F32 R20, R140.reuse, R136, R20 ;  /* 0x000000888c14723c */ /* 0x048ff00000001814 */
[C---:B------:R-:W-:Y:S08]  /*b8a0*/  HMMA.16816.F32 R24, R140.reuse, R138, R24 ;  /* 0x0000008a8c18723c */ /* 0x040ff00000001818 */
[C---:B----4-:R-:W-:Y:S08]  /*b8b0*/  HMMA.16816.F32 R28, R140.reuse, R152, R28 ;  /* 0x000000988c1c723c */ /* 0x050ff0000000181c */
[----:B------:R-:W-:Y:S08]  /*b8c0*/  HMMA.16816.F32 R32, R140, R154, R32 ;  /* 0x0000009a8c20723c */ /* 0x000ff00000001820 */
[C---:B--2---:R-:W-:Y:S08]  /*b8d0*/  HMMA.16816.F32 R4, R160.reuse, R164, R4 ;  /* 0x000000a4a004723c */ /* 0x044ff00000001804 */
[C---:B------:R-:W-:Y:S08]  /*b8e0*/  HMMA.16816.F32 R8, R160.reuse, R166, R8 ;  /* 0x000000a6a008723c */ /* 0x040ff00000001808 */
[C---:B------:R-:W-:Y:S08]  /*b8f0*/  HMMA.16816.F32 R12, R160.reuse, R168, R12 ;  /* 0x000000a8a00c723c */ /* 0x040ff0000000180c */
[C---:B------:R-:W-:Y:S08]  /*b900*/  HMMA.16816.F32 R16, R160.reuse, R170, R16 ;  /* 0x000000aaa010723c */ /* 0x040ff00000001810 */
[C---:B-----5:R-:W-:Y:S08]  /*b910*/  HMMA.16816.F32 R20, R160.reuse, R156, R20 ;  /* 0x0000009ca014723c */ /* 0x060ff00000001814 */
[C---:B------:R-:W-:Y:S08]  /*b920*/  HMMA.16816.F32 R24, R160.reuse, R158, R24 ;  /* 0x0000009ea018723c */ /* 0x040ff00000001818 */
[C---:B------:R-:W-:Y:S08]  /*b930*/  HMMA.16816.F32 R28, R160.reuse, R172, R28 ;  /* 0x000000aca01c723c */ /* 0x040ff0000000181c */
[----:B------:R-:W-:Y:S01]  /*b940*/  HMMA.16816.F32 R32, R160, R174, R32 ;  /* 0x000000aea020723c */ /* 0x000fe20000001820 */
[----:B------:R-:W-:Y:S03]  /*b950*/  @!UPT UIADD3 URZ, URZ, URZ, URZ ;  /* 0x0000003f3f3ff290 */ /* 0x000fe6000fffe03f */
[----:B------:R-:W-:-:S11]  /*b960*/  @!P1 BRA `(.L_x_727) ;  /* 0x0000098000009947 */ /* 0x000fd60003800000 */
[----:B------:R-:W-:Y:S02]  /*b970*/  MOV R134, UR6 ;  /* 0x0000000600867c02 */ /* 0x000fe40008000f00 */
[----:B------:R-:W-:Y:S01]  /*b980*/  MOV R2, UR4 ;  /* 0x0000000400027c02 */ /* 0x000fe20008000f00 */
[----:B------:R-:W-:-:S06]  /*b990*/  @!P0 BRA `(.L_x_728) ;  /* 0x000003c000008947 */ /* 0x000fcc0003800000 */
[----:B------:R-:W-:Y:S01]  /*b9a0*/  IMAD.SHL.U32 R138, R207, 0x40, RZ ;  /* 0x00000040cf8a7824 */ /* 0x000fe200078e00ff */
[----:B------:R-:W-:Y:S04]  /*b9b0*/  IABS R3, c[0x0][0x2d0] ;  /* 0x0000b40000037a13 */ /* 0x000fe80000000000 */
[----:B------:R-:W1:Y:S01]  /*b9c0*/  I2F.RP R132, R3 ;  /* 0x0000000300847306 */ /* 0x000e620000209400 */
[C---:B------:R-:W-:Y:S02]  /*b9d0*/  IADD3 R137, R138.reuse, -0x80, RZ ;  /* 0xffffff808a897810 */ /* 0x040fe40007ffe0ff */
[----:B------:R-:W-:Y:S02]  /*b9e0*/  IADD3 R138, R138, -0x40, RZ ;  /* 0xffffffc08a8a7810 */ /* 0x000fe40007ffe0ff */
[----:B------:R-:W-:Y:S02]  /*b9f0*/  IABS R135, R137 ;  /* 0x0000008900877213 */ /* 0x000fe40000000000 */
[----:B------:R-:W-:Y:S02]  /*ba00*/  IABS R134, R138 ;  /* 0x0000008a00867213 */ /* 0x000fe40000000000 */
[----:B------:R-:W-:Y:S02]  /*ba10*/  LOP3.LUT R137, R137, c[0x0][0x2d0], RZ, 0x3c, !PT ;  /* 0x0000b40089897a12 */ /* 0x000fe400078e3cff */
[----:B------:R-:W-:Y:S01]  /*ba20*/  LOP3.LUT R138, R138, c[0x0][0x2d0], RZ, 0x3c, !PT ;  /* 0x0000b4008a8a7a12 */ /* 0x000fe200078e3cff */
[----:B-1----:R-:W1:Y:S02]  /*ba30*/  MUFU.RCP R2, R132 ;  /* 0x0000008400027308 */ /* 0x002e640000001000 */
[----:B-1----:R-:W-:Y:S08]  /*ba40*/  IADD3 R140, R2, 0xffffffe, RZ ;  /* 0x0ffffffe028c7810 */ /* 0x002ff00007ffe0ff */
[----:B------:R-:W1:Y:S02]  /*ba50*/  F2I.FTZ.U32.TRUNC.NTZ R141, R140 ;  /* 0x0000008c008d7305 */ /* 0x000e64000021f000 */
[--C-:B-1----:R-:W-:Y:S02]  /*ba60*/  IMAD.MOV R2, RZ, RZ, -R141.reuse ;  /* 0x000000ffff027224 */ /* 0x102fe400078e0a8d */
[----:B------:R-:W-:Y:S02]  /*ba70*/  IMAD.MOV.U32 R140, RZ, RZ, RZ ;  /* 0x000000ffff8c7224 */ /* 0x000fe400078e00ff */
[----:B------:R-:W-:Y:S04]  /*ba80*/  IMAD R2, R2, R3, RZ ;  /* 0x0000000302027224 */ /* 0x000fe800078e02ff */
[----:B------:R-:W-:Y:S06]  /*ba90*/  IMAD.HI.U32 R2, R141, R2, R140 ;  /* 0x000000028d027227 */ /* 0x000fec00078e008c */
[C---:B------:R-:W-:Y:S04]  /*baa0*/  IMAD.HI.U32 R136, R2.reuse, R135, RZ ;  /* 0x0000008702887227 */ /* 0x040fe800078e00ff */
[----:B------:R-:W-:Y:S02]  /*bab0*/  IMAD.MOV R132, RZ, RZ, -R136 ;  /* 0x000000ffff847224 */ /* 0x000fe400078e0a88 */
[----:B------:R-:W-:Y:S04]  /*bac0*/  IMAD.HI.U32 R2, R2, R134, RZ ;  /* 0x0000008602027227 */ /* 0x000fe800078e00ff */
[C---:B------:R-:W-:Y:S02]  /*bad0*/  IMAD R135, R3.reuse, R132, R135 ;  /* 0x0000008403877224 */ /* 0x040fe400078e0287 */
[----:B------:R-:W-:Y:S03]  /*bae0*/  IMAD.MOV R132, RZ, RZ, -R2 ;  /* 0x000000ffff847224 */ /* 0x000fe600078e0a02 */
[C---:B------:R-:W-:Y:S01]  /*baf0*/  ISETP.GT.U32.AND P1, PT, R3.reuse, R135, PT ;  /* 0x000000870300720c */ /* 0x040fe20003f24070 */
[C---:B------:R-:W-:Y:S05]  /*bb00*/  IMAD R134, R3.reuse, R132, R134 ;  /* 0x0000008403867224 */ /* 0x040fea00078e0286 */
[----:B------:R-:W-:Y:S07]  /*bb10*/  ISETP.GT.U32.AND P2, PT, R3, R134, PT ;  /* 0x000000860300720c */ /* 0x000fee0003f44070 */
[----:B------:R-:W-:Y:S01]  /*bb20*/  @!P1 IADD3 R136, R136, 0x1, RZ ;  /* 0x0000000188889810 */ /* 0x000fe20007ffe0ff */
[--C-:B------:R-:W-:Y:S05]  /*bb30*/  @!P1 IMAD.IADD R135, R135, 0x1, -R3.reuse ;  /* 0x0000000187879824 */ /* 0x100fea00078e0a03 */
[-C--:B------:R-:W-:Y:S01]  /*bb40*/  ISETP.GE.U32.AND P6, PT, R135, R3.reuse, PT ;  /* 0x000000038700720c */ /* 0x080fe20003fc6070 */
[----:B------:R-:W-:Y:S01]  /*bb50*/  @!P2 IMAD.IADD R134, R134, 0x1, -R3 ;  /* 0x000000018686a824 */ /* 0x000fe200078e0a03 */
[----:B------:R-:W-:Y:S02]  /*bb60*/  @!P2 IADD3 R2, R2, 0x1, RZ ;  /* 0x000000010202a810 */ /* 0x000fe40007ffe0ff */
[----:B------:R-:W-:Y:S02]  /*bb70*/  ISETP.GE.AND P2, PT, R137, RZ, PT ;  /* 0x000000ff8900720c */ /* 0x000fe40003f46270 */
[----:B------:R-:W-:Y:S02]  /*bb80*/  ISETP.GE.U32.AND P1, PT, R134, R3, PT ;  /* 0x000000038600720c */ /* 0x000fe40003f26070 */
[----:B------:R-:W-:Y:S05]  /*bb90*/  LOP3.LUT R3, RZ, c[0x0][0x2d0], RZ, 0x33, !PT ;  /* 0x0000b400ff037a12 */ /* 0x000fea00078e33ff */
[----:B------:R-:W-:Y:S02]  /*bba0*/  @P6 IADD3 R136, R136, 0x1, RZ ;  /* 0x0000000188886810 */ /* 0x000fe40007ffe0ff */
[----:B------:R-:W-:Y:S03]  /*bbb0*/  ISETP.GE.AND P6, PT, R138, RZ, PT ;  /* 0x000000ff8a00720c */ /* 0x000fe60003fc6270 */
[----:B------:R-:W-:Y:S01]  /*bbc0*/  @!P2 IMAD.MOV R136, RZ, RZ, -R136 ;  /* 0x000000ffff88a224 */ /* 0x000fe200078e0a88 */
[----:B------:R-:W-:Y:S02]  /*bbd0*/  @P1 IADD3 R2, R2, 0x1, RZ ;  /* 0x0000000102021810 */ /* 0x000fe40007ffe0ff */
[----:B------:R-:W-:Y:S04]  /*bbe0*/  ISETP.NE.AND P1, PT, RZ, c[0x0][0x2d0], PT ;  /* 0x0000b400ff007a0c */ /* 0x000fe80003f25270 */
[----:B------:R-:W-:Y:S03]  /*bbf0*/  SEL R135, R3, R136, !P1 ;  /* 0x0000008803877207 */ /* 0x000fe60004800000 */
[----:B------:R-:W-:Y:S01]  /*bc00*/  @!P6 IMAD.MOV R2, RZ, RZ, -R2 ;  /* 0x000000ffff02e224 */ /* 0x000fe200078e0a02 */
[----:B------:R-:W-:Y:S04]  /*bc10*/  LEA R140, P2, R135, R212, 0x2 ;  /* 0x000000d4878c7211 */ /* 0x000fe800078410ff */
[----:B------:R-:W-:Y:S02]  /*bc20*/  SEL R3, R3, R2, !P1 ;  /* 0x0000000203037207 */ /* 0x000fe40004800000 */
[-C--:B------:R-:W-:Y:S02]  /*bc30*/  LEA.HI.X.SX32 R141, R135, R213.reuse, 0x2, P2 ;  /* 0x000000d5878d7211 */ /* 0x080fe400010f16ff */
[C---:B------:R-:W-:Y:S01]  /*bc40*/  LEA R138, P1, R3.reuse, R212, 0x2 ;  /* 0x000000d4038a7211 */ /* 0x040fe200078210ff */
[C---:B------:R-:W-:Y:S02]  /*bc50*/  IMAD.IADD R2, R3.reuse, 0x1, -R135 ;  /* 0x0000000103027824 */ /* 0x040fe400078e0a87 */
[----:B------:R-:W2:Y:S01]  /*bc60*/  LDG.E R132, [R140.64] ;  /* 0x000000088c847981 */ /* 0x000ea2000c1e1900 */
[----:B------:R-:W-:Y:S01]  /*bc70*/  LEA.HI.X.SX32 R139, R3, R213, 0x2, P1 ;  /* 0x000000d5038b7211 */ /* 0x000fe200008f16ff */
[----:B------:R-:W-:Y:S04]  /*bc80*/  IMAD.MOV.U32 R3, RZ, RZ, 0x40 ;  /* 0x00000040ff037424 */ /* 0x000fe800078e00ff */
[----:B------:R-:W-:Y:S01]  /*bc90*/  IMAD R3, R2, c[0x0][0x2d0], -R3 ;  /* 0x0000b40002037a24 */ /* 0x000fe200078e0a03 */
[----:B------:R-:W2:Y:S03]  /*bca0*/  LDG.E R137, [R138.64] ;  /* 0x000000088a897981 */ /* 0x000ea6000c1e1900 */
[C---:B------:R-:W-:Y:S01]  /*bcb0*/  IMAD.WIDE.U32 R134, R3.reuse, c[0x0][0x198], RZ ;  /* 0x0000660003867a25 */ /* 0x040fe200078e00ff */
[----:B------:R-:W-:Y:S05]  /*bcc0*/  SHF.R.S32.HI R2, RZ, 0x1f, R3 ;  /* 0x0000001fff027819 */ /* 0x000fea0000011403 */
[----:B------:R-:W-:Y:S04]  /*bcd0*/  IMAD R2, R2, c[0x0][0x198], RZ ;  /* 0x0000660002027a24 */ /* 0x000fe800078e02ff */
[----:B------:R-:W-:Y:S04]  /*bce0*/  IMAD R2, R3, c[0x0][0x19c], R2 ;  /* 0x0000670003027a24 */ /* 0x000fe800078e0202 */
[----:B------:R-:W-:Y:S02]  /*bcf0*/  IMAD.IADD R135, R135, 0x1, R2 ;  /* 0x0000000187877824 */ /* 0x000fe400078e0202 */
[----:B--2---:R-:W-:Y:S04]  /*bd00*/  IMAD.IADD R137, R132, 0x1, -R137 ;  /* 0x0000000184897824 */ /* 0x004fe800078e0a89 */
[----:B------:R-:W-:Y:S01]  /*bd10*/  IMAD.WIDE.U32 R134, R137, c[0x0][0x180], R134 ;  /* 0x0000600089867a25 */ /* 0x000fe200078e0086 */
[----:B------:R-:W-:Y:S05]  /*bd20*/  SHF.R.S32.HI R3, RZ, 0x1f, R137 ;  /* 0x0000001fff037819 */ /* 0x000fea0000011489 */
[----:B------:R-:W-:Y:S04]  /*bd30*/  IMAD R2, R3, c[0x0][0x180], RZ ;  /* 0x0000600003027a24 */ /* 0x000fe800078e02ff */
[----:B------:R-:W-:Y:S04]  /*bd40*/  IMAD R2, R137, c[0x0][0x184], R2 ;  /* 0x0000610089027a24 */ /* 0x000fe800078e0202 */
[----:B------:R-:W-:Y:S02]  /*bd50*/  IMAD.IADD R2, R135, 0x1, R2 ;  /* 0x0000000187027824 */ /* 0x000fe400078e0202 */
.L_x_728:
[----:B------:R1:W-:Y:S01]  /*bd60*/  @P5 STS.128 [R208+0x6000], RZ ;  /* 0x006000ffd0005388 */ /* 0x0003e20000000c00 */
[C---:B------:R-:W-:Y:S02]  /*bd70*/  LEA R140, P1, R134.reuse, R216, 0x1 ;  /* 0x000000d8868c7211 */ /* 0x040fe400078208ff */
[----:B------:R-:W-:Y:S02]  /*bd80*/  IADD3 R135, P2, R203, R134, RZ ;  /* 0x00000086cb877210 */ /* 0x000fe40007f5e0ff */
[-CC-:B------:R-:W-:Y:S02]  /*bd90*/  LEA.HI.X R141, R134, R217.reuse, R2.reuse, 0x1, P1 ;  /* 0x000000d9868d7211 */ /* 0x180fe400008f0c02 */
[CC--:B------:R-:W-:Y:S01]  /*bda0*/  @!P5 LEA R138, P6, R135.reuse, R216.reuse, 0x1 ;  /* 0x000000d8878ad211 */ /* 0x0c0fe200078c08ff */
[C---:B------:R-:W-:Y:S01]  /*bdb0*/  IMAD.X R132, R202.reuse, 0x1, R2, P2 ;  /* 0x00000001ca847824 */ /* 0x040fe200010e0602 */
[CC--:B------:R-:W-:Y:S01]  /*bdc0*/  @!P4 LEA R136, P2, R135.reuse, R216.reuse, 0x1 ;  /* 0x000000d88788c211 */ /* 0x0c0fe200078408ff */
[----:B------:R-:W-:Y:S01]  /*bdd0*/  @!PT LDS RZ, [RZ] ;  /* 0x00000000fffff984 */ /* 0x000fe20000000800 */
[----:B------:R-:W-:Y:S01]  /*bde0*/  @!PT LDS RZ, [RZ] ;  /* 0x00000000fffff984 */ /* 0x000fe20000000800 */
[----:B------:R-:W-:Y:S01]  /*bdf0*/  @!PT LDS RZ, [RZ] ;  /* 0x00000000fffff984 */ /* 0x000fe20000000800 */
[----:B------:R1:W-:Y:S01]  /*be00*/  @!P5 LDGSTS.E.BYPASS.LTC128B.128 [R208+0x6000], [R140.64] ;  /* 0x060000008cd0dfae */ /* 0x0003e2000b901d48 */
[CC--:B------:R-:W-:Y:S02]  /*be10*/  @!P3 LEA R134, P1, R135.reuse, R216.reuse, 0x1 ;  /* 0x000000d88786b211 */ /* 0x0c0fe400078208ff */
[CCC-:B------:R-:W-:Y:S01]  /*be20*/  @!P5 LEA.HI.X R139, R135.reuse, R217.reuse, R132.reuse, 0x1, P6 ;  /* 0x000000d9878bd211 */ /* 0x1c0fe200030f0c84 */
[----:B------:R1:W-:Y:S01]  /*be30*/  @P4 STS.128 [R208+0x8000], RZ ;  /* 0x008000ffd0004388 */ /* 0x0003e20000000c00 */
[--C-:B------:R-:W-:Y:S02]  /*be40*/  @!P4 LEA.HI.X R137, R135, R217, R132.reuse, 0x1, P2 ;  /* 0x000000d98789c211 */ /* 0x100fe400010f0c84 */
[----:B------:R-:W-:Y:S01]  /*be50*/  IADD3 R3, P6, R203, R135, RZ ;  /* 0x00000087cb037210 */ /* 0x000fe20007fde0ff */
[----:B------:R-:W-:Y:S01]  /*be60*/  @!PT LDS RZ, [RZ] ;  /* 0x00000000fffff984 */ /* 0x000fe20000000800 */
[----:B------:R-:W-:Y:S01]  /*be70*/  @!PT LDS RZ, [RZ] ;  /* 0x00000000fffff984 */ /* 0x000fe20000000800 */
[----:B------:R-:W-:Y:S01]  /*be80*/  @!PT LDS RZ, [RZ] ;  /* 0x00000000fffff984 */ /* 0x000fe20000000800 */
[----:B------:R1:W-:Y:S01]  /*be90*/  @!P4 LDGSTS.E.BYPASS.LTC128B.128 [R208+0x8000], [R140.64+0x80] ;  /* 0x080000808cd0cfae */ /* 0x0003e2000b901d48 */
[-CC-:B------:R-:W-:Y:S02]  /*bea0*/  @!P3 LEA.HI.X R135, R135, R217.reuse, R132.reuse, 0x1, P1 ;  /* 0x000000d98787b211 */ /* 0x180fe400008f0c84 */
[CC--:B------:R-:W-:Y:S01]  /*beb0*/  @!P4 LEA R144, P2, R3.reuse, R216.reuse, 0x1 ;  /* 0x000000d80390c211 */ /* 0x0c0fe200078408ff */
[----:B------:R1:W-:Y:S01]  /*bec0*/  @P3 STS.128 [R208+0xa000], RZ ;  /* 0x00a000ffd0003388 */ /* 0x0003e20000000c00 */
[CC--:B------:R-:W-:Y:S01]  /*bed0*/  @!P3 LEA R142, P1, R3.reuse, R216.reuse, 0x1 ;  /* 0x000000d8038eb211 */ /* 0x0c0fe200078208ff */
[----:B------:R-:W-:Y:S01]  /*bee0*/  IMAD.X R132, R202, 0x1, R132, P6 ;  /* 0x00000001ca847824 */ /* 0x000fe200030e0684 */
[CC--:B------:R-:W-:Y:S01]  /*bef0*/  @!P5 LEA R146, P6, R3.reuse, R216.reuse, 0x1 ;  /* 0x000000d80392d211 */ /* 0x0c0fe200078c08ff */
[----:B------:R-:W-:Y:S01]  /*bf00*/  @!PT LDS RZ, [RZ] ;  /* 0x00000000fffff984 */ /* 0x000fe20000000800 */
[----:B------:R-:W-:Y:S01]  /*bf10*/  @!PT LDS RZ, [RZ] ;  /* 0x00000000fffff984 */ /* 0x000fe20000000800 */
[----:B------:R-:W-:Y:S01]  /*bf20*/  @!PT LDS RZ, [RZ] ;  /* 0x00000000fffff984 */ /* 0x000fe20000000800 */
[----:B------:R1:W-:Y:S03]  /*bf30*/  @!P3 LDGSTS.E.BYPASS.LTC128B.128 [R208+0xa000], [R140.64+0x100] ;  /* 0x0a0001008cd0bfae */ /* 0x0003e6000b901d48 */
[CCC-:B------:R-:W-:Y:S01]  /*bf40*/  @!P5 LEA.HI.X R147, R3.reuse, R217.reuse, R132.reuse, 0x1, P6 ;  /* 0x000000d90393d211 */ /* 0x1c0fe200030f0c84 */
[----:B------:R1:W-:Y:S01]  /*bf50*/  @P5 STS.128 [R208+0x6800], RZ ;  /* 0x006800ffd0005388 */ /* 0x0003e20000000c00 */
[CCC-:B------:R-:W-:Y:S02]  /*bf60*/  @!P4 LEA.HI.X R145, R3.reuse, R217.reuse, R132.reuse, 0x1, P2 ;  /* 0x000000d90391c211 */ /* 0x1c0fe400010f0c84 */
[--C-:B------:R-:W-:Y:S01]  /*bf70*/  @!P3 LEA.HI.X R143, R3, R217, R132.reuse, 0x1, P1 ;  /* 0x000000d9038fb211 */ /* 0x100fe200008f0c84 */
[----:B------:R-:W-:Y:S01]  /*bf80*/  @!PT LDS RZ, [RZ] ;  /* 0x00000000fffff984 */ /* 0x000fe20000000800 */
[----:B------:R-:W-:Y:S01]  /*bf90*/  @!PT LDS RZ, [RZ] ;  /* 0x00000000fffff984 */ /* 0x000fe20000000800 */
[----:B------:R-:W-:Y:S01]  /*bfa0*/  @!PT LDS RZ, [RZ] ;  /* 0x00000000fffff984 */ /* 0x000fe20000000800 */
[----:B------:R1:W-:Y:S01]  /*bfb0*/  @!P5 LDGSTS.E.BYPASS.LTC128B.128 [R208+0x6800], [R138.64] ;  /* 0x068000008ad0dfae */ /* 0x0003e2000b901d48 */
[----:B------:R-:W-:Y:S03]  /*bfc0*/  IADD3 R2, P6, R203, R3, RZ ;  /* 0x00000003cb027210 */ /* 0x000fe60007fde0ff */
[----:B------:R1:W-:Y:S01]  /*bfd0*/  @P4 STS.128 [R208+0x8800], RZ ;  /* 0x008800ffd0004388 */ /* 0x0003e20000000c00 */
[-C--:B------:R-:W-:Y:S01]  /*bfe0*/  @!P4 LEA R148, P2, R2, R216.reuse, 0x1 ;  /* 0x000000d80294c211 */ /* 0x080fe200078408ff */
[----:B------:R-:W-:Y:S01]  /*bff0*/  IMAD.X R132, R202, 0x1, R132, P6 ;  /* 0x00000001ca847824 */ /* 0x000fe200030e0684 */
[CC--:B------:R-:W-:Y:S01]  /*c000*/  @!P5 LEA R150, P6, R2.reuse, R216.reuse, 0x1 ;  /* 0x000000d80296d211 */ /* 0x0c0fe200078c08ff */
[----:B------:R-:W-:Y:S01]  /*c010*/  @!PT LDS RZ, [RZ] ;  /* 0x00000000fffff984 */ /* 0x000fe20000000800 */
[----:B------:R-:W-:Y:S01]  /*c020*/  @!PT LDS RZ, [RZ] ;  /* 0x00000000fffff984 */ /* 0x000fe20000000800 */
[----:B------:R-:W-:Y:S01]  /*c030*/  @!PT LDS RZ, [RZ] ;  /* 0x00000000fffff984 */ /* 0x000fe20000000800 */
[----:B------:R1:W-:Y:S01]  /*c040*/  @!P4 LDGSTS.E.BYPASS.LTC128B.128 [R208+0x8800], [R136.64+0x80] ;  /* 0x0880008088d0cfae */ /* 0x0003e2000b901d48 */
[C---:B------:R-:W-:Y:S01]  /*c050*/  @!P3 LEA R152, P1, R2.reuse, R216, 0x1 ;  /* 0x000000d80298b211 */ /* 0x040fe200078208ff */
[----:B------:R-:W-:Y:S01]  /*c060*/  IMAD.MOV.U32 R216, RZ, RZ, R140 ;  /* 0x000000ffffd87224 */ /* 0x000fe200078e008c */
[CCC-:B------:R-:W-:Y:S01]  /*c070*/  @!P5 LEA.HI.X R151, R2.reuse, R217.reuse, R132.reuse, 0x1, P6 ;  /* 0x000000d90297d211 */ /* 0x1c0fe200030f0c84 */
[----:B------:R1:W-:Y:S01]  /*c080*/  @P3 STS.128 [R208+0xa800], RZ ;  /* 0x00a800ffd0003388 */ /* 0x0003e20000000c00 */
[CCC-:B------:R-:W-:Y:S02]  /*c090*/  @!P4 LEA.HI.X R149, R2.reuse, R217.reuse, R132.reuse, 0x1, P2 ;  /* 0x000000d90295c211 */ /* 0x1c0fe400010f0c84 */
[----:B------:R-:W-:Y:S01]  /*c0a0*/  @!P3 LEA.HI.X R153, R2, R217, R132, 0x1, P1 ;  /* 0x000000d90299b211 */ /* 0x000fe200008f0c84 */
[----:B------:R-:W-:Y:S01]  /*c0b0*/  @!PT LDS RZ, [RZ] ;  /* 0x00000000fffff984 */ /* 0x000fe20000000800 */
[----:B------:R-:W-:Y:S01]  /*c0c0*/  @!PT LDS RZ, [RZ] ;  /* 0x00000000fffff984 */ /* 0x000fe20000000800 */
[----:B------:R-:W-:Y:S01]  /*c0d0*/  @!PT LDS RZ, [RZ] ;  /* 0x00000000fffff984 */ /* 0x000fe20000000800 */
[----:B------:R1:W-:Y:S01]  /*c0e0*/  @!P3 LDGSTS.E.BYPASS.LTC128B.128 [R208+0xa800], [R134.64+0x100] ;  /* 0x0a80010086d0bfae */ /* 0x0003e2000b901d48 */
[----:B------:R-:W-:Y:S03]  /*c0f0*/  IMAD.MOV.U32 R217, RZ, RZ, R141 ;  /* 0x000000ffffd97224 */ /* 0x000fe600078e008d */
        /* <DEDUP_REMOVED lines=30> */
[----:B------:R-:W0:Y:S02]  /*c2e0*/  LDGDEPBAR ;  /* 0x00000000000079af */ /* 0x000e240000000000 */
.L_x_727:
[----:B------:R-:W-:Y:S01]  /*c2f0*/  FMNMX.FTZ R2, R4, R133, !PT ;  /* 0x0000008504027209 */ /* 0x000fe20007810000 */
[----:B-1----:R-:W-:Y:S01]  /*c300*/  LDSM.16.MT88.4 R140, [R190+0xc000] ;  /* 0x00c00000be8c783b */ /* 0x002fe20000004200 */
[----:B------:R-:W-:Y:S02]  /*c310*/  FMNMX.FTZ R132, R6, R0, !PT ;  /* 0x0000000006847209 */ /* 0x000fe40007810000 */
[----:B------:R-:W-:Y:S02]  /*c320*/  FMNMX.FTZ R3, R5, R2, !PT ;  /* 0x0000000205037209 */ /* 0x000fe40007810000 */
[----:B------:R-:W-:Y:S02]  /*c330*/  FMNMX.FTZ R135, R7, R132, !PT ;  /* 0x0000008407877209 */ /* 0x000fe40007810000 */
[----:B------:R-:W-:Y:S01]  /*c340*/  FMNMX.FTZ R2, R8, R3, !PT ;  /* 0x0000000308027209 */ /* 0x000fe20007810000 */
[----:B------:R-:W-:Y:S01]  /*c350*/  LDSM.16.MT88.4 R144, [R189+0xc000] ;  /* 0x00c00000bd90783b */ /* 0x000fe20000004200 */
        /* <DEDUP_REMOVED lines=23> */
[----:B------:R-:W-:Y:S02]  /*c4d0*/  FMNMX.FTZ R2, R28, R3, !PT ;  /* 0x000000031c027209 */ /* 0x000fe40007810000 */
[----:B------:R-:W-:Y:S02]  /*c4e0*/  FMNMX.FTZ R132, R30, R135, !PT ;  /* 0x000000871e847209 */ /* 0x000fe40007810000 */
[----:B------:R-:W-:Y:S04]  /*c4f0*/  FMNMX.FTZ R3, R29, R2, !PT ;  /* 0x000000021d037209 */ /* 0x000fe80007810000 */
[----:B------:R-:W-:Y:S02]  /*c500*/  FMNMX.FTZ R2, R32, R3, !PT ;  /* 0x0000000320027209 */ /* 0x000fe40007810000 */
[----:B------:R-:W-:Y:S02]  /*c510*/  FMNMX.FTZ R3, R31, R132, !PT ;  /* 0x000000841f037209 */ /* 0x000fe40007810000 */
[----:B------:R-:W-:Y:S02]  /*c520*/  FMNMX.FTZ R136, R33, R2, !PT ;  /* 0x0000000221887209 */ /* 0x000fe40007810000 */
[----:B------:R-:W-:Y:S03]  /*c530*/  FMNMX.FTZ R2, R34, R3, !PT ;  /* 0x0000000322027209 */ /* 0x000fe60007810000 */
[----:B------:R-:W-:Y:S01]  /*c540*/  SHFL.BFLY PT, R3, R136, 0x2, 0x1f ;  /* 0x0c401f0088037f89 */ /* 0x000fe200000e0000 */
[----:B------:R-:W-:Y:S07]  /*c550*/  FMNMX.FTZ R137, R35, R2, !PT ;  /* 0x0000000223897209 */ /* 0x000fee0007810000 */
[----:B------:R-:W1:Y:S02]  /*c560*/  SHFL.BFLY PT, R2, R137, 0x2, 0x1f ;  /* 0x0c401f0089027f89 */ /* 0x000e6400000e0000 */
[----:B-1----:R-:W-:Y:S02]  /*c570*/  FMNMX.FTZ R134, R137, R2, !PT ;  /* 0x0000000289867209 */ /* 0x002fe40007810000 */
[----:B------:R-:W-:Y:S04]  /*c580*/  FMNMX.FTZ R139, R136, R3, !PT ;  /* 0x00000003888b7209 */ /* 0x000fe80007810000 */
[----:B------:R-:W1:Y:S08]  /*c590*/  SHFL.BFLY PT, R3, R134, 0x1, 0x1f ;  /* 0x0c201f0086037f89 */ /* 0x000e7000000e0000 */
[----:B------:R-:W2:Y:S01]  /*c5a0*/  SHFL.BFLY PT, R132, R139, 0x1, 0x1f ;  /* 0x0c201f008b847f89 */ /* 0x000ea200000e0000 */
[----:B-1----:R-:W-:Y:S05]  /*c5b0*/  FMNMX.FTZ R3, R134, R3, !PT ;  /* 0x0000000386037209 */ /* 0x002fea0007810000 */
[----:B------:R-:W-:Y:S01]  /*c5c0*/  FMUL.FTZ R167, R3, c[0x0][0x23c] ;  /* 0x00008f0003a77a20 */ /* 0x000fe20000410000 */
[----:B--2---:R-:W-:Y:S02]  /*c5d0*/  FMNMX.FTZ R132, R139, R132, !PT ;  /* 0x000000848b847209 */ /* 0x004fe40007810000 */
[----:B------:R-:W1:Y:S02]  /*c5e0*/  LDSM.16.MT88.4 R136, [R192+0xc000] ;  /* 0x00c00000c088783b */ /* 0x000e640000004200 */
[C---:B------:R-:W-:Y:S01]  /*c5f0*/  FSETP.NEU.FTZ.AND P1, PT, R132.reuse, -INF , PT ;  /* 0xff8000008400780b */ /* 0x040fe20003f3d000 */
[C---:B------:R-:W-:Y:S02]  /*c600*/  FADD.FTZ R2, -R132.reuse, R133 ;  /* 0x0000008584027221 */ /* 0x040fe40000010100 */
[----:B------:R-:W-:Y:S02]  /*c610*/  FMUL.FTZ R168, R132, c[0x0][0x23c] ;  /* 0x00008f0084a87a20 */ /* 0x000fe40000410000 */
[----:B------:R-:W-:Y:S02]  /*c620*/  FMUL.FTZ R135, R2, c[0x0][0x23c] ;  /* 0x00008f0002877a20 */ /* 0x000fe40000410000 */
[C---:B------:R-:W-:Y:S01]  /*c630*/  FADD.FTZ R133, -R3.reuse, R0 ;  /* 0x0000000003857221 */ /* 0x040fe20000010100 */
[----:B------:R-:W-:Y:S01]  /*c640*/  FSEL R168, R168, RZ, P1 ;  /* 0x000000ffa8a87208 */ /* 0x000fe20000800000 */
[----:B------:R2:W3:Y:S01]  /*c650*/  MUFU.EX2 R2, R135 ;  /* 0x0000008700027308 */ /* 0x0004e20000000800 */
[----:B------:R-:W-:Y:S01]  /*c660*/  FSETP.NEU.FTZ.AND P1, PT, R3, -INF , PT ;  /* 0xff8000000300780b */ /* 0x000fe20003f3d000 */
[----:B------:R-:W-:Y:S01]  /*c670*/  FMUL.FTZ R0, R133, c[0x0][0x23c] ;  /* 0x00008f0085007a20 */ /* 0x000fe20000410000 */
[----:B------:R-:W-:Y:S01]  /*c680*/  MOV R133, R132 ;  /* 0x0000008400857202 */ /* 0x000fe20000000f00 */
[--C-:B------:R-:W-:Y:S01]  /*c690*/  FFMA.FTZ R164, R4, c[0x0][0x23c], -R168.reuse ;  /* 0x00008f0004a47a23 */ /* 0x100fe200000108a8 */
[----:B------:R-:W-:Y:S01]  /*c6a0*/  FSEL R167, R167, RZ, P1 ;  /* 0x000000ffa7a77208 */ /* 0x000fe20000800000 */
[--C-:B------:R-:W-:Y:S01]  /*c6b0*/  FFMA.FTZ R5, R5, c[0x0][0x23c], -R168.reuse ;  /* 0x00008f0005057a23 */ /* 0x100fe200000108a8 */
[----:B------:R-:W-:Y:S01]  /*c6c0*/  ISETP.GT.AND P1, PT, R207, 0x1, PT ;  /* 0x00000001cf00780c */ /* 0x000fe20003f24270 */
[--C-:B------:R-:W-:Y:S02]  /*c6d0*/  FFMA.FTZ R134, R8, c[0x0][0x23c], -R168.reuse ;  /* 0x00008f0008867a23 */ /* 0x100fe400000108a8 */
[--C-:B------:R-:W-:Y:S01]  /*c6e0*/  FFMA.FTZ R6, R6, c[0x0][0x23c], -R167.reuse ;  /* 0x00008f0006067a23 */ /* 0x100fe200000108a7 */
[----:B------:R-:W4:Y:S01]  /*c6f0*/  MUFU.EX2 R0, R0 ;  /* 0x0000000000007308 */ /* 0x000f220000000800 */
[--C-:B------:R-:W-:Y:S02]  /*c700*/  FFMA.FTZ R7, R7, c[0x0][0x23c], -R167.reuse ;  /* 0x00008f0007077a23 */ /* 0x100fe400000108a7 */
[--C-:B------:R-:W-:Y:S02]  /*c710*/  FFMA.FTZ R165, R10, c[0x0][0x23c], -R167.reuse ;  /* 0x00008f000aa57a23 */ /* 0x100fe400000108a7 */
[--C-:B------:R-:W-:Y:S02]  /*c720*/  FFMA.FTZ R166, R11, c[0x0][0x23c], -R167.reuse ;  /* 0x00008f000ba67a23 */ /* 0x100fe400000108a7 */
[--C-:B------:R-:W-:Y:S02]  /*c730*/  FFMA.FTZ R220, R32, c[0x0][0x23c], -R168.reuse ;  /* 0x00008f0020dc7a23 */ /* 0x100fe400000108a8 */
[--C-:B------:R-:W-:Y:S01]  /*c740*/  FFMA.FTZ R224, R34, c[0x0][0x23c], -R167.reuse ;  /* 0x00008f0022e07a23 */ /* 0x100fe200000108a7 */
[----:B------:R-:W-:Y:S01]  /*c750*/  MUFU.EX2 R164, R164 ;  /* 0x000000a400a47308 */ /* 0x000fe20000000800 */
[--C-:B------:R-:W-:Y:S02]  /*c760*/  FFMA.FTZ R169, R12, c[0x0][0x23c], -R168.reuse ;  /* 0x00008f000ca97a23 */ /* 0x100fe400000108a8 */
[--C-:B--2---:R-:W-:Y:S02]  /*c770*/  FFMA.FTZ R135, R9, c[0x0][0x23c], -R168.reuse ;  /* 0x00008f0009877a23 */ /* 0x104fe400000108a8 */
[C---:B---3--:R-:W-:Y:S02]  /*c780*/  FMUL.FTZ R8, R2.reuse, R128 ;  /* 0x0000008002087220 */ /* 0x048fe40000410000 */
[C---:B------:R-:W-:Y:S02]  /*c790*/  FMUL.FTZ R9, R2.reuse, R129 ;  /* 0x0000008102097220 */ /* 0x040fe40000410000 */
[C---:B------:R-:W-:Y:S01]  /*c7a0*/  FMUL.FTZ R36, R2.reuse, R36 ;  /* 0x0000002402247220 */ /* 0x040fe20000410000 */
[----:B------:R-:W2:Y:S01]  /*c7b0*/  MUFU.EX2 R5, R5 ;  /* 0x0000000500057308 */ /* 0x000ea20000000800 */
[C---:B------:R-:W-:Y:S02]  /*c7c0*/  FMUL.FTZ R37, R2.reuse, R37 ;  /* 0x0000002502257220 */ /* 0x040fe40000410000 */
[----:B------:R-:W-:Y:S02]  /*c7d0*/  FMUL.FTZ R40, R2, R40 ;  /* 0x0000002802287220 */ /* 0x000fe40000410000 */
[C---:B----4-:R-:W-:Y:S02]  /*c7e0*/  FMUL.FTZ R10, R0.reuse, R130 ;  /* 0x00000082000a7220 */ /* 0x050fe40000410000 */
[C---:B------:R-:W-:Y:S02]  /*c7f0*/  FMUL.FTZ R11, R0.reuse, R131 ;  /* 0x00000083000b7220 */ /* 0x040fe40000410000 */
[C---:B------:R-:W-:Y:S01]  /*c800*/  FMUL.FTZ R38, R0.reuse, R38 ;  /* 0x0000002600267220 */ /* 0x040fe20000410000 */
[----:B------:R-:W-:Y:S01]  /*c810*/  MUFU.EX2 R6, R6 ;  /* 0x0000000600067308 */ /* 0x000fe20000000800 */
[----:B------:R-:W-:Y:S02]  /*c820*/  FMUL.FTZ R39, R0, R39 ;  /* 0x0000002700277220 */ /* 0x000fe40000410000 */
[----:B------:R-:W-:Y:S02]  /*c830*/  FMUL.FTZ R41, R2, R41 ;  /* 0x0000002902297220 */ /* 0x000fe40000410000 */
[C---:B------:R-:W-:Y:S02]  /*c840*/  FMUL.FTZ R42, R0.reuse, R42 ;  /* 0x0000002a002a7220 */ /* 0x040fe40000410000 */
[----:B------:R-:W-:Y:S02]  /*c850*/  FMUL.FTZ R43, R0, R43 ;  /* 0x0000002b002b7220 */ /* 0x000fe40000410000 */
[C---:B------:R-:W-:Y:S01]  /*c860*/  FMUL.FTZ R44, R2.reuse, R44 ;  /* 0x0000002c022c7220 */ /* 0x040fe20000410000 */
[----:B------:R-:W3:Y:S01]  /*c870*/  MUFU.EX2 R7, R7 ;  /* 0x0000000700077308 */ /* 0x000ee20000000800 */
[----:B------:R-:W-:Y:S02]  /*c880*/  FMUL.FTZ R45, R2, R45 ;  /* 0x0000002d022d7220 */ /* 0x000fe40000410000 */
[C---:B------:R-:W-:Y:S01]  /*c890*/  FMUL.FTZ R46, R0.reuse, R46 ;  /* 0x0000002e002e7220 */ /* 0x040fe20000410000 */
[----:B--2---:R-:W-:Y:S01]  /*c8a0*/  F2FP.PACK_AB R128, R5, R164 ;  /* 0x000000a40580723e */ /* 0x004fe200000000ff */
[----:B------:R-:W-:Y:S02]  /*c8b0*/  FMUL.FTZ R47, R0, R47 ;  /* 0x0000002f002f7220 */ /* 0x000fe40000410000 */
[C---:B------:R-:W-:Y:S02]  /*c8c0*/  FMUL.FTZ R48, R2.reuse, R48 ;  /* 0x0000003002307220 */ /* 0x040fe40000410000 */
[----:B------:R-:W-:Y:S01]  /*c8d0*/  FMUL.FTZ R49, R2, R49 ;  /* 0x0000003102317220 */ /* 0x000fe20000410000 */
[----:B------:R-:W-:Y:S01]  /*c8e0*/  MUFU.EX2 R134, R134 ;  /* 0x0000008600867308 */ /* 0x000fe20000000800 */
[C---:B------:R-:W-:Y:S02]  /*c8f0*/  FMUL.FTZ R50, R0.reuse, R50 ;  /* 0x0000003200327220 */ /* 0x040fe40000410000 */
[----:B------:R-:W-:Y:S02]  /*c900*/  FMUL.FTZ R51, R0, R51 ;  /* 0x0000003300337220 */ /* 0x000fe40000410000 */
[C---:B------:R-:W-:Y:S02]  /*c910*/  FMUL.FTZ R12, R2.reuse, R124 ;  /* 0x0000007c020c7220 */ /* 0x040fe40000410000 */
[C---:B------:R-:W-:Y:S02]  /*c920*/  FMUL.FTZ R52, R2.reuse, R52 ;  /* 0x0000003402347220 */ /* 0x040fe40000410000 */
[----:B------:R-:W-:Y:S01]  /*c930*/  FMUL.FTZ R53, R2, R53 ;  /* 0x0000003502357220 */ /* 0x000fe20000410000 */
[----:B------:R-:W2:Y:S01]  /*c940*/  MUFU.EX2 R135, R135 ;  /* 0x0000008700877308 */ /* 0x000ea20000000800 */
[C---:B------:R-:W-:Y:S02]  /*c950*/  FMUL.FTZ R54, R0.reuse, R54 ;  /* 0x0000003600367220 */ /* 0x040fe40000410000 */
[----:B------:R-:W-:Y:S01]  /*c960*/  FMUL.FTZ R55, R0, R55 ;  /* 0x0000003700377220 */ /* 0x000fe20000410000 */
[----:B---3--:R-:W-:Y:S01]  /*c970*/  F2FP.PACK_AB R129, R7, R6 ;  /* 0x000000060781723e */ /* 0x008fe200000000ff */
[C---:B------:R-:W-:Y:S02]  /*c980*/  FMUL.FTZ R56, R2.reuse, R56 ;  /* 0x0000003802387220 */ /* 0x040fe40000410000 */
[----:B------:R-:W-:Y:S02]  /*c990*/  FMUL.FTZ R57, R2, R57 ;  /* 0x0000003902397220 */ /* 0x000fe40000410000 */
[C---:B------:R-:W-:Y:S01]  /*c9a0*/  FMUL.FTZ R58, R0.reuse, R58 ;  /* 0x0000003a003a7220 */ /* 0x040fe20000410000 */
[----:B------:R-:W-:Y:S01]  /*c9b0*/  MUFU.EX2 R165, R165 ;  /* 0x000000a500a57308 */ /* 0x000fe20000000800 */
[----:B------:R-:W-:Y:S02]  /*c9c0*/  FMUL.FTZ R59, R0, R59 ;  /* 0x0000003b003b7220 */ /* 0x000fe40000410000 */
[C---:B------:R-:W-:Y:S02]  /*c9d0*/  FMUL.FTZ R60, R2.reuse, R60 ;  /* 0x0000003c023c7220 */ /* 0x040fe40000410000 */
[----:B------:R-:W-:Y:S02]  /*c9e0*/  FMUL.FTZ R61, R2, R61 ;  /* 0x0000003d023d7220 */ /* 0x000fe40000410000 */
[C---:B------:R-:W-:Y:S02]  /*c9f0*/  FMUL.FTZ R62, R0.reuse, R62 ;  /* 0x0000003e003e7220 */ /* 0x040fe40000410000 */
[----:B------:R-:W-:Y:S01]  /*ca00*/  FMUL.FTZ R63, R0, R63 ;  /* 0x0000003f003f7220 */ /* 0x000fe20000410000 */
[----:B------:R-:W3:Y:S01]  /*ca10*/  MUFU.EX2 R166, R166 ;  /* 0x000000a600a67308 */ /* 0x000ee20000000800 */
[C---:B------:R-:W-:Y:S02]  /*ca20*/  FMUL.FTZ R64, R2.reuse, R64 ;  /* 0x0000004002407220 */ /* 0x040fe40000410000 */
[----:B------:R-:W-:Y:S01]  /*ca30*/  FMUL.FTZ R65, R2, R65 ;  /* 0x0000004102417220 */ /* 0x000fe20000410000 */
[----:B--2---:R-:W-:Y:S01]  /*ca40*/  F2FP.PACK_AB R130, R135, R134 ;  /* 0x000000868782723e */ /* 0x004fe200000000ff */
        /* <DEDUP_REMOVED lines=9> */
[----:B------:R-:W-:Y:S01]  /*cae0*/  MUFU.EX2 R220, R220 ;  /* 0x000000dc00dc7308 */ /* 0x000fe20000000800 */
[C---:B------:R-:W-:Y:S02]  /*caf0*/  FMUL.FTZ R74, R0.reuse, R74 ;  /* 0x0000004a004a7220 */ /* 0x040fe40000410000 */
[----:B------:R-:W-:Y:S01]  /*cb00*/  FMUL.FTZ R75, R0, R75 ;  /* 0x0000004b004b7220 */ /* 0x000fe20000410000 */
[----:B---3--:R-:W-:Y:S01]  /*cb10*/  F2FP.PACK_AB R131, R166, R165 ;  /* 0x000000a5a683723e */ /* 0x008fe200000000ff */
[C---:B------:R-:W-:Y:S02]  /*cb20*/  FMUL.FTZ R76, R2.reuse, R76 ;  /* 0x0000004c024c7220 */ /* 0x040fe40000410000 */
[----:B------:R-:W-:Y:S02]  /*cb30*/  FMUL.FTZ R77, R2, R77 ;  /* 0x0000004d024d7220 */ /* 0x000fe40000410000 */
[C---:B------:R-:W-:Y:S01]  /*cb40*/  FMUL.FTZ R78, R0.reuse, R78 ;  /* 0x0000004e004e7220 */ /* 0x040fe20000410000 */
[----:B------:R-:W-:Y:S01]  /*cb50*/  MUFU.EX2 R224, R224 ;  /* 0x000000e000e07308 */ /* 0x000fe20000000800 */
[C---:B-1----:R-:W-:Y:S05]  /*cb60*/  HMMA.16816.F32 R8, R128.reuse, R136, R8 ;  /* 0x000000888008723c */ /* 0x042fea0000001808 */
[----:B------:R-:W-:Y:S02]  /*cb70*/  FMUL.FTZ R79, R0, R79 ;  /* 0x0000004f004f7220 */ /* 0x000fe40000410000 */
[C---:B------:R-:W-:Y:S01]  /*cb80*/  FMUL.FTZ R80, R2.reuse, R80 ;  /* 0x0000005002507220 */ /* 0x040fe20000410000 */
[C---:B------:R-:W-:Y:S01]  /*cb90*/  HMMA.16816.F32 R36, R128.reuse, R138, R36 ;  /* 0x0000008a8024723c */ /* 0x040fe20000001824 */
[----:B------:R-:W1:Y:S03]  /*cba0*/  LDSM.16.MT88.4 R136, [R188+0xc000] ;  /* 0x00c00000bc88783b */ /* 0x000e660000004200 */
[----:B------:R-:W-:Y:S02]  /*cbb0*/  FMUL.FTZ R81, R2, R81 ;  /* 0x0000005102517220 */ /* 0x000fe40000410000 */
[C---:B------:R-:W-:Y:S02]  /*cbc0*/  FMUL.FTZ R82, R0.reuse, R82 ;  /* 0x0000005200527220 */ /* 0x040fe40000410000 */
[C---:B------:R-:W-:Y:S04]  /*cbd0*/  HMMA.16816.F32 R40, R128.reuse, R140, R40 ;  /* 0x0000008c8028723c */ /* 0x040fe80000001828 */
[----:B------:R-:W-:Y:S02]  /*cbe0*/  FMUL.FTZ R83, R0, R83 ;  /* 0x0000005300537220 */ /* 0x000fe40000410000 */
[C---:B------:R-:W-:Y:S02]  /*cbf0*/  FMUL.FTZ R84, R2.reuse, R84 ;  /* 0x0000005402547220 */ /* 0x040fe40000410000 */
[C---:B------:R-:W-:Y:S01]  /*cc00*/  HMMA.16816.F32 R44, R128.reuse, R142, R44 ;  /* 0x0000008e802c723c */ /* 0x040fe2000000182c */
[----:B------:R-:W2:Y:S03]  /*cc10*/  LDSM.16.MT88.4 R140, [R192+0xe000] ;  /* 0x00e00000c08c783b */ /* 0x000ea60000004200 */
[----:B------:R-:W-:Y:S02]  /*cc20*/  FMUL.FTZ R85, R2, R85 ;  /* 0x0000005502557220 */ /* 0x000fe40000410000 */
[C---:B------:R-:W-:Y:S02]  /*cc30*/  FMUL.FTZ R86, R0.reuse, R86 ;  /* 0x0000005600567220 */ /* 0x040fe40000410000 */
[C---:B------:R-:W-:Y:S04]  /*cc40*/  HMMA.16816.F32 R48, R128.reuse, R144, R48 ;  /* 0x000000908030723c */ /* 0x040fe80000001830 */
[----:B------:R-:W-:Y:S02]  /*cc50*/  FMUL.FTZ R87, R0, R87 ;  /* 0x0000005700577220 */ /* 0x000fe40000410000 */
[C---:B------:R-:W-:Y:S02]  /*cc60*/  FMUL.FTZ R88, R2.reuse, R88 ;  /* 0x0000005802587220 */ /* 0x040fe40000410000 */
[C---:B------:R-:W-:Y:S01]  /*cc70*/  HMMA.16816.F32 R52, R128.reuse, R146, R52 ;  /* 0x000000928034723c */ /* 0x040fe20000001834 */
[----:B------:R-:W3:Y:S03]  /*cc80*/  LDSM.16.MT88.4 R144, [R190+0xe000] ;  /* 0x00e00000be90783b */ /* 0x000ee60000004200 */
[----:B------:R-:W-:Y:S02]  /*cc90*/  FMUL.FTZ R89, R2, R89 ;  /* 0x0000005902597220 */ /* 0x000fe40000410000 */
[C---:B------:R-:W-:Y:S02]  /*cca0*/  FMUL.FTZ R90, R0.reuse, R90 ;  /* 0x0000005a005a7220 */ /* 0x040fe40000410000 */
[----:B------:R-:W-:Y:S01]  /*ccb0*/  FMUL.FTZ R91, R0, R91 ;  /* 0x0000005b005b7220 */ /* 0x000fe20000410000 */
[C---:B-1----:R-:W-:Y:S03]  /*ccc0*/  HMMA.16816.F32 R56, R128.reuse, R136, R56 ;  /* 0x000000888038723c */ /* 0x042fe60000001838 */
[C---:B------:R-:W-:Y:S02]  /*ccd0*/  FMUL.FTZ R92, R2.reuse, R92 ;  /* 0x0000005c025c7220 */ /* 0x040fe40000410000 */
[----:B------:R-:W-:Y:S02]  /*cce0*/  FMUL.FTZ R93, R2, R93 ;  /* 0x0000005d025d7220 */ /* 0x000fe40000410000 */
[C---:B------:R-:W-:Y:S01]  /*ccf0*/  FMUL.FTZ R94, R0.reuse, R94 ;  /* 0x0000005e005e7220 */ /* 0x040fe20000410000 */
[C---:B------:R-:W-:Y:S01]  /*cd00*/  HMMA.16816.F32 R60, R128.reuse, R138, R60 ;  /* 0x0000008a803c723c */ /* 0x040fe2000000183c */
[----:B------:R-:W1:Y:S03]  /*cd10*/  LDSM.16.MT88.4 R136, [R189+0xe000] ;  /* 0x00e00000bd88783b */ /* 0x000e660000004200 */
[----:B------:R-:W-:Y:S02]  /*cd20*/  FMUL.FTZ R95, R0, R95 ;  /* 0x0000005f005f7220 */ /* 0x000fe40000410000 */
[C---:B------:R-:W-:Y:S02]  /*cd30*/  FMUL.FTZ R96, R2.reuse, R96 ;  /* 0x0000006002607220 */ /* 0x040fe40000410000 */
[C---:B--2---:R-:W-:Y:S04]  /*cd40*/  HMMA.16816.F32 R64, R128.reuse, R140, R64 ;  /* 0x0000008c8040723c */ /* 0x044fe80000001840 */
[----:B------:R-:W-:Y:S02]  /*cd50*/  FMUL.FTZ R97, R2, R97 ;  /* 0x0000006102617220 */ /* 0x000fe40000410000 */
[C---:B------:R-:W-:Y:S02]  /*cd60*/  FMUL.FTZ R98, R0.reuse, R98 ;  /* 0x0000006200627220 */ /* 0x040fe40000410000 */
[C---:B------:R-:W-:Y:S01]  /*cd70*/  HMMA.16816.F32 R68, R128.reuse, R142, R68 ;  /* 0x0000008e8044723c */ /* 0x040fe20000001844 */
[----:B------:R-:W2:Y:S03]  /*cd80*/  LDSM.16.MT88.4 R140, [R188+0xe000] ;  /* 0x00e00000bc8c783b */ /* 0x000ea60000004200 */
[----:B------:R-:W-:Y:S02]  /*cd90*/  FMUL.FTZ R99, R0, R99 ;  /* 0x0000006300637220 */ /* 0x000fe40000410000 */
[C---:B------:R-:W-:Y:S02]  /*cda0*/  FMUL.FTZ R100, R2.reuse, R100 ;  /* 0x0000006402647220 */ /* 0x040fe40000410000 */
[C---:B---3--:R-:W-:Y:S04]  /*cdb0*/  HMMA.16816.F32 R72, R128.reuse, R144, R72 ;  /* 0x000000908048723c */ /* 0x048fe80000001848 */
[----:B------:R-:W-:Y:S02]  /*cdc0*/  FMUL.FTZ R101, R2, R101 ;  /* 0x0000006502657220 */ /* 0x000fe40000410000 */
[C---:B------:R-:W-:Y:S02]  /*cdd0*/  FMUL.FTZ R102, R0.reuse, R102 ;  /* 0x0000006600667220 */ /* 0x040fe40000410000 */
[C---:B------:R-:W-:Y:S01]  /*cde0*/  HMMA.16816.F32 R76, R128.reuse, R146, R76 ;  /* 0x00000092804c723c */ /* 0x040fe2000000184c */
[----:B------:R-:W3:Y:S03]  /*cdf0*/  LDSM.16.MT88.4 R144, [R192+0x10000] ;  /* 0x01000000c090783b */ /* 0x000ee60000004200 */
[----:B------:R-:W-:Y:S02]  /*ce00*/  FMUL.FTZ R103, R0, R103 ;  /* 0x0000006700677220 */ /* 0x000fe40000410000 */
[--C-:B------:R-:W-:Y:S02]  /*ce10*/  FFMA.FTZ R170, R13, c[0x0][0x23c], -R168.reuse ;  /* 0x00008f000daa7a23 */ /* 0x100fe400000108a8 */
[----:B------:R-:W-:Y:S01]  /*ce20*/  FMUL.FTZ R13, R2, R125 ;  /* 0x0000007d020d7220 */ /* 0x000fe20000410000 */
[C---:B-1----:R-:W-:Y:S03]  /*ce30*/  HMMA.16816.F32 R80, R128.reuse, R136, R80 ;  /* 0x000000888050723c */ /* 0x042fe60000001850 */
[--C-:B------:R-:W-:Y:S01]  /*ce40*/  FFMA.FTZ R171, R14, c[0x0][0x23c], -R167.reuse ;  /* 0x00008f000eab7a23 */ /* 0x100fe200000108a7 */
[----:B------:R-:W1:Y:S01]  /*ce50*/  MUFU.EX2 R170, R170 ;  /* 0x000000aa00aa7308 */ /* 0x000e620000000800 */
[C---:B------:R-:W-:Y:S02]  /*ce60*/  FMUL.FTZ R14, R0.reuse, R126 ;  /* 0x0000007e000e7220 */ /* 0x040fe40000410000 */
[--C-:B------:R-:W-:Y:S01]  /*ce70*/  FFMA.FTZ R172, R15, c[0x0][0x23c], -R167.reuse ;  /* 0x00008f000fac7a23 */ /* 0x100fe200000108a7 */
[C---:B------:R-:W-:Y:S01]  /*ce80*/  HMMA.16816.F32 R84, R128.reuse, R138, R84 ;  /* 0x0000008a8054723c */ /* 0x040fe20000001854 */
[----:B------:R-:W4:Y:S03]  /*ce90*/  LDSM.16.MT88.4 R136, [R190+0x10000] ;  /* 0x01000000be88783b */ /* 0x000f260000004200 */
[----:B------:R-:W-:Y:S02]  /*cea0*/  FMUL.FTZ R15, R0, R127 ;  /* 0x0000007f000f7220 */ /* 0x000fe40000410000 */
[C---:B------:R-:W-:Y:S01]  /*ceb0*/  FMUL.FTZ R104, R2.reuse, R104 ;  /* 0x0000006802687220 */ /* 0x040fe20000410000 */
[----:B------:R-:W-:Y:S01]  /*cec0*/  MUFU.EX2 R171, R171 ;  /* 0x000000ab00ab7308 */ /* 0x000fe20000000800 */
[C---:B--2---:R-:W-:Y:S01]  /*ced0*/  HMMA.16816.F32 R88, R128.reuse, R140, R88 ;  /* 0x0000008c8058723c */ /* 0x044fe20000001858 */
[----:B------:R-:W-:Y:S03]  /*cee0*/  LDSM.16.MT88.4 R124, [R188+0x10000] ;  /* 0x01000000bc7c783b */ /* 0x000fe60000004200 */
[----:B------:R-:W-:Y:S02]  /*cef0*/  FMUL.FTZ R105, R2, R105 ;  /* 0x0000006902697220 */ /* 0x000fe40000410000 */
[C---:B------:R-:W-:Y:S02]  /*cf00*/  FMUL.FTZ R106, R0.reuse, R106 ;  /* 0x0000006a006a7220 */ /* 0x040fe40000410000 */
[C---:B------:R-:W-:Y:S01]  /*cf10*/  HMMA.16816.F32 R92, R128.reuse, R142, R92 ;  /* 0x0000008e805c723c */ /* 0x040fe2000000185c */
[----:B------:R-:W2:Y:S01]  /*cf20*/  LDSM.16.MT88.4 R140, [R189+0x10000] ;  /* 0x01000000bd8c783b */ /* 0x000ea20000004200 */
[----:B------:R-:W5:Y:S02]  /*cf30*/  MUFU.EX2 R172, R172 ;  /* 0x000000ac00ac7308 */ /* 0x000f640000000800 */
[----:B------:R-:W-:Y:S02]  /*cf40*/  FMUL.FTZ R107, R0, R107 ;  /* 0x0000006b006b7220 */ /* 0x000fe40000410000 */
[C---:B------:R-:W-:Y:S02]  /*cf50*/  FMUL.FTZ R108, R2.reuse, R108 ;  /* 0x0000006c026c7220 */ /* 0x040fe40000410000 */
[C---:B---3--:R-:W-:Y:S04]  /*cf60*/  HMMA.16816.F32 R96, R128.reuse, R144, R96 ;  /* 0x000000908060723c */ /* 0x048fe80000001860 */
[----:B------:R-:W-:Y:S02]  /*cf70*/  FMUL.FTZ R109, R2, R109 ;  /* 0x0000006d026d7220 */ /* 0x000fe40000410000 */
[C---:B------:R-:W-:Y:S02]  /*cf80*/  FMUL.FTZ R110, R0.reuse, R110 ;  /* 0x0000006e006e7220 */ /* 0x040fe40000410000 */
[C---:B------:R-:W-:Y:S01]  /*cf90*/  HMMA.16816.F32 R100, R128.reuse, R146, R100 ;  /* 0x000000928064723c */ /* 0x040fe20000001864 */
[----:B------:R-:W-:Y:S03]  /*cfa0*/  LDSM.16.MT88.4 R144, [R190+0xc800] ;  /* 0x00c80000be90783b */ /* 0x000fe60000004200 */
[----:B------:R-:W-:Y:S02]  /*cfb0*/  FMUL.FTZ R111, R0, R111 ;  /* 0x0000006f006f7220 */ /* 0x000fe40000410000 */
[--C-:B------:R-:W-:Y:S02]  /*cfc0*/  FFMA.FTZ R173, R16, c[0x0][0x23c], -R168.reuse ;  /* 0x00008f0010ad7a23 */ /* 0x100fe400000108a8 */
[----:B------:R-:W-:Y:S01]  /*cfd0*/  FFMA.FTZ R174, R17, c[0x0][0x23c], -R168 ;  /* 0x00008f0011ae7a23 */ /* 0x000fe200000108a8 */
[C---:B----4-:R-:W-:Y:S03]  /*cfe0*/  HMMA.16816.F32 R104, R128.reuse, R136, R104 ;  /* 0x000000888068723c */ /* 0x050fe60000001868 */
[--C-:B------:R-:W-:Y:S01]  /*cff0*/  FFMA.FTZ R175, R18, c[0x0][0x23c], -R167.reuse ;  /* 0x00008f0012af7a23 */ /* 0x100fe200000108a7 */
[----:B------:R-:W-:Y:S01]  /*d000*/  MUFU.EX2 R173, R173 ;  /* 0x000000ad00ad7308 */ /* 0x000fe20000000800 */
[----:B------:R-:W-:Y:S02]  /*d010*/  FFMA.FTZ R218, R19, c[0x0][0x23c], -R167 ;  /* 0x00008f0013da7a23 */ /* 0x000fe400000108a7 */
[C---:B------:R-:W-:Y:S01]  /*d020*/  FMUL.FTZ R112, R2.reuse, R112 ;  /* 0x0000007002707220 */ /* 0x040fe20000410000 */
[C---:B------:R-:W-:Y:S01]  /*d030*/  HMMA.16816.F32 R12, R128.reuse, R138, R12 ;  /* 0x0000008a800c723c */ /* 0x040fe2000000180c */
[----:B------:R-:W3:Y:S03]  /*d040*/  LDSM.16.MT88.4 R136, [R192+0xc800] ;  /* 0x00c80000c088783b */ /* 0x000ee60000004200 */
[----:B------:R-:W-:Y:S02]  /*d050*/  FMUL.FTZ R113, R2, R113 ;  /* 0x0000007102717220 */ /* 0x000fe40000410000 */
[----:B------:R-:W4:Y:S01]  /*d060*/  MUFU.EX2 R174, R174 ;  /* 0x000000ae00ae7308 */ /* 0x000f220000000800 */
[C---:B------:R-:W-:Y:S01]  /*d070*/  FMUL.FTZ R114, R0.reuse, R114 ;  /* 0x0000007200727220 */ /* 0x040fe20000410000 */
[C---:B--2---:R-:W-:Y:S04]  /*d080*/  HMMA.16816.F32 R108, R128.reuse, R140, R108 ;  /* 0x0000008c806c723c */ /* 0x044fe8000000186c */
[----:B------:R-:W-:Y:S02]  /*d090*/  FMUL.FTZ R115, R0, R115 ;  /* 0x0000007300737220 */ /* 0x000fe40000410000 */
[----:B------:R-:W-:Y:S01]  /*d0a0*/  FMUL.FTZ R16, R2, R120 ;  /* 0x0000007802107220 */ /* 0x000fe20000410000 */
[----:B-1----:R-:W-:Y:S01]  /*d0b0*/  F2FP.PACK_AB R120, R170, R169 ;  /* 0x000000a9aa78723e */ /* 0x002fe200000000ff */
[----:B------:R-:W-:Y:S01]  /*d0c0*/  MUFU.EX2 R175, R175 ;  /* 0x000000af00af7308 */ /* 0x000fe20000000800 */
[----:B------:R-:W-:Y:S02]  /*d0d0*/  FMUL.FTZ R17, R2, R121 ;  /* 0x0000007902117220 */ /* 0x000fe40000410000 */
[C---:B------:R-:W-:Y:S01]  /*d0e0*/  HMMA.16816.F32 R112, R128.reuse, R142, R112 ;  /* 0x0000008e8070723c */ /* 0x040fe20000001870 */
[----:B------:R-:W1:Y:S02]  /*d0f0*/  LDSM.16.MT88.4 R140, [R189+0xc800] ;  /* 0x00c80000bd8c783b */ /* 0x000e640000004200 */
[----:B------:R-:W-:Y:S01]  /*d100*/  FMUL.FTZ R18, R0, R122 ;  /* 0x0000007a00127220 */ /* 0x000fe20000410000 */
[----:B-----5:R-:W-:Y:S01]  /*d110*/  F2FP.PACK_AB R121, R172, R171 ;  /* 0x000000abac79723e */ /* 0x020fe200000000ff */
[----:B------:R-:W-:Y:S02]  /*d120*/  FMUL.FTZ R19, R0, R123 ;  /* 0x0000007b00137220 */ /* 0x000fe40000410000 */
[----:B------:R-:W2:Y:S01]  /*d130*/  MUFU.EX2 R218, R218 ;  /* 0x000000da00da7308 */ /* 0x000ea20000000800 */
[C---:B------:R-:W-:Y:S04]  /*d140*/  FMUL.FTZ R116, R2.reuse, R116 ;  /* 0x0000007402747220 */ /* 0x040fe80000410000 */
[C---:B------:R-:W-:Y:S03]  /*d150*/  HMMA.16816.F32 R16, R128.reuse, R124, R16 ;  /* 0x0000007c8010723c */ /* 0x040fe60000001810 */
[----:B------:R-:W-:Y:S01]  /*d160*/  FMUL.FTZ R117, R2, R117 ;  /* 0x0000007502757220 */ /* 0x000fe20000410000 */
[----:B----4-:R-:W-:Y:S01]  /*d170*/  F2FP.PACK_AB R122, R174, R173 ;  /* 0x000000adae7a723e */ /* 0x010fe200000000ff */
[C---:B------:R-:W-:Y:S02]  /*d180*/  FMUL.FTZ R118, R0.reuse, R118 ;  /* 0x0000007600767220 */ /* 0x040fe40000410000 */
[----:B------:R-:W-:Y:S02]  /*d190*/  FMUL.FTZ R119, R0, R119 ;  /* 0x0000007700777220 */ /* 0x000fe40000410000 */
[----:B------:R-:W-:Y:S03]  /*d1a0*/  FFMA.FTZ R164, R2, R221, R164 ;  /* 0x000000dd02a47223 */ /* 0x000fe600000100a4 */
[----:B------:R-:W-:Y:S01]  /*d1b0*/  FFMA.FTZ R6, R0, R219, R6 ;  /* 0x000000db00067223 */ /* 0x000fe20000010006 */
[----:B------:R-:W-:Y:S01]  /*d1c0*/  IADD3 R0, R207, -0x1, RZ ;  /* 0xffffffffcf007810 */ /* 0x000fe20007ffe0ff */
[----:B------:R-:W-:Y:S01]  /*d1d0*/  HMMA.16816.F32 R116, R128, R126, R116 ;  /* 0x0000007e8074723c */ /* 0x000fe20000001874 */
[----:B------:R-:W4:Y:S02]  /*d1e0*/  LDSM.16.MT88.4 R124, [R188+0xe800] ;  /* 0x00e80000bc7c783b */ /* 0x000f240000004200 */
[----:B------:R-:W-:Y:S01]  /*d1f0*/  FADD.FTZ R5, R5, R164 ;  /* 0x000000a405057221 */ /* 0x000fe20000010000 */
[----:B------:R-:W-:Y:S01]  /*d200*/  MOV R207, R0 ;  /* 0x0000000000cf7202 */ /* 0x000fe20000000f00 */
[----:B------:R-:W-:Y:S01]  /*d210*/  FADD.FTZ R6, R7, R6 ;  /* 0x0000000607067221 */ /* 0x000fe20000010000 */
[----:B--2---:R-:W-:Y:S01]  /*d220*/  F2FP.PACK_AB R123, R218, R175 ;  /* 0x000000afda7b723e */ /* 0x004fe200000000ff */
[----:B------:R-:W-:Y:S01]  /*d230*/  FADD.FTZ R134, R134, R5 ;  /* 0x0000000586867221 */ /* 0x000fe20000010000 */
[----:B------:R-:W-:Y:S01]  /*d240*/  MOV R0, R3 ;  /* 0x0000000300007202 */ /* 0x000fe20000000f00 */
[----:B------:R-:W2:Y:S03]  /*d250*/  LDSM.16.MT88.4 R128, [R192+0x10800] ;  /* 0x01080000c080783b */ /* 0x000ea60000004200 */
[----:B------:R-:W-:Y:S01]  /*d260*/  FADD.FTZ R165, R165, R6 ;  /* 0x00000006a5a57221 */ /* 0x000fe20000010000 */
[C---:B---3--:R-:W-:Y:S05]  /*d270*/  HMMA.16816.F32 R8, R120.reuse, R136, R8 ;  /* 0x000000887808723c */ /* 0x048fea0000001808 */
[----:B------:R-:W-:Y:S02]  /*d280*/  FADD.FTZ R134, R135, R134 ;  /* 0x0000008687867221 */ /* 0x000fe40000010000 */
[----:B------:R-:W-:Y:S01]  /*d290*/  FADD.FTZ R166, R166, R165 ;  /* 0x000000a5a6a67221 */ /* 0x000fe20000010000 */
[C---:B------:R-:W-:Y:S01]  /*d2a0*/  HMMA.16816.F32 R36, R120.reuse, R138, R36 ;  /* 0x0000008a7824723c */ /* 0x040fe20000001824 */
[----:B------:R-:W3:Y:S03]  /*d2b0*/  LDSM.16.MT88.4 R136, [R190+0x10800] ;  /* 0x01080000be88783b */ /* 0x000ee60000004200 */
[----:B------:R-:W-:Y:S02]  /*d2c0*/  FADD.FTZ R169, R169, R134 ;  /* 0x00000086a9a97221 */ /* 0x000fe40000010000 */
[----:B------:R-:W-:Y:S02]  /*d2d0*/  FADD.FTZ R171, R171, R166 ;  /* 0x000000a6abab7221 */ /* 0x000fe40000010000 */
[C---:B------:R-:W-:Y:S04]  /*d2e0*/  HMMA.16816.F32 R40, R120.reuse, R144, R40 ;  /* 0x000000907828723c */ /* 0x040fe80000001828 */
[----:B------:R-:W-:Y:S02]  /*d2f0*/  FADD.FTZ R170, R170, R169 ;  /* 0x000000a9aaaa7221 */ /* 0x000fe40000010000 */
[----:B------:R-:W-:Y:S02]  /*d300*/  FADD.FTZ R172, R172, R171 ;  /* 0x000000abacac7221 */ /* 0x000fe40000010000 */
[C---:B------:R-:W-:Y:S01]  /*d310*/  HMMA.16816.F32 R44, R120.reuse, R146, R44 ;  /* 0x00000092782c723c */ /* 0x040fe2000000182c */
[----:B------:R-:W-:Y:S03]  /*d320*/  LDSM.16.MT88.4 R144, [R190+0xf000] ;  /* 0x00f00000be90783b */ /* 0x000fe60000004200 */
[----:B------:R-:W-:Y:S02]  /*d330*/  FADD.FTZ R173, R173, R170 ;  /* 0x000000aaadad7221 */ /* 0x000fe40000010000 */
[----:B------:R-:W-:Y:S02]  /*d340*/  FADD.FTZ R5, R175, R172 ;  /* 0x000000acaf057221 */ /* 0x000fe40000010000 */
[C---:B-1----:R-:W-:Y:S04]  /*d350*/  HMMA.16816.F32 R48, R120.reuse, R140, R48 ;  /* 0x0000008c7830723c */ /* 0x042fe80000001830 */
[----:B------:R-:W-:Y:S02]  /*d360*/  FADD.FTZ R173, R174, R173 ;  /* 0x000000adaead7221 */ /* 0x000fe40000010000 */
[----:B------:R-:W-:Y:S02]  /*d370*/  FADD.FTZ R5, R218, R5 ;  /* 0x00000005da057221 */ /* 0x000fe40000010000 */
[C---:B------:R-:W-:Y:S01]  /*d380*/  HMMA.16816.F32 R52, R120.reuse, R142, R52 ;  /* 0x0000008e7834723c */ /* 0x040fe20000001834 */
[----:B------:R-:W1:Y:S07]  /*d390*/  LDSM.16.MT88.4 R140, [R189+0x10800] ;  /* 0x01080000bd8c783b */ /* 0x000e6e0000004200 */
[C---:B------:R-:W-:Y:S08]  /*d3a0*/  HMMA.16816.F32 R56, R120.reuse, R148, R56 ;  /* 0x000000947838723c */ /* 0x040ff00000001838 */
[C---:B------:R-:W-:Y:S01]  /*d3b0*/  HMMA.16816.F32 R60, R120.reuse, R150, R60 ;  /* 0x00000096783c723c */ /* 0x040fe2000000183c */
[----:B------:R-:W-:Y:S07]  /*d3c0*/  LDSM.16.MT88.4 R148, [R189+0xf000] ;  /* 0x00f00000bd94783b */ /* 0x000fee0000004200 */
[C---:B------:R-:W-:Y:S07]  /*d3d0*/  HMMA.16816.F32 R64, R120.reuse, R152, R64 ;  /* 0x000000987840723c */ /* 0x040fee0000001840 */
[--C-:B------:R-:W-:Y:S01]  /*d3e0*/  FFMA.FTZ R152, R20, c[0x0][0x23c], -R168.reuse ;  /* 0x00008f0014987a23 */ /* 0x100fe200000108a8 */
[C---:B------:R-:W-:Y:S04]  /*d3f0*/  HMMA.16816.F32 R68, R120.reuse, R154, R68 ;  /* 0x0000009a7844723c */ /* 0x040fe80000001844 */
[--C-:B------:R-:W-:Y:S01]  /*d400*/  FFMA.FTZ R153, R21, c[0x0][0x23c], -R168.reuse ;  /* 0x00008f0015997a23 */ /* 0x100fe200000108a8 */
[----:B------:R-:W-:Y:S02]  /*d410*/  MUFU.EX2 R152, R152 ;  /* 0x0000009800987308 */ /* 0x000fe40000000800 */
[--C-:B------:R-:W-:Y:S01]  /*d420*/  FFMA.FTZ R154, R22, c[0x0][0x23c], -R167.reuse ;  /* 0x00008f00169a7a23 */ /* 0x100fe200000108a7 */
[C---:B------:R-:W-:Y:S04]  /*d430*/  HMMA.16816.F32 R72, R120.reuse, R156, R72 ;  /* 0x0000009c7848723c */ /* 0x040fe80000001848 */
[--C-:B------:R-:W-:Y:S02]  /*d440*/  FFMA.FTZ R155, R23, c[0x0][0x23c], -R167.reuse ;  /* 0x00008f00179b7a23 */ /* 0x100fe400000108a7 */
[----:B------:R-:W5:Y:S01]  /*d450*/  LDSM.16.MT88.4 R20, [R188+0x10800] ;  /* 0x01080000bc14783b */ /* 0x000f620000004200 */
[--C-:B------:R-:W-:Y:S01]  /*d460*/  FFMA.FTZ R156, R24, c[0x0][0x23c], -R168.reuse ;  /* 0x00008f00189c7a23 */ /* 0x100fe200000108a8 */
[C---:B------:R-:W-:Y:S01]  /*d470*/  HMMA.16816.F32 R76, R120.reuse, R158, R76 ;  /* 0x0000009e784c723c */ /* 0x040fe2000000184c */
[----:B------:R-:W1:Y:S03]  /*d480*/  MUFU.EX2 R153, R153 ;  /* 0x0000009900997308 */ /* 0x000e660000000800 */
[--C-:B------:R-:W-:Y:S03]  /*d490*/  FFMA.FTZ R157, R25, c[0x0][0x23c], -R168.reuse ;  /* 0x00008f00199d7a23 */ /* 0x100fe600000108a8 */
[--C-:B------:R-:W-:Y:S01]  /*d4a0*/  FFMA.FTZ R158, R26, c[0x0][0x23c], -R167.reuse ;  /* 0x00008f001a9e7a23 */ /* 0x100fe200000108a7 */
[C---:B------:R-:W-:Y:S03]  /*d4b0*/  HMMA.16816.F32 R80, R120.reuse, R160, R80 ;  /* 0x000000a07850723c */ /* 0x040fe60000001850 */
[----:B------:R-:W-:Y:S01]  /*d4c0*/  MUFU.EX2 R154, R154 ;  /* 0x0000009a009a7308 */ /* 0x000fe20000000800 */
[--C-:B------:R-:W-:Y:S02]  /*d4d0*/  FFMA.FTZ R159, R27, c[0x0][0x23c], -R167.reuse ;  /* 0x00008f001b9f7a23 */ /* 0x100fe400000108a7 */
[----:B------:R-:W-:Y:S01]  /*d4e0*/  LDSM.16.MT88.4 R24, [R189+0xd000] ;  /* 0x00d00000bd18783b */ /* 0x000fe20000004200 */
[--C-:B------:R-:W-:Y:S01]  /*d4f0*/  FFMA.FTZ R160, R28, c[0x0][0x23c], -R168.reuse ;  /* 0x00008f001ca07a23 */ /* 0x100fe200000108a8 */
[C---:B------:R-:W-:Y:S04]  /*d500*/  HMMA.16816.F32 R84, R120.reuse, R162, R84 ;  /* 0x000000a27854723c */ /* 0x040fe80000001854 */
[--C-:B------:R-:W-:Y:S01]  /*d510*/  FFMA.FTZ R161, R29, c[0x0][0x23c], -R168.reuse ;  /* 0x00008f001da17a23 */ /* 0x100fe200000108a8 */
[----:B------:R-:W1:Y:S01]  /*d520*/  MUFU.EX2 R155, R155 ;  /* 0x0000009b009b7308 */ /* 0x000e620000000800 */
[----:B------:R-:W-:Y:S02]  /*d530*/  FFMA.FTZ R168, R33, c[0x0][0x23c], -R168 ;  /* 0x00008f0021a87a23 */ /* 0x000fe400000108a8 */
[C---:B----4-:R-:W-:Y:S04]  /*d540*/  HMMA.16816.F32 R88, R120.reuse, R124, R88 ;  /* 0x0000007c7858723c */ /* 0x050fe80000001858 */
[--C-:B------:R-:W-:Y:S02]  /*d550*/  FFMA.FTZ R162, R30, c[0x0][0x23c], -R167.reuse ;  /* 0x00008f001ea27a23 */ /* 0x100fe400000108a7 */
[--C-:B------:R-:W-:Y:S01]  /*d560*/  FFMA.FTZ R163, R31, c[0x0][0x23c], -R167.reuse ;  /* 0x00008f001fa37a23 */ /* 0x100fe200000108a7 */
[----:B------:R-:W-:Y:S01]  /*d570*/  MUFU.EX2 R156, R156 ;  /* 0x0000009c009c7308 */ /* 0x000fe20000000800 */
[C---:B------:R-:W-:Y:S01]  /*d580*/  HMMA.16816.F32 R92, R120.reuse, R126, R92 ;  /* 0x0000007e785c723c */ /* 0x040fe2000000185c */
[----:B------:R-:W4:Y:S03]  /*d590*/  LDSM.16.MT88.4 R124, [R192+0xd000] ;  /* 0x00d00000c07c783b */ /* 0x000f260000004200 */
[----:B------:R-:W-:Y:S04]  /*d5a0*/  FFMA.FTZ R167, R35, c[0x0][0x23c], -R167 ;  /* 0x00008f0023a77a23 */ /* 0x000fe800000108a7 */
[C---:B--2---:R-:W-:Y:S01]  /*d5b0*/  HMMA.16816.F32 R96, R120.reuse, R128, R96 ;  /* 0x000000807860723c */ /* 0x044fe20000001860 */
[----:B------:R-:W-:Y:S01]  /*d5c0*/  LDSM.16.MT88.4 R28, [R188+0x11000] ;  /* 0x01100000bc1c783b */ /* 0x000fe20000004200 */
[----:B------:R-:W2:Y:S06]  /*d5d0*/  MUFU.EX2 R157, R157 ;  /* 0x0000009d009d7308 */ /* 0x000eac0000000800 */
[C---:B------:R-:W-:Y:S01]  /*d5e0*/  HMMA.16816.F32 R100, R120.reuse, R130, R100 ;  /* 0x000000827864723c */ /* 0x040fe20000001864 */
[----:B------:R-:W2:Y:S03]  /*d5f0*/  LDSM.16.MT88.4 R128, [R190+0xd000] ;  /* 0x00d00000be80783b */ /* 0x000ea60000004200 */
[----:B------:R-:W-:Y:S04]  /*d600*/  MUFU.EX2 R158, R158 ;  /* 0x0000009e009e7308 */ /* 0x000fe80000000800 */
[C---:B---3--:R-:W-:Y:S01]  /*d610*/  HMMA.16816.F32 R104, R120.reuse, R136, R104 ;  /* 0x000000887868723c */ /* 0x048fe20000001868 */
[----:B------:R-:W-:Y:S05]  /*d620*/  LDSM.16.MT88.4 R32, [R189+0xd800] ;  /* 0x00d80000bd20783b */ /* 0x000fea0000004200 */
[----:B------:R-:W3:Y:S02]  /*d630*/  MUFU.EX2 R159, R159 ;  /* 0x0000009f009f7308 */ /* 0x000ee40000000800 */
[C---:B------:R-:W-:Y:S01]  /*d640*/  HMMA.16816.F32 R12, R120.reuse, R138, R12 ;  /* 0x0000008a780c723c */ /* 0x040fe2000000180c */
[----:B------:R-:W3:Y:S07]  /*d650*/  LDSM.16.MT88.4 R136, [R188+0xd000] ;  /* 0x00d00000bc88783b */ /* 0x000eee0000004200 */
[C---:B-1----:R-:W-:Y:S01]  /*d660*/  HMMA.16816.F32 R108, R120.reuse, R140, R108 ;  /* 0x0000008c786c723c */ /* 0x042fe2000000186c */
[----:B------:R-:W-:Y:S07]  /*d670*/  MUFU.EX2 R160, R160 ;  /* 0x000000a000a07308 */ /* 0x000fee0000000800 */
[C---:B------:R-:W-:Y:S01]  /*d680*/  HMMA.16816.F32 R112, R120.reuse, R142, R112 ;  /* 0x0000008e7870723c */ /* 0x040fe20000001870 */
[----:B------:R-:W1:Y:S02]  /*d690*/  LDSM.16.MT88.4 R140, [R192+0xf000] ;  /* 0x00f00000c08c783b */ /* 0x000e640000004200 */
[----:B------:R-:W1:Y:S05]  /*d6a0*/  MUFU.EX2 R161, R161 ;  /* 0x000000a100a17308 */ /* 0x000e6a0000000800 */
[C---:B-----5:R-:W-:Y:S05]  /*d6b0*/  HMMA.16816.F32 R16, R120.reuse, R20, R16 ;  /* 0x000000147810723c */ /* 0x060fea0000001810 */
[----:B------:R-:W-:Y:S02]  /*d6c0*/  MUFU.EX2 R162, R162 ;  /* 0x000000a200a27308 */ /* 0x000fe40000000800 */
[----:B------:R-:W-:Y:S01]  /*d6d0*/  F2FP.PACK_AB R20, R153, R152 ;  /* 0x000000989914723e */ /* 0x000fe200000000ff */
[----:B------:R-:W-:Y:S01]  /*d6e0*/  HMMA.16816.F32 R116, R120, R22, R116 ;  /* 0x000000167874723c */ /* 0x000fe20000001874 */
[----:B------:R-:W5:Y:S03]  /*d6f0*/  LDSM.16.MT88.4 R120, [R188+0xf000] ;  /* 0x00f00000bc78783b */ /* 0x000f660000004200 */
[----:B------:R-:W-:Y:S01]  /*d700*/  F2FP.PACK_AB R21, R155, R154 ;  /* 0x0000009a9b15723e */ /* 0x000fe200000000ff */
[----:B------:R-:W-:Y:S02]  /*d710*/  FADD.FTZ R152, R152, R173 ;  /* 0x000000ad98987221 */ /* 0x000fe40000010000 */
[----:B--2---:R-:W-:Y:S01]  /*d720*/  F2FP.PACK_AB R22, R157, R156 ;  /* 0x0000009c9d16723e */ /* 0x004fe200000000ff */
[----:B------:R-:W2:Y:S01]  /*d730*/  MUFU.EX2 R163, R163 ;  /* 0x000000a300a37308 */ /* 0x000ea20000000800 */
[----:B---3--:R-:W-:Y:S03]  /*d740*/  F2FP.PACK_AB R23, R159, R158 ;  /* 0x0000009e9f17723e */ /* 0x008fe600000000ff */
[----:B------:R-:W-:Y:S02]  /*d750*/  FADD.FTZ R154, R154, R5 ;  /* 0x000000059a9a7221 */ /* 0x000fe40000010000 */
[----:B------:R-:W-:Y:S02]  /*d760*/  FADD.FTZ R153, R153, R152 ;  /* 0x0000009899997221 */ /* 0x000fe40000010000 */
[C---:B----4-:R-:W-:Y:S02]  /*d770*/  HMMA.16816.F32 R8, R20.reuse, R124, R8 ;  /* 0x0000007c1408723c */ /* 0x050fe40000001808 */
[----:B------:R-:W3:Y:S03]  /*d780*/  MUFU.EX2 R225, R168 ;  /* 0x000000a800e17308 */ /* 0x000ee60000000800 */
[----:B------:R-:W-:Y:S02]  /*d790*/  FADD.FTZ R155, R155, R154 ;  /* 0x0000009a9b9b7221 */ /* 0x000fe40000010000 */
[----:B------:R-:W-:Y:S01]  /*d7a0*/  FADD.FTZ R156, R156, R153 ;  /* 0x000000999c9c7221 */ /* 0x000fe20000010000 */
[C---:B------:R-:W-:Y:S01]  /*d7b0*/  HMMA.16816.F32 R36, R20.reuse, R126, R36 ;  /* 0x0000007e1424723c */ /* 0x040fe20000001824 */
[----:B------:R-:W-:Y:S03]  /*d7c0*/  LDSM.16.MT88.4 R124, [R190+0x11000] ;  /* 0x01100000be7c783b */ /* 0x000fe60000004200 */
[----:B------:R-:W4:Y:S01]  /*d7d0*/  MUFU.EX2 R167, R167 ;  /* 0x000000a700a77308 */ /* 0x000f220000000800 */
[----:B------:R-:W-:Y:S02]  /*d7e0*/  FADD.FTZ R158, R158, R155 ;  /* 0x0000009b9e9e7221 */ /* 0x000fe40000010000 */
[----:B------:R-:W-:Y:S01]  /*d7f0*/  FADD.FTZ R157, R157, R156 ;  /* 0x0000009c9d9d7221 */ /* 0x000fe20000010000 */
[C---:B------:R-:W-:Y:S04]  /*d800*/  HMMA.16816.F32 R40, R20.reuse, R128, R40 ;  /* 0x000000801428723c */ /* 0x040fe80000001828 */
[----:B------:R-:W-:Y:S04]  /*d810*/  FADD.FTZ R159, R159, R158 ;  /* 0x0000009e9f9f7221 */ /* 0x000fe80000010000 */
[C---:B------:R-:W-:Y:S01]  /*d820*/  HMMA.16816.F32 R44, R20.reuse, R130, R44 ;  /* 0x00000082142c723c */ /* 0x040fe2000000182c */
[----:B------:R-:W-:Y:S07]  /*d830*/  LDSM.16.MT88.4 R128, [R189+0x11000] ;  /* 0x01100000bd80783b */ /* 0x000fee0000004200 */
[C---:B------:R-:W-:Y:S08]  /*d840*/  HMMA.16816.F32 R48, R20.reuse, R24, R48 ;  /* 0x000000181430723c */ /* 0x040ff00000001830 */
[C---:B------:R-:W-:Y:S01]  /*d850*/  HMMA.16816.F32 R52, R20.reuse, R26, R52 ;  /* 0x0000001a1434723c */ /* 0x040fe20000001834 */
[----:B------:R-:W2:Y:S07]  /*d860*/  LDSM.16.MT88.4 R24, [R192+0x11000] ;  /* 0x01100000c018783b */ /* 0x000eae0000004200 */
[C---:B------:R-:W-:Y:S08]  /*d870*/  HMMA.16816.F32 R56, R20.reuse, R136, R56 ;  /* 0x000000881438723c */ /* 0x040ff00000001838 */
[C---:B------:R-:W-:Y:S01]  /*d880*/  HMMA.16816.F32 R60, R20.reuse, R138, R60 ;  /* 0x0000008a143c723c */ /* 0x040fe2000000183c */
[----:B------:R-:W-:Y:S07]  /*d890*/  LDSM.16.MT88.4 R136, [R192+0xf800] ;  /* 0x00f80000c088783b */ /* 0x000fee0000004200 */
[C---:B-1----:R-:W-:Y:S08]  /*d8a0*/  HMMA.16816.F32 R64, R20.reuse, R140, R64 ;  /* 0x0000008c1440723c */ /* 0x042ff00000001840 */
        /* <DEDUP_REMOVED lines=8> */
[C---:B-----5:R-:W-:Y:S08]  /*d930*/  HMMA.16816.F32 R88, R20.reuse, R120, R88 ;  /* 0x000000781458723c */ /* 0x060ff00000001858 */
[C---:B------:R-:W-:Y:S01]  /*d940*/  HMMA.16816.F32 R92, R20.reuse, R122, R92 ;  /* 0x0000007a145c723c */ /* 0x040fe2000000185c */
[----:B------:R-:W-:Y:S07]  /*d950*/  LDSM.16.MT88.4 R120, [R190+0xd800] ;  /* 0x00d80000be78783b */ /* 0x000fee0000004200 */
[C---:B--2---:R-:W-:Y:S08]  /*d960*/  HMMA.16816.F32 R96, R20.reuse, R24, R96 ;  /* 0x000000181460723c */ /* 0x044ff00000001860 */
[C---:B------:R-:W-:Y:S01]  /*d970*/  HMMA.16816.F32 R100, R20.reuse, R26, R100 ;  /* 0x0000001a1464723c */ /* 0x040fe20000001864 */
[----:B------:R-:W1:Y:S07]  /*d980*/  LDSM.16.MT88.4 R24, [R192+0xd800] ;  /* 0x00d80000c018783b */ /* 0x000e6e0000004200 */
[C---:B------:R-:W-:Y:S08]  /*d990*/  HMMA.16816.F32 R104, R20.reuse, R124, R104 ;  /* 0x0000007c1468723c */ /* 0x040ff00000001868 */
[C---:B------:R-:W-:Y:S01]  /*d9a0*/  HMMA.16816.F32 R12, R20.reuse, R126, R12 ;  /* 0x0000007e140c723c */ /* 0x040fe2000000180c */
[----:B------:R-:W2:Y:S07]  /*d9b0*/  LDSM.16.MT88.4 R124, [R188+0xd800] ;  /* 0x00d80000bc7c783b */ /* 0x000eae0000004200 */
[C---:B------:R-:W-:Y:S08]  /*d9c0*/  HMMA.16816.F32 R108, R20.reuse, R128, R108 ;  /* 0x00000080146c723c */ /* 0x040ff0000000186c */
[C---:B------:R-:W-:Y:S08]  /*d9d0*/  HMMA.16816.F32 R112, R20.reuse, R130, R112 ;  /* 0x000000821470723c */ /* 0x040ff00000001870 */
[C---:B------:R-:W-:Y:S08]  /*d9e0*/  HMMA.16816.F32 R16, R20.reuse, R28, R16 ;  /* 0x0000001c1410723c */ /* 0x040ff00000001810 */
[----:B------:R-:W-:Y:S01]  /*d9f0*/  HMMA.16816.F32 R116, R20, R30, R116 ;  /* 0x0000001e1474723c */ /* 0x000fe20000001874 */
[----:B------:R-:W5:Y:S06]  /*da00*/  LDSM.16.MT88.4 R28, [R189+0xf800] ;  /* 0x00f80000bd1c783b */ /* 0x000f6c0000004200 */
[----:B------:R-:W-:Y:S01]  /*da10*/  F2FP.PACK_AB R20, R161, R160 ;  /* 0x000000a0a114723e */ /* 0x000fe200000000ff */
[----:B------:R-:W-:Y:S01]  /*da20*/  FADD.FTZ R160, R160, R157 ;  /* 0x0000009da0a07221 */ /* 0x000fe20000010000 */
[----:B------:R-:W-:Y:S03]  /*da30*/  F2FP.PACK_AB R21, R163, R162 ;  /* 0x000000a2a315723e */ /* 0x000fe600000000ff */
[----:B---3--:R-:W-:Y:S01]  /*da40*/  F2FP.PACK_AB R22, R225, R220 ;  /* 0x000000dce116723e */ /* 0x008fe200000000ff */
[----:B------:R-:W-:Y:S01]  /*da50*/  FADD.FTZ R162, R162, R159 ;  /* 0x0000009fa2a27221 */ /* 0x000fe20000010000 */
[----:B----4-:R-:W-:Y:S01]  /*da60*/  F2FP.PACK_AB R23, R167, R224 ;  /* 0x000000e0a717723e */ /* 0x010fe200000000ff */
[----:B------:R-:W-:Y:S02]  /*da70*/  FADD.FTZ R161, R161, R160 ;  /* 0x000000a0a1a17221 */ /* 0x000fe40000010000 */
[----:B------:R-:W-:Y:S02]  /*da80*/  FADD.FTZ R163, R163, R162 ;  /* 0x000000a2a3a37221 */ /* 0x000fe40000010000 */
[----:B------:R-:W-:Y:S02]  /*da90*/  FADD.FTZ R220, R220, R161 ;  /* 0x000000a1dcdc7221 */ /* 0x000fe40000010000 */
[C---:B-1----:R-:W-:Y:S01]  /*daa0*/  HMMA.16816.F32 R128, R20.reuse, R24, R8 ;  /* 0x000000181480723c */ /* 0x042fe20000001808 */
[----:B------:R-:W1:Y:S02]  /*dab0*/  LDSM.16.MT88.4 R8, [R190+0x11800] ;  /* 0x01180000be08783b */ /* 0x000e640000004200 */
[----:B------:R-:W-:Y:S02]  /*dac0*/  FADD.FTZ R224, R224, R163 ;  /* 0x000000a3e0e07221 */ /* 0x000fe40000010000 */
[----:B------:R-:W-:Y:S02]  /*dad0*/  FADD.FTZ R221, R225, R220 ;  /* 0x000000dce1dd7221 */ /* 0x000fe40000010000 */
[----:B------:R-:W-:Y:S01]  /*dae0*/  FADD.FTZ R219, R167, R224 ;  /* 0x000000e0a7db7221 */ /* 0x000fe20000010000 */
[C---:B------:R-:W-:Y:S01]  /*daf0*/  HMMA.16816.F32 R36, R20.reuse, R26, R36 ;  /* 0x0000001a1424723c */ /* 0x040fe20000001824 */
[----:B------:R-:W3:Y:S07]  /*db00*/  LDSM.16.MT88.4 R24, [R189+0x11800] ;  /* 0x01180000bd18783b */ /* 0x000eee0000004200 */
[C---:B------:R-:W-:Y:S08]  /*db10*/  HMMA.16816.F32 R40, R20.reuse, R120, R40 ;  /* 0x000000781428723c */ /* 0x040ff00000001828 */
[C---:B------:R-:W-:Y:S08]  /*db20*/  HMMA.16816.F32 R44, R20.reuse, R122, R44 ;  /* 0x0000007a142c723c */ /* 0x040ff0000000182c */
[C---:B------:R-:W-:Y:S08]  /*db30*/  HMMA.16816.F32 R48, R20.reuse, R32, R48 ;  /* 0x000000201430723c */ /* 0x040ff00000001830 */
[C---:B------:R-:W-:Y:S08]  /*db40*/  HMMA.16816.F32 R52, R20.reuse, R34, R52 ;  /* 0x000000221434723c */ /* 0x040ff00000001834 */
[C---:B--2---:R-:W-:Y:S08]  /*db50*/  HMMA.16816.F32 R56, R20.reuse, R124, R56 ;  /* 0x0000007c1438723c */ /* 0x044ff00000001838 */
[C---:B------:R-:W-:Y:S08]  /*db60*/  HMMA.16816.F32 R60, R20.reuse, R126, R60 ;  /* 0x0000007e143c723c */ /* 0x040ff0000000183c */
[C---:B------:R-:W-:Y:S08]  /*db70*/  HMMA.16816.F32 R64, R20.reuse, R136, R64 ;  /* 0x000000881440723c */ /* 0x040ff00000001840 */
[C---:B------:R-:W-:Y:S08]  /*db80*/  HMMA.16816.F32 R68, R20.reuse, R138, R68 ;  /* 0x0000008a1444723c */ /* 0x040ff00000001844 */
[C---:B------:R-:W-:Y:S08]  /*db90*/  HMMA.16816.F32 R72, R20.reuse, R140, R72 ;  /* 0x0000008c1448723c */ /* 0x040ff00000001848 */
[C---:B------:R-:W-:Y:S08]  /*dba0*/  HMMA.16816.F32 R76, R20.reuse, R142, R76 ;  /* 0x0000008e144c723c */ /* 0x040ff0000000184c */
[C---:B-----5:R-:W-:Y:S08]  /*dbb0*/  HMMA.16816.F32 R80, R20.reuse, R28, R80 ;  /* 0x0000001c1450723c */ /* 0x060ff00000001850 */
[C---:B------:R-:W-:Y:S01]  /*dbc0*/  HMMA.16816.F32 R84, R20.reuse, R30, R84 ;  /* 0x0000001e1454723c */ /* 0x040fe20000001854 */
[----:B------:R-:W2:Y:S07]  /*dbd0*/  LDSM.16.MT88.4 R28, [R188+0x11800] ;  /* 0x01180000bc1c783b */ /* 0x000eae0000004200 */
[C---:B------:R-:W-:Y:S08]  /*dbe0*/  HMMA.16816.F32 R88, R20.reuse, R144, R88 ;  /* 0x000000901458723c */ /* 0x040ff00000001858 */
[C---:B------:R-:W-:Y:S08]  /*dbf0*/  HMMA.16816.F32 R92, R20.reuse, R146, R92 ;  /* 0x00000092145c723c */ /* 0x040ff0000000185c */
[C---:B------:R-:W-:Y:S08]  /*dc00*/  HMMA.16816.F32 R96, R20.reuse, R148, R96 ;  /* 0x000000941460723c */ /* 0x040ff00000001860 */
[C---:B------:R-:W-:Y:S08]  /*dc10*/  HMMA.16816.F32 R100, R20.reuse, R150, R100 ;  /* 0x000000961464723c */ /* 0x040ff00000001864 */
[C---:B-1----:R-:W-:Y:S08]  /*dc20*/  HMMA.16816.F32 R104, R20.reuse, R8, R104 ;  /* 0x000000081468723c */ /* 0x042ff00000001868 */
[C---:B------:R-:W-:Y:S08]  /*dc30*/  HMMA.16816.F32 R124, R20.reuse, R10, R12 ;  /* 0x0000000a147c723c */ /* 0x040ff0000000180c */
[C---:B---3--:R-:W-:Y:S08]  /*dc40*/  HMMA.16816.F32 R108, R20.reuse, R24, R108 ;  /* 0x00000018146c723c */ /* 0x048ff0000000186c */
[C---:B------:R-:W-:Y:S08]  /*dc50*/  HMMA.16816.F32 R112, R20.reuse, R26, R112 ;  /* 0x0000001a1470723c */ /* 0x040ff00000001870 */
[C---:B--2---:R-:W-:Y:S08]  /*dc60*/  HMMA.16816.F32 R120, R20.reuse, R28, R16 ;  /* 0x0000001c1478723c */ /* 0x044ff00000001810 */
[----:B------:R-:W-:Y:S01]  /*dc70*/  HMMA.16816.F32 R116, R20, R30, R116 ;  /* 0x0000001e1474723c */ /* 0x000fe20000001874 */
[----:B------:R-:W-:-:S07]  /*dc80*/  @P1 BRA `(.L_x_729) ;  /* 0xffffc90000001947 */ /* 0x000fce000383ffff */
.L_x_725:
[----:B------:R-:W1:Y:S01]  /*dc90*/  SHFL.BFLY PT, R0, R219, 0x2, 0x1f ;  /* 0x0c401f00db007f89 */ /* 0x000e6200000e0000 */
[C---:B------:R-:W-:Y:S01]  /*dca0*/  ISETP.NE.AND P0, PT, R206.reuse, -0x1, PT ;  /* 0xffffffffce00780c */ /* 0x040fe20003f05270 */
[----:B------:R-:W-:Y:S01]  /*dcb0*/  ULDC.64 UR4, c[0x0][0x118] ;  /* 0x0000460000047ab9 */ /* 0x000fe20000000a00 */
[----:B------:R-:W-:Y:S01]  /*dcc0*/  MOV R5, 0x3f800000 ;  /* 0x3f80000000057802 */ /* 0x000fe20000000f00 */
[----:B------:R-:W2:Y:S01]  /*dcd0*/  SHFL.BFLY PT, R2, R221, 0x2, 0x1f ;  /* 0x0c401f00dd027f89 */ /* 0x000ea200000e0000 */
[----:B------:R-:W-:Y:S09]  /*dce0*/  BSSY B0, `(.L_x_730) ;  /* 0x0000131000007945 */ /* 0x000ff20003800000 */
[----:B------:R-:W-:-:S04]  /*dcf0*/  @P0 IMAD.WIDE.U32 R8, R206, c[0x0][0x1e8], RZ ;  /* 0x00007a00ce080a25 */ /* 0x000fc800078e00ff */
[----:B------:R-:W-:Y:S01]  /*dd00*/  @P0 IMAD R4, R206, c[0x0][0x1ec], R9 ;  /* 0x00007b00ce040a24 */ /* 0x000fe200078e0209 */
[----:B------:R-:W-:Y:S02]  /*dd10*/  @P0 MOV R6, R8 ;  /* 0x0000000800060202 */ /* 0x000fe40000000f00 */
[----:B------:R-:W3:Y:S01]  /*dd20*/  S2R R8, SR_TID.X ;  /* 0x0000000000087919 */ /* 0x000ee20000002100 */
[----:B-1----:R-:W-:Y:S02]  /*dd30*/  FADD.FTZ R11, R0, R219 ;  /* 0x000000db000b7221 */ /* 0x002fe40000010000 */
[----:B--2---:R-:W-:-:S03]  /*dd40*/  FADD.FTZ R7, R2, R221 ;  /* 0x000000dd02077221 */ /* 0x004fc60000010000 */
[----:B------:R-:W1:Y:S04]  /*dd50*/  SHFL.BFLY PT, R0, R11, 0x1, 0x1f ;  /* 0x0c201f000b007f89 */ /* 0x000e6800000e0000 */
[----:B------:R-:W2:Y:S01]  /*dd60*/  SHFL.BFLY PT, R2, R7, 0x1, 0x1f ;  /* 0x0c201f0007027f89 */ /* 0x000ea200000e0000 */
[----:B---3--:R-:W-:-:S04]  /*dd70*/  SHF.R.S32.HI R9, RZ, 0x1f, R8 ;  /* 0x0000001fff097819 */ /* 0x008fc80000011408 */
[----:B------:R-:W-:Y:S01]  /*dd80*/  LEA.HI R10, R9, R8, RZ, 0x2 ;  /* 0x00000008090a7211 */ /* 0x000fe200078f10ff */
[----:B-1----:R-:W-:-:S03]  /*dd90*/  FADD.FTZ R0, R11, R0 ;  /* 0x000000000b007221 */ /* 0x002fc60000010000 */
[--C-:B------:R-:W-:Y:S02]  /*dda0*/  SHF.R.S32.HI R12, RZ, 0x2, R10.reuse ;  /* 0x00000002ff0c7819 */ /* 0x100fe4000001140a */
[----:B------:R-:W-:Y:S01]  /*ddb0*/  SHF.R.S32.HI R11, RZ, 0x1f, R10 ;  /* 0x0000001fff0b7819 */ /* 0x000fe2000001140a */
[----:B--2---:R-:W-:Y:S01]  /*ddc0*/  FADD.FTZ R2, R7, R2 ;  /* 0x0000000207027221 */ /* 0x004fe20000010000 */
[----:B------:R-:W-:Y:S02]  /*ddd0*/  FSETP.NE.FTZ.AND P4, PT, R0, RZ, PT ;  /* 0x000000ff0000720b */ /* 0x000fe40003f95000 */
[----:B------:R-:W-:Y:S02]  /*dde0*/  MOV R7, 0x3f800000 ;  /* 0x3f80000000077802 */ /* 0x000fe40000000f00 */
[----:B------:R-:W-:Y:S02]  /*ddf0*/  FSETP.NE.FTZ.AND P5, PT, R2, RZ, PT ;  /* 0x000000ff0200720b */ /* 0x000fe40003fb5000 */
[----:B------:R-:W-:-:S02]  /*de00*/  LEA.HI R11, R11, R12, RZ, 0x3 ;  /* 0x0000000c0b0b7211 */ /* 0x000fc400078f18ff */
[----:B------:R-:W-:Y:S02]  /*de10*/  LOP3.LUT R13, R10, 0x3ffffffc, RZ, 0xc0, !PT ;  /* 0x3ffffffc0a0d7812 */ /* 0x000fe400078ec0ff */
[----:B------:R-:W-:Y:S02]  /*de20*/  LOP3.LUT R11, R11, 0xfffffff8, RZ, 0xc0, !PT ;  /* 0xfffffff80b0b7812 */ /* 0x000fe400078ec0ff */
[----:B------:R-:W-:Y:S01]  /*de30*/  IADD3 R13, -R13, R8, RZ ;  /* 0x000000080d0d7210 */ /* 0x000fe20007ffe1ff */
[----:B------:R-:W1:Y:S01]  /*de40*/  @P4 MUFU.RCP R7, R0 ;  /* 0x0000000000074308 */ /* 0x000e620000001000 */
[----:B------:R-:W-:-:S04]  /*de50*/  IADD3 R11, R12, -R11, RZ ;  /* 0x8000000b0c0b7210 */ /* 0x000fc80007ffe0ff */
[C---:B------:R-:W-:Y:S02]  /*de60*/  SHF.L.U32 R12, R11.reuse, 0x6, RZ ;  /* 0x000000060b0c7819 */ /* 0x040fe400000006ff */
[C---:B------:R-:W-:Y:S01]  /*de70*/  LOP3.LUT R14, R11.reuse, 0x1, RZ, 0xc0, !PT ;  /* 0x000000010b0e7812 */ /* 0x040fe200078ec0ff */
[----:B------:R-:W2:Y:S01]  /*de80*/  @P5 MUFU.RCP R5, R2 ;  /* 0x0000000200055308 */ /* 0x000ea20000001000 */
[----:B------:R-:W-:Y:S02]  /*de90*/  LOP3.LUT R12, R12, 0x1c0, RZ, 0xc0, !PT ;  /* 0x000001c00c0c7812 */ /* 0x000fe400078ec0ff */
[----:B------:R-:W-:Y:S02]  /*dea0*/  ISETP.NE.U32.AND P3, PT, R14, 0x1, PT ;  /* 0x000000010e00780c */ /* 0x000fe40003f65070 */
[----:B------:R-:W-:Y:S02]  /*deb0*/  LEA.HI R12, R12, R12, RZ, 0x1d ;  /* 0x0000000c0c0c7211 */ /* 0x000fe400078fe8ff */
[----:B------:R-:W-:Y:S01]  /*dec0*/  R2P PR, R11, 0x6 ;  /* 0x000000060b007804 */ /* 0x000fe20000000000 */
[C---:B-1----:R-:W-:Y:S01]  /*ded0*/  FMUL.FTZ R131, R7.reuse, R131 ;  /* 0x0000008307837220 */ /* 0x042fe20000410000 */
[----:B------:R-:W-:Y:S01]  /*dee0*/  MOV R11, 0x20 ;  /* 0x00000020000b7802 */ /* 0x000fe20000000f00 */
[C---:B------:R-:W-:Y:S01]  /*def0*/  FMUL.FTZ R130, R7.reuse, R130 ;  /* 0x0000008207827220 */ /* 0x040fe20000410000 */
[----:B------:R-:W-:Y:S01]  /*df00*/  @P5 MUFU.LG2 R2, R2 ;  /* 0x0000000200025308 */ /* 0x000fe20000000c00 */
[----:B------:R-:W-:-:S02]  /*df10*/  FMUL.FTZ R39, R7, R39 ;  /* 0x0000002707277220 */ /* 0x000fc40000410000 */
[----:B------:R-:W-:Y:S01]  /*df20*/  FMUL.FTZ R38, R7, R38 ;  /* 0x0000002607267220 */ /* 0x000fe20000410000 */
[----:B------:R-:W-:Y:S01]  /*df30*/  F2FP.PACK_AB R130, R131, R130 ;  /* 0x000000828382723e */ /* 0x000fe200000000ff */
[C---:B------:R-:W-:Y:S02]  /*df40*/  FMUL.FTZ R43, R7.reuse, R43 ;  /* 0x0000002b072b7220 */ /* 0x040fe40000410000 */
[----:B------:R-:W-:Y:S01]  /*df50*/  FMUL.FTZ R42, R7, R42 ;  /* 0x0000002a072a7220 */ /* 0x000fe20000410000 */
[----:B------:R-:W-:Y:S01]  /*df60*/  F2FP.PACK_AB R38, R39, R38 ;  /* 0x000000262726723e */ /* 0x000fe200000000ff */
[C---:B------:R-:W-:Y:S01]  /*df70*/  FMUL.FTZ R47, R7.reuse, R47 ;  /* 0x0000002f072f7220 */ /* 0x040fe20000410000 */
[----:B------:R-:W1:Y:S01]  /*df80*/  @P4 MUFU.LG2 R0, R0 ;  /* 0x0000000000004308 */ /* 0x000e620000000c00 */
[----:B------:R-:W-:Y:S01]  /*df90*/  FMUL.FTZ R46, R7, R46 ;  /* 0x0000002e072e7220 */ /* 0x000fe20000410000 */
[----:B------:R-:W-:Y:S01]  /*dfa0*/  F2FP.PACK_AB R42, R43, R42 ;  /* 0x0000002a2b2a723e */ /* 0x000fe200000000ff */
[----:B------:R-:W-:-:S02]  /*dfb0*/  FMUL.FTZ R51, R7, R51 ;  /* 0x0000003307337220 */ /* 0x000fc40000410000 */
[----:B------:R-:W-:Y:S01]  /*dfc0*/  FMUL.FTZ R50, R7, R50 ;  /* 0x0000003207327220 */ /* 0x000fe20000410000 */
[----:B------:R-:W-:Y:S01]  /*dfd0*/  F2FP.PACK_AB R46, R47, R46 ;  /* 0x0000002e2f2e723e */ /* 0x000fe200000000ff */
[C---:B------:R-:W-:Y:S02]  /*dfe0*/  FMUL.FTZ R55, R7.reuse, R55 ;  /* 0x0000003707377220 */ /* 0x040fe40000410000 */
[----:B------:R-:W-:Y:S01]  /*dff0*/  FMUL.FTZ R54, R7, R54 ;  /* 0x0000003607367220 */ /* 0x000fe20000410000 */
[----:B------:R-:W-:Y:S01]  /*e000*/  F2FP.PACK_AB R50, R51, R50 ;  /* 0x000000323332723e */ /* 0x000fe200000000ff */
[C---:B------:R-:W-:Y:S02]  /*e010*/  FMUL.FTZ R59, R7.reuse, R59 ;  /* 0x0000003b073b7220 */ /* 0x040fe40000410000 */
        /* <DEDUP_REMOVED lines=52> */
[----:B------:R-:W-:Y:S01]  /*e360*/  LEA.HI R7, R9, R8, RZ, 0x5 ;  /* 0x0000000809077211 */ /* 0x000fe200078f28ff */
[----:B--2---:R-:W-:Y:S01]  /*e370*/  FMUL.FTZ R128, R5, R128 ;  /* 0x0000008005807220 */ /* 0x004fe20000410000 */
[----:B------:R-:W-:Y:S01]  /*e380*/  F2FP.PACK_AB R122, R123, R122 ;  /* 0x0000007a7b7a723e */ /* 0x000fe200000000ff */
[C---:B------:R-:W-:Y:S01]  /*e390*/  FMUL.FTZ R129, R5.reuse, R129 ;  /* 0x0000008105817220 */ /* 0x040fe20000410000 */
[----:B------:R-:W-:Y:S01]  /*e3a0*/  SHF.R.S32.HI R10, RZ, 0x5, R7 ;  /* 0x00000005ff0a7819 */ /* 0x000fe20000011407 */
[----:B------:R-:W-:Y:S01]  /*e3b0*/  FMUL.FTZ R36, R5, R36 ;  /* 0x0000002405247220 */ /* 0x000fe20000410000 */
[----:B------:R-:W-:Y:S01]  /*e3c0*/  F2FP.PACK_AB R118, R119, R118 ;  /* 0x000000767776723e */ /* 0x000fe200000000ff */
[C---:B------:R-:W-:Y:S01]  /*e3d0*/  FMUL.FTZ R37, R5.reuse, R37 ;  /* 0x0000002505257220 */ /* 0x040fe20000410000 */
[----:B------:R-:W-:Y:S01]  /*e3e0*/  LEA R13, R10, R13, 0x9 ;  /* 0x0000000d0a0d7211 */ /* 0x000fe200078e48ff */
[----:B------:R-:W-:Y:S01]  /*e3f0*/  FMUL.FTZ R40, R5, R40 ;  /* 0x0000002805287220 */ /* 0x000fe20000410000 */
[----:B------:R-:W-:Y:S01]  /*e400*/  F2FP.PACK_AB R128, R129, R128 ;  /* 0x000000808180723e */ /* 0x000fe200000000ff */
[----:B------:R-:W-:Y:S01]  /*e410*/  FMUL.FTZ R41, R5, R41 ;  /* 0x0000002905297220 */ /* 0x000fe20000410000 */
[----:B------:R-:W-:Y:S01]  /*e420*/  LEA R12, R13, R12, 0x1 ;  /* 0x0000000c0d0c7211 */ /* 0x000fe200078e08ff */
[----:B------:R-:W-:Y:S01]  /*e430*/  FMUL.FTZ R44, R5, R44 ;  /* 0x0000002c052c7220 */ /* 0x000fe20000410000 */
[----:B------:R-:W-:Y:S01]  /*e440*/  F2FP.PACK_AB R36, R37, R36 ;  /* 0x000000242524723e */ /* 0x000fe200000000ff */
[C---:B------:R-:W-:Y:S01]  /*e450*/  FMUL.FTZ R45, R5.reuse, R45 ;  /* 0x0000002d052d7220 */ /* 0x040fe20000410000 */
[----:B------:R-:W-:Y:S01]  /*e460*/  SHF.L.U32 R13, R12, 0x1, RZ ;  /* 0x000000010c0d7819 */ /* 0x000fe200000006ff */
[----:B------:R-:W-:Y:S01]  /*e470*/  FMUL.FTZ R48, R5, R48 ;  /* 0x0000003005307220 */ /* 0x000fe20000410000 */
[----:B------:R-:W-:Y:S01]  /*e480*/  SEL R12, R11, 0xffffffe0, !P1 ;  /* 0xffffffe00b0c7807 */ /* 0x000fe20004800000 */
[----:B------:R-:W-:Y:S01]  /*e490*/  FMUL.FTZ R49, R5, R49 ;  /* 0x0000003105317220 */ /* 0x000fe20000410000 */
[----:B------:R-:W-:Y:S01]  /*e4a0*/  IADD3 R15, R13, -0x10, RZ ;  /* 0xfffffff00d0f7810 */ /* 0x000fe20007ffe0ff */
[----:B------:R-:W-:Y:S01]  /*e4b0*/  FMUL.FTZ R52, R5, R52 ;  /* 0x0000003405347220 */ /* 0x000fe20000410000 */
[----:B------:R-:W-:Y:S01]  /*e4c0*/  @P3 IADD3 R15, R13, 0x10, RZ ;  /* 0x000000100d0f3810 */ /* 0x000fe20007ffe0ff */
[----:B------:R-:W-:Y:S01]  /*e4d0*/  FMUL.FTZ R53, R5, R53 ;  /* 0x0000003505357220 */ /* 0x000fe20000410000 */
[----:B------:R-:W-:Y:S01]  /*e4e0*/  F2FP.PACK_AB R40, R41, R40 ;  /* 0x000000282928723e */ /* 0x000fe200000000ff */
[----:B------:R-:W-:Y:S01]  /*e4f0*/  FMUL.FTZ R56, R5, R56 ;  /* 0x0000003805387220 */ /* 0x000fe20000410000 */
[----:B------:R-:W-:Y:S01]  /*e500*/  IADD3 R17, R13, R12, RZ ;  /* 0x0000000c0d117210 */ /* 0x000fe20007ffe0ff */
[----:B------:R-:W-:Y:S01]  /*e510*/  FMUL.FTZ R57, R5, R57 ;  /* 0x0000003905397220 */ /* 0x000fe20000410000 */
[----:B------:R-:W-:Y:S01]  /*e520*/  F2FP.PACK_AB R44, R45, R44 ;  /* 0x0000002c2d2c723e */ /* 0x000fe200000000ff */
[C---:B------:R-:W-:Y:S01]  /*e530*/  FMUL.FTZ R60, R5.reuse, R60 ;  /* 0x0000003c053c7220 */ /* 0x040fe20000410000 */
[----:B------:R-:W-:Y:S01]  /*e540*/  IADD3 R19, R12, R15, RZ ;  /* 0x0000000f0c137210 */ /* 0x000fe20007ffe0ff */
[----:B------:R-:W-:Y:S01]  /*e550*/  FMUL.FTZ R61, R5, R61 ;  /* 0x0000003d053d7220 */ /* 0x000fe20000410000 */
[----:B------:R-:W-:Y:S01]  /*e560*/  F2FP.PACK_AB R48, R49, R48 ;  /* 0x000000303130723e */ /* 0x000fe200000000ff */
[----:B------:R-:W-:Y:S01]  /*e570*/  FMUL.FTZ R64, R5, R64 ;  /* 0x0000004005407220 */ /* 0x000fe20000410000 */
[----:B------:R-:W-:Y:S01]  /*e580*/  F2FP.PACK_AB R52, R53, R52 ;  /* 0x000000343534723e */ /* 0x000fe200000000ff */
[C---:B------:R-:W-:Y:S01]  /*e590*/  FMUL.FTZ R65, R5.reuse, R65 ;  /* 0x0000004105417220 */ /* 0x040fe20000410000 */
[----:B------:R-:W-:Y:S01]  /*e5a0*/  STS [R13], R128 ;  /* 0x000000800d007388 */ /* 0x000fe20000000800 */
[----:B------:R-:W-:Y:S01]  /*e5b0*/  FMUL.FTZ R68, R5, R68 ;  /* 0x0000004405447220 */ /* 0x000fe20000410000 */
[----:B------:R-:W-:Y:S01]  /*e5c0*/  F2FP.PACK_AB R56, R57, R56 ;  /* 0x000000383938723e */ /* 0x000fe200000000ff */
[C---:B------:R-:W-:Y:S01]  /*e5d0*/  FMUL.FTZ R69, R5.reuse, R69 ;  /* 0x0000004505457220 */ /* 0x040fe20000410000 */
[----:B------:R-:W-:Y:S01]  /*e5e0*/  STS [R13+0x400], R130 ;  /* 0x000400820d007388 */ /* 0x000fe20000000800 */
        /* <DEDUP_REMOVED lines=26> */
[----:B------:R-:W-:Y:S01]  /*e790*/  FMUL.FTZ R97, R5, R97 ;  /* 0x0000006105617220 */ /* 0x000fe20000410000 */
[----:B------:R-:W-:Y:S01]  /*e7a0*/  F2FP.PACK_AB R88, R89, R88 ;  /* 0x000000585958723e */ /* 0x000fe200000000ff */
[----:B------:R-:W-:Y:S01]  /*e7b0*/  FMUL.FTZ R100, R5, R100 ;  /* 0x0000006405647220 */ /* 0x000fe20000410000 */
[----:B------:R-:W-:Y:S01]  /*e7c0*/  F2FP.PACK_AB R92, R93, R92 ;  /* 0x0000005c5d5c723e */ /* 0x000fe200000000ff */
[----:B------:R-:W-:Y:S01]  /*e7d0*/  FMUL.FTZ R101, R5, R101 ;  /* 0x0000006505657220 */ /* 0x000fe20000410000 */
[----:B------:R-:W-:Y:S01]  /*e7e0*/  F2FP.PACK_AB R96, R97, R96 ;  /* 0x000000606160723e */ /* 0x000fe200000000ff */
[C---:B------:R-:W-:Y:S01]  /*e7f0*/  FMUL.FTZ R104, R5.reuse, R104 ;  /* 0x0000006805687220 */ /* 0x040fe20000410000 */
[----:B------:R-:W2:Y:S01]  /*e800*/  LDC.U8 R12, c[0x0][0x328] ;  /* 0x0000ca00ff0c7b82 */ /* 0x000ea20000000000 */
[----:B------:R-:W-:Y:S01]  /*e810*/  FMUL.FTZ R105, R5, R105 ;  /* 0x0000006905697220 */ /* 0x000fe20000410000 */
[----:B------:R-:W-:Y:S01]  /*e820*/  F2FP.PACK_AB R100, R101, R100 ;  /* 0x000000646564723e */ /* 0x000fe200000000ff */
[C---:B------:R-:W-:Y:S01]  /*e830*/  FMUL.FTZ R124, R5.reuse, R124 ;  /* 0x0000007c057c7220 */ /* 0x040fe20000410000 */
[----:B------:R-:W3:Y:S01]  /*e840*/  S2R R11, SR_TID.X ;  /* 0x00000000000b7919 */ /* 0x000ee20000002100 */
[----:B------:R-:W-:Y:S01]  /*e850*/  FMUL.FTZ R125, R5, R125 ;  /* 0x0000007d057d7220 */ /* 0x000fe20000410000 */
[----:B------:R-:W-:Y:S01]  /*e860*/  F2FP.PACK_AB R104, R105, R104 ;  /* 0x000000686968723e */ /* 0x000fe200000000ff */
[C---:B------:R-:W-:Y:S01]  /*e870*/  FMUL.FTZ R108, R5.reuse, R108 ;  /* 0x0000006c056c7220 */ /* 0x040fe20000410000 */
[----:B------:R-:W4:Y:S01]  /*e880*/  S2R R61, SR_CTAID.Z ;  /* 0x00000000003d7919 */ /* 0x000f220000002700 */
[----:B------:R-:W-:Y:S01]  /*e890*/  FMUL.FTZ R109, R5, R109 ;  /* 0x0000006d056d7220 */ /* 0x000fe20000410000 */
[----:B------:R-:W-:Y:S01]  /*e8a0*/  F2FP.PACK_AB R124, R125, R124 ;  /* 0x0000007c7d7c723e */ /* 0x000fe200000000ff */
[----:B------:R-:W-:Y:S01]  /*e8b0*/  FMUL.FTZ R112, R5, R112 ;  /* 0x0000007005707220 */ /* 0x000fe20000410000 */
[----:B------:R-:W-:Y:S01]  /*e8c0*/  LOP3.LUT R7, R7, 0xffffffe0, RZ, 0xc0, !PT ;  /* 0xffffffe007077812 */ /* 0x000fe200078ec0ff */
        /* <DEDUP_REMOVED lines=8> */
[----:B-1----:R-:W-:-:S03]  /*e950*/  @P4 FMUL.FTZ R0, R0, 0.69314718246459960938 ;  /* 0x3f31721800004820 */ /* 0x002fc60000410000 */
[----:B------:R-:W-:Y:S02]  /*e960*/  F2FP.PACK_AB R116, R5, R116 ;  /* 0x000000740574723e */ /* 0x000fe400000000ff */
[----:B------:R-:W-:-:S04]  /*e970*/  MOV R5, 0x40 ;  /* 0x0000004000057802 */ /* 0x000fc80000000f00 */
[----:B------:R-:W-:Y:S02]  /*e980*/  SEL R14, R5, 0xffffffc0, !P2 ;  /* 0xffffffc0050e7807 */ /* 0x000fe40005000000 */
[----:B------:R-:W1:Y:S01]  /*e990*/  S2R R5, SR_CTAID.Y ;  /* 0x0000000000057919 */ /* 0x000e620000002600 */
[----:B--2---:R-:W-:Y:S02]  /*e9a0*/  ISETP.NE.AND P2, PT, R12, RZ, PT ;  /* 0x000000ff0c00720c */ /* 0x004fe40003f45270 */
[-C--:B------:R-:W-:Y:S02]  /*e9b0*/  IADD3 R21, R13, R14.reuse, RZ ;  /* 0x0000000e0d157210 */ /* 0x080fe40007ffe0ff */
[----:B------:R-:W-:Y:S02]  /*e9c0*/  IADD3 R23, R14, R15, RZ ;  /* 0x0000000f0e177210 */ /* 0x000fe40007ffe0ff */
[-C--:B------:R-:W-:Y:S01]  /*e9d0*/  IADD3 R25, R17, R14.reuse, RZ ;  /* 0x0000000e11197210 */ /* 0x080fe20007ffe0ff */
[----:B------:R-:W-:Y:S01]  /*e9e0*/  STS [R21], R48 ;  /* 0x0000003015007388 */ /* 0x000fe20000000800 */
[----:B------:R-:W-:-:S02]  /*e9f0*/  IADD3 R27, R19, R14, RZ ;  /* 0x0000000e131b7210 */ /* 0x000fc40007ffe0ff */
[----:B------:R-:W-:Y:S01]  /*ea00*/  ISETP.NE.OR P1, PT, R206, -0x1, !P2 ;  /* 0xffffffffce00780c */ /* 0x000fe20005725670 */
[----:B------:R-:W-:Y:S04]  /*ea10*/  STS [R21+0x400], R50 ;  /* 0x0004003215007388 */ /* 0x000fe80000000800 */
[----:B------:R-:W-:Y:S04]  /*ea20*/  STS [R23], R52 ;  /* 0x0000003417007388 */ /* 0x000fe80000000800 */
[----:B------:R-:W-:Y:S04]  /*ea30*/  STS [R23+0x400], R54 ;  /* 0x0004003617007388 */ /* 0x000fe80000000800 */
[----:B------:R-:W-:Y:S01]  /*ea40*/  STS [R25], R56 ;  /* 0x0000003819007388 */ /* 0x000fe20000000800 */
[----:B-1----:R-:W-:-:S03]  /*ea50*/  @!P1 IMAD R206, R5, c[0x0][0x214], RZ ;  /* 0x0000850005ce9a24 */ /* 0x002fc600078e02ff */
[----:B------:R-:W-:Y:S01]  /*ea60*/  STS [R25+0x400], R58 ;  /* 0x0004003a19007388 */ /* 0x000fe20000000800 */
[----:B----4-:R-:W-:-:S03]  /*ea70*/  @P2 IMAD R206, R61, c[0x0][0x234], R206 ;  /* 0x00008d003dce2a24 */ /* 0x010fc600078e02ce */
[----:B------:R3:W-:Y:S04]  /*ea80*/  STS [R27], R60 ;  /* 0x0000003c1b007388 */ /* 0x0007e80000000800 */
[----:B------:R1:W-:Y:S04]  /*ea90*/  STS [R27+0x400], R62 ;  /* 0x0004003e1b007388 */ /* 0x0003e80000000800 */
[----:B------:R2:W-:Y:S04]  /*eaa0*/  STS [R13+0x2000], R64 ;  /* 0x002000400d007388 */ /* 0x0005e80000000800 */
[----:B------:R4:W-:Y:S04]  /*eab0*/  STS [R13+0x2400], R66 ;  /* 0x002400420d007388 */ /* 0x0009e80000000800 */
[----:B------:R4:W-:Y:S04]  /*eac0*/  STS [R15+0x2000], R68 ;  /* 0x002000440f007388 */ /* 0x0009e80000000800 */
[----:B------:R4:W-:Y:S04]  /*ead0*/  STS [R15+0x2400], R70 ;  /* 0x002400460f007388 */ /* 0x0009e80000000800 */
[----:B------:R4:W-:Y:S01]  /*eae0*/  STS [R17+0x2000], R72 ;  /* 0x0020004811007388 */ /* 0x0009e20000000800 */
[----:B---3--:R-:W-:-:S03]  /*eaf0*/  SHF.R.S32.HI R60, RZ, 0x1f, R11 ;  /* 0x0000001fff3c7819 */ /* 0x008fc6000001140b */
[----:B------:R4:W-:Y:S01]  /*eb00*/  STS [R17+0x2400], R74 ;  /* 0x0024004a11007388 */ /* 0x0009e20000000800 */
[----:B-1----:R-:W-:Y:S02]  /*eb10*/  @!P0 SHF.R.S32.HI R62, RZ, 0x1f, R5 ;  /* 0x0000001fff3e8819 */ /* 0x002fe40000011405 */
[----:B------:R-:W-:Y:S01]  /*eb20*/  LEA.HI R63, R60, R11, RZ, 0x5 ;  /* 0x0000000b3c3f7211 */ /* 0x000fe200078f28ff */
[----:B------:R4:W-:Y:S01]  /*eb30*/  STS [R19+0x2000], R76 ;  /* 0x0020004c13007388 */ /* 0x0009e20000000800 */
[----:B--2---:R-:W-:-:S03]  /*eb40*/  @!P0 IMAD.WIDE.U32 R64, R5, c[0x0][0x1e0], RZ ;  /* 0x0000780005408a25 */ /* 0x004fc600078e00ff */
[----:B------:R4:W-:Y:S01]  /*eb50*/  STS [R19+0x2400], R78 ;  /* 0x0024004e13007388 */ /* 0x0009e20000000800 */
[----:B------:R-:W-:Y:S01]  /*eb60*/  @!P0 IMAD R62, R62, c[0x0][0x1e0], RZ ;  /* 0x000078003e3e8a24 */ /* 0x000fe200078e02ff */
[----:B------:R-:W-:Y:S02]  /*eb70*/  @!P0 MOV R6, R64 ;  /* 0x0000004000068202 */ /* 0x000fe40000000f00 */
[----:B------:R4:W-:Y:S01]  /*eb80*/  STS [R21+0x2000], R80 ;  /* 0x0020005015007388 */ /* 0x0009e20000000800 */
[----:B------:R-:W-:Y:S01]  /*eb90*/  @!P0 IMAD R62, R5, c[0x0][0x1e4], R62 ;  /* 0x00007900053e8a24 */ /* 0x000fe200078e023e */
[----:B------:R-:W-:Y:S01]  /*eba0*/  IADD3 R64, -R7, R8, RZ ;  /* 0x0000000807407210 */ /* 0x000fe20007ffe1ff */
[----:B------:R-:W-:Y:S01]  /*ebb0*/  @!P2 IMAD R5, R5, c[0x0][0x1c0], R61 ;  /* 0x000070000505aa24 */ /* 0x000fe200078e023d */
[----:B------:R4:W-:Y:S02]  /*ebc0*/  STS [R21+0x2400], R82 ;  /* 0x0024005215007388 */ /* 0x0009e40000000800 */
[----:B------:R-:W-:Y:S01]  /*ebd0*/  @!P0 IADD3 R4, R65, R62, RZ ;  /* 0x0000003e41048210 */ /* 0x000fe20007ffe0ff */
[----:B------:R-:W-:Y:S01]  /*ebe0*/  @P5 FMUL.FTZ R65, R2, 0.69314718246459960938 ;  /* 0x3f31721802415820 */ /* 0x000fe20000410000 */
[----:B------:R4:W-:Y:S01]  /*ebf0*/  STS [R23+0x2000], R84 ;  /* 0x0020005417007388 */ /* 0x0009e20000000800 */
[----:B------:R-:W-:Y:S01]  /*ec00*/  LOP3.LUT R62, R63, 0xffffffe0, RZ, 0xc0, !PT ;  /* 0xffffffe03f3e7812 */ /* 0x000fe200078ec0ff */
[----:B------:R-:W-:Y:S01]  /*ec10*/  @!P2 IMAD R206, R5, c[0x0][0x214], RZ ;  /* 0x0000850005ceaa24 */ /* 0x000fe200078e02ff */
[----:B------:R-:W-:Y:S01]  /*ec20*/  SHF.R.S32.HI R63, RZ, 0x1f, R10 ;  /* 0x0000001fff3f7819 */ /* 0x000fe2000001140a */
[----:B------:R4:W-:Y:S01]  /*ec30*/  STS [R23+0x2400], R86 ;  /* 0x0024005617007388 */ /* 0x0009e20000000800 */
[----:B------:R-:W-:-:S02]  /*ec40*/  IADD3 R62, -R62, R11, RZ ;  /* 0x0000000b3e3e7210 */ /* 0x000fc40007ffe1ff */
[----:B------:R-:W-:Y:S01]  /*ec50*/  LOP3.LUT P0, RZ, R64, 0x3, RZ, 0xc0, !PT ;  /* 0x0000000340ff7812 */ /* 0x000fe2000780c0ff */
[----:B------:R4:W-:Y:S01]  /*ec60*/  STS [R25+0x2000], R88 ;  /* 0x0020005819007388 */ /* 0x0009e20000000800 */
[----:B------:R-:W-:Y:S02]  /*ec70*/  LEA.HI R63, R63, R10, RZ, 0x2 ;  /* 0x0000000a3f3f7211 */ /* 0x000fe400078f10ff */
[----:B------:R-:W-:Y:S01]  /*ec80*/  SHF.R.S32.HI R7, RZ, 0x1f, R62 ;  /* 0x0000001fff077819 */ /* 0x000fe2000001143e */
[----:B------:R4:W-:Y:S01]  /*ec90*/  STS [R25+0x2400], R90 ;  /* 0x0024005a19007388 */ /* 0x0009e20000000800 */
[----:B------:R-:W-:Y:S02]  /*eca0*/  LOP3.LUT R63, R63, 0xffffffc, RZ, 0xc0, !PT ;  /* 0x0ffffffc3f3f7812 */ /* 0x000fe400078ec0ff */
[----:B------:R-:W-:Y:S01]  /*ecb0*/  LEA.HI R7, R7, R62, RZ, 0x2 ;  /* 0x0000003e07077211 */ /* 0x000fe200078f10ff */
[----:B------:R4:W-:Y:S01]  /*ecc0*/  STS [R27+0x2000], R92 ;  /* 0x0020005c1b007388 */ /* 0x0009e20000000800 */
[----:B------:R-:W-:-:S02]  /*ecd0*/  IADD3 R63, R10, -R63, RZ ;  /* 0x8000003f0a3f7210 */ /* 0x000fc40007ffe0ff */
[----:B------:R-:W-:Y:S01]  /*ece0*/  SHF.R.S32.HI R2, RZ, 0x2, R7 ;  /* 0x00000002ff027819 */ /* 0x000fe20000011407 */
[----:B------:R4:W-:Y:S01]  /*ecf0*/  STS [R27+0x2400], R94 ;  /* 0x0024005e1b007388 */ /* 0x0009e20000000800 */
[----:B------:R-:W-:Y:S01]  /*ed00*/  MOV R10, 0x7f800000 ;  /* 0x7f800000000a7802 */ /* 0x000fe20000000f00 */
[----:B------:R-:W-:Y:S01]  /*ed10*/  @P5 FFMA.FTZ R10, R132, c[0x0][0x238], R65 ;  /* 0x00008e00840a5a23 */ /* 0x000fe20000010041 */
[----:B------:R-:W-:Y:S01]  /*ed20*/  MOV R62, 0x7f800000 ;  /* 0x7f800000003e7802 */ /* 0x000fe20000000f00 */
[----:B------:R4:W-:Y:S01]  /*ed30*/  STS [R13+0x4000], R96 ;  /* 0x004000600d007388 */ /* 0x0009e20000000800 */
[----:B------:R-:W-:Y:S01]  /*ed40*/  @P4 FFMA.FTZ R62, R3, c[0x0][0x238], R0 ;  /* 0x00008e00033e4a23 */ /* 0x000fe20000010000 */
[----:B------:R-:W-:Y:S02]  /*ed50*/  LEA R2, R63, R2, 0x4 ;  /* 0x000000023f027211 */ /* 0x000fe400078e20ff */
[----:B------:R4:W-:Y:S04]  /*ed60*/  STS [R13+0x4400], R98 ;  /* 0x004400620d007388 */ /* 0x0009e80000000800 */
        /* <DEDUP_REMOVED lines=14> */
[----:B------:R-:W-:Y:S06]  /*ee50*/  BAR.SYNC.DEFER_BLOCKING 0x0 ;  /* 0x0000000000007b1d */ /* 0x000fec0000010000 */
[----:B------:R4:W1:Y:S04]  /*ee60*/  LDS.128 R52, [R208] ;  /* 0x00000000d0347984 */ /* 0x0008680000000c00 */
[----:B------:R4:W2:Y:S04]  /*ee70*/  LDS.128 R48, [R208+0x800] ;  /* 0x00080000d0307984 */ /* 0x0008a80000000c00 */
[----:B------:R4:W3:Y:S04]  /*ee80*/  LDS.128 R44, [R208+0x1000] ;  /* 0x00100000d02c7984 */ /* 0x0008e80000000c00 */
[----:B------:R4:W1:Y:S04]  /*ee90*/  LDS.128 R40, [R208+0x1800] ;  /* 0x00180000d0287984 */ /* 0x0008680000000c00 */
[----:B------:R4:W1:Y:S04]  /*eea0*/  LDS.128 R36, [R208+0x2000] ;  /* 0x00200000d0247984 */ /* 0x0008680000000c00 */
[----:B------:R4:W1:Y:S04]  /*eeb0*/  LDS.128 R32, [R208+0x2800] ;  /* 0x00280000d0207984 */ /* 0x0008680000000c00 */
[----:B------:R4:W1:Y:S04]  /*eec0*/  LDS.128 R28, [R208+0x3000] ;  /* 0x00300000d01c7984 */ /* 0x0008680000000c00 */
[----:B------:R4:W1:Y:S04]  /*eed0*/  LDS.128 R24, [R208+0x3800] ;  /* 0x00380000d0187984 */ /* 0x0008680000000c00 */
[----:B------:R4:W1:Y:S04]  /*eee0*/  LDS.128 R20, [R208+0x4000] ;  /* 0x00400000d0147984 */ /* 0x0008680000000c00 */
[----:B------:R4:W1:Y:S04]  /*eef0*/  LDS.128 R16, [R208+0x4800] ;  /* 0x00480000d0107984 */ /* 0x0008680000000c00 */
[----:B------:R4:W1:Y:S04]  /*ef00*/  LDS.128 R12, [R208+0x5000] ;  /* 0x00500000d00c7984 */ /* 0x0008680000000c00 */
[----:B------:R4:W1:Y:S01]  /*ef10*/  LDS.128 R56, [R208+0x5800] ;  /* 0x00580000d0387984 */ /* 0x0008620000000c00 */
[----:B------:R-:W-:Y:S05]  /*ef20*/  @P0 BRA `(.L_x_731) ;  /* 0x000000c000000947 */ /* 0x000fea0003800000 */
[----:B--2---:R-:W2:Y:S01]  /*ef30*/  S2R R5, SR_CTAID.X ;  /* 0x0000000000057919 */ /* 0x004ea20000002500 */
[----:B------:R-:W-:-:S02]  /*ef40*/  IADD3 R64, R2, 0x8, RZ ;  /* 0x0000000802407810 */ /* 0x000fc40007ffe0ff */
[-C--:B------:R-:W-:Y:S02]  /*ef50*/  ISETP.GE.AND P2, PT, R2, R199.reuse, PT ;  /* 0x000000c70200720c */ /* 0x080fe40003f46270 */
[----:B------:R-:W-:Y:S01]  /*ef60*/  ISETP.GE.AND P1, PT, R64, R199, PT ;  /* 0x000000c74000720c */ /* 0x000fe20003f26270 */
[----:B--2---:R-:W-:-:S05]  /*ef70*/  IMAD R5, R5, 0x40, R206 ;  /* 0x0000004005057824 */ /* 0x004fca00078e02ce */
[----:B------:R-:W-:Y:S02]  /*ef80*/  SHF.R.S32.HI R3, RZ, 0x1f, R5 ;  /* 0x0000001fff037819 */ /* 0x000fe40000011405 */
[----:B------:R-:W-:-:S04]  /*ef90*/  IADD3 R0, P0, R2, R5, RZ ;  /* 0x0000000502007210 */ /* 0x000fc80007f1e0ff */
[----:B------:R-:W-:Y:S02]  /*efa0*/  LEA.HI.X.SX32 R3, R2, R3, 0x1, P0 ;  /* 0x0000000302037211 */ /* 0x000fe400000f0eff */
[----:B------:R-:W-:-:S04]  /*efb0*/  LEA R2, P0, R0, c[0x0][0x200], 0x2 ;  /* 0x0000800000027a11 */ /* 0x000fc800078010ff */
[----:B------:R-:W-:-:S05]  /*efc0*/  LEA.HI.X R3, R0, c[0x0][0x204], R3, 0x2, P0 ;  /* 0x0000810000037a11 */ /* 0x000fca00000f1403 */
[----:B------:R2:W-:Y:S04]  /*efd0*/  @!P2 STG.E [R2.64], R10 ;  /* 0x0000000a0200a986 */ /* 0x0005e8000c101904 */
[----:B------:R2:W-:Y:S02]  /*efe0*/  @!P1 STG.E [R2.64+0x20], R62 ;  /* 0x0000203e02009986 */ /* 0x0005e4000c101904 */
.L_x_731:
[----:B--2---:R-:W-:Y:S05]  /*eff0*/  BSYNC B0 ;  /* 0x0000000000007941 */ /* 0x004fea0003800000 */
.L_x_730:
[----:B------:R-:W2:Y:S01]  /*f000*/  S2R R3, SR_CTAID.X ;  /* 0x0000000000037919 */ /* 0x000ea20000002500 */
[----:B------:R-:W-:Y:S01]  /*f010*/  SHF.R.S32.HI R211, RZ, 0x1f, R210 ;  /* 0x0000001fffd37819 */ /* 0x000fe200000114d2 */
[----:B------:R-:W-:Y:S01]  /*f020*/  BSSY B0, `(.L_x_732) ;  /* 0x0000022000007945 */ /* 0x000fe20003800000 */
[----:B------:R-:W-:Y:S02]  /*f030*/  LEA.HI R8, R9, R8, RZ, 0x3 ;  /* 0x0000000809087211 */ /* 0x000fe400078f18ff */
[----:B------:R-:W-:Y:S02]  /*f040*/  LEA.HI R11, R60, R11, RZ, 0x3 ;  /* 0x0000000b3c0b7211 */ /* 0x000fe400078f18ff */
[----:B------:R-:W-:-:S02]  /*f050*/  SHF.R.S32.HI R8, RZ, 0x3, R8 ;  /* 0x00000003ff087819 */ /* 0x000fc40000011408 */
[----:B------:R-:W-:-:S04]  /*f060*/  SHF.R.S32.HI R2, RZ, 0x3, R11 ;  /* 0x00000003ff027819 */ /* 0x000fc8000001140b */
[----:B------:R-:W-:Y:S01]  /*f070*/  SHF.R.S32.HI R2, RZ, 0x1f, R2 ;  /* 0x0000001fff027819 */ /* 0x000fe20000011402 */
[----:B--2---:R-:W-:-:S04]  /*f080*/  IMAD.SHL.U32 R3, R3, 0x40, RZ ;  /* 0x0000004003037824 */ /* 0x004fc800078e00ff */
[----:B------:R-:W-:Y:S01]  /*f090*/  IMAD.WIDE.U32 R62, R3, c[0x0][0x1e8], R210 ;  /* 0x00007a00033e7a25 */ /* 0x000fe200078e00d2 */
[----:B------:R-:W-:-:S04]  /*f0a0*/  SHF.R.S32.HI R0, RZ, 0x1f, R3 ;  /* 0x0000001fff007819 */ /* 0x000fc80000011403 */
[----:B------:R-:W-:Y:S01]  /*f0b0*/  IADD3 R6, P0, R6, R62, RZ ;  /* 0x0000003e06067210 */ /* 0x000fe20007f1e0ff */
[----:B------:R-:W-:-:S04]  /*f0c0*/  IMAD R0, R0, c[0x0][0x1e8], RZ ;  /* 0x00007a0000007a24 */ /* 0x000fc800078e02ff */
[----:B------:R-:W-:Y:S01]  /*f0d0*/  IMAD R5, R3, c[0x0][0x1ec], R0 ;  /* 0x00007b0003057a24 */ /* 0x000fe200078e0200 */
[----:B------:R-:W-:Y:S01]  /*f0e0*/  SHF.R.S32.HI R0, RZ, 0x1f, R61 ;  /* 0x0000001fff007819 */ /* 0x000fe2000001143d */
[----:B------:R-:W-:-:S03]  /*f0f0*/  IMAD.IADD R3, R209, 0x1, -R3 ;  /* 0x00000001d1037824 */ /* 0x000fc600078e0a03 */
[----:B------:R-:W-:Y:S01]  /*f100*/  IADD3.X R7, R4, R63, R5, P0, !PT ;  /* 0x0000003f04077210 */ /* 0x000fe200007fe405 */
[----:B------:R-:W-:Y:S01]  /*f110*/  IMAD R0, R0, c[0x0][0x1f0], RZ ;  /* 0x00007c0000007a24 */ /* 0x000fe200078e02ff */
[----:B------:R-:W-:-:S03]  /*f120*/  ISETP.GE.AND P0, PT, R8, R3, PT ;  /* 0x000000030800720c */ /* 0x000fc60003f06270 */
[C---:B------:R-:W-:Y:S02]  /*f130*/  IMAD R0, R61.reuse, c[0x0][0x1f4], R0 ;  /* 0x00007d003d007a24 */ /* 0x040fe400078e0200 */
[----:B------:R-:W-:-:S04]  /*f140*/  IMAD.WIDE.U32 R4, R61, c[0x0][0x1f0], R6 ;  /* 0x00007c003d047a25 */ /* 0x000fc800078e0006 */
[----:B------:R-:W-:-:S04]  /*f150*/  IMAD.IADD R7, R0, 0x1, R5 ;  /* 0x0000000100077824 */ /* 0x000fc800078e0205 */
[----:B------:R-:W-:Y:S05]  /*f160*/  @P0 BRA `(.L_x_733) ;  /* 0x000000d000000947 */ /* 0x000fea0003800000 */
[----:B------:R-:W-:Y:S01]  /*f170*/  IMAD R3, R2, c[0x0][0x1e8], RZ ;  /* 0x00007a0002037a24 */ /* 0x000fe200078e02ff */
[----:B------:R-:W-:Y:S01]  /*f180*/  ISETP.GE.AND P2, PT, R210, c[0x0][0x220], PT ;  /* 0x00008800d2007a0c */ /* 0x000fe20003f46270 */
[----:B------:R-:W-:Y:S01]  /*f190*/  IMAD.MOV.U32 R6, RZ, RZ, R4 ;  /* 0x000000ffff067224 */ /* 0x000fe200078e0004 */
[----:B------:R-:W-:Y:S01]  /*f1a0*/  ISETP.GE.AND P1, PT, R201, c[0x0][0x220], PT ;  /* 0x00008800c9007a0c */ /* 0x000fe20003f26270 */
[----:B------:R-:W-:Y:S01]  /*f1b0*/  IMAD R0, R8, c[0x0][0x1ec], R3 ;  /* 0x00007b0008007a24 */ /* 0x000fe200078e0203 */
[----:B------:R-:W-:Y:S01]  /*f1c0*/  ISETP.GE.AND P0, PT, R200, c[0x0][0x220], PT ;  /* 0x00008800c8007a0c */ /* 0x000fe20003f06270 */
[----:B------:R-:W-:-:S04]  /*f1d0*/  IMAD.WIDE.U32 R10, R8, c[0x0][0x1e8], R6 ;  /* 0x00007a00080a7a25 */ /* 0x000fc800078e0006 */
[----:B------:R-:W-:Y:S01]  /*f1e0*/  IMAD.IADD R0, R0, 0x1, R11 ;  /* 0x0000000100007824 */ /* 0x000fe200078e020b */
[----:B------:R-:W-:-:S04]  /*f1f0*/  LEA R60, P3, R10, c[0x0][0x1d0], 0x1 ;  /* 0x000074000a3c7a11 */ /* 0x000fc800078608ff */
[----:B------:R-:W-:-:S05]  /*f200*/  LEA.HI.X R61, R10, c[0x0][0x1d4], R0, 0x1, P3 ;  /* 0x000075000a3d7a11 */ /* 0x000fca00018f0c00 */
[----:B-1----:R1:W-:Y:S04]  /*f210*/  @!P2 STG.E.128 [R60.64], R52 ;  /* 0x000000343c00a986 */ /* 0x0023e8000c101d04 */
[----:B------:R1:W-:Y:S04]  /*f220*/  @!P1 STG.E.128 [R60.64+0x80], R36 ;  /* 0x000080243c009986 */ /* 0x0003e8000c101d04 */
[----:B------:R1:W-:Y:S02]  /*f230*/  @!P0 STG.E.128 [R60.64+0x100], R20 ;  /* 0x000100143c008986 */ /* 0x0003e4000c101d04 */
.L_x_733:
[----:B------:R-:W-:Y:S05]  /*f240*/  BSYNC B0 ;  /* 0x0000000000007941 */ /* 0x000fea0003800000 */
.L_x_732:
        /* <DEDUP_REMOVED lines=16> */
[----:B----4-:R-:W-:-:S05]  /*f350*/  LEA.HI.X R21, R10, c[0x0][0x1d4], R0, 0x1, P3 ;  /* 0x000075000a157a11 */ /* 0x010fca00018f0c00 */
[----:B------:R1:W-:Y:S04]  /*f360*/  @!P2 STG.E.128 [R20.64], R48 ;  /* 0x000000301400a986 */ /* 0x0003e8000c101d04 */
[----:B------:R1:W-:Y:S04]  /*f370*/  @!P1 STG.E.128 [R20.64+0x80], R32 ;  /* 0x0000802014009986 */ /* 0x0003e8000c101d04 */
[----:B------:R1:W-:Y:S02]  /*f380*/  @!P0 STG.E.128 [R20.64+0x100], R16 ;  /* 0x0001001014008986 */ /* 0x0003e4000c101d04 */
.L_x_735:
[----:B------:R-:W-:Y:S05]  /*f390*/  BSYNC B0 ;  /* 0x0000000000007941 */ /* 0x000fea0003800000 */
.L_x_734:
        /* <DEDUP_REMOVED lines=17> */
[----:B---3--:R1:W-:Y:S04]  /*f4b0*/  @!P2 STG.E.128 [R16.64], R44 ;  /* 0x0000002c1000a986 */ /* 0x0083e8000c101d04 */
[----:B------:R1:W-:Y:S04]  /*f4c0*/  @!P1 STG.E.128 [R16.64+0x80], R28 ;  /* 0x0000801c10009986 */ /* 0x0003e8000c101d04 */
[----:B------:R1:W-:Y:S02]  /*f4d0*/  @!P0 STG.E.128 [R16.64+0x100], R12 ;  /* 0x0001000c10008986 */ /* 0x0003e4000c101d04 */
.L_x_737:
[----:B------:R-:W-:Y:S05]  /*f4e0*/  BSYNC B0 ;  /* 0x0000000000007941 */ /* 0x000fea0003800000 */
.L_x_736:
[----:B------:R-:W-:-:S04]  /*f4f0*/  IADD3 R0, R8, 0x30, RZ ;  /* 0x0000003008007810 */ /* 0x000fc80007ffe0ff */
[----:B------:R-:W-:-:S13]  /*f500*/  ISETP.GE.AND P0, PT, R0, R199, PT ;  /* 0x000000c70000720c */ /* 0x000fda0003f06270 */
[----:B------:R-:W-:Y:S05]  /*f510*/  @P0 EXIT ;  /* 0x000000000000094d */ /* 0x000fea0003800000 */
[----:B------:R-:W-:Y:S01]  /*f520*/  IADD3 R8, P0, R8, 0x30, RZ ;  /* 0x0000003008087810 */ /* 0x000fe20007f1e0ff */
[----:B------:R-:W-:Y:S01]  /*f530*/  IMAD.MOV.U32 R5, RZ, RZ, R7 ;  /* 0x000000ffff057224 */ /* 0x000fe200078e0007 */
[----:B------:R-:W-:-:S03]  /*f540*/  ISETP.GE.AND P1, PT, R210, c[0x0][0x220], PT ;  /* 0x00008800d2007a0c */ /* 0x000fc60003f26270 */
        /* <DEDUP_REMOVED lines=8> */
[----:B-1----:R1:W-:Y:S01]  /*f5d0*/  @!P0 STG.E.128 [R2.64+0x80], R24 ;  /* 0x0000801802008986 */ /* 0x0023e2000c101d04 */
[----:B------:R-:W-:-:S03]  /*f5e0*/  ISETP.GE.AND P0, PT, R200, c[0x0][0x220], PT ;  /* 0x00008800c8007a0c */ /* 0x000fc60003f06270 */
[----:B------:R1:W-:Y:S10]  /*f5f0*/  @!P1 STG.E.128 [R2.64], R40 ;  /* 0x0000002802009986 */ /* 0x0003f4000c101d04 */
[----:B------:R-:W-:Y:S05]  /*f600*/  @P0 EXIT ;  /* 0x000000000000094d */ /* 0x000fea0003800000 */
[----:B------:R-:W-:Y:S01]  /*f610*/  STG.E.128 [R2.64+0x100], R56 ;  /* 0x0001003802007986 */ /* 0x000fe2000c101d04 */
[----:B------:R-:W-:Y:S05]  /*f620*/  EXIT ;  /* 0x000000000000794d */ /* 0x000fea0003800000 */
.L_x_738:
        /* <DEDUP_REMOVED lines=13> */
.L_x_4098:


//--------------------- .text._ZN5flash24flash_fwd_splitkv_kernelI23Flash_fwd_kernel_traitsILi192ELi64ELi64ELi4ELb0ELb0EN7cutlass6half_tE19Flash_kernel_traitsILi192ELi64ELi64ELi4ES3_EELb1ELb0ELb0ELb0ELb0ELb1ELb0ELb0EEEvNS_16Flash_fwd_paramsE --------------------------
	.section	.text._ZN5flash24flash_fwd_splitkv_kernelI23Flash_fwd_kernel_traitsILi192ELi64ELi64ELi4ELb0ELb0EN7cutlass6half_tE19Flash_kernel_traitsILi192ELi64ELi64ELi4ES3_EELb1ELb0ELb0ELb0ELb0ELb1ELb0ELb0EEEvNS_16Flash_fwd_paramsE,"ax",@progbits
	.sectioninfo	@"SHI_REGISTERS=255"
	.align	128
        .global         _ZN5flash24flash_fwd_splitkv_kernelI23Flash_fwd_kernel_traitsILi192ELi64ELi64ELi4ELb0ELb0EN7cutlass6half_tE19Flash_kernel_traitsILi192ELi64ELi64ELi4ES3_EELb1ELb0ELb0ELb0ELb0ELb1ELb0ELb0EEEvNS_16Flash_fwd_paramsE
        .type           _ZN5flash24flash_fwd_splitkv_kernelI23Flash_fwd_kernel_traitsILi192ELi64ELi64ELi4ELb0ELb0EN7cutlass6half_tE19Flash_kernel_traitsILi192ELi64ELi64ELi4ES3_EELb1ELb0ELb0ELb0ELb0ELb1ELb0ELb0EEEvNS_16Flash_fwd_paramsE,@function
        .size           _ZN5flash24flash_fwd_splitkv_kernelI23Flash_fwd_kernel_traitsILi192ELi64ELi64ELi4ELb0ELb0EN7cutlass6half_tE19Flash_kernel_traitsILi192ELi64ELi64ELi4ES3_EELb1ELb0ELb0ELb0ELb0ELb1ELb0ELb0EEEvNS_16Flash_fwd_paramsE,(.L_x_4099 - _ZN5flash24flash_fwd_splitkv_kernelI23Flash_fwd_kernel_traitsILi192ELi64ELi64ELi4ELb0ELb0EN7cutlass6half_tE19Flash_kernel_traitsILi192ELi64ELi64ELi4ES3_EELb1ELb0ELb0ELb0ELb0ELb1ELb0ELb0EEEvNS_16Flash_fwd_paramsE)
        .other          _ZN5flash24flash_fwd_splitkv_kernelI23Flash_fwd_kernel_traitsILi192ELi64ELi64ELi4ELb0ELb0EN7cutlass6half_tE19Flash_kernel_traitsILi192ELi64ELi64ELi4ES3_EELb1ELb0ELb0ELb0ELb0ELb1ELb0ELb0EEEvNS_16Flash_fwd_paramsE,@"STO_CUDA_ENTRY STV_DEFAULT"
_ZN5flash24flash_fwd_splitkv_kernelI23Flash_fwd_kernel_traitsILi192ELi64ELi64ELi4ELb0ELb0EN7cutlass6half_tE19Flash_kernel_traitsILi192ELi64ELi64ELi4ES3_EELb1ELb0ELb0ELb0ELb0ELb1ELb0ELb0EEEvNS_16Flash_fwd_paramsE:
.text._ZN5flash24flash_fwd_splitkv_kernelI23Flash_fwd_kernel_traitsILi192ELi64ELi64ELi4ELb0ELb0EN7cutlass6half_tE19Flash_kernel_traitsILi192ELi64ELi64ELi4ES3_EELb1ELb0ELb0ELb0ELb0ELb1ELb0ELb0EEEvNS_16Flash_fwd_paramsE:
        /* <DEDUP_REMOVED lines=33> */
.L_x_739:
[----:B-1-34-:R-:W-:Y:S02]  /*0210*/  MOV R0, c[0x0][0x218] ;  /* 0x0000860000007a02 */ /* 0x01afe40000000f00 */
.L_x_740:
        /* <DEDUP_REMOVED lines=81> */
.L_x_743:
[----:B------:R-:W-:Y:S05]  /*0730*/  BSYNC B0 ;  /* 0x0000000000007941 */ /* 0x000fea0003800000 */
.L_x_742:
        /* <DEDUP_REMOVED lines=20> */
.L_x_745:
[----:B------:R-:W-:Y:S05]  /*0880*/  BSYNC B0 ;  /* 0x0000000000007941 */ /* 0x000fea0003800000 */
.L_x_744:
        /* <DEDUP_REMOVED lines=20> */
.L_x_747:
[----:B------:R-:W-:Y:S05]  /*09d0*/  BSYNC B0 ;  /* 0x0000000000007941 */ /* 0x000fea0003800000 */
.L_x_746:
        /* <DEDUP_REMOVED lines=19> */
.L_x_749:
[----:B------:R-:W-:Y:S05]  /*0b10*/  BSYNC B0 ;  /* 0x0000000000007941 */ /* 0x000fea0003800000 */
.L_x_748:
        /* <DEDUP_REMOVED lines=19> */
.L_x_741:
        /* <DEDUP_REMOVED lines=92> */
.L_x_750:
        /* <DEDUP_REMOVED lines=15> */
.L_x_752:
        /* <DEDUP_REMOVED lines=51> */
.L_x_751:
        /* <DEDUP_REMOVED lines=116> */
.L_x_754:
[----:B------:R-:W-:Y:S05]  /*1d70*/  BSYNC B0 ;  /* 0x0000000000007941 */ /* 0x000fea0003800000 */
.L_x_753:
        /* <DEDUP_REMOVED lines=37> */
.L_x_756:
[----:B------:R-:W-:Y:S05]  /*1fd0*/  BSYNC B0 ;  /* 0x0000000000007941 */ /* 0x000fea0003800000 */
.L_x_755:
        /* <DEDUP_REMOVED lines=37> */
.L_x_758:
[----:B------:R-:W-:Y:S05]  /*2230*/  BSYNC B0 ;  /* 0x0000000000007941 */ /* 0x000fea0003800000 */
.L_x_757:
        /* <DEDUP_REMOVED lines=36> */
.L_x_760:
[----:B------:R-:W-:Y:S05]  /*2480*/  BSYNC B0 ;  /* 0x0000000000007941 */ /* 0x000fea0003800000 */
.L_x_759:
        /* <DEDUP_REMOVED lines=31> */
.L_x_762:
[----:B------:R-:W-:Y:S05]  /*2680*/  BSYNC B0 ;  /* 0x0000000000007941 */ /* 0x000fea0003800000 */
.L_x_761:
        /* <DEDUP_REMOVED lines=33> */
.L_x_764:
[----:B------:R-:W-:Y:S05]  /*28a0*/  BSYNC B0 ;  /* 0x0000000000007941 */ /* 0x000fea0003800000 */
.L_x_763:
        /* <DEDUP_REMOVED lines=31> */
.L_x_766:
[----:B------:R-:W-:Y:S05]  /*2aa0*/  BSYNC B0 ;  /* 0x0000000000007941 */ /* 0x000fea0003800000 */
.L_x_765:
        /* <DEDUP_REMOVED lines=32> */
.L_x_768:
[----:B------:R-:W-:Y:S05]  /*2cb0*/  BSYNC B0 ;  /* 0x0000000000007941 */ /* 0x000fea0003800000 */
.L_x_767:
        /* <DEDUP_REMOVED lines=34> */
.L_x_770:
[----:B------:R-:W-:Y:S05]  /*2ee0*/  BSYNC B0 ;  /* 0x0000000000007941 */ /* 0x000fea0003800000 */
.L_x_769:
        /* <DEDUP_REMOVED lines=34> */
.L_x_772:
[----:B------:R-:W-:Y:S05]  /*3110*/  BSYNC B0 ;  /* 0x0000000000007941 */ /* 0x000fea0003800000 */
.L_x_771:
        /* <DEDUP_REMOVED lines=34> */
.L_x_774:
[----:B------:R-:W-:Y:S05]  /*3340*/  BSYNC B0 ;  /* 0x0000000000007941 */ /* 0x000fea0003800000 */
.L_x_773:
        /* <DEDUP_REMOVED lines=42> */
.L_x_776:
[----:B------:R-:W-:Y:S05]  /*35f0*/  BSYNC B0 ;  /* 0x0000000000007941 */ /* 0x000fea0003800000 */
.L_x_775:
[----:B----4-:R-:W-:Y:S01]  /*3600*/  SHF.L.U32 R8, R2, 0x6, RZ ;  /* 0x0000000602087819 */ /* 0x010fe200000006ff */
[----:B------:R-:W-:Y:S01]  /*3610*/  IMAD R206, R95, 0x400, R0 ;  /* 0x000004005fce7824 */ /* 0x000fe200078e0200 */
[----:B------:R-:W-:Y:S01]  /*3620*/  SHF.L.U32 R14, R14, 0x3, RZ ;  /* 0x000000030e0e7819 */ /* 0x000fe200000006ff */
[----:B------:R-:W0:Y:S01]  /*3630*/  LDGDEPBAR ;  /* 0x00000000000079af */ /* 0x000e220000000000 */
[----:B------:R-:W-:Y:S01]  /*3640*/  LOP3.LUT R9, R8, 0x1c0, RZ, 0xc0, !PT ;  /* 0x000001c008097812 */ /* 0x000fe200078ec0ff */
[----:B------:R-:W-:Y:S01]  /*3650*/  IMAD.SHL.U32 R206, R206, 0x2, RZ ;  /* 0x00000002cece7824 */ /* 0x000fe200078e00ff */
[----:B------:R-:W-:Y:S02]  /*3660*/  R2P PR, R2, 0x6 ;  /* 0x0000000602007804 */ /* 0x000fe40000000000 */
[----:B------:R-:W-:Y:S02]  /*3670*/  LOP3.LUT R8, R9, 0x8, R14, 0xf8, !PT ;  /* 0x0000000809087812 */ /* 0x000fe400078ef80e */
[----:B------:R-:W-:Y:S01]  /*3680*/  SHF.R.U32.HI R9, RZ, 0x3, R9 ;  /* 0x00000003ff097819 */ /* 0x000fe20000011609 */
[----:B------:R-:W-:Y:S01]  /*3690*/  LDSM.16.M88.4 R56, [R206] ;  /* 0x00000000ce38783b */ /* 0x000fe20000000200 */
[----:B------:R-:W-:-:S02]  /*36a0*/  LEA R204, R7, R206, 0x1 ;  /* 0x000000ce07cc7211 */ /* 0x000fc400078e08ff */
[----:B------:R-:W-:Y:S02]  /*36b0*/  LOP3.LUT R8, R8, R9, RZ, 0x3c, !PT ;  /* 0x0000000908087212 */ /* 0x000fe400078e3cff */
[----:B------:R-:W-:Y:S01]  /*36c0*/  LEA R202, R5, R206, 0x1 ;  /* 0x000000ce05ca7211 */ /* 0x000fe200078e08ff */
[----:B------:R-:W-:Y:S01]  /*36d0*/  LDSM.16.M88.4 R36, [R204] ;  /* 0x00000000cc24783b */ /* 0x000fe20000000200 */
[----:B------:R-:W-:Y:S01]  /*36e0*/  LEA R205, R205, R8, 0x9 ;  /* 0x00000008cdcd7211 */ /* 0x000fe200078e48ff */
[----:B------:R-:W-:Y:S01]  /*36f0*/  IMAD R201, R5, 0x2, R204 ;  /* 0x0000000205c97824 */ /* 0x000fe200078e02cc */
[----:B------:R-:W-:Y:S01]  /*3700*/  LEA R96, R95, R96, 0x4 ;  /* 0x000000605f607211 */ /* 0x000fe200078e20ff */
[----:B------:R-:W-:Y:S01]  /*3710*/  LDSM.16.M88.4 R8, [R202] ;  /* 0x00000000ca08783b */ /* 0x000fe20000000200 */
[----:B------:R-:W-:Y:S02]  /*3720*/  SHF.L.U32 R205, R205, 0x1, RZ ;  /* 0x00000001cdcd7819 */ /* 0x000fe400000006ff */
[----:B------:R-:W-:Y:S01]  /*3730*/  ISETP.GE.AND P6, PT, R133, 0x2, PT ;  /* 0x000000028500780c */ /* 0x000fe20003fc6270 */
[----:B------:R-:W-:Y:S01]  /*3740*/  LDSM.16.M88.4 R80, [R201+0x2000] ;  /* 0x00200000c950783b */ /* 0x000fe20000000200 */
[----:B------:R-:W-:-:S02]  /*3750*/  IADD3 R2, R205, 0x6000, RZ ;  /* 0x00006000cd027810 */ /* 0x000fc40007ffe0ff */
[----:B------:R-:W-:Y:S01]  /*3760*/  IADD3 R203, R205, 0x6020, RZ ;  /* 0x00006020cdcb7810 */ /* 0x000fe20007ffe0ff */
[----:B--2---:R-:W2:Y:S01]  /*3770*/  LDSM.16.M88.4 R16, [R205+0x6000] ;  /* 0x00600000cd10783b */ /* 0x004ea20000000200 */
[----:B------:R-:W-:Y:S01]  /*3780*/  @P1 IADD3 R203, R2, -0x20, RZ ;  /* 0xffffffe002cb1810 */ /* 0x000fe20007ffe0ff */
[----:B------:R-:W-:Y:S02]  /*3790*/  IMAD.MOV.U32 R2, RZ, RZ, 0x40 ;  /* 0x00000040ff027424 */ /* 0x000fe400078e00ff */
[----:B------:R-:W4:Y:S01]  /*37a0*/  LDSM.16.M88.4 R44, [R205+0x6800] ;  /* 0x00680000cd2c783b */ /* 0x000f220000000200 */
[C---:B------:R-:W-:Y:S02]  /*37b0*/  IADD3 R195, R203.reuse, 0x800, RZ ;  /* 0x00000800cbc37810 */ /* 0x040fe40007ffe0ff */
[----:B------:R-:W-:Y:S01]  /*37c0*/  SEL R2, R2, 0xffffffc0, !P2 ;  /* 0xffffffc002027807 */ /* 0x000fe20005000000 */
[----:B------:R-:W5:Y:S01]  /*37d0*/  LDSM.16.M88.4 R64, [R205+0x7000] ;  /* 0x00700000cd40783b */ /* 0x000f620000000200 */
[----:B------:R-:W-:-:S02]  /*37e0*/  IADD3 R194, R203, 0x1000, RZ ;  /* 0x00001000cbc27810 */ /* 0x000fc40007ffe0ff */
[----:B------:R-:W-:Y:S01]  /*37f0*/  IADD3 R199, R205, R2, RZ ;  /* 0x00000002cdc77210 */ /* 0x000fe20007ffe0ff */
[----:B------:R-:W1:Y:S01]  /*3800*/  LDSM.16.M88.4 R52, [R203] ;  /* 0x00000000cb34783b */ /* 0x000e620000000200 */
[----:B------:R-:W-:Y:S02]  /*3810*/  IADD3 R192, R2, R203, RZ ;  /* 0x000000cb02c07210 */ /* 0x000fe40007ffe0ff */
[C---:B------:R-:W-:Y:S01]  /*3820*/  IADD3 R193, R203.reuse, 0x1800, RZ ;  /* 0x00001800cbc17810 */ /* 0x040fe20007ffe0ff */
[----:B------:R-:W3:Y:S01]  /*3830*/  LDSM.16.M88.4 R72, [R205+0x7800] ;  /* 0x00780000cd48783b */ /* 0x000ee20000000200 */
[C---:B------:R-:W-:Y:S02]  /*3840*/  IADD3 R191, R203.reuse, 0x2000, RZ ;  /* 0x00002000cbbf7810 */ /* 0x040fe40007ffe0ff */
[C---:B------:R-:W-:Y:S01]  /*3850*/  IADD3 R190, R203.reuse, 0x2800, RZ ;  /* 0x00002800cbbe7810 */ /* 0x040fe20007ffe0ff */
[----:B------:R-:W1:Y:S01]  /*3860*/  LDSM.16.M88.4 R12, [R203+0x800] ;  /* 0x00080000cb0c783b */ /* 0x000e620000000200 */
[----:B------:R-:W-:-:S02]  /*3870*/  IADD3 R189, R203, 0x3000, RZ ;  /* 0x00003000cbbd7810 */ /* 0x000fc40007ffe0ff */
[C---:B------:R-:W-:Y:S01]  /*3880*/  IADD3 R188, R203.reuse, 0x3800, RZ ;  /* 0x00003800cbbc7810 */ /* 0x040fe20007ffe0ff */
[----:B------:R-:W1:Y:S01]  /*3890*/  LDSM.16.M88.4 R48, [R203+0x1000] ;  /* 0x00100000cb30783b */ /* 0x000e620000000200 */
[C---:B------:R-:W-:Y:S02]  /*38a0*/  IADD3 R187, R203.reuse, 0x4000, RZ ;  /* 0x00004000cbbb7810 */ /* 0x040fe40007ffe0ff */
[C---:B------:R-:W-:Y:S01]  /*38b0*/  IADD3 R186, R203.reuse, 0x4800, RZ ;  /* 0x00004800cbba7810 */ /* 0x040fe20007ffe0ff */
[----:B-1----:R-:W1:Y:S01]  /*38c0*/  LDSM.16.M88.4 R24, [R199+0x6000] ;  /* 0x00600000c718783b */ /* 0x002e620000000200 */
[C---:B------:R-:W-:Y:S02]  /*38d0*/  IADD3 R185, R203.reuse, 0x5000, RZ ;  /* 0x00005000cbb97810 */ /* 0x040fe40007ffe0ff */
[----:B------:R-:W-:Y:S01]  /*38e0*/  IADD3 R184, R203, 0x5800, RZ ;  /* 0x00005800cbb87810 */ /* 0x000fe20007ffe0ff */
[----:B------:R-:W1:Y:S04]  /*38f0*/  LDSM.16.M88.4 R40, [R203+0x1800] ;  /* 0x00180000cb28783b */ /* 0x000e680000000200 */
[----:B------:R-:W1:Y:S01]  /*3900*/  LDSM.16.M88.4 R28, [R199+0x6800] ;  /* 0x00680000c71c783b */ /* 0x000e620000000200 */
[C---:B--2---:R-:W-:Y:S03]  /*3910*/  HMMA.16816.F32 R20, R56.reuse, R16, RZ ;  /* 0x000000103814723c */ /* 0x044fe600000018ff */
[----:B------:R-:W-:Y:S04]  /*3920*/  LDSM.16.M88.4 R76, [R203+0x2000] ;  /* 0x00200000cb4c783b */ /* 0x000fe80000000200 */
[----:B------:R-:W-:Y:S01]  /*3930*/  LDSM.16.M88.4 R88, [R192+0x2800] ;  /* 0x00280000c058783b */ /* 0x000fe20000000200 */
[C---:B------:R-:W-:Y:S03]  /*3940*/  HMMA.16816.F32 R16, R56.reuse, R18, RZ ;  /* 0x000000123810723c */ /* 0x040fe600000018ff */
[----:B------:R-:W-:Y:S05]  /*3950*/  LDSM.16.M88.4 R84, [R205+0xa800] ;  /* 0x00a80000cd54783b */ /* 0x000fea0000000200 */
[C---:B----4-:R-:W-:Y:S08]  /*3960*/  HMMA.16816.F32 R32, R56.reuse, R44, RZ ;  /* 0x0000002c3820723c */ /* 0x050ff000000018ff */
[C---:B------:R-:W-:Y:S08]  /*3970*/  HMMA.16816.F32 R44, R56.reuse, R46, RZ ;  /* 0x0000002e382c723c */ /* 0x040ff000000018ff */
[C---:B-----5:R-:W-:Y:S08]  /*3980*/  HMMA.16816.F32 R68, R56.reuse, R64, RZ ;  /* 0x000000403844723c */ /* 0x060ff000000018ff */
[----:B------:R-:W-:Y:S08]  /*3990*/  HMMA.16816.F32 R64, R56, R66, RZ ;  /* 0x000000423840723c */ /* 0x000ff000000018ff */
[C---:B------:R-:W-:Y:S08]  /*39a0*/  HMMA.16816.F32 R20, R36.reuse, R52, R20 ;  /* 0x000000342414723c */ /* 0x040ff00000001814 */
[----:B------:R-:W-:Y:S01]  /*39b0*/  HMMA.16816.F32 R16, R36, R54, R16 ;  /* 0x000000362410723c */ /* 0x000fe20000001810 */
[----:B------:R-:W-:Y:S07]  /*39c0*/  LDSM.16.M88.4 R52, [R192+0x800] ;  /* 0x00080000c034783b */ /* 0x000fee0000000200 */
[C---:B---3--:R-:W-:Y:S08]  /*39d0*/  HMMA.16816.F32 R60, R56.reuse, R72, RZ ;  /* 0x00000048383c723c */ /* 0x048ff000000018ff */
[----:B------:R-:W-:Y:S01]  /*39e0*/  HMMA.16816.F32 R56, R56, R74, RZ ;  /* 0x0000004a3838723c */ /* 0x000fe200000018ff */
[----:B------:R-:W-:Y:S07]  /*39f0*/  LDSM.16.M88.4 R72, [R192] ;  /* 0x00000000c048783b */ /* 0x000fee0000000200 */
[C---:B------:R-:W-:Y:S08]  /*3a00*/  HMMA.16816.F32 R32, R36.reuse, R12, R32 ;  /* 0x0000000c2420723c */ /* 0x040ff00000001820 */
[C---:B------:R-:W-:Y:S01]  /*3a10*/  HMMA.16816.F32 R44, R36.reuse, R14, R44 ;  /* 0x0000000e242c723c */ /* 0x040fe2000000182c */
[----:B------:R-:W2:Y:S07]  /*3a20*/  LDSM.16.M88.4 R12, [R199+0x7000] ;  /* 0x00700000c70c783b */ /* 0x000eae0000000200 */
[C---:B------:R-:W-:Y:S08]  /*3a30*/  HMMA.16816.F32 R68, R36.reuse, R48, R68 ;  /* 0x000000302444723c */ /* 0x040ff00000001844 */
[----:B------:R-:W-:Y:S01]  /*3a40*/  HMMA.16816.F32 R64, R36, R50, R64 ;  /* 0x000000322440723c */ /* 0x000fe20000001840 */
[----:B------:R-:W3:Y:S07]  /*3a50*/  LDSM.16.M88.4 R48, [R199+0x7800] ;  /* 0x00780000c730783b */ /* 0x000eee0000000200 */
[C---:B-1----:R-:W-:Y:S08]  /*3a60*/  HMMA.16816.F32 R20, R8.reuse, R24, R20 ;  /* 0x000000180814723c */ /* 0x042ff00000001814 */
[----:B------:R-:W-:Y:S01]  /*3a70*/  HMMA.16816.F32 R16, R8, R26, R16 ;  /* 0x0000001a0810723c */ /* 0x000fe20000001810 */
[----:B------:R-:W1:Y:S07]  /*3a80*/  LDSM.16.M88.4 R24, [R201] ;  /* 0x00000000c918783b */ /* 0x000e6e0000000200 */
[C---:B------:R-:W-:Y:S08]  /*3a90*/  HMMA.16816.F32 R60, R36.reuse, R40, R60 ;  /* 0x00000028243c723c */ /* 0x040ff0000000183c */
[----:B------:R-:W-:Y:S01]  /*3aa0*/  HMMA.16816.F32 R56, R36, R42, R56 ;  /* 0x0000002a2438723c */ /* 0x000fe20000001838 */
[----:B------:R-:W4:Y:S04]  /*3ab0*/  LDSM.16.M88.4 R40, [R192+0x1000] ;  /* 0x00100000c028783b */ /* 0x000f280000000200 */
[----:B------:R-:W-:Y:S03]  /*3ac0*/  LDSM.16.M88.4 R36, [R206+0x2000] ;  /* 0x00200000ce24783b */ /* 0x000fe60000000200 */
[C---:B------:R-:W-:Y:S08]  /*3ad0*/  HMMA.16816.F32 R32, R8.reuse, R28, R32 ;  /* 0x0000001c0820723c */ /* 0x040ff00000001820 */
[C---:B------:R-:W-:Y:S01]  /*3ae0*/  HMMA.16816.F32 R44, R8.reuse, R30, R44 ;  /* 0x0000001e082c723c */ /* 0x040fe2000000182c */
[----:B------:R-:W-:Y:S07]  /*3af0*/  LDSM.16.M88.4 R28, [R192+0x1800] ;  /* 0x00180000c01c783b */ /* 0x000fee0000000200 */
[C---:B--2---:R-:W-:Y:S08]  /*3b00*/  HMMA.16816.F32 R68, R8.reuse, R12, R68 ;  /* 0x0000000c0844723c */ /* 0x044ff00000001844 */
[C---:B------:R-:W-:Y:S01]  /*3b10*/  HMMA.16816.F32 R64, R8.reuse, R14, R64 ;  /* 0x0000000e0840723c */ /* 0x040fe20000001840 */
[----:B------:R-:W2:Y:S07]  /*3b20*/  LDSM.16.M88.4 R12, [R205+0x8000] ;  /* 0x00800000cd0c783b */ /* 0x000eae0000000200 */
[C---:B---3--:R-:W-:Y:S08]  /*3b30*/  HMMA.16816.F32 R60, R8.reuse, R48, R60 ;  /* 0x00000030083c723c */ /* 0x048ff0000000183c */
[----:B------:R-:W-:Y:S01]  /*3b40*/  HMMA.16816.F32 R56, R8, R50, R56 ;  /* 0x000000320838723c */ /* 0x000fe20000001838 */
[----:B------:R-:W3:Y:S04]  /*3b50*/  LDSM.16.M88.4 R8, [R205+0x8800] ;  /* 0x00880000cd08783b */ /* 0x000ee80000000200 */
[----:B------:R-:W-:Y:S03]  /*3b60*/  LDSM.16.M88.4 R48, [R205+0x9000] ;  /* 0x00900000cd30783b */ /* 0x000fe60000000200 */
[C---:B-1----:R-:W-:Y:S08]  /*3b70*/  HMMA.16816.F32 R20, R24.reuse, R72, R20 ;  /* 0x000000481814723c */ /* 0x042ff00000001814 */
[C---:B------:R-:W-:Y:S01]  /*3b80*/  HMMA.16816.F32 R16, R24.reuse, R74, R16 ;  /* 0x0000004a1810723c */ /* 0x040fe20000001810 */
[----:B------:R-:W-:Y:S07]  /*3b90*/  LDSM.16.M88.4 R72, [R192+0x2000] ;  /* 0x00200000c048783b */ /* 0x000fee0000000200 */
[C---:B------:R-:W-:Y:S08]  /*3ba0*/  HMMA.16816.F32 R32, R24.reuse, R52, R32 ;  /* 0x000000341820723c */ /* 0x040ff00000001820 */
[C---:B------:R-:W-:Y:S01]  /*3bb0*/  HMMA.16816.F32 R44, R24.reuse, R54, R44 ;  /* 0x00000036182c723c */ /* 0x040fe2000000182c */
[----:B------:R-:W-:Y:S07]  /*3bc0*/  LDSM.16.M88.4 R52, [R205+0x9800] ;  /* 0x00980000cd34783b */ /* 0x000fee0000000200 */
[C---:B----4-:R-:W-:Y:S08]  /*3bd0*/  HMMA.16816.F32 R68, R24.reuse, R40, R68 ;  /* 0x000000281844723c */ /* 0x050ff00000001844 */
[----:B------:R-:W-:Y:S01]  /*3be0*/  HMMA.16816.F32 R64, R24, R42, R64 ;  /* 0x0000002a1840723c */ /* 0x000fe20000001840 */
[----:B------:R-:W1:Y:S07]  /*3bf0*/  LDSM.16.M88.4 R40, [R204+0x2000] ;  /* 0x00200000cc28783b */ /* 0x000e6e0000000200 */
[C---:B--2---:R-:W-:Y:S08]  /*3c00*/  HMMA.16816.F32 R20, R36.reuse, R12, R20 ;  /* 0x0000000c2414723c */ /* 0x044ff00000001814 */
[C---:B------:R-:W-:Y:S01]  /*3c10*/  HMMA.16816.F32 R16, R36.reuse, R14, R16 ;  /* 0x0000000e2410723c */ /* 0x040fe20000001810 */
[----:B------:R-:W-:Y:S07]  /*3c20*/  LDSM.16.M88.4 R12, [R199+0x8000] ;  /* 0x00800000c70c783b */ /* 0x000fee0000000200 */
[C---:B---3--:R-:W-:Y:S08]  /*3c30*/  HMMA.16816.F32 R32, R36.reuse, R8, R32 ;  /* 0x000000082420723c */ /* 0x048ff00000001820 */
[----:B------:R-:W-:Y:S01]  /*3c40*/  HMMA.16816.F32 R44, R36, R10, R44 ;  /* 0x0000000a242c723c */ /* 0x000fe2000000182c */
[----:B------:R-:W2:Y:S07]  /*3c50*/  LDSM.16.M88.4 R8, [R202+0x2000] ;  /* 0x00200000ca08783b */ /* 0x000eae0000000200 */
[C---:B------:R-:W-:Y:S08]  /*3c60*/  HMMA.16816.F32 R60, R24.reuse, R28, R60 ;  /* 0x0000001c183c723c */ /* 0x040ff0000000183c */
[----:B------:R-:W-:Y:S01]  /*3c70*/  HMMA.16816.F32 R56, R24, R30, R56 ;  /* 0x0000001e1838723c */ /* 0x000fe20000001838 */
[----:B------:R-:W3:Y:S04]  /*3c80*/  LDSM.16.M88.4 R28, [R203+0x2800] ;  /* 0x00280000cb1c783b */ /* 0x000ee80000000200 */
[----:B------:R-:W4:Y:S03]  /*3c90*/  LDSM.16.M88.4 R24, [R203+0x3000] ;  /* 0x00300000cb18783b */ /* 0x000f260000000200 */
[C---:B-1----:R-:W-:Y:S08]  /*3ca0*/  HMMA.16816.F32 R20, R40.reuse, R76, R20 ;  /* 0x0000004c2814723c */ /* 0x042ff00000001814 */
[----:B------:R-:W-:Y:S01]  /*3cb0*/  HMMA.16816.F32 R16, R40, R78, R16 ;  /* 0x0000004e2810723c */ /* 0x000fe20000001810 */
[----:B------:R-:W-:Y:S07]  /*3cc0*/  LDSM.16.M88.4 R76, [R192+0x3000] ;  /* 0x00300000c04c783b */ /* 0x000fee0000000200 */
[C---:B------:R-:W-:Y:S08]  /*3cd0*/  HMMA.16816.F32 R68, R36.reuse, R48, R68 ;  /* 0x000000302444723c */ /* 0x040ff00000001844 */
[----:B------:R-:W-:Y:S01]  /*3ce0*/  HMMA.16816.F32 R64, R36, R50, R64 ;  /* 0x000000322440723c */ /* 0x000fe20000001840 */
[----:B------:R-:W1:Y:S07]  /*3cf0*/  LDSM.16.M88.4 R48, [R203+0x3800] ;  /* 0x00380000cb30783b */ /* 0x000e6e0000000200 */
[C---:B--2---:R-:W-:Y:S08]  /*3d00*/  HMMA.16816.F32 R20, R8.reuse, R12, R20 ;  /* 0x0000000c0814723c */ /* 0x044ff00000001814 */
[----:B------:R-:W-:Y:S01]  /*3d10*/  HMMA.16816.F32 R16, R8, R14, R16 ;  /* 0x0000000e0810723c */ /* 0x000fe20000001810 */
[----:B------:R-:W-:Y:S07]  /*3d20*/  LDSM.16.M88.4 R12, [R199+0x9800] ;  /* 0x00980000c70c783b */ /* 0x000fee0000000200 */
[C---:B------:R-:W-:Y:S08]  /*3d30*/  HMMA.16816.F32 R60, R36.reuse, R52, R60 ;  /* 0x00000034243c723c */ /* 0x040ff0000000183c */
[----:B------:R-:W-:Y:S01]  /*3d40*/  HMMA.16816.F32 R56, R36, R54, R56 ;  /* 0x000000362438723c */ /* 0x000fe20000001838 */
[----:B------:R-:W-:Y:S04]  /*3d50*/  LDSM.16.M88.4 R52, [R206+0x4000] ;  /* 0x00400000ce34783b */ /* 0x000fe80000000200 */
[----:B------:R-:W2:Y:S03]  /*3d60*/  LDSM.16.M88.4 R36, [R205+0xa000] ;  /* 0x00a00000cd24783b */ /* 0x000ea60000000200 */
[C---:B---3--:R-:W-:Y:S08]  /*3d70*/  HMMA.16816.F32 R32, R40.reuse, R28, R32 ;  /* 0x0000001c2820723c */ /* 0x048ff00000001820 */
[C---:B------:R-:W-:Y:S01]  /*3d80*/  HMMA.16816.F32 R44, R40.reuse, R30, R44 ;  /* 0x0000001e282c723c */ /* 0x040fe2000000182c */
[----:B------:R-:W3:Y:S07]  /*3d90*/  LDSM.16.M88.4 R28, [R199+0x8800] ;  /* 0x00880000c71c783b */ /* 0x000eee0000000200 */
[C---:B----4-:R-:W-:Y:S08]  /*3da0*/  HMMA.16816.F32 R68, R40.reuse, R24, R68 ;  /* 0x000000182844723c */ /* 0x050ff00000001844 */
[----:B------:R-:W-:Y:S01]  /*3db0*/  HMMA.16816.F32 R64, R40, R26, R64 ;  /* 0x0000001a2840723c */ /* 0x000fe20000001840 */
[----:B------:R-:W4:Y:S07]  /*3dc0*/  LDSM.16.M88.4 R24, [R199+0x9000] ;  /* 0x00900000c718783b */ /* 0x000f2e0000000200 */
[C---:B------:R-:W-:Y:S08]  /*3dd0*/  HMMA.16816.F32 R20, R80.reuse, R72, R20 ;  /* 0x000000485014723c */ /* 0x040ff00000001814 */
[----:B------:R-:W-:Y:S01]  /*3de0*/  HMMA.16816.F32 R16, R80, R74, R16 ;  /* 0x0000004a5010723c */ /* 0x000fe20000001810 */
[----:B------:R-:W-:Y:S07]  /*3df0*/  LDSM.16.M88.4 R72, [R192+0x3800] ;  /* 0x00380000c048783b */ /* 0x000fee0000000200 */
[C---:B-1----:R-:W-:Y:S08]  /*3e00*/  HMMA.16816.F32 R60, R40.reuse, R48, R60 ;  /* 0x00000030283c723c */ /* 0x042ff0000000183c */
[----:B------:R-:W-:Y:S01]  /*3e10*/  HMMA.16816.F32 R56, R40, R50, R56 ;  /* 0x000000322838723c */ /* 0x000fe20000001838 */
[----:B------:R-:W-:Y:S04]  /*3e20*/  LDSM.16.M88.4 R40, [R204+0x4000] ;  /* 0x00400000cc28783b */ /* 0x000fe80000000200 */
[----:B------:R-:W1:Y:S03]  /*3e30*/  LDSM.16.M88.4 R48, [R203+0x4000] ;  /* 0x00400000cb30783b */ /* 0x000e660000000200 */
[C---:B--2---:R-:W-:Y:S08]  /*3e40*/  HMMA.16816.F32 R20, R52.reuse, R36, R20 ;  /* 0x000000243414723c */ /* 0x044ff00000001814 */
[----:B------:R-:W-:Y:S01]  /*3e50*/  HMMA.16816.F32 R16, R52, R38, R16 ;  /* 0x000000263410723c */ /* 0x000fe20000001810 */
[----:B------:R-:W-:Y:S07]  /*3e60*/  LDSM.16.M88.4 R36, [R203+0x4800] ;  /* 0x00480000cb24783b */ /* 0x000fee0000000200 */
[C---:B---3--:R-:W-:Y:S08]  /*3e70*/  HMMA.16816.F32 R32, R8.reuse, R28, R32 ;  /* 0x0000001c0820723c */ /* 0x048ff00000001820 */
[C---:B------:R-:W-:Y:S01]  /*3e80*/  HMMA.16816.F32 R44, R8.reuse, R30, R44 ;  /* 0x0000001e082c723c */ /* 0x040fe2000000182c */
[----:B------:R-:W-:Y:S07]  /*3e90*/  LDSM.16.M88.4 R28, [R202+0x4000] ;  /* 0x00400000ca1c783b */ /* 0x000fee0000000200 */
[C---:B----4-:R-:W-:Y:S08]  /*3ea0*/  HMMA.16816.F32 R68, R8.reuse, R24, R68 ;  /* 0x000000180844723c */ /* 0x050ff00000001844 */
[----:B------:R-:W-:Y:S01]  /*3eb0*/  HMMA.16816.F32 R64, R8, R26, R64 ;  /* 0x0000001a0840723c */ /* 0x000fe20000001840 */
[----:B------:R-:W2:Y:S07]  /*3ec0*/  LDSM.16.M88.4 R24, [R199+0xa000] ;  /* 0x00a00000c718783b */ /* 0x000eae0000000200 */
[C---:B-1----:R-:W-:Y:S08]  /*3ed0*/  HMMA.16816.F32 R20, R40.reuse, R48, R20 ;  /* 0x000000302814723c */ /* 0x042ff00000001814 */
[----:B------:R-:W-:Y:S01]  /*3ee0*/  HMMA.16816.F32 R16, R40, R50, R16 ;  /* 0x000000322810723c */ /* 0x000fe20000001810 */
[----:B------:R-:W1:Y:S07]  /*3ef0*/  LDSM.16.M88.4 R48, [R205+0xb000] ;  /* 0x00b00000cd30783b */ /* 0x000e6e0000000200 */
[C---:B------:R-:W-:Y:S08]  /*3f00*/  HMMA.16816.F32 R60, R8.reuse, R12, R60 ;  /* 0x0000000c083c723c */ /* 0x040ff0000000183c */
[----:B------:R-:W-:Y:S01]  /*3f10*/  HMMA.16816.F32 R56, R8, R14, R56 ;  /* 0x0000000e0838723c */ /* 0x000fe20000001838 */
[----:B------:R-:W-:Y:S04]  /*3f20*/  LDSM.16.M88.4 R12, [R201+0x4000] ;  /* 0x00400000c90c783b */ /* 0x000fe80000000200 */
[----:B------:R-:W3:Y:S03]  /*3f30*/  LDSM.16.M88.4 R8, [R192+0x4000] ;  /* 0x00400000c008783b */ /* 0x000ee60000000200 */
[C---:B------:R-:W-:Y:S08]  /*3f40*/  HMMA.16816.F32 R32, R80.reuse, R88, R32 ;  /* 0x000000585020723c */ /* 0x040ff00000001820 */
[C---:B------:R-:W-:Y:S08]  /*3f50*/  HMMA.16816.F32 R44, R80.reuse, R90, R44 ;  /* 0x0000005a502c723c */ /* 0x040ff0000000182c */
[----:B------:R-:W-:Y:S01]  /*3f60*/  HMMA.16816.F32 R88, R80, R76, R68 ;  /* 0x0000004c5058723c */ /* 0x000fe20000001844 */
[----:B------:R-:W-:Y:S07]  /*3f70*/  LDSM.16.M88.4 R68, [R199+0xa800] ;  /* 0x00a80000c744783b */ /* 0x000fee0000000200 */
[C---:B--2---:R-:W-:Y:S08]  /*3f80*/  HMMA.16816.F32 R20, R28.reuse, R24, R20 ;  /* 0x000000181c14723c */ /* 0x044ff00000001814 */
[----:B------:R-:W-:Y:S01]  /*3f90*/  HMMA.16816.F32 R16, R28, R26, R16 ;  /* 0x0000001a1c10723c */ /* 0x000fe20000001810 */
[----:B------:R-:W2:Y:S07]  /*3fa0*/  LDSM.16.M88.4 R24, [R203+0x5000] ;  /* 0x00500000cb18783b */ /* 0x000eae0000000200 */
[----:B------:R-:W-:Y:S01]  /*3fb0*/  HMMA.16816.F32 R64, R80, R78, R64 ;  /* 0x0000004e5040723c */ /* 0x000fe20000001840 */
[----:B------:R-:W4:Y:S07]  /*3fc0*/  LDSM.16.M88.4 R76, [R205+0xb800] ;  /* 0x00b80000cd4c783b */ /* 0x000f2e0000000200 */
[----:B-1----:R-:W-:Y:S08]  /*3fd0*/  HMMA.16816.F32 R88, R52, R48, R88 ;  /* 0x000000303458723c */ /* 0x002ff00000001858 */
[----:B---3--:R-:W-:Y:S08]  /*3fe0*/  HMMA.16816.F32 R20, R12, R8, R20 ;  /* 0x000000080c14723c */ /* 0x008ff00000001814 */
[C---:B------:R-:W-:Y:S08]  /*3ff0*/  HMMA.16816.F32 R60, R80.reuse, R72, R60 ;  /* 0x00000048503c723c */ /* 0x040ff0000000183c */
[----:B------:R-:W-:Y:S01]  /*4000*/  HMMA.16816.F32 R72, R80, R74, R56 ;  /* 0x0000004a5048723c */ /* 0x000fe20000001838 */
[----:B------:R-:W-:Y:S07]  /*4010*/  LDSM.16.M88.4 R56, [R192+0x4800] ;  /* 0x00480000c038783b */ /* 0x000fee0000000200 */
[----:B------:R-:W-:Y:S01]  /*4020*/  HMMA.16816.F32 R16, R12, R10, R16 ;  /* 0x0000000a0c10723c */ /* 0x000fe20000001810 */
[----:B------:R-:W-:Y:S01]  /*4030*/  FMUL.FTZ R48, R20, c[0x0][0x2ec] ;  /* 0x0000bb0014307a20 */ /* 0x000fe20000410000 */
[----:B------:R-:W-:Y:S01]  /*4040*/  LDSM.16.M88.4 R8, [R199+0xb000] ;  /* 0x00b00000c708783b */ /* 0x000fe20000000200 */
[----:B------:R-:W-:-:S04]  /*4050*/  FMUL.FTZ R49, R21, c[0x0][0x2ec] ;  /* 0x0000bb0015317a20 */ /* 0x000fc80000410000 */
[----:B------:R-:W1:Y:S01]  /*4060*/  MUFU.TANH R48, R48 ;  /* 0x0000003000307308 */ /* 0x000e620000002400 */
[----:B------:R-:W-:Y:S07]  /*4070*/  HMMA.16816.F32 R64, R52, R50, R64 ;  /* 0x000000323440723c */ /* 0x000fee0000001840 */
[----:B------:R-:W3:Y:S01]  /*4080*/  MUFU.TANH R49, R49 ;  /* 0x0000003100317308 */ /* 0x000ee20000002400 */
[----:B--2---:R-:W-:Y:S07]  /*4090*/  HMMA.16816.F32 R88, R40, R24, R88 ;  /* 0x000000182858723c */ /* 0x004fee0000001858 */
[----:B------:R-:W-:Y:S01]  /*40a0*/  FMUL.FTZ R24, R22, c[0x0][0x2ec] ;  /* 0x0000bb0016187a20 */ /* 0x000fe20000410000 */
[----:B------:R-:W-:Y:S01]  /*40b0*/  HMMA.16816.F32 R32, R52, R84, R32 ;  /* 0x000000543420723c */ /* 0x000fe20000001820 */
[----:B------:R-:W-:-:S02]  /*40c0*/  FMUL.FTZ R25, R23, c[0x0][0x2ec] ;  /* 0x0000bb0017197a20 */ /* 0x000fc40000410000 */
[----:B------:R-:W2:Y:S01]  /*40d0*/  LDSM.16.M88.4 R20, [R203+0x5800] ;  /* 0x00580000cb14783b */ /* 0x000ea20000000200 */
[----:B------:R-:W-:Y:S01]  /*40e0*/  FMUL.FTZ R16, R16, c[0x0][0x2ec] ;  /* 0x0000bb0010107a20 */ /* 0x000fe20000410000 */
[----:B------:R-:W1:Y:S01]  /*40f0*/  MUFU.TANH R24, R24 ;  /* 0x0000001800187308 */ /* 0x000e620000002400 */
[----:B------:R-:W-:Y:S02]  /*4100*/  FMUL.FTZ R51, R17, c[0x0][0x2ec] ;  /* 0x0000bb0011337a20 */ /* 0x000fe40000410000 */
[C---:B------:R-:W-:Y:S05]  /*4110*/  HMMA.16816.F32 R44, R52.reuse, R86, R44 ;  /* 0x00000056342c723c */ /* 0x040fea000000182c */
[----:B------:R5:W1:Y:S03]  /*4120*/  MUFU.TANH R50, R16 ;  /* 0x0000001000327308 */ /* 0x000a660000002400 */
[C---:B----4-:R-:W-:Y:S05]  /*4130*/  HMMA.16816.F32 R60, R52.reuse, R76, R60 ;  /* 0x0000004c343c723c */ /* 0x050fea000000183c */
[----:B------:R-:W4:Y:S03]  /*4140*/  MUFU.TANH R25, R25 ;  /* 0x0000001900197308 */ /* 0x000f260000002400 */
[----:B------:R-:W-:Y:S05]  /*4150*/  HMMA.16816.F32 R72, R52, R78, R72 ;  /* 0x0000004e3448723c */ /* 0x000fea0000001848 */
[----:B------:R-:W1:Y:S03]  /*4160*/  MUFU.TANH R51, R51 ;  /* 0x0000003300337308 */ /* 0x000e660000002400 */
[C---:B------:R-:W-:Y:S07]  /*4170*/  HMMA.16816.F32 R64, R40.reuse, R26, R64 ;  /* 0x0000001a2840723c */ /* 0x040fee0000001840 */
[----:B------:R-:W-:Y:S01]  /*4180*/  FMUL.FTZ R26, R18, c[0x0][0x2ec] ;  /* 0x0000bb00121a7a20 */ /* 0x000fe20000410000 */
[----:B------:R-:W-:Y:S01]  /*4190*/  HMMA.16816.F32 R32, R40, R36, R32 ;  /* 0x000000242820723c */ /* 0x000fe20000001820 */
[----:B------:R-:W-:-:S02]  /*41a0*/  FMUL.FTZ R27, R19, c[0x0][0x2ec] ;  /* 0x0000bb00131b7a20 */ /* 0x000fc40000410000 */
[----:B-----5:R-:W5:Y:S02]  /*41b0*/  LDSM.16.M88.4 R16, [R199+0xb800] ;  /* 0x00b80000c710783b */ /* 0x020f640000000200 */
[----:B------:R-:W1:Y:S03]  /*41c0*/  MUFU.TANH R26, R26 ;  /* 0x0000001a001a7308 */ /* 0x000e660000002400 */
[C---:B------:R-:W-:Y:S01]  /*41d0*/  HMMA.16816.F32 R44, R40.reuse, R38, R44 ;  /* 0x00000026282c723c */ /* 0x040fe2000000182c */
[----:B------:R-:W1:Y:S04]  /*41e0*/  LDSM.16.M88.4 R36, [R192+0x5000] ;  /* 0x00500000c024783b */ /* 0x000e680000000200 */
[----:B------:R-:W1:Y:S03]  /*41f0*/  MUFU.TANH R27, R27 ;  /* 0x0000001b001b7308 */ /* 0x000e660000002400 */
[C---:B--2---:R-:W-:Y:S08]  /*4200*/  HMMA.16816.F32 R60, R40.reuse, R20, R60 ;  /* 0x00000014283c723c */ /* 0x044ff0000000183c */
[----:B------:R-:W-:Y:S08]  /*4210*/  HMMA.16816.F32 R72, R40, R22, R72 ;  /* 0x000000162848723c */ /* 0x000ff00000001848 */
[C---:B------:R-:W-:Y:S08]  /*4220*/  HMMA.16816.F32 R88, R28.reuse, R8, R88 ;  /* 0x000000081c58723c */ /* 0x040ff00000001858 */
[----:B------:R-:W-:Y:S01]  /*4230*/  HMMA.16816.F32 R64, R28, R10, R64 ;  /* 0x0000000a1c40723c */ /* 0x000fe20000001840 */
[----:B------:R-:W2:Y:S01]  /*4240*/  LDSM.16.M88.4 R8, [R192+0x5800] ;  /* 0x00580000c008783b */ /* 0x000ea20000000200 */
[----:B------:R-:W-:-:S06]  /*4250*/  DEPBAR.LE SB0, 0x0 ;  /* 0x000080000000791a */ /* 0x000fcc0000000000 */
[C---:B------:R-:W-:Y:S08]  /*4260*/  HMMA.16816.F32 R32, R28.reuse, R68, R32 ;  /* 0x000000441c20723c */ /* 0x040ff00000001820 */
[C---:B------:R-:W-:Y:S08]  /*4270*/  HMMA.16816.F32 R44, R28.reuse, R70, R44 ;  /* 0x000000461c2c723c */ /* 0x040ff0000000182c */
[C---:B-----5:R-:W-:Y:S08]  /*4280*/  HMMA.16816.F32 R60, R28.reuse, R16, R60 ;  /* 0x000000101c3c723c */ /* 0x060ff0000000183c */
[----:B------:R-:W-:Y:S08]  /*4290*/  HMMA.16816.F32 R72, R28, R18, R72 ;  /* 0x000000121c48723c */ /* 0x000ff00000001848 */
[C---:B------:R-:W-:Y:S08]  /*42a0*/  HMMA.16816.F32 R32, R12.reuse, R56, R32 ;  /* 0x000000380c20723c */ /* 0x040ff00000001820 */
[C---:B------:R-:W-:Y:S08]  /*42b0*/  HMMA.16816.F32 R44, R12.reuse, R58, R44 ;  /* 0x0000003a0c2c723c */ /* 0x040ff0000000182c */
[C---:B-1----:R-:W-:Y:S08]  /*42c0*/  HMMA.16816.F32 R88, R12.reuse, R36, R88 ;  /* 0x000000240c58723c */ /* 0x042ff00000001858 */
[----:B------:R-:W-:Y:S01]  /*42d0*/  HMMA.16816.F32 R64, R12, R38, R64 ;  /* 0x000000260c40723c */ /* 0x000fe20000001840 */
[----:B------:R-:W-:-:S02]  /*42e0*/  FMUL.FTZ R20, R34, c[0x0][0x2ec] ;  /* 0x0000bb0022147a20 */ /* 0x000fc40000410000 */
[----:B------:R-:W-:Y:S02]  /*42f0*/  FMUL.FTZ R34, R35, c[0x0][0x2ec] ;  /* 0x0000bb0023227a20 */ /* 0x000fe40000410000 */
[----:B------:R-:W-:Y:S02]  /*4300*/  FMUL.FTZ R32, R32, c[0x0][0x2ec] ;  /* 0x0000bb0020207a20 */ /* 0x000fe40000410000 */
[----:B------:R-:W-:Y:S01]  /*4310*/  FMUL.FTZ R33, R33, c[0x0][0x2ec] ;  /* 0x0000bb0021217a20 */ /* 0x000fe20000410000 */
[----:B--2---:R-:W-:Y:S01]  /*4320*/  HMMA.16816.F32 R60, R12, R8, R60 ;  /* 0x000000080c3c723c */ /* 0x004fe2000000183c */
[----:B------:R-:W-:Y:S01]  /*4330*/  FMUL.FTZ R36, R44, c[0x0][0x2ec] ;  /* 0x0000bb002c247a20 */ /* 0x000fe20000410000 */
[----:B------:R-:W1:Y:S01]  /*4340*/  MUFU.TANH R20, R20 ;  /* 0x0000001400147308 */ /* 0x000e620000002400 */
[----:B------:R-:W-:Y:S02]  /*4350*/  FMUL.FTZ R35, R45, c[0x0][0x2ec] ;  /* 0x0000bb002d237a20 */ /* 0x000fe40000410000 */
[----:B------:R-:W-:-:S02]  /*4360*/  FMUL.FTZ R22, R46, c[0x0][0x2ec] ;  /* 0x0000bb002e167a20 */ /* 0x000fc40000410000 */
[----:B------:R-:W-:Y:S01]  /*4370*/  FMUL.FTZ R16, R47, c[0x0][0x2ec] ;  /* 0x0000bb002f107a20 */ /* 0x000fe20000410000 */
[----:B------:R-:W-:Y:S01]  /*4380*/  HMMA.16816.F32 R72, R12, R10, R72 ;  /* 0x0000000a0c48723c */ /* 0x000fe20000001848 */
[----:B------:R-:W-:Y:S01]  /*4390*/  FMUL.FTZ R88, R88, c[0x0][0x2ec] ;  /* 0x0000bb0058587a20 */ /* 0x000fe20000410000 */
[----:B------:R-:W2:Y:S01]  /*43a0*/  MUFU.TANH R32, R32 ;  /* 0x0000002000207308 */ /* 0x000ea20000002400 */
[----:B------:R-:W-:Y:S02]  /*43b0*/  FMUL.FTZ R89, R89, c[0x0][0x2ec] ;  /* 0x0000bb0059597a20 */ /* 0x000fe40000410000 */
[----:B------:R-:W-:Y:S02]  /*43c0*/  FMUL.FTZ R90, R90, c[0x0][0x2ec] ;  /* 0x0000bb005a5a7a20 */ /* 0x000fe40000410000 */
[----:B------:R-:W-:Y:S01]  /*43d0*/  FMUL.FTZ R91, R91, c[0x0][0x2ec] ;  /* 0x0000bb005b5b7a20 */ /* 0x000fe20000410000 */
[----:B------:R-:W-:Y:S01]  /*43e0*/  IADD3 R11, R96, 0x1, R93 ;  /* 0x00000001600b7810 */ /* 0x000fe20007ffe05d */
[----:B------:R-:W-:Y:S01]  /*43f0*/  FMUL.FTZ R64, R64, c[0x0][0x2ec] ;  /* 0x0000bb0040407a20 */ /* 0x000fe20000410000 */
[----:B------:R-:W1:Y:S01]  /*4400*/  MUFU.TANH R33, R33 ;  /* 0x0000002100217308 */ /* 0x000e620000002400 */
[----:B------:R-:W-:Y:S01]  /*4410*/  FMUL.FTZ R65, R65, c[0x0][0x2ec] ;  /* 0x0000bb0041417a20 */ /* 0x000fe20000410000 */
[----:B------:R-:W-:Y:S01]  /*4420*/  IADD3 R11, R94, R11, -R217 ;  /* 0x0000000b5e0b7210 */ /* 0x000fe20007ffe8d9 */
[----:B------:R-:W-:-:S02]  /*4430*/  FMUL.FTZ R66, R66, c[0x0][0x2ec] ;  /* 0x0000bb0042427a20 */ /* 0x000fc40000410000 */
[----:B------:R-:W-:Y:S01]  /*4440*/  FMUL.FTZ R67, R67, c[0x0][0x2ec] ;  /* 0x0000bb0043437a20 */ /* 0x000fe20000410000 */
[----:B------:R-:W-:Y:S01]  /*4450*/  IADD3 R11, R11, c[0x0][0x2e8], RZ ;  /* 0x0000ba000b0b7a10 */ /* 0x000fe20007ffe0ff */
[----:B------:R-:W-:Y:S01]  /*4460*/  FMUL.FTZ R60, R60, c[0x0][0x2ec] ;  /* 0x0000bb003c3c7a20 */ /* 0x000fe20000410000 */
[----:B------:R-:W1:Y:S01]  /*4470*/  MUFU.TANH R34, R34 ;  /* 0x0000002200227308 */ /* 0x000e620000002400 */
[----:B------:R-:W-:Y:S01]  /*4480*/  FMUL.FTZ R61, R61, c[0x0][0x2ec] ;  /* 0x0000bb003d3d7a20 */ /* 0x000fe20000410000 */
[C---:B------:R-:W-:Y:S01]  /*4490*/  IADD3 R9, R11.reuse, 0x8, RZ ;  /* 0x000000080b097810 */ /* 0x040fe20007ffe0ff */
[----:B------:R-:W-:Y:S01]  /*44a0*/  FMUL.FTZ R62, R62, c[0x0][0x2ec] ;  /* 0x0000bb003e3e7a20 */ /* 0x000fe20000410000 */
[-C--:B------:R-:W-:Y:S01]  /*44b0*/  IMNMX R222, R11, R94.reuse, PT ;  /* 0x0000005e0bde7217 */ /* 0x080fe20003800200 */
[----:B------:R-:W-:Y:S01]  /*44c0*/  FMUL.FTZ R63, R63, c[0x0][0x2ec] ;  /* 0x0000bb003f3f7a20 */ /* 0x000fe20000410000 */
[----:B------:R-:W-:Y:S01]  /*44d0*/  IMNMX R2, R9, R94, PT ;  /* 0x0000005e09027217 */ /* 0x000fe20003800200 */
[----:B------:R-:W-:Y:S01]  /*44e0*/  FMUL.FTZ R72, R72, c[0x0][0x2ec] ;  /* 0x0000bb0048487a20 */ /* 0x000fe20000410000 */
[----:B------:R-:W1:Y:S01]  /*44f0*/  MUFU.TANH R36, R36 ;  /* 0x0000002400247308 */ /* 0x000e620000002400 */
[----:B------:R-:W-:-:S02]  /*4500*/  FMUL.FTZ R73, R73, c[0x0][0x2ec] ;  /* 0x0000bb0049497a20 */ /* 0x000fc40000410000 */
[----:B------:R-:W-:Y:S02]  /*4510*/  FMUL.FTZ R74, R74, c[0x0][0x2ec] ;  /* 0x0000bb004a4a7a20 */ /* 0x000fe40000410000 */
[----:B------:R-:W-:-:S03]  /*4520*/  FMUL.FTZ R75, R75, c[0x0][0x2ec] ;  /* 0x0000bb004b4b7a20 */ /* 0x000fc60000410000 */
[----:B------:R-:W1:Y:S08]  /*4530*/  MUFU.TANH R35, R35 ;  /* 0x0000002300237308 */ /* 0x000e700000002400 */
[----:B------:R-:W1:Y:S08]  /*4540*/  MUFU.TANH R22, R22 ;  /* 0x0000001600167308 */ /* 0x000e700000002400 */
[----:B------:R-:W1:Y:S08]  /*4550*/  MUFU.TANH R16, R16 ;  /* 0x0000001000107308 */ /* 0x000e700000002400 */
[----:B------:R1:W1:Y:S08]  /*4560*/  MUFU.TANH R227, R88 ;  /* 0x0000005800e37308 */ /* 0x0002700000002400 */
        /* <DEDUP_REMOVED lines=14> */
[----:B------:R1:W1:Y:S01]  /*4650*/  MUFU.TANH R167, R75 ;  /* 0x0000004b00a77308 */ /* 0x0002620000002400 */
[----:B------:R-:W-:Y:S06]  /*4660*/  BAR.SYNC.DEFER_BLOCKING 0x0 ;  /* 0x0000000000007b1d */ /* 0x000fec0000010000 */
[----:B------:R-:W-:Y:S05]  /*4670*/  @!P6 BRA `(.L_x_777) ;  /* 0x00000b700000e947 */ /* 0x000fea0003800000 */
[----:B--234-:R-:W-:Y:S05]  /*4680*/  @!P0 BRA `(.L_x_778) ;  /* 0x0000039000008947 */ /* 0x01cfea0003800000 */
[----:B------:R-:W2:Y:S01]  /*4690*/  I2F.RP R13, R6 ;  /* 0x00000006000d7306 */ /* 0x000ea20000209400 */
[----:B------:R-:W-:-:S02]  /*46a0*/  IADD3 R12, R3, -0x40, RZ ;  /* 0xffffffc0030c7810 */ /* 0x000fc40007ffe0ff */
[----:B------:R-:W-:Y:S02]  /*46b0*/  IABS R8, R3 ;  /* 0x0000000300087213 */ /* 0x000fe40000000000 */
[----:B------:R-:W-:Y:S02]  /*46c0*/  IABS R4, R12 ;  /* 0x0000000c00047213 */ /* 0x000fe40000000000 */
[----:B------:R-:W-:Y:S01]  /*46d0*/  LOP3.LUT R12, R12, c[0x0][0x2d0], RZ, 0x3c, !PT ;  /* 0x0000b4000c0c7a12 */ /* 0x000fe200078e3cff */
[----:B--2---:R-:W2:Y:S02]  /*46e0*/  MUFU.RCP R10, R13 ;  /* 0x0000000d000a7308 */ /* 0x004ea40000001000 */
[----:B--2---:R-:W-:-:S06]  /*46f0*/  IADD3 R10, R10, 0xffffffe, RZ ;  /* 0x0ffffffe0a0a7810 */ /* 0x004fcc0007ffe0ff */
[----:B------:R-:W2:Y:S02]  /*4700*/  F2I.FTZ.U32.TRUNC.NTZ R11, R10 ;  /* 0x0000000a000b7305 */ /* 0x000ea4000021f000 */
[----:B--2---:R-:W-:Y:S02]  /*4710*/  IMAD.MOV R9, RZ, RZ, -R11 ;  /* 0x000000ffff097224 */ /* 0x004fe400078e0a0b */
        /* <DEDUP_REMOVED lines=48> */
.L_x_778:
[----:B------:R-:W-:-:S04]  /*4a20*/  LEA R13, -R4, RZ, 0x6 ;  /* 0x000000ff040d7211 */ /* 0x000fc800078e31ff */
[----:B------:R-:W-:Y:S02]  /*4a30*/  SHF.R.S32.HI R10, RZ, 0x1f, R13 ;  /* 0x0000001fff0a7819 */ /* 0x000fe4000001140d */
.L_x_779:
        /* <DEDUP_REMOVED lines=113> */
[----:B--2---:R-:W-:-:S04]  /*5150*/  LEA R14, P1, R11, c[0x0][0x168], 0x1 ;  /* 0x00005a000b0e7a11 */ /* 0x004fc800078208ff */
[----:B------:R-:W-:-:S05]  /*5160*/  LEA.HI.X R15, R11, c[0x0][0x16c], R8, 0x1, P1 ;  /* 0x00005b000b0f7a11 */ /* 0x000fca00008f0c08 */
[----:B------:R-:W-:Y:S01]  /*5170*/  @!PT LDS RZ, [RZ] ;  /* 0x00000000fffff984 */ /* 0x000fe20000000800 */
[----:B------:R-:W-:Y:S01]  /*5180*/  @!PT LDS RZ, [RZ] ;  /* 0x00000000fffff984 */ /* 0x000fe20000000800 */
[----:B------:R-:W-:Y:S01]  /*5190*/  @!PT LDS RZ, [RZ] ;  /* 0x00000000fffff984 */ /* 0x000fe20000000800 */
[----:B------:R2:W-:Y:S04]  /*51a0*/  LDGSTS.E.BYPASS.LTC128B.128 [R216+0xb800], [R14.64+0x100] ;  /* 0x0b8001000ed87fae */ /* 0x0005e8000b901d46 */
.L_x_781:
[----:B------:R-:W-:Y:S05]  /*51b0*/  BSYNC B0 ;  /* 0x0000000000007941 */ /* 0x000fea0003800000 */
.L_x_780:
[----:B------:R-:W0:Y:S01]  /*51c0*/  LDGDEPBAR ;  /* 0x00000000000079af */ /* 0x000e220000000000 */
[----:B------:R-:W-:-:S04]  /*51d0*/  IADD3 R134, P1, R13, R134, RZ ;  /* 0x000000860d867210 */ /* 0x000fc80007f3e0ff */
[----:B------:R-:W-:Y:S02]  /*51e0*/  IADD3.X R135, R10, R135, RZ, P1, !PT ;  /* 0x000000870a877210 */ /* 0x000fe40000ffe4ff */
.L_x_777:
[----:B--234-:R-:W-:Y:S02]  /*51f0*/  IMAD.IADD R3, R3, 0x1, R92 ;  /* 0x0000000103037824 */ /* 0x01cfe400078e025c */
        /* <DEDUP_REMOVED lines=9> */
[----:B------:R-:W-:Y:S01]  /*5290*/  IADD3 R9, R3, 0x9, RZ ;  /* 0x0000000903097810 */ /* 0x000fe20007ffe0ff */
[----:B------:R-:W-:Y:S01]  /*52a0*/  LDSM.16.MT88.4 R124, [R200+0xc000] ;  /* 0x00c00000c87c783b */ /* 0x000fe20000004200 */
[----:B------:R-:W-:-:S02]  /*52b0*/  FSEL R49, R49, -INF , !P4 ;  /* 0xff80000031317808 */ /* 0x000fc40006000000 */
[C---:B------:R-:W-:Y:S01]  /*52c0*/  ISETP.GE.AND P5, PT, R9.reuse, R222, PT ;  /* 0x000000de0900720c */ /* 0x040fe20003fa6270 */
[----:B------:R-:W-:Y:S01]  /*52d0*/  LDSM.16.MT88.4 R116, [R198+0xc000] ;  /* 0x00c00000c674783b */ /* 0x000fe20000004200 */
[-C--:B------:R-:W-:Y:S02]  /*52e0*/  ISETP.GE.AND P4, PT, R9, R2.reuse, PT ;  /* 0x000000020900720c */ /* 0x080fe40003f86270 */
[----:B------:R-:W-:Y:S01]  /*52f0*/  IADD3 R9, R3, 0x11, RZ ;  /* 0x0000001103097810 */ /* 0x000fe20007ffe0ff */
[----:B------:R-:W-:Y:S01]  /*5300*/  LDSM.16.MT88.4 R108, [R197+0xc000] ;  /* 0x00c00000c56c783b */ /* 0x000fe20000004200 */
[----:B------:R-:W-:Y:S02]  /*5310*/  FSEL R51, R51, -INF , !P5 ;  /* 0xff80000033337808 */ /* 0x000fe40006800000 */
[----:B------:R-:W-:Y:S01]  /*5320*/  ISETP.GE.AND P5, PT, R9, R2, PT ;  /* 0x000000020900720c */ /* 0x000fe20003fa6270 */
[----:B------:R-:W-:Y:S01]  /*5330*/  LDSM.16.MT88.4 R100, [R196+0xc000] ;  /* 0x00c00000c464783b */ /* 0x000fe20000004200 */
[----:B------:R-:W-:-:S02]  /*5340*/  ISETP.GE.AND P2, PT, R11, R222, PT ;  /* 0x000000de0b00720c */ /* 0x000fc40003f46270 */
[----:B------:R-:W-:Y:S01]  /*5350*/  ISETP.GE.AND P3, PT, R11, R2, PT ;  /* 0x000000020b00720c */ /* 0x000fe20003f66270 */
[----:B------:R-:W-:Y:S01]  /*5360*/  LDSM.16.MT88.4 R56, [R197+0xe000] ;  /* 0x00e00000c538783b */ /* 0x000fe20000004200 */
[C---:B------:R-:W-:Y:S02]  /*5370*/  IADD3 R11, R3.reuse, 0x10, RZ ;  /* 0x00000010030b7810 */ /* 0x040fe40007ffe0ff */
[----:B-1----:R-:W-:Y:S01]  /*5380*/  FSEL R13, R34, -INF , !P5 ;  /* 0xff800000220d7808 */ /* 0x002fe20006800000 */
[----:B------:R-:W-:Y:S01]  /*5390*/  LDSM.16.MT88.4 R64, [R196+0xe000] ;  /* 0x00e00000c440783b */ /* 0x000fe20000004200 */
[----:B------:R-:W-:Y:S02]  /*53a0*/  ISETP.GE.AND P5, PT, R3, R222, PT ;  /* 0x000000de0300720c */ /* 0x000fe40003fa6270 */
[----:B------:R-:W-:Y:S01]  /*53b0*/  FSEL R29, R25, -INF , !P1 ;  /* 0xff800000191d7808 */ /* 0x000fe20004800000 */
[----:B------:R-:W-:Y:S01]  /*53c0*/  LDSM.16.MT88.4 R72, [R200+0x10000] ;  /* 0x01000000c848783b */ /* 0x000fe20000004200 */
[----:B------:R-:W-:-:S02]  /*53d0*/  FSEL R31, R50, -INF , !P2 ;  /* 0xff800000321f7808 */ /* 0x000fc40005000000 */
[C---:B------:R-:W-:Y:S01]  /*53e0*/  ISETP.GE.AND P1, PT, R11.reuse, R222, PT ;  /* 0x000000de0b00720c */ /* 0x040fe20003f26270 */
[----:B------:R-:W-:Y:S01]  /*53f0*/  LDSM.16.MT88.4 R80, [R198+0x10000] ;  /* 0x01000000c650783b */ /* 0x000fe20000004200 */
[----:B------:R-:W-:Y:S02]  /*5400*/  ISETP.GE.AND P2, PT, R11, R2, PT ;  /* 0x000000020b00720c */ /* 0x000fe40003f46270 */
[----:B------:R-:W-:Y:S01]  /*5410*/  IADD3 R11, R3, 0x18, RZ ;  /* 0x00000018030b7810 */ /* 0x000fe20007ffe0ff */
[----:B------:R-:W-:Y:S01]  /*5420*/  LDSM.16.MT88.4 R88, [R197+0x10000] ;  /* 0x01000000c558783b */ /* 0x000fe20000004200 */
[----:B------:R-:W-:Y:S02]  /*5430*/  FSEL R25, R26, -INF , !P3 ;  /* 0xff8000001a197808 */ /* 0x000fe40005800000 */
[----:B------:R-:W-:Y:S01]  /*5440*/  FSEL R48, R48, -INF , !P5 ;  /* 0xff80000030307808 */ /* 0x000fe20006800000 */
[----:B------:R-:W-:Y:S01]  /*5450*/  LDSM.16.MT88.4 R136, [R198+0xc800] ;  /* 0x00c80000c688783b */ /* 0x000fe20000004200 */
        /* <DEDUP_REMOVED lines=34> */
[----:B------:R-:W-:Y:S02]  /*5680*/  FMNMX.FTZ R6, R17, R6, !PT ;  /* 0x0000000611067209 */ /* 0x000fe40007810000 */
[----:B------:R-:W-:Y:S02]  /*5690*/  FMNMX.FTZ R4, R13, R4, !PT ;  /* 0x000000040d047209 */ /* 0x000fe40007810000 */
[----:B------:R-:W-:-:S02]  /*56a0*/  FSEL R223, R223, -INF , !P1 ;  /* 0xff800000dfdf7808 */ /* 0x000fc40004800000 */
[----:B------:R-:W-:Y:S02]  /*56b0*/  FMNMX.FTZ R4, R11, R4, !PT ;  /* 0x000000040b047209 */ /* 0x000fe40007810000 */
[C---:B------:R-:W-:Y:S02]  /*56c0*/  ISETP.GE.AND P4, PT, R33.reuse, R222, PT ;  /* 0x000000de2100720c */ /* 0x040fe40003f86270 */
[----:B------:R-:W-:Y:S02]  /*56d0*/  ISETP.GE.AND P1, PT, R33, R2, PT ;  /* 0x000000022100720c */ /* 0x000fe40003f26270 */
[----:B------:R-:W-:Y:S02]  /*56e0*/  IADD3 R33, R3, 0x29, RZ ;  /* 0x0000002903217810 */ /* 0x000fe40007ffe0ff */
[----:B------:R-:W-:Y:S02]  /*56f0*/  FSEL R165, R165, -INF , !P5 ;  /* 0xff800000a5a57808 */ /* 0x000fe40006800000 */
[----:B------:R-:W-:-:S02]  /*5700*/  FMNMX.FTZ R6, R227, R6, !PT ;  /* 0x00000006e3067209 */ /* 0x000fc40007810000 */
[----:B------:R-:W-:Y:S02]  /*5710*/  FMNMX.FTZ R4, R9, R4, !PT ;  /* 0x0000000409047209 */ /* 0x000fe40007810000 */
[----:B------:R-:W-:Y:S02]  /*5720*/  IADD3 R37, R3, 0x30, RZ ;  /* 0x0000003003257810 */ /* 0x000fe40007ffe0ff */
[----:B------:R-:W-:Y:S02]  /*5730*/  ISETP.GE.AND P5, PT, R33, R222, PT ;  /* 0x000000de2100720c */ /* 0x000fe40003fa6270 */
[----:B------:R-:W-:Y:S02]  /*5740*/  FSEL R163, R163, -INF , !P4 ;  /* 0xff800000a3a37808 */ /* 0x000fe40006000000 */
[----:B------:R-:W-:Y:S02]  /*5750*/  FMNMX.FTZ R6, R165, R6, !PT ;  /* 0x00000006a5067209 */ /* 0x000fe40007810000 */
[----:B------:R-:W-:-:S02]  /*5760*/  FSEL R169, R169, -INF , !P2 ;  /* 0xff800000a9a97808 */ /* 0x000fc40005000000 */
[----:B------:R-:W-:Y:S02]  /*5770*/  FMNMX.FTZ R4, R223, R4, !PT ;  /* 0x00000004df047209 */ /* 0x000fe40007810000 */
[----:B------:R-:W-:Y:S02]  /*5780*/  ISETP.GE.AND P3, PT, R33, R2, PT ;  /* 0x000000022100720c */ /* 0x000fe40003f66270 */
        /* <DEDUP_REMOVED lines=24> */
[----:B------:R-:W-:Y:S02]  /*5910*/  FSEL R143, R143, -INF , !P2 ;  /* 0xff8000008f8f7808 */ /* 0x000fe40005000000 */
[----:B------:R-:W-:Y:S02]  /*5920*/  FMNMX.FTZ R8, R171, R8, !PT ;  /* 0x00000008ab087209 */ /* 0x000fe40007810000 */
[----:B------:R-:W-:Y:S02]  /*5930*/  FSEL R173, R173, -INF , !P4 ;  /* 0xff800000adad7808 */ /* 0x000fe40006000000 */
        /* <DEDUP_REMOVED lines=26> */
[--C-:B------:R-:W-:Y:S01]  /*5ae0*/  FFMA.FTZ R156, R31, c[0x0][0x23c], -R140.reuse ;  /* 0x00008f001f9c7a23 */ /* 0x100fe2000001088c */
[----:B------:R-:W-:Y:S01]  /*5af0*/  LEA R224, P1, R134, c[0x0][0x168], 0x1 ;  /* 0x00005a0086e07a11 */ /* 0x000fe200078208ff */
[----:B------:R-:W-:Y:S01]  /*5b00*/  FFMA.FTZ R155, R51, c[0x0][0x23c], -R140 ;  /* 0x00008f00339b7a23 */ /* 0x000fe2000001088c */
[----:B------:R-:W-:Y:S01]  /*5b10*/  MUFU.EX2 R161, R161 ;  /* 0x000000a100a17308 */ /* 0x000fe20000000800 */
[--C-:B------:R-:W-:Y:S01]  /*5b20*/  FFMA.FTZ R157, R24, c[0x0][0x23c], -R166.reuse ;  /* 0x00008f00189d7a23 */ /* 0x100fe200000108a6 */
[----:B------:R-:W1:Y:S01]  /*5b30*/  LDSM.16.MT88.4 R48, [R198+0xe000] ;  /* 0x00e00000c630783b */ /* 0x000e620000004200 */
[----:B------:R-:W-:-:S02]  /*5b40*/  FFMA.FTZ R158, R29, c[0x0][0x23c], -R166 ;  /* 0x00008f001d9e7a23 */ /* 0x000fc400000108a6 */
[--C-:B------:R-:W-:Y:S01]  /*5b50*/  FFMA.FTZ R159, R25, c[0x0][0x23c], -R166.reuse ;  /* 0x00008f00199f7a23 */ /* 0x100fe200000108a6 */
[----:B------:R-:W-:Y:S01]  /*5b60*/  LDSM.16.MT88.4 R28, [R196+0xc800] ;  /* 0x00c80000c41c783b */ /* 0x000fe20000004200 */
        /* <DEDUP_REMOVED lines=22> */
[----:B------:R-:W-:Y:S01]  /*5cd0*/  FFMA.FTZ R164, R225, c[0x0][0x23c], -R140 ;  /* 0x00008f00e1a47a23 */ /* 0x000fe2000001088c */
[----:B------:R-:W-:Y:S01]  /*5ce0*/  LEA.HI.X R225, R134, c[0x0][0x16c], R135, 0x1, P1 ;  /* 0x00005b0086e17a11 */ /* 0x000fe200008f0c87 */
[----:B------:R-:W-:-:S02]  /*5cf0*/  FFMA.FTZ R168, R223, c[0x0][0x23c], -R166 ;  /* 0x00008f00dfa87a23 */ /* 0x000fc400000108a6 */
[--C-:B------:R-:W-:Y:S02]  /*5d00*/  FFMA.FTZ R169, R169, c[0x0][0x23c], -R166.reuse ;  /* 0x00008f00a9a97a23 */ /* 0x100fe400000108a6 */
[--C-:B------:R-:W-:Y:S01]  /*5d10*/  FFMA.FTZ R170, R183, c[0x0][0x23c], -R166.reuse ;  /* 0x00008f00b7aa7a23 */ /* 0x100fe200000108a6 */
[----:B------:R-:W1:Y:S01]  /*5d20*/  MUFU.EX2 R158, R158 ;  /* 0x0000009e009e7308 */ /* 0x000e620000000800 */
[----:B-----5:R-:W-:Y:S01]  /*5d30*/  F2FP.PACK_AB R98, R155, R156 ;  /* 0x0000009c9b62723e */ /* 0x020fe200000000ff */
[----:B------:R-:W-:Y:S02]  /*5d40*/  FFMA.FTZ R175, R175, c[0x0][0x23c], -R166 ;  /* 0x00008f00afaf7a23 */ /* 0x000fe400000108a6 */
[----:B------:R-:W-:Y:S02]  /*5d50*/  FFMA.FTZ R229, R173, c[0x0][0x23c], -R140 ;  /* 0x00008f00ade57a23 */ /* 0x000fe4000001088c */
[--C-:B------:R-:W-:Y:S02]  /*5d60*/  FFMA.FTZ R171, R171, c[0x0][0x23c], -R166.reuse ;  /* 0x00008f00abab7a23 */ /* 0x100fe400000108a6 */
[----:B------:R-:W-:Y:S01]  /*5d70*/  MUFU.EX2 R159, R159 ;  /* 0x0000009f009f7308 */ /* 0x000fe20000000800 */
[----:B------:R-:W-:-:S02]  /*5d80*/  FFMA.FTZ R176, R143, c[0x0][0x23c], -R166 ;  /* 0x00008f008fb07a23 */ /* 0x000fc400000108a6 */
[----:B------:R-:W-:Y:S02]  /*5d90*/  FFMA.FTZ R173, R141, c[0x0][0x23c], -R166 ;  /* 0x00008f008dad7a23 */ /* 0x000fe400000108a6 */
[--C-:B------:R-:W-:Y:S02]  /*5da0*/  FFMA.FTZ R172, R181, c[0x0][0x23c], -R140.reuse ;  /* 0x00008f00b5ac7a23 */ /* 0x100fe4000001088c */
[--C-:B------:R-:W-:Y:S01]  /*5db0*/  FFMA.FTZ R179, R179, c[0x0][0x23c], -R140.reuse ;  /* 0x00008f00b3b37a23 */ /* 0x100fe2000001088c */
[----:B------:R-:W5:Y:S01]  /*5dc0*/  MUFU.EX2 R152, R152 ;  /* 0x0000009800987308 */ /* 0x000f620000000800 */
[----:B-1----:R-:W-:Y:S01]  /*5dd0*/  F2FP.PACK_AB R97, R158, R157 ;  /* 0x0000009d9e61723e */ /* 0x002fe200000000ff */
[----:B------:R-:W-:Y:S02]  /*5de0*/  FFMA.FTZ R174, R177, c[0x0][0x23c], -R140 ;  /* 0x00008f00b1ae7a23 */ /* 0x000fe4000001088c */
[----:B------:R-:W-:Y:S01]  /*5df0*/  FFMA.FTZ R166, R167, c[0x0][0x23c], -R166 ;  /* 0x00008f00a7a67a23 */ /* 0x000fe200000108a6 */
[----:B------:R-:W-:Y:S01]  /*5e00*/  LDSM.16.MT88.4 R140, [R198+0xd800] ;  /* 0x00d80000c68c783b */ /* 0x000fe20000004200 */
[----:B------:R-:W-:-:S02]  /*5e10*/  FADD.FTZ R161, R161, R160 ;  /* 0x000000a0a1a17221 */ /* 0x000fc40000010000 */
        /* <DEDUP_REMOVED lines=146> */
[----:B------:R-:W-:-:S03]  /*6740*/  F2FP.PACK_AB R7, R166, R173 ;  /* 0x000000ada607723e */ /* 0x000fc600000000ff */
[----:B------:R-:W-:-:S04]  /*6750*/  FADD.FTZ R176, R176, R171 ;  /* 0x000000abb0b07221 */ /* 0x000fc80000010000 */
[----:B--2---:R-:W-:Y:S01]  /*6760*/  HMMA.16816.F32 R128, R4, R12, R128 ;  /* 0x0000000c0480723c */ /* 0x004fe20000001880 */
[----:B------:R-:W-:-:S04]  /*6770*/  FADD.FTZ R173, R173, R176 ;  /* 0x000000b0adad7221 */ /* 0x000fc80000010000 */
[----:B------:R-:W-:-:S03]  /*6780*/  FADD.FTZ R227, R166, R173 ;  /* 0x000000ada6e37221 */ /* 0x000fc60000010000 */
        /* <DEDUP_REMOVED lines=102> */
.L_x_783:
[----:B------:R-:W-:-:S05]  /*6df0*/  IMAD.MOV.U32 R8, RZ, RZ, c[0x0][0x1a0] ;  /* 0x00006800ff087624 */ /* 0x000fca00078e00ff */
[----:B------:R-:W-:-:S04]  /*6e00*/  LEA R8, -R8, RZ, 0x6 ;  /* 0x000000ff08087211 */ /* 0x000fc800078e31ff */
[----:B------:R-:W-:Y:S02]  /*6e10*/  SHF.R.S32.HI R7, RZ, 0x1f, R8 ;  /* 0x0000001fff077819 */ /* 0x000fe40000011408 */
.L_x_784:
        /* <DEDUP_REMOVED lines=76> */
[----:B------:R-:W-:Y:S01]  /*72e0*/  @!P2 IMAD.X R7, R7, 0x1, R144, P1 ;  /* 0x000000010707a824 */ /* 0x000fe200008e0690 */
[C---:B------:R-:W-:Y:S01]  /*72f0*/  @!P2 LEA R26, P1, R146.reuse, c[0x0][0x170], 0x1 ;  /* 0x00005c00921aaa11 */ /* 0x040fe200078208ff */
[----:B------:R-:W-:Y:S01]  /*7300*/  @P4 STS.128 [R216+0xd000], RZ ;  /* 0x00d000ffd8004388 */ /* 0x000fe20000000c00 */
[----:B------:R-:W-:Y:S02]  /*7310*/  IMAD.MOV.U32 R231, RZ, RZ, R241 ;  /* 0x000000ffffe77224 */ /* 0x000fe400078e00f1 */
[----:B------:R-:W-:Y:S01]  /*7320*/  @!P2 LEA.HI.X R27, R146, c[0x0][0x174], R7, 0x1, P1 ;  /* 0x00005d00921baa11 */ /* 0x000fe200008f0c07 */
[----:B------:R-:W-:Y:S01]  /*7330*/  @!PT LDS RZ, [RZ] ;  /* 0x00000000fffff984 */ /* 0x000fe20000000800 */
[----:B------:R-:W-:Y:S01]  /*7340*/  @!PT LDS RZ, [RZ] ;  /* 0x00000000fffff984 */ /* 0x000fe20000000800 */
[----:B------:R-:W-:Y:S01]  /*7350*/  @!PT LDS RZ, [RZ] ;  /* 0x00000000fffff984 */ /* 0x000fe20000000800 */
[----:B------:R5:W-:Y:S01]  /*7360*/  @!P4 LDGSTS.E.BYPASS.LTC128B.128 [R216+0xd000], [R24.64] ;  /* 0x0d00000018d8cfae */ /* 0x000be2000b901d44 */
[----:B------:R-:W-:-:S03]  /*7370*/  @!P3 LEA.HI.X R7, R4, c[0x0][0x174], R5, 0x1, P5 ;  /* 0x00005d000407ba11 */ /* 0x000fc600028f0c05 */
        /* <DEDUP_REMOVED lines=26> */
[----:B--2---:R-:W2:Y:S04]  /*7520*/  LDSM.16.M88.4 R16, [R205+0x6000] ;  /* 0x00600000cd10783b */ /* 0x004ea80000000200 */
[----:B------:R-:W5:Y:S04]  /*7530*/  LDSM.16.M88.4 R136, [R205+0x6800] ;  /* 0x00680000cd88783b */ /* 0x000f680000000200 */
[----:B------:R-:W5:Y:S04]  /*7540*/  LDSM.16.M88.4 R152, [R205+0x7000] ;  /* 0x00700000cd98783b */ /* 0x000f680000000200 */
[----:B------:R-:W-:Y:S04]  /*7550*/  LDSM.16.M88.4 R144, [R204] ;  /* 0x00000000cc90783b */ /* 0x000fe80000000200 */
[----:B------:R-:W5:Y:S04]  /*7560*/  LDSM.16.M88.4 R28, [R203] ;  /* 0x00000000cb1c783b */ /* 0x000f680000000200 */
[----:B------:R-:W5:Y:S04]  /*7570*/  LDSM.16.M88.4 R164, [R205+0x7800] ;  /* 0x00780000cda4783b */ /* 0x000f680000000200 */
[----:B----4-:R-:W4:Y:S04]  /*7580*/  LDSM.16.M88.4 R8, [R195] ;  /* 0x00000000c308783b */ /* 0x010f280000000200 */
[----:B-1----:R-:W1:Y:S04]  /*7590*/  LDSM.16.M88.4 R20, [R194] ;  /* 0x00000000c214783b */ /* 0x002e680000000200 */
[----:B------:R-:W-:Y:S04]  /*75a0*/  LDSM.16.M88.4 R160, [R202] ;  /* 0x00000000caa0783b */ /* 0x000fe80000000200 */
[----:B------:R-:W1:Y:S01]  /*75b0*/  LDSM.16.M88.4 R32, [R199+0x6000] ;  /* 0x00600000c720783b */ /* 0x000e620000000200 */
[C---:B--2---:R-:W-:Y:S03]  /*75c0*/  HMMA.16816.F32 R4, R172.reuse, R16, RZ ;  /* 0x00000010ac04723c */ /* 0x044fe600000018ff */
[----:B------:R-:W2:Y:S04]  /*75d0*/  LDSM.16.M88.4 R168, [R193] ;  /* 0x00000000c1a8783b */ /* 0x000ea80000000200 */
[----:B---3--:R-:W3:Y:S01]  /*75e0*/  LDSM.16.M88.4 R12, [R199+0x6800] ;  /* 0x00680000c70c783b */ /* 0x008ee20000000200 */
[C---:B------:R-:W-:Y:S03]  /*75f0*/  HMMA.16816.F32 R16, R172.reuse, R18, RZ ;  /* 0x00000012ac10723c */ /* 0x040fe600000018ff */
[----:B------:R-:W1:Y:S04]  /*7600*/  LDSM.16.M88.4 R140, [R199+0x7000] ;  /* 0x00700000c78c783b */ /* 0x000e680000000200 */
[----:B------:R-:W-:Y:S01]  /*7610*/  LDSM.16.M88.4 R176, [R199+0x7800] ;  /* 0x00780000c7b0783b */ /* 0x000fe20000000200 */
[C---:B-----5:R-:W-:Y:S03]  /*7620*/  HMMA.16816.F32 R24, R172.reuse, R136, RZ ;  /* 0x00000088ac18723c */ /* 0x060fe600000018ff */
[----:B------:R-:W-:Y:S04]  /*7630*/  LDSM.16.M88.4 R232, [R205+0xa800] ;  /* 0x00a80000cde8783b */ /* 0x000fe80000000200 */
[----:B------:R-:W-:Y:S01]  /*7640*/  LDSM.16.M88.4 R236, [R199+0x9800] ;  /* 0x00980000c7ec783b */ /* 0x000fe20000000200 */
[C---:B------:R-:W-:Y:S03]  /*7650*/  HMMA.16816.F32 R136, R172.reuse, R138, RZ ;  /* 0x0000008aac88723c */ /* 0x040fe600000018ff */
[----:B------:R-:W-:Y:S04]  /*7660*/  LDSM.16.M88.4 R180, [R199+0xa000] ;  /* 0x00a00000c7b4783b */ /* 0x000fe80000000200 */
[----:B------:R-:W0:Y:S01]  /*7670*/  LDGDEPBAR ;  /* 0x00000000000079af */ /* 0x000e220000000000 */
[C---:B------:R-:W-:Y:S08]  /*7680*/  HMMA.16816.F32 R156, R172.reuse, R152, RZ ;  /* 0x00000098ac9c723c */ /* 0x040ff000000018ff */
[----:B------:R-:W-:Y:S08]  /*7690*/  HMMA.16816.F32 R152, R172, R154, RZ ;  /* 0x0000009aac98723c */ /* 0x000ff000000018ff */
[C---:B------:R-:W-:Y:S08]  /*76a0*/  HMMA.16816.F32 R4, R144.reuse, R28, R4 ;  /* 0x0000001c9004723c */ /* 0x040ff00000001804 */
[----:B------:R-:W-:Y:S01]  /*76b0*/  HMMA.16816.F32 R16, R144, R30, R16 ;  /* 0x0000001e9010723c */ /* 0x000fe20000001810 */
[----:B------:R-:W-:Y:S07]  /*76c0*/  LDSM.16.M88.4 R28, [R192] ;  /* 0x00000000c01c783b */ /* 0x000fee0000000200 */
[C---:B------:R-:W-:Y:S08]  /*76d0*/  HMMA.16816.F32 R148, R172.reuse, R164, RZ ;  /* 0x000000a4ac94723c */ /* 0x040ff000000018ff */
[----:B------:R-:W-:Y:S01]  /*76e0*/  HMMA.16816.F32 R172, R172, R166, RZ ;  /* 0x000000a6acac723c */ /* 0x000fe200000018ff */
[----:B------:R-:W5:Y:S07]  /*76f0*/  LDSM.16.M88.4 R164, [R201] ;  /* 0x00000000c9a4783b */ /* 0x000f6e0000000200 */
[C---:B----4-:R-:W-:Y:S08]  /*7700*/  HMMA.16816.F32 R24, R144.reuse, R8, R24 ;  /* 0x000000089018723c */ /* 0x050ff00000001818 */
[C---:B------:R-:W-:Y:S01]  /*7710*/  HMMA.16816.F32 R136, R144.reuse, R10, R136 ;  /* 0x0000000a9088723c */ /* 0x040fe20000001888 */
[----:B------:R-:W4:Y:S07]  /*7720*/  LDSM.16.M88.4 R8, [R192+0x800] ;  /* 0x00080000c008783b */ /* 0x000f2e0000000200 */
[C---:B-1----:R-:W-:Y:S08]  /*7730*/  HMMA.16816.F32 R156, R144.reuse, R20, R156 ;  /* 0x00000014909c723c */ /* 0x042ff0000000189c */
[----:B------:R-:W-:Y:S01]  /*7740*/  HMMA.16816.F32 R152, R144, R22, R152 ;  /* 0x000000169098723c */ /* 0x000fe20000001898 */
[----:B------:R-:W1:Y:S07]  /*7750*/  LDSM.16.M88.4 R20, [R192+0x1000] ;  /* 0x00100000c014783b */ /* 0x000e6e0000000200 */
[C---:B------:R-:W-:Y:S08]  /*7760*/  HMMA.16816.F32 R4, R160.reuse, R32, R4 ;  /* 0x00000020a004723c */ /* 0x040ff00000001804 */
[----:B------:R-:W-:Y:S01]  /*7770*/  HMMA.16816.F32 R16, R160, R34, R16 ;  /* 0x00000022a010723c */ /* 0x000fe20000001810 */
[----:B------:R-:W-:Y:S07]  /*7780*/  LDSM.16.M88.4 R32, [R205+0x8000] ;  /* 0x00800000cd20783b */ /* 0x000fee0000000200 */
[C---:B--2---:R-:W-:Y:S08]  /*7790*/  HMMA.16816.F32 R148, R144.reuse, R168, R148 ;  /* 0x000000a89094723c */ /* 0x044ff00000001894 */
[----:B------:R-:W-:Y:S01]  /*77a0*/  HMMA.16816.F32 R172, R144, R170, R172 ;  /* 0x000000aa90ac723c */ /* 0x000fe200000018ac */
[----:B------:R-:W2:Y:S04]  /*77b0*/  LDSM.16.M88.4 R144, [R206+0x2000] ;  /* 0x00200000ce90783b */ /* 0x000ea80000000200 */
[----:B------:R-:W1:Y:S03]  /*77c0*/  LDSM.16.M88.4 R168, [R192+0x1800] ;  /* 0x00180000c0a8783b */ /* 0x000e660000000200 */
[C---:B---3--:R-:W-:Y:S08]  /*77d0*/  HMMA.16816.F32 R24, R160.reuse, R12, R24 ;  /* 0x0000000ca018723c */ /* 0x048ff00000001818 */
[C---:B------:R-:W-:Y:S01]  /*77e0*/  HMMA.16816.F32 R136, R160.reuse, R14, R136 ;  /* 0x0000000ea088723c */ /* 0x040fe20000001888 */
[----:B------:R-:W3:Y:S07]  /*77f0*/  LDSM.16.M88.4 R12, [R205+0x8800] ;  /* 0x00880000cd0c783b */ /* 0x000eee0000000200 */
[C---:B------:R-:W-:Y:S08]  /*7800*/  HMMA.16816.F32 R156, R160.reuse, R140, R156 ;  /* 0x0000008ca09c723c */ /* 0x040ff0000000189c */
[----:B------:R-:W-:Y:S01]  /*7810*/  HMMA.16816.F32 R152, R160, R142, R152 ;  /* 0x0000008ea098723c */ /* 0x000fe20000001898 */
[----:B------:R-:W1:Y:S07]  /*7820*/  LDSM.16.M88.4 R140, [R205+0x9000] ;  /* 0x00900000cd8c783b */ /* 0x000e6e0000000200 */
[C---:B-----5:R-:W-:Y:S08]  /*7830*/  HMMA.16816.F32 R4, R164.reuse, R28, R4 ;  /* 0x0000001ca404723c */ /* 0x060ff00000001804 */
[C---:B------:R-:W-:Y:S01]  /*7840*/  HMMA.16816.F32 R16, R164.reuse, R30, R16 ;  /* 0x0000001ea410723c */ /* 0x040fe20000001810 */
[----:B------:R-:W-:Y:S07]  /*7850*/  LDSM.16.M88.4 R28, [R191] ;  /* 0x00000000bf1c783b */ /* 0x000fee0000000200 */
[C---:B----4-:R-:W-:Y:S08]  /*7860*/  HMMA.16816.F32 R24, R164.reuse, R8, R24 ;  /* 0x00000008a418723c */ /* 0x050ff00000001818 */
[----:B------:R-:W-:Y:S01]  /*7870*/  HMMA.16816.F32 R136, R164, R10, R136 ;  /* 0x0000000aa488723c */ /* 0x000fe20000001888 */
[----:B------:R-:W4:Y:S07]  /*7880*/  LDSM.16.M88.4 R8, [R204+0x2000] ;  /* 0x00200000cc08783b */ /* 0x000f2e0000000200 */
[C---:B------:R-:W-:Y:S08]  /*7890*/  HMMA.16816.F32 R148, R160.reuse, R176, R148 ;  /* 0x000000b0a094723c */ /* 0x040ff00000001894 */
[----:B------:R-:W-:Y:S01]  /*78a0*/  HMMA.16816.F32 R172, R160, R178, R172 ;  /* 0x000000b2a0ac723c */ /* 0x000fe200000018ac */
[----:B------:R-:W5:Y:S04]  /*78b0*/  LDSM.16.M88.4 R160, [R205+0x9800] ;  /* 0x00980000cda0783b */ /* 0x000f680000000200 */
[----:B------:R-:W-:Y:S03]  /*78c0*/  LDSM.16.M88.4 R176, [R202+0x2000] ;  /* 0x00200000cab0783b */ /* 0x000fe60000000200 */
[C---:B-1----:R-:W-:Y:S08]  /*78d0*/  HMMA.16816.F32 R156, R164.reuse, R20, R156 ;  /* 0x00000014a49c723c */ /* 0x042ff0000000189c */
[----:B------:R-:W-:Y:S01]  /*78e0*/  HMMA.16816.F32 R152, R164, R22, R152 ;  /* 0x00000016a498723c */ /* 0x000fe20000001898 */
[----:B------:R-:W-:Y:S07]  /*78f0*/  LDSM.16.M88.4 R20, [R190] ;  /* 0x00000000be14783b */ /* 0x000fee0000000200 */
[C---:B--2---:R-:W-:Y:S08]  /*7900*/  HMMA.16816.F32 R4, R144.reuse, R32, R4 ;  /* 0x000000209004723c */ /* 0x044ff00000001804 */
[----:B------:R-:W-:Y:S01]  /*7910*/  HMMA.16816.F32 R16, R144, R34, R16 ;  /* 0x000000229010723c */ /* 0x000fe20000001810 */
[----:B------:R-:W1:Y:S07]  /*7920*/  LDSM.16.M88.4 R32, [R199+0x8000] ;  /* 0x00800000c720783b */ /* 0x000e6e0000000200 */
[C---:B------:R-:W-:Y:S08]  /*7930*/  HMMA.16816.F32 R148, R164.reuse, R168, R148 ;  /* 0x000000a8a494723c */ /* 0x040ff00000001894 */
[----:B------:R-:W-:Y:S01]  /*7940*/  HMMA.16816.F32 R172, R164, R170, R172 ;  /* 0x000000aaa4ac723c */ /* 0x000fe200000018ac */
[----:B------:R-:W-:Y:S04]  /*7950*/  LDSM.16.M88.4 R168, [R201+0x2000] ;  /* 0x00200000c9a8783b */ /* 0x000fe80000000200 */
[----:B------:R-:W-:Y:S03]  /*7960*/  LDSM.16.M88.4 R164, [R192+0x3000] ;  /* 0x00300000c0a4783b */ /* 0x000fe60000000200 */
[C---:B---3--:R-:W-:Y:S08]  /*7970*/  HMMA.16816.F32 R24, R144.reuse, R12, R24 ;  /* 0x0000000c9018723c */ /* 0x048ff00000001818 */
[C---:B------:R-:W-:Y:S01]  /*7980*/  HMMA.16816.F32 R136, R144.reuse, R14, R136 ;  /* 0x0000000e9088723c */ /* 0x040fe20000001888 */
[----:B------:R-:W2:Y:S07]  /*7990*/  LDSM.16.M88.4 R12, [R189] ;  /* 0x00000000bd0c783b */ /* 0x000eae0000000200 */
[C---:B------:R-:W-:Y:S08]  /*79a0*/  HMMA.16816.F32 R156, R144.reuse, R140, R156 ;  /* 0x0000008c909c723c */ /* 0x040ff0000000189c */
[----:B------:R-:W-:Y:S01]  /*79b0*/  HMMA.16816.F32 R152, R144, R142, R152 ;  /* 0x0000008e9098723c */ /* 0x000fe20000001898 */
[----:B------:R-:W3:Y:S07]  /*79c0*/  LDSM.16.M88.4 R140, [R188] ;  /* 0x00000000bc8c783b */ /* 0x000eee0000000200 */
[C---:B----4-:R-:W-:Y:S08]  /*79d0*/  HMMA.16816.F32 R4, R8.reuse, R28, R4 ;  /* 0x0000001c0804723c */ /* 0x050ff00000001804 */
[----:B------:R-:W-:Y:S01]  /*79e0*/  HMMA.16816.F32 R16, R8, R30, R16 ;  /* 0x0000001e0810723c */ /* 0x000fe20000001810 */
[----:B------:R-:W4:Y:S07]  /*79f0*/  LDSM.16.M88.4 R28, [R192+0x2000] ;  /* 0x00200000c01c783b */ /* 0x000f2e0000000200 */
[C---:B-----5:R-:W-:Y:S08]  /*7a00*/  HMMA.16816.F32 R148, R144.reuse, R160, R148 ;  /* 0x000000a09094723c */ /* 0x060ff00000001894 */
[----:B------:R-:W-:Y:S01]  /*7a10*/  HMMA.16816.F32 R172, R144, R162, R172 ;  /* 0x000000a290ac723c */ /* 0x000fe200000018ac */
[----:B------:R-:W5:Y:S04]  /*7a20*/  LDSM.16.M88.4 R160, [R199+0x8800] ;  /* 0x00880000c7a0783b */ /* 0x000f680000000200 */
[----:B------:R-:W-:Y:S03]  /*7a30*/  LDSM.16.M88.4 R144, [R206+0x4000] ;  /* 0x00400000ce90783b */ /* 0x000fe60000000200 */
[C---:B-1----:R-:W-:Y:S08]  /*7a40*/  HMMA.16816.F32 R4, R176.reuse, R32, R4 ;  /* 0x00000020b004723c */ /* 0x042ff00000001804 */
[----:B------:R-:W-:Y:S01]  /*7a50*/  HMMA.16816.F32 R16, R176, R34, R16 ;  /* 0x00000022b010723c */ /* 0x000fe20000001810 */
[----:B------:R-:W-:Y:S07]  /*7a60*/  LDSM.16.M88.4 R32, [R204+0x4000] ;  /* 0x00400000cc20783b */ /* 0x000fee0000000200 */
[C---:B------:R-:W-:Y:S08]  /*7a70*/  HMMA.16816.F32 R24, R8.reuse, R20, R24 ;  /* 0x000000140818723c */ /* 0x040ff00000001818 */
[C---:B--2---:R-:W-:Y:S08]  /*7a80*/  HMMA.16816.F32 R156, R8.reuse, R12, R156 ;  /* 0x0000000c089c723c */ /* 0x044ff0000000189c */
[C---:B------:R-:W-:Y:S01]  /*7a90*/  HMMA.16816.F32 R152, R8.reuse, R14, R152 ;  /* 0x0000000e0898723c */ /* 0x040fe20000001898 */
[----:B------:R-:W1:Y:S07]  /*7aa0*/  LDSM.16.M88.4 R12, [R205+0xa000] ;  /* 0x00a00000cd0c783b */ /* 0x000e6e0000000200 */
[C---:B------:R-:W-:Y:S01]  /*7ab0*/  HMMA.16816.F32 R136, R8.reuse, R22, R136 ;  /* 0x000000160888723c */ /* 0x040fe20000001888 */
[----:B------:R-:W-:Y:S07]  /*7ac0*/  LDSM.16.M88.4 R20, [R199+0x9000] ;  /* 0x00900000c714783b */ /* 0x000fee0000000200 */
[C---:B---3--:R-:W-:Y:S08]  /*7ad0*/  HMMA.16816.F32 R148, R8.reuse, R140, R148 ;  /* 0x0000008c0894723c */ /* 0x048ff00000001894 */
[----:B------:R-:W-:Y:S01]  /*7ae0*/  HMMA.16816.F32 R172, R8, R142, R172 ;  /* 0x0000008e08ac723c */ /* 0x000fe200000018ac */
[----:B------:R-:W2:Y:S04]  /*7af0*/  LDSM.16.M88.4 R8, [R192+0x2800] ;  /* 0x00280000c008783b */ /* 0x000ea80000000200 */
[----:B------:R-:W3:Y:S03]  /*7b00*/  LDSM.16.M88.4 R140, [R187] ;  /* 0x00000000bb8c783b */ /* 0x000ee60000000200 */
[C---:B----4-:R-:W-:Y:S08]  /*7b10*/  HMMA.16816.F32 R4, R168.reuse, R28, R4 ;  /* 0x0000001ca804723c */ /* 0x050ff00000001804 */
[----:B------:R-:W-:Y:S01]  /*7b20*/  HMMA.16816.F32 R16, R168, R30, R16 ;  /* 0x0000001ea810723c */ /* 0x000fe20000001810 */
[----:B------:R-:W-:Y:S07]  /*7b30*/  LDSM.16.M88.4 R28, [R186] ;  /* 0x00000000ba1c783b */ /* 0x000fee0000000200 */
[C---:B-----5:R-:W-:Y:S08]  /*7b40*/  HMMA.16816.F32 R24, R176.reuse, R160, R24 ;  /* 0x000000a0b018723c */ /* 0x060ff00000001818 */
[----:B------:R-:W-:Y:S01]  /*7b50*/  HMMA.16816.F32 R136, R176, R162, R136 ;  /* 0x000000a2b088723c */ /* 0x000fe20000001888 */
[----:B------:R-:W-:Y:S07]  /*7b60*/  LDSM.16.M88.4 R160, [R192+0x3800] ;  /* 0x00380000c0a0783b */ /* 0x000fee0000000200 */
[C---:B-1----:R-:W-:Y:S08]  /*7b70*/  HMMA.16816.F32 R4, R144.reuse, R12, R4 ;  /* 0x0000000c9004723c */ /* 0x042ff00000001804 */
[----:B------:R-:W-:Y:S01]  /*7b80*/  HMMA.16816.F32 R16, R144, R14, R16 ;  /* 0x0000000e9010723c */ /* 0x000fe20000001810 */
[----:B------:R-:W-:Y:S07]  /*7b90*/  LDSM.16.M88.4 R12, [R201+0x4000] ;  /* 0x00400000c90c783b */ /* 0x000fee0000000200 */
[----:B--2---:R-:W-:Y:S08]  /*7ba0*/  HMMA.16816.F32 R24, R168, R8, R24 ;  /* 0x00000008a818723c */ /* 0x004ff00000001818 */
[C---:B------:R-:W-:Y:S08]  /*7bb0*/  HMMA.16816.F32 R156, R176.reuse, R20, R156 ;  /* 0x00000014b09c723c */ /* 0x040ff0000000189c */
[----:B------:R-:W-:Y:S01]  /*7bc0*/  HMMA.16816.F32 R152, R176, R22, R152 ;  /* 0x00000016b098723c */ /* 0x000fe20000001898 */
[----:B------:R-:W1:Y:S07]  /*7bd0*/  LDSM.16.M88.4 R20, [R202+0x4000] ;  /* 0x00400000ca14783b */ /* 0x000e6e0000000200 */
[----:B------:R-:W-:Y:S01]  /*7be0*/  HMMA.16816.F32 R136, R168, R10, R136 ;  /* 0x0000000aa888723c */ /* 0x000fe20000001888 */
[----:B------:R-:W-:Y:S07]  /*7bf0*/  LDSM.16.M88.4 R8, [R192+0x4000] ;  /* 0x00400000c008783b */ /* 0x000fee0000000200 */
[C---:B---3--:R-:W-:Y:S08]  /*7c00*/  HMMA.16816.F32 R4, R32.reuse, R140, R4 ;  /* 0x0000008c2004723c */ /* 0x048ff00000001804 */
[----:B------:R-:W-:Y:S01]  /*7c10*/  HMMA.16816.F32 R16, R32, R142, R16 ;  /* 0x0000008e2010723c */ /* 0x000fe20000001810 */
[----:B------:R-:W2:Y:S07]  /*7c20*/  LDSM.16.M88.4 R140, [R205+0xb000] ;  /* 0x00b00000cd8c783b */ /* 0x000eae0000000200 */
[----:B------:R-:W-:Y:S08]  /*7c30*/  HMMA.16816.F32 R24, R144, R232, R24 ;  /* 0x000000e89018723c */ /* 0x000ff00000001818 */
[C---:B------:R-:W-:Y:S08]  /*7c40*/  HMMA.16816.F32 R148, R176.reuse, R236, R148 ;  /* 0x000000ecb094723c */ /* 0x040ff00000001894 */
[----:B------:R-:W-:Y:S01]  /*7c50*/  HMMA.16816.F32 R176, R176, R238, R172 ;  /* 0x000000eeb0b0723c */ /* 0x000fe200000018ac */
[----:B------:R-:W3:Y:S07]  /*7c60*/  LDSM.16.M88.4 R172, [R199+0xa800] ;  /* 0x00a80000c7ac783b */ /* 0x000eee0000000200 */
[----:B------:R-:W-:Y:S08]  /*7c70*/  HMMA.16816.F32 R136, R144, R234, R136 ;  /* 0x000000ea9088723c */ /* 0x000ff00000001888 */
[----:B------:R-:W-:Y:S08]  /*7c80*/  HMMA.16816.F32 R156, R168, R164, R156 ;  /* 0x000000a4a89c723c */ /* 0x000ff0000000189c */
[C---:B-1----:R-:W-:Y:S08]  /*7c90*/  HMMA.16816.F32 R4, R20.reuse, R180, R4 ;  /* 0x000000b41404723c */ /* 0x042ff00000001804 */
[----:B------:R-:W-:Y:S08]  /*7ca0*/  HMMA.16816.F32 R16, R20, R182, R16 ;  /* 0x000000b61410723c */ /* 0x000ff00000001810 */
[----:B------:R-:W-:Y:S08]  /*7cb0*/  HMMA.16816.F32 R24, R32, R28, R24 ;  /* 0x0000001c2018723c */ /* 0x000ff00000001818 */
[C---:B------:R-:W-:Y:S01]  /*7cc0*/  HMMA.16816.F32 R152, R168.reuse, R166, R152 ;  /* 0x000000a6a898723c */ /* 0x040fe20000001898 */
[----:B------:R-:W1:Y:S07]  /*7cd0*/  LDSM.16.M88.4 R164, [R185] ;  /* 0x00000000b9a4783b */ /* 0x000e6e0000000200 */
[----:B------:R-:W-:Y:S01]  /*7ce0*/  HMMA.16816.F32 R180, R168, R160, R148 ;  /* 0x000000a0a8b4723c */ /* 0x000fe20000001894 */
[----:B------:R-:W4:Y:S07]  /*7cf0*/  LDSM.16.M88.4 R148, [R192+0x4800] ;  /* 0x00480000c094783b */ /* 0x000f2e0000000200 */
[----:B------:R-:W-:Y:S01]  /*7d00*/  HMMA.16816.F32 R136, R32, R30, R136 ;  /* 0x0000001e2088723c */ /* 0x000fe20000001888 */
[----:B------:R-:W5:Y:S07]  /*7d10*/  LDSM.16.M88.4 R28, [R205+0xb800] ;  /* 0x00b80000cd1c783b */ /* 0x000f6e0000000200 */
[----:B--2---:R-:W-:Y:S08]  /*7d20*/  HMMA.16816.F32 R156, R144, R140, R156 ;  /* 0x0000008c909c723c */ /* 0x004ff0000000189c */
[C---:B------:R-:W-:Y:S08]  /*7d30*/  HMMA.16816.F32 R4, R12.reuse, R8, R4 ;  /* 0x000000080c04723c */ /* 0x040ff00000001804 */
[----:B------:R-:W-:Y:S01]  /*7d40*/  HMMA.16816.F32 R16, R12, R10, R16 ;  /* 0x0000000a0c10723c */ /* 0x000fe20000001810 */
[----:B------:R-:W2:Y:S07]  /*7d50*/  LDSM.16.M88.4 R8, [R199+0xb000] ;  /* 0x00b00000c708783b */ /* 0x000eae0000000200 */
[----:B---3--:R-:W-:Y:S08]  /*7d60*/  HMMA.16816.F32 R24, R20, R172, R24 ;  /* 0x000000ac1418723c */ /* 0x008ff00000001818 */
[----:B-1----:R-:W-:Y:S01]  /*7d70*/  HMMA.16816.F32 R156, R32, R164, R156 ;  /* 0x000000a4209c723c */ /* 0x002fe2000000189c */
[----:B------:R-:W-:-:S02]  /*7d80*/  FMUL.FTZ R4, R4, c[0x0][0x2ec] ;  /* 0x0000bb0004047a20 */ /* 0x000fc40000410000 */
[----:B------:R-:W-:Y:S02]  /*7d90*/  FMUL.FTZ R5, R5, c[0x0][0x2ec] ;  /* 0x0000bb0005057a20 */ /* 0x000fe40000410000 */
[----:B------:R-:W-:Y:S01]  /*7da0*/  MUFU.TANH R140, R4 ;  /* 0x00000004008c7308 */ /* 0x000fe20000002400 */
[----:B------:R-:W-:Y:S02]  /*7db0*/  FMUL.FTZ R141, R6, c[0x0][0x2ec] ;  /* 0x0000bb00068d7a20 */ /* 0x000fe40000410000 */
[----:B------:R-:W-:Y:S01]  /*7dc0*/  HMMA.16816.F32 R136, R20, R174, R136 ;  /* 0x000000ae1488723c */ /* 0x000fe20000001888 */
[----:B------:R-:W-:Y:S02]  /*7dd0*/  FMUL.FTZ R16, R16, c[0x0][0x2ec] ;  /* 0x0000bb0010107a20 */ /* 0x000fe40000410000 */
[----:B------:R-:W-:Y:S02]  /*7de0*/  FMUL.FTZ R161, R7, c[0x0][0x2ec] ;  /* 0x0000bb0007a17a20 */ /* 0x000fe40000410000 */
[----:B------:R1:W3:Y:S03]  /*7df0*/  MUFU.TANH R160, R5 ;  /* 0x0000000500a07308 */ /* 0x0002e60000002400 */
[----:B------:R-:W-:Y:S05]  /*7e00*/  HMMA.16816.F32 R152, R144, R142, R152 ;  /* 0x0000008e9098723c */ /* 0x000fea0000001898 */
[----:B------:R-:W2:Y:S02]  /*7e10*/  MUFU.TANH R161, R161 ;  /* 0x000000a100a17308 */ /* 0x000ea40000002400 */
[----:B------:R-:W-:Y:S01]  /*7e20*/  FMUL.FTZ R142, R17, c[0x0][0x2ec] ;  /* 0x0000bb00118e7a20 */ /* 0x000fe20000410000 */
[----:B------:R-:W-:Y:S01]  /*7e30*/  HMMA.16816.F32 R176, R168, R162, R176 ;  /* 0x000000a2a8b0723c */ /* 0x000fe200000018b0 */
[----:B-1----:R-:W1:Y:S04]  /*7e40*/  LDSM.16.M88.4 R4, [R192+0x5000] ;  /* 0x00500000c004783b */ /* 0x002e680000000200 */
[----:B------:R-:W-:Y:S03]  /*7e50*/  MUFU.TANH R142, R142 ;  /* 0x0000008e008e7308 */ /* 0x000fe60000002400 */
[----:B----4-:R-:W-:Y:S05]  /*7e60*/  HMMA.16816.F32 R24, R12, R148, R24 ;  /* 0x000000940c18723c */ /* 0x010fea0000001818 */
[----:B------:R4:W1:Y:S03]  /*7e70*/  MUFU.TANH R148, R16 ;  /* 0x0000001000947308 */ /* 0x0008660000002400 */
[----:B-----5:R-:W-:Y:S05]  /*7e80*/  HMMA.16816.F32 R180, R144, R28, R180 ;  /* 0x0000001c90b4723c */ /* 0x020fea00000018b4 */
[----:B------:R-:W-:Y:S02]  /*7e90*/  MUFU.TANH R141, R141 ;  /* 0x0000008d008d7308 */ /* 0x000fe40000002400 */
[----:B------:R-:W-:Y:S01]  /*7ea0*/  FMUL.FTZ R28, R18, c[0x0][0x2ec] ;  /* 0x0000bb00121c7a20 */ /* 0x000fe20000410000 */
[----:B--2---:R-:W-:Y:S01]  /*7eb0*/  HMMA.16816.F32 R156, R20, R8, R156 ;  /* 0x00000008149c723c */ /* 0x004fe2000000189c */
[----:B------:R-:W-:-:S02]  /*7ec0*/  FMUL.FTZ R29, R19, c[0x0][0x2ec] ;  /* 0x0000bb00131d7a20 */ /* 0x000fc40000410000 */
[----:B----4-:R-:W2:Y:S02]  /*7ed0*/  LDSM.16.M88.4 R16, [R184] ;  /* 0x00000000b810783b */ /* 0x010ea40000000200 */
[----:B------:R-:W4:Y:S03]  /*7ee0*/  MUFU.TANH R28, R28 ;  /* 0x0000001c001c7308 */ /* 0x000f260000002400 */
[----:B------:R-:W-:Y:S01]  /*7ef0*/  HMMA.16816.F32 R136, R12, R150, R136 ;  /* 0x000000960c88723c */ /* 0x000fe20000001888 */
[----:B------:R-:W-:Y:S02]  /*7f00*/  FMUL.FTZ R143, R24, c[0x0][0x2ec] ;  /* 0x0000bb00188f7a20 */ /* 0x000fe40000410000 */
[----:B------:R-:W-:Y:S02]  /*7f10*/  FMUL.FTZ R149, R25, c[0x0][0x2ec] ;  /* 0x0000bb0019957a20 */ /* 0x000fe40000410000 */
[----:B------:R-:W-:Y:S01]  /*7f20*/  FMUL.FTZ R8, R27, c[0x0][0x2ec] ;  /* 0x0000bb001b087a20 */ /* 0x000fe20000410000 */
[----:B------:R-:W5:Y:S02]  /*7f30*/  MUFU.TANH R29, R29 ;  /* 0x0000001d001d7308 */ /* 0x000f640000002400 */
[----:B------:R-:W-:Y:S06]  /*7f40*/  HMMA.16816.F32 R152, R32, R166, R152 ;  /* 0x000000a62098723c */ /* 0x000fec0000001898 */
[----:B------:R-:W2:Y:S02]  /*7f50*/  MUFU.TANH R143, R143 ;  /* 0x0000008f008f7308 */ /* 0x000ea40000002400 */
[----:B------:R-:W-:Y:S07]  /*7f60*/  HMMA.16816.F32 R176, R144, R30, R176 ;  /* 0x0000001e90b0723c */ /* 0x000fee00000018b0 */
[----:B------:R-:W-:Y:S01]  /*7f70*/  FMUL.FTZ R30, R26, c[0x0][0x2ec] ;  /* 0x0000bb001a1e7a20 */ /* 0x000fe20000410000 */
[----:B-1----:R-:W-:Y:S01]  /*7f80*/  HMMA.16816.F32 R156, R12, R4, R156 ;  /* 0x000000040c9c723c */ /* 0x002fe2000000189c */
[----:B------:R-:W1:Y:S01]  /*7f90*/  LDSM.16.M88.4 R24, [R199+0xb800] ;  /* 0x00b80000c718783b */ /* 0x000e620000000200 */
[----:B------:R3:W-:Y:S01]  /*7fa0*/  MUFU.TANH R5, R8 ;  /* 0x0000000800057308 */ /* 0x0007e20000002400 */
[----:B------:R-:W-:-:S02]  /*7fb0*/  FMUL.FTZ R31, R137, c[0x0][0x2ec] ;  /* 0x0000bb00891f7a20 */ /* 0x000fc40000410000 */
[----:B------:R-:W-:Y:S02]  /*7fc0*/  FMUL.FTZ R138, R138, c[0x0][0x2ec] ;  /* 0x0000bb008a8a7a20 */ /* 0x000fe40000410000 */
[----:B------:R-:W-:Y:S01]  /*7fd0*/  FMUL.FTZ R4, R136, c[0x0][0x2ec] ;  /* 0x0000bb0088047a20 */ /* 0x000fe20000410000 */
[----:B------:R-:W-:Y:S01]  /*7fe0*/  HMMA.16816.F32 R152, R20, R10, R152 ;  /* 0x0000000a1498723c */ /* 0x000fe20000001898 */
[----:B------:R-:W4:Y:S01]  /*7ff0*/  S2R R136, SR_TID.X ;  /* 0x0000000000887919 */ /* 0x000f220000002100 */
[----:B------:R-:W-:Y:S06]  /*8000*/  MUFU.TANH R149, R149 ;  /* 0x0000009500957308 */ /* 0x000fec0000002400 */
[----:B--2---:R-:W-:Y:S01]  /*8010*/  HMMA.16816.F32 R180, R32, R16, R180 ;  /* 0x0000001020b4723c */ /* 0x004fe200000018b4 */
[----:B---3--:R-:W2:Y:S01]  /*8020*/  LDSM.16.M88.4 R8, [R192+0x5800] ;  /* 0x00580000c008783b */ /* 0x008ea20000000200 */
[----:B------:R-:W3:Y:S01]  /*8030*/  MUFU.TANH R30, R30 ;  /* 0x0000001e001e7308 */ /* 0x000ee20000002400 */
[----:B------:R-:W-:-:S05]  /*8040*/  DEPBAR.LE SB0, 0x0 ;  /* 0x000080000000791a */ /* 0x000fca0000000000 */
[----:B------:R-:W-:Y:S01]  /*8050*/  HMMA.16816.F32 R176, R32, R18, R176 ;  /* 0x0000001220b0723c */ /* 0x000fe200000018b0 */
[----:B------:R-:W-:Y:S01]  /*8060*/  FMUL.FTZ R16, R139, c[0x0][0x2ec] ;  /* 0x0000bb008b107a20 */ /* 0x000fe20000410000 */
[----:B------:R-:W2:Y:S01]  /*8070*/  MUFU.TANH R4, R4 ;  /* 0x0000000400047308 */ /* 0x000ea20000002400 */
[----:B------:R-:W-:Y:S02]  /*8080*/  FMUL.FTZ R156, R156, c[0x0][0x2ec] ;  /* 0x0000bb009c9c7a20 */ /* 0x000fe40000410000 */
[----:B------:R-:W-:-:S03]  /*8090*/  FMUL.FTZ R158, R158, c[0x0][0x2ec] ;  /* 0x0000bb009e9e7a20 */ /* 0x000fc60000410000 */
[----:B------:R-:W-:Y:S01]  /*80a0*/  HMMA.16816.F32 R152, R12, R6, R152 ;  /* 0x000000060c98723c */ /* 0x000fe20000001898 */
[----:B------:R-:W-:Y:S01]  /*80b0*/  FMUL.FTZ R157, R157, c[0x0][0x2ec] ;  /* 0x0000bb009d9d7a20 */ /* 0x000fe20000410000 */
[----:B------:R-:W-:Y:S01]  /*80c0*/  MUFU.TANH R31, R31 ;  /* 0x0000001f001f7308 */ /* 0x000fe20000002400 */
[----:B------:R-:W-:-:S04]  /*80d0*/  FMUL.FTZ R159, R159, c[0x0][0x2ec] ;  /* 0x0000bb009f9f7a20 */ /* 0x000fc80000410000 */
[----:B----4-:R-:W-:Y:S01]  /*80e0*/  IMAD.SHL.U32 R6, R136, 0x2, RZ ;  /* 0x0000000288067824 */ /* 0x010fe200078e00ff */
[----:B-1----:R-:W-:Y:S02]  /*80f0*/  HMMA.16816.F32 R180, R20, R24, R180 ;  /* 0x0000001814b4723c */ /* 0x002fe400000018b4 */
[----:B------:R1:W4:Y:S02]  /*8100*/  MUFU.TANH R17, R138 ;  /* 0x0000008a00117308 */ /* 0x0003240000002400 */
[----:B------:R-:W-:-:S04]  /*8110*/  LOP3.LUT R6, R6, 0x6, RZ, 0xc0, !PT ;  /* 0x0000000606067812 */ /* 0x000fc800078ec0ff */
[----:B------:R-:W-:Y:S01]  /*8120*/  HMMA.16816.F32 R176, R20, R26, R176 ;  /* 0x0000001a14b0723c */ /* 0x000fe200000018b0 */
[----:B------:R-:W-:Y:S01]  /*8130*/  IMAD R7, R215, 0x40, R6 ;  /* 0x00000040d7077824 */ /* 0x000fe200078e0206 */
[----:B------:R-:W1:Y:S04]  /*8140*/  MUFU.TANH R16, R16 ;  /* 0x0000001000107308 */ /* 0x000e680000002400 */
[C---:B------:R-:W-:Y:S02]  /*8150*/  IADD3 R19, R7.reuse, 0x1, RZ ;  /* 0x0000000107137810 */ /* 0x040fe40007ffe0ff */
[----:B------:R-:W-:Y:S01]  /*8160*/  FMUL.FTZ R152, R152, c[0x0][0x2ec] ;  /* 0x0000bb0098987a20 */ /* 0x000fe20000410000 */
[----:B------:R-:W-:Y:S01]  /*8170*/  IADD3 R21, R7, 0x9, RZ ;  /* 0x0000000907157810 */ /* 0x000fe20007ffe0ff */
[----:B------:R-:W-:Y:S01]  /*8180*/  FMUL.FTZ R153, R153, c[0x0][0x2ec] ;  /* 0x0000bb0099997a20 */ /* 0x000fe20000410000 */
[C---:B------:R-:W-:Y:S01]  /*8190*/  ISETP.GE.AND P1, PT, R19.reuse, R222, PT ;  /* 0x000000de1300720c */ /* 0x040fe20003f26270 */
[----:B------:R-:W1:Y:S01]  /*81a0*/  MUFU.TANH R168, R156 ;  /* 0x0000009c00a87308 */ /* 0x000e620000002400 */
[----:B------:R-:W-:Y:S01]  /*81b0*/  ISETP.GE.AND P6, PT, R19, R2, PT ;  /* 0x000000021300720c */ /* 0x000fe20003fc6270 */
[----:B------:R-:W-:Y:S01]  /*81c0*/  FMUL.FTZ R154, R154, c[0x0][0x2ec] ;  /* 0x0000bb009a9a7a20 */ /* 0x000fe20000410000 */
[----:B------:R-:W-:Y:S01]  /*81d0*/  IADD3 R19, R7, 0x8, RZ ;  /* 0x0000000807137810 */ /* 0x000fe20007ffe0ff */
[----:B------:R-:W-:Y:S01]  /*81e0*/  FMUL.FTZ R155, R155, c[0x0][0x2ec] ;  /* 0x0000bb009b9b7a20 */ /* 0x000fe20000410000 */
[----:B--2---:R-:W-:Y:S01]  /*81f0*/  HMMA.16816.F32 R180, R12, R8, R180 ;  /* 0x000000080cb4723c */ /* 0x004fe200000018b4 */
[----:B------:R-:W-:-:S02]  /*8200*/  FSEL R160, R160, -INF , !P1 ;  /* 0xff800000a0a07808 */ /* 0x000fc40004800000 */
[----:B------:R-:W-:Y:S01]  /*8210*/  ISETP.GE.AND P5, PT, R19, R222, PT ;  /* 0x000000de1300720c */ /* 0x000fe20003fa6270 */
[----:B------:R-:W2:Y:S01]  /*8220*/  MUFU.TANH R169, R158 ;  /* 0x0000009e00a97308 */ /* 0x000ea20000002400 */
[----:B------:R-:W-:Y:S02]  /*8230*/  FSEL R161, R161, -INF , !P6 ;  /* 0xff800000a1a17808 */ /* 0x000fe40007000000 */
[----:B------:R-:W-:Y:S01]  /*8240*/  FSEL R148, R148, -INF , !P5 ;  /* 0xff80000094947808 */ /* 0x000fe20006800000 */
[----:B------:R-:W-:Y:S01]  /*8250*/  HMMA.16816.F32 R176, R12, R10, R176 ;  /* 0x0000000a0cb0723c */ /* 0x000fe200000018b0 */
[----:B------:R-:W-:Y:S02]  /*8260*/  ISETP.GE.AND P1, PT, R19, R2, PT ;  /* 0x000000021300720c */ /* 0x000fe40003f26270 */
[C---:B------:R-:W-:Y:S01]  /*8270*/  ISETP.GE.AND P6, PT, R21.reuse, R222, PT ;  /* 0x000000de1500720c */ /* 0x040fe20003fc6270 */
[----:B------:R-:W1:Y:S01]  /*8280*/  MUFU.TANH R170, R157 ;  /* 0x0000009d00aa7308 */ /* 0x000e620000002400 */
[----:B------:R-:W-:-:S02]  /*8290*/  ISETP.GE.AND P5, PT, R21, R2, PT ;  /* 0x000000021500720c */ /* 0x000fc40003fa6270 */
[----:B------:R-:W-:Y:S02]  /*82a0*/  IADD3 R21, R7, 0x10, RZ ;  /* 0x0000001007157810 */ /* 0x000fe40007ffe0ff */
[----:B------:R-:W-:Y:S02]  /*82b0*/  FSEL R9, R28, -INF , !P1 ;  /* 0xff8000001c097808 */ /* 0x000fe40004800000 */
[----:B------:R-:W-:Y:S01]  /*82c0*/  ISETP.GE.AND P1, PT, R21, R222, PT ;  /* 0x000000de1500720c */ /* 0x000fe20003f26270 */
[----:B------:R-:W2:Y:S01]  /*82d0*/  MUFU.TANH R167, R159 ;  /* 0x0000009f00a77308 */ /* 0x000ea20000002400 */
[----:B------:R-:W-:Y:S02]  /*82e0*/  IADD3 R19, R7, 0x11, RZ ;  /* 0x0000001107137810 */ /* 0x000fe40007ffe0ff */
[----:B------:R-:W-:Y:S01]  /*82f0*/  FSEL R6, R142, -INF , !P6 ;  /* 0xff8000008e067808 */ /* 0x000fe20007000000 */
[----:B------:R-:W-:Y:S01]  /*8300*/  FMUL.FTZ R151, R182, c[0x0][0x2ec] ;  /* 0x0000bb00b6977a20 */ /* 0x000fe20000410000 */
[----:B-----5:R-:W-:Y:S01]  /*8310*/  FSEL R29, R29, -INF , !P5 ;  /* 0xff8000001d1d7808 */ /* 0x020fe20006800000 */
[----:B------:R-:W-:Y:S01]  /*8320*/  FMUL.FTZ R180, R180, c[0x0][0x2ec] ;  /* 0x0000bb00b4b47a20 */ /* 0x000fe20000410000 */
[----:B------:R-:W-:Y:S01]  /*8330*/  FSEL R26, R143, -INF , !P1 ;  /* 0xff8000008f1a7808 */ /* 0x000fe20004800000 */
[----:B------:R5:W2:Y:S01]  /*8340*/  MUFU.TANH R166, R152 ;  /* 0x0000009800a67308 */ /* 0x000aa20000002400 */
[----:B------:R-:W-:Y:S01]  /*8350*/  ISETP.GE.AND P6, PT, R21, R2, PT ;  /* 0x000000021500720c */ /* 0x000fe20003fc6270 */
[----:B------:R-:W-:Y:S01]  /*8360*/  FMUL.FTZ R137, R183, c[0x0][0x2ec] ;  /* 0x0000bb00b7897a20 */ /* 0x000fe20000410000 */
[C---:B------:R-:W-:Y:S01]  /*8370*/  ISETP.GE.AND P5, PT, R19.reuse, R222, PT ;  /* 0x000000de1300720c */ /* 0x040fe20003fa6270 */
[----:B------:R-:W-:Y:S01]  /*8380*/  FMUL.FTZ R139, R178, c[0x0][0x2ec] ;  /* 0x0000bb00b28b7a20 */ /* 0x000fe20000410000 */
[----:B------:R-:W-:Y:S01]  /*8390*/  ISETP.GE.AND P1, PT, R19, R2, PT ;  /* 0x000000021300720c */ /* 0x000fe20003f26270 */
[----:B-1----:R-:W-:Y:S01]  /*83a0*/  FMUL.FTZ R138, R176, c[0x0][0x2ec] ;  /* 0x0000bb00b08a7a20 */ /* 0x002fe20000410000 */
[C---:B------:R-:W-:Y:S01]  /*83b0*/  IADD3 R21, R7.reuse, 0x18, RZ ;  /* 0x0000001807157810 */ /* 0x040fe20007ffe0ff */
[----:B------:R-:W-:Y:S01]  /*83c0*/  MUFU.TANH R164, R153 ;  /* 0x0000009900a47308 */ /* 0x000fe20000002400 */
[----:B------:R-:W-:Y:S01]  /*83d0*/  IADD3 R19, R7, 0x19, RZ ;  /* 0x0000001907137810 */ /* 0x000fe20007ffe0ff */
[----:B------:R-:W-:Y:S01]  /*83e0*/  FMUL.FTZ R136, R177, c[0x0][0x2ec] ;  /* 0x0000bb00b1887a20 */ /* 0x000fe20000410000 */
[----:B---3--:R-:W-:-:S02]  /*83f0*/  FSEL R27, R30, -INF , !P6 ;  /* 0xff8000001e1b7808 */ /* 0x008fc40007000000 */
[----:B------:R-:W-:Y:S01]  /*8400*/  FSEL R24, R149, -INF , !P5 ;  /* 0xff80000095187808 */ /* 0x000fe20006800000 */
[----:B------:R-:W-:Y:S01]  /*8410*/  FMUL.FTZ R149, R179, c[0x0][0x2ec] ;  /* 0x0000bb00b3957a20 */ /* 0x000fe20000410000 */
[----:B------:R-:W-:Y:S01]  /*8420*/  FSEL R25, R5, -INF , !P1 ;  /* 0xff80000005197808 */ /* 0x000fe20004800000 */
[----:B-----5:R-:W-:Y:S01]  /*8430*/  FMUL.FTZ R152, R181, c[0x0][0x2ec] ;  /* 0x0000bb00b5987a20 */ /* 0x020fe20000410000 */
[C---:B------:R-:W-:Y:S01]  /*8440*/  ISETP.GE.AND P6, PT, R21.reuse, R222, PT ;  /* 0x000000de1500720c */ /* 0x040fe20003fc6270 */
[----:B------:R-:W1:Y:S01]  /*8450*/  MUFU.TANH R165, R154 ;  /* 0x0000009a00a57308 */ /* 0x000e620000002400 */
[----:B------:R-:W-:Y:S02]  /*8460*/  ISETP.GE.AND P5, PT, R21, R2, PT ;  /* 0x000000021500720c */ /* 0x000fe40003fa6270 */
[----:B------:R-:W-:Y:S02]  /*8470*/  ISETP.GE.AND P1, PT, R19, R222, PT ;  /* 0x000000de1300720c */ /* 0x000fe40003f26270 */
[----:B------:R-:W-:-:S02]  /*8480*/  IADD3 R11, R7, 0x20, RZ ;  /* 0x00000020070b7810 */ /* 0x000fc40007ffe0ff */
[----:B------:R-:W-:Y:S01]  /*8490*/  FSEL R22, R4, -INF , !P6 ;  /* 0xff80000004167808 */ /* 0x000fe20007000000 */
[----:B------:R-:W3:Y:S01]  /*84a0*/  MUFU.TANH R163, R155 ;  /* 0x0000009b00a37308 */ /* 0x000ee20000002400 */
[----:B----4-:R-:W-:Y:S02]  /*84b0*/  FSEL R23, R17, -INF , !P5 ;  /* 0xff80000011177808 */ /* 0x010fe40006800000 */
[----:B------:R-:W-:Y:S02]  /*84c0*/  FSEL R20, R31, -INF , !P1 ;  /* 0xff8000001f147808 */ /* 0x000fe40004800000 */
[----:B------:R-:W-:Y:S02]  /*84d0*/  ISETP.GE.AND P6, PT, R19, R2, PT ;  /* 0x000000021300720c */ /* 0x000fe40003fc6270 */
[C---:B------:R-:W-:Y:S01]  /*84e0*/  ISETP.GE.AND P5, PT, R11.reuse, R222, PT ;  /* 0x000000de0b00720c */ /* 0x040fe20003fa6270 */
[----:B------:R-:W4:Y:S01]  /*84f0*/  MUFU.TANH R152, R152 ;  /* 0x0000009800987308 */ /* 0x000f220000002400 */
[----:B------:R-:W-:-:S02]  /*8500*/  ISETP.GE.AND P1, PT, R11, R2, PT ;  /* 0x000000020b00720c */ /* 0x000fc40003f26270 */
[C---:B------:R-:W-:Y:S02]  /*8510*/  IADD3 R5, R7.reuse, 0x21, RZ ;  /* 0x0000002107057810 */ /* 0x040fe40007ffe0ff */
[----:B------:R-:W-:Y:S02]  /*8520*/  IADD3 R11, R7, 0x28, RZ ;  /* 0x00000028070b7810 */ /* 0x000fe40007ffe0ff */
[----:B------:R-:W-:Y:S01]  /*8530*/  FSEL R21, R16, -INF , !P6 ;  /* 0xff80000010157808 */ /* 0x000fe20007000000 */
[----:B------:R-:W-:Y:S01]  /*8540*/  MUFU.TANH R139, R139 ;  /* 0x0000008b008b7308 */ /* 0x000fe20000002400 */
[----:B------:R-:W-:Y:S02]  /*8550*/  FSEL R168, R168, -INF , !P5 ;  /* 0xff800000a8a87808 */ /* 0x000fe40006800000 */
[----:B--2---:R-:W-:Y:S02]  /*8560*/  FSEL R169, R169, -INF , !P1 ;  /* 0xff800000a9a97808 */ /* 0x004fe40004800000 */
[----:B------:R-:W-:-:S02]  /*8570*/  ISETP.GE.AND P6, PT, R5, R222, PT ;  /* 0x000000de0500720c */ /* 0x000fc40003fc6270 */
[----:B------:R-:W-:Y:S01]  /*8580*/  ISETP.GE.AND P5, PT, R5, R2, PT ;  /* 0x000000020500720c */ /* 0x000fe20003fa6270 */
[----:B------:R-:W2:Y:S01]  /*8590*/  MUFU.TANH R154, R180 ;  /* 0x000000b4009a7308 */ /* 0x000ea20000002400 */
[----:B------:R-:W-:Y:S02]  /*85a0*/  ISETP.GE.AND P1, PT, R11, R222, PT ;  /* 0x000000de0b00720c */ /* 0x000fe40003f26270 */
[----:B------:R-:W-:Y:S02]  /*85b0*/  IADD3 R5, R7, 0x29, RZ ;  /* 0x0000002907057810 */ /* 0x000fe40007ffe0ff */
[----:B------:R-:W-:Y:S02]  /*85c0*/  FSEL R170, R170, -INF , !P6 ;  /* 0xff800000aaaa7808 */ /* 0x000fe40007000000 */
[----:B------:R-:W-:Y:S01]  /*85d0*/  FSEL R167, R167, -INF , !P5 ;  /* 0xff800000a7a77808 */ /* 0x000fe20006800000 */
[----:B------:R-:W5:Y:S01]  /*85e0*/  MUFU.TANH R151, R151 ;  /* 0x0000009700977308 */ /* 0x000f620000002400 */
[----:B------:R-:W-:Y:S01]  /*85f0*/  FSEL R166, R166, -INF , !P1 ;  /* 0xff800000a6a67808 */ /* 0x000fe20004800000 */
[----:B------:R-:W-:Y:S01]  /*8600*/  BAR.SYNC.DEFER_BLOCKING 0x0 ;  /* 0x0000000000007b1d */ /* 0x000fe20000010000 */
[----:B------:R-:W-:-:S02]  /*8610*/  ISETP.GE.AND P6, PT, R11, R2, PT ;  /* 0x000000020b00720c */ /* 0x000fc40003fc6270 */
[C---:B------:R-:W-:Y:S02]  /*8620*/  ISETP.GE.AND P5, PT, R5.reuse, R222, PT ;  /* 0x000000de0500720c */ /* 0x040fe40003fa6270 */
[----:B------:R-:W-:Y:S01]  /*8630*/  ISETP.GE.AND P1, PT, R5, R2, PT ;  /* 0x000000020500720c */ /* 0x000fe20003f26270 */
[----:B------:R-:W2:Y:S01]  /*8640*/  MUFU.TANH R137, R137 ;  /* 0x0000008900897308 */ /* 0x000ea20000002400 */
[C---:B------:R-:W-:Y:S02]  /*8650*/  IADD3 R5, R7.reuse, 0x30, RZ ;  /* 0x0000003007057810 */ /* 0x040fe40007ffe0ff */
[----:B------:R-:W-:Y:S02]  /*8660*/  IADD3 R11, R7, 0x31, RZ ;  /* 0x00000031070b7810 */ /* 0x000fe40007ffe0ff */
[----:B-1----:R-:W-:Y:S02]  /*8670*/  FSEL R165, R165, -INF , !P6 ;  /* 0xff800000a5a57808 */ /* 0x002fe40007000000 */
[----:B------:R-:W-:Y:S01]  /*8680*/  FSEL R164, R164, -INF , !P5 ;  /* 0xff800000a4a47808 */ /* 0x000fe20006800000 */
[----:B------:R-:W1:Y:S01]  /*8690*/  MUFU.TANH R138, R138 ;  /* 0x0000008a008a7308 */ /* 0x000e620000002400 */
[----:B---3--:R-:W-:-:S02]  /*86a0*/  FSEL R163, R163, -INF , !P1 ;  /* 0xff800000a3a37808 */ /* 0x008fc40004800000 */
[C---:B------:R-:W-:Y:S02]  /*86b0*/  ISETP.GE.AND P6, PT, R5.reuse, R222, PT ;  /* 0x000000de0500720c */ /* 0x040fe40003fc6270 */
[----:B------:R-:W-:Y:S02]  /*86c0*/  ISETP.GE.AND P5, PT, R5, R2, PT ;  /* 0x000000020500720c */ /* 0x000fe40003fa6270 */
[----:B------:R-:W-:Y:S01]  /*86d0*/  ISETP.GE.AND P1, PT, R11, R222, PT ;  /* 0x000000de0b00720c */ /* 0x000fe20003f26270 */
[----:B------:R-:W3:Y:S01]  /*86e0*/  MUFU.TANH R136, R136 ;  /* 0x0000008800887308 */ /* 0x000ee20000002400 */
[----:B------:R-:W-:Y:S02]  /*86f0*/  IADD3 R5, R7, 0x38, RZ ;  /* 0x0000003807057810 */ /* 0x000fe40007ffe0ff */
[----:B----4-:R-:W-:Y:S02]  /*8700*/  FSEL R152, R152, -INF , !P1 ;  /* 0xff80000098987808 */ /* 0x010fe40004800000 */
[----:B------:R-:W-:-:S02]  /*8710*/  ISETP.GE.AND P1, PT, R5, R2, PT ;  /* 0x000000020500720c */ /* 0x000fc40003f26270 */
[----:B--2---:R-:W-:Y:S01]  /*8720*/  FSEL R154, R154, -INF , !P6 ;  /* 0xff8000009a9a7808 */ /* 0x004fe20007000000 */
[----:B------:R-:W2:Y:S01]  /*8730*/  MUFU.TANH R149, R149 ;  /* 0x0000009500957308 */ /* 0x000ea20000002400 */
[----:B------:R-:W-:Y:S02]  /*8740*/  FSEL R139, R139, -INF , !P1 ;  /* 0xff8000008b8b7808 */ /* 0x000fe40004800000 */
[----:B-----5:R-:W-:Y:S02]  /*8750*/  FSEL R151, R151, -INF , !P5 ;  /* 0xff80000097977808 */ /* 0x020fe40006800000 */
[----:B------:R-:W-:Y:S02]  /*8760*/  ISETP.GE.AND P1, PT, R133, 0x3, PT ;  /* 0x000000038500780c */ /* 0x000fe40003f26270 */
[----:B------:R-:W-:Y:S02]  /*8770*/  ISETP.GE.AND P6, PT, R11, R2, PT ;  /* 0x000000020b00720c */ /* 0x000fe40003fc6270 */
[----:B------:R-:W-:-:S02]  /*8780*/  ISETP.GE.AND P5, PT, R5, R222, PT ;  /* 0x000000de0500720c */ /* 0x000fc40003fa6270 */
[----:B------:R-:W-:Y:S02]  /*8790*/  IADD3 R5, R7, 0x39, RZ ;  /* 0x0000003907057810 */ /* 0x000fe40007ffe0ff */
[----:B------:R-:W-:Y:S02]  /*87a0*/  FSEL R137, R137, -INF , !P6 ;  /* 0xff80000089897808 */ /* 0x000fe40007000000 */
[----:B-1----:R-:W-:Y:S02]  /*87b0*/  FSEL R138, R138, -INF , !P5 ;  /* 0xff8000008a8a7808 */ /* 0x002fe40006800000 */
[-C--:B------:R-:W-:Y:S02]  /*87c0*/  ISETP.GE.AND P6, PT, R7, R222.reuse, PT ;  /* 0x000000de0700720c */ /* 0x080fe40003fc6270 */
[----:B------:R-:W-:Y:S02]  /*87d0*/  ISETP.GE.AND P5, PT, R5, R222, PT ;  /* 0x000000de0500720c */ /* 0x000fe40003fa6270 */
[----:B------:R-:W-:-:S02]  /*87e0*/  FSEL R140, R140, -INF , !P6 ;  /* 0xff8000008c8c7808 */ /* 0x000fc40007000000 */
[----:B---3--:R-:W-:Y:S02]  /*87f0*/  FSEL R136, R136, -INF , !P5 ;  /* 0xff80000088887808 */ /* 0x008fe40006800000 */
[-C--:B------:R-:W-:Y:S02]  /*8800*/  ISETP.GE.AND P6, PT, R7, R2.reuse, PT ;  /* 0x000000020700720c */ /* 0x080fe40003fc6270 */
[----:B------:R-:W-:Y:S02]  /*8810*/  ISETP.GE.AND P5, PT, R5, R2, PT ;  /* 0x000000020500720c */ /* 0x000fe40003fa6270 */
[----:B------:R-:W-:Y:S02]  /*8820*/  FSEL R2, R141, -INF , !P6 ;  /* 0xff8000008d027808 */ /* 0x000fe40007000000 */
[----:B--2---:R-:W-:Y:S01]  /*8830*/  FSEL R149, R149, -INF , !P5 ;  /* 0xff80000095957808 */ /* 0x004fe20006800000 */
        /* <DEDUP_REMOVED lines=46> */
[----:B------:R-:W-:-:S04]  /*8b20*/  IMAD R5, R0, c[0x0][0x2d0], -R5 ;  /* 0x0000b40000057a24 */ /* 0x000fc800078e0a05 */
[----:B------:R-:W-:Y:S01]  /*8b30*/  IMAD.WIDE.U32 R10, R5, c[0x0][0x198], RZ ;  /* 0x00006600050a7a25 */ /* 0x000fe200078e00ff */
[----:B------:R-:W-:-:S05]  /*8b40*/  SHF.R.S32.HI R0, RZ, 0x1f, R5 ;  /* 0x0000001fff007819 */ /* 0x000fca0000011405 */
[----:B------:R-:W-:-:S04]  /*8b50*/  IMAD R0, R0, c[0x0][0x198], RZ ;  /* 0x0000660000007a24 */ /* 0x000fc800078e02ff */
[----:B------:R-:W-:-:S05]  /*8b60*/  IMAD R0, R5, c[0x0][0x19c], R0 ;  /* 0x0000670005007a24 */ /* 0x000fca00078e0200 */
[----:B------:R-:W-:Y:S01]  /*8b70*/  IADD3 R11, R11, R0, RZ ;  /* 0x000000000b0b7210 */ /* 0x000fe20007ffe0ff */
[----:B--2---:R-:W-:-:S04]  /*8b80*/  IMAD.IADD R7, R7, 0x1, -R4 ;  /* 0x0000000107077824 */ /* 0x004fc800078e0a04 */
[----:B------:R-:W-:Y:S01]  /*8b90*/  IMAD.WIDE.U32 R10, R7, c[0x0][0x180], R10 ;  /* 0x00006000070a7a25 */ /* 0x000fe200078e000a */
[----:B------:R-:W-:-:S05]  /*8ba0*/  SHF.R.S32.HI R4, RZ, 0x1f, R7 ;  /* 0x0000001fff047819 */ /* 0x000fca0000011407 */
[----:B------:R-:W-:-:S04]  /*8bb0*/  IMAD R4, R4, c[0x0][0x180], RZ ;  /* 0x0000600004047a24 */ /* 0x000fc800078e02ff */
[----:B------:R-:W-:-:S04]  /*8bc0*/  IMAD R4, R7, c[0x0][0x184], R4 ;  /* 0x0000610007047a24 */ /* 0x000fc800078e0204 */
[----:B------:R-:W-:Y:S01]  /*8bd0*/  IMAD.IADD R8, R11, 0x1, R4 ;  /* 0x000000010b087824 */ /* 0x000fe200078e0204 */
[----:B------:R-:W-:Y:S01]  /*8be0*/  MOV R11, R10 ;  /* 0x0000000a000b7202 */ /* 0x000fe20000000f00 */
[----:B------:R-:W-:Y:S05]  /*8bf0*/  BRA `(.L_x_787) ;  /* 0x0000003000007947 */ /* 0x000fea0003800000 */
.L_x_786:
[----:B------:R-:W-:-:S05]  /*8c00*/  IMAD.MOV.U32 R11, RZ, RZ, c[0x0][0x198] ;  /* 0x00006600ff0b7624 */ /* 0x000fca00078e00ff */
[----:B------:R-:W-:-:S04]  /*8c10*/  LEA R11, -R11, RZ, 0x6 ;  /* 0x000000ff0b0b7211 */ /* 0x000fc800078e31ff */
[----:B------:R-:W-:Y:S02]  /*8c20*/  SHF.R.S32.HI R8, RZ, 0x1f, R11 ;  /* 0x0000001fff087819 */ /* 0x000fe4000001140b */
.L_x_787:
        /* <DEDUP_REMOVED lines=23> */
[C---:B------:R-:W-:Y:S02]  /*8da0*/  @!P2 LEA R14, P1, R10.reuse, c[0x0][0x168], 0x1 ;  /* 0x00005a000a0eaa11 */ /* 0x040fe400078208ff */
        /* <DEDUP_REMOVED lines=84> */
.L_x_789:
[----:B------:R-:W-:Y:S05]  /*92f0*/  BSYNC B0 ;  /* 0x0000000000007941 */ /* 0x000fea0003800000 */
.L_x_788:
[----:B------:R-:W0:Y:S01]  /*9300*/  LDGDEPBAR ;  /* 0x00000000000079af */ /* 0x000e220000000000 */
[----:B------:R-:W-:-:S04]  /*9310*/  LEA R224, P1, R11, R224, 0x1 ;  /* 0x000000e00be07211 */ /* 0x000fc800078208ff */
[----:B------:R-:W-:Y:S02]  /*9320*/  LEA.HI.X R225, R11, R225, R8, 0x1, P1 ;  /* 0x000000e10be17211 */ /* 0x000fe400008f0c08 */
.L_x_785:
[----:B------:R-:W-:Y:S01]  /*9330*/  FMNMX.FTZ R5, R132, R140, !PT ;  /* 0x0000008c84057209 */ /* 0x000fe20007810000 */
[----:B-1----:R-:W-:Y:S01]  /*9340*/  LDSM.16.MT88.4 R12, [R198+0xc000] ;  /* 0x00c00000c60c783b */ /* 0x002fe20000004200 */
[----:B------:R-:W-:Y:S02]  /*9350*/  FMNMX.FTZ R0, R3, R2, !PT ;  /* 0x0000000203007209 */ /* 0x000fe40007810000 */
[----:B------:R-:W-:Y:S01]  /*9360*/  FMNMX.FTZ R5, R160, R5, !PT ;  /* 0x00000005a0057209 */ /* 0x000fe20007810000 */
[----:B------:R-:W-:Y:S01]  /*9370*/  LDSM.16.MT88.4 R16, [R200+0xc000] ;  /* 0x00c00000c810783b */ /* 0x000fe20000004200 */
[----:B------:R-:W-:Y:S02]  /*9380*/  FMNMX.FTZ R0, R161, R0, !PT ;  /* 0x00000000a1007209 */ /* 0x000fe40007810000 */
[----:B------:R-:W-:Y:S01]  /*9390*/  FMNMX.FTZ R5, R148, R5, !PT ;  /* 0x0000000594057209 */ /* 0x000fe20007810000 */
[----:B------:R-:W-:Y:S01]  /*93a0*/  LDSM.16.MT88.4 R32, [R197+0xc800] ;  /* 0x00c80000c520783b */ /* 0x000fe20000004200 */
        /* <DEDUP_REMOVED lines=26> */
[----:B------:R-:W-:-:S03]  /*9550*/  FMNMX.FTZ R7, R149, R0, !PT ;  /* 0x0000000095077209 */ /* 0x000fc60007810000 */
[----:B------:R-:W1:Y:S04]  /*9560*/  SHFL.BFLY PT, R5, R4, 0x2, 0x1f ;  /* 0x0c401f0004057f89 */ /* 0x000e6800000e0000 */
[----:B------:R-:W2:Y:S01]  /*9570*/  SHFL.BFLY PT, R0, R7, 0x2, 0x1f ;  /* 0x0c401f0007007f89 */ /* 0x000ea200000e0000 */
[----:B-1----:R-:W-:Y:S02]  /*9580*/  FMNMX.FTZ R5, R4, R5, !PT ;  /* 0x0000000504057209 */ /* 0x002fe40007810000 */
[----:B--2---:R-:W-:-:S03]  /*9590*/  FMNMX.FTZ R0, R7, R0, !PT ;  /* 0x0000000007007209 */ /* 0x004fc60007810000 */
[----:B------:R-:W1:Y:S04]  /*95a0*/  SHFL.BFLY PT, R146, R5, 0x1, 0x1f ;  /* 0x0c201f0005927f89 */ /* 0x000e6800000e0000 */
[----:B------:R-:W2:Y:S01]  /*95b0*/  SHFL.BFLY PT, R145, R0, 0x1, 0x1f ;  /* 0x0c201f0000917f89 */ /* 0x000ea200000e0000 */
[----:B-1----:R-:W-:-:S04]  /*95c0*/  FMNMX.FTZ R146, R5, R146, !PT ;  /* 0x0000009205927209 */ /* 0x002fc80007810000 */
[C---:B------:R-:W-:Y:S01]  /*95d0*/  FSETP.NEU.FTZ.AND P2, PT, R146.reuse, -INF , PT ;  /* 0xff8000009200780b */ /* 0x040fe20003f5d000 */
[----:B------:R-:W-:Y:S01]  /*95e0*/  FMUL.FTZ R153, R146, c[0x0][0x23c] ;  /* 0x00008f0092997a20 */ /* 0x000fe20000410000 */
[----:B--2---:R-:W-:Y:S02]  /*95f0*/  FMNMX.FTZ R145, R0, R145, !PT ;  /* 0x0000009100917209 */ /* 0x004fe40007810000 */
[----:B------:R-:W-:Y:S02]  /*9600*/  FSEL R5, R146, RZ, P2 ;  /* 0x000000ff92057208 */ /* 0x000fe40001000000 */
[----:B------:R-:W-:Y:S01]  /*9610*/  FSEL R153, R153, RZ, P2 ;  /* 0x000000ff99997208 */ /* 0x000fe20001000000 */
[C---:B------:R-:W-:Y:S01]  /*9620*/  FMUL.FTZ R150, R145.reuse, c[0x0][0x23c] ;  /* 0x00008f0091967a20 */ /* 0x040fe20000410000 */
[C---:B------:R-:W-:Y:S01]  /*9630*/  FSETP.NEU.FTZ.AND P1, PT, R145.reuse, -INF , PT ;  /* 0xff8000009100780b */ /* 0x040fe20003f3d000 */
[----:B------:R-:W-:Y:S02]  /*9640*/  FADD.FTZ R4, R132, -R5 ;  /* 0x8000000584047221 */ /* 0x000fe40000010000 */
[--C-:B------:R-:W-:Y:S01]  /*9650*/  FFMA.FTZ R141, R6, c[0x0][0x23c], -R153.reuse ;  /* 0x00008f00068d7a23 */ /* 0x100fe20000010899 */
[----:B------:R-:W-:Y:S01]  /*9660*/  FSEL R6, R145, RZ, P1 ;  /* 0x000000ff91067208 */ /* 0x000fe20000800000 */
[--C-:B------:R-:W-:Y:S01]  /*9670*/  FFMA.FTZ R144, R140, c[0x0][0x23c], -R153.reuse ;  /* 0x00008f008c907a23 */ /* 0x100fe20000010899 */
[----:B------:R-:W-:Y:S01]  /*9680*/  FSEL R150, R150, RZ, P1 ;  /* 0x000000ff96967208 */ /* 0x000fe20000800000 */
[----:B------:R-:W-:Y:S01]  /*9690*/  FFMA.FTZ R142, R148, c[0x0][0x23c], -R153 ;  /* 0x00008f00948e7a23 */ /* 0x000fe20000010899 */
[----:B------:R-:W-:Y:S01]  /*96a0*/  LDSM.16.MT88.4 R132, [R198+0xc800] ;  /* 0x00c80000c684783b */ /* 0x000fe20000004200 */
[----:B------:R-:W-:Y:S01]  /*96b0*/  FADD.FTZ R6, R3, -R6 ;  /* 0x8000000603067221 */ /* 0x000fe20000010000 */
[----:B------:R-:W-:Y:S01]  /*96c0*/  MUFU.EX2 R141, R141 ;  /* 0x0000008d008d7308 */ /* 0x000fe20000000800 */
[----:B------:R-:W-:-:S02]  /*96d0*/  FFMA.FTZ R140, R2, c[0x0][0x23c], -R150 ;  /* 0x00008f00028c7a23 */ /* 0x000fc40000010896 */
[--C-:B------:R-:W-:Y:S02]  /*96e0*/  FFMA.FTZ R143, R160, c[0x0][0x23c], -R153.reuse ;  /* 0x00008f00a08f7a23 */ /* 0x100fe40000010899 */
[--C-:B------:R-:W-:Y:S02]  /*96f0*/  FFMA.FTZ R2, R161, c[0x0][0x23c], -R150.reuse ;  /* 0x00008f00a1027a23 */ /* 0x100fe40000010896 */
[--C-:B------:R-:W-:Y:S01]  /*9700*/  FFMA.FTZ R0, R9, c[0x0][0x23c], -R150.reuse ;  /* 0x00008f0009007a23 */ /* 0x100fe20000010896 */
[----:B------:R-:W-:Y:S01]  /*9710*/  MUFU.EX2 R144, R144 ;  /* 0x0000009000907308 */ /* 0x000fe20000000800 */
[----:B------:R-:W-:Y:S01]  /*9720*/  FFMA.FTZ R147, R29, c[0x0][0x23c], -R150 ;  /* 0x00008f001d937a23 */ /* 0x000fe20000010896 */
[----:B------:R-:W1:Y:S01]  /*9730*/  LDSM.16.MT88.4 R8, [R197+0xc000] ;  /* 0x00c00000c508783b */ /* 0x000e620000004200 */
[----:B------:R-:W-:Y:S02]  /*9740*/  FMUL.FTZ R148, R4, c[0x0][0x23c] ;  /* 0x00008f0004947a20 */ /* 0x000fe40000410000 */
[----:B------:R-:W-:Y:S01]  /*9750*/  FMUL.FTZ R3, R6, c[0x0][0x23c] ;  /* 0x00008f0006037a20 */ /* 0x000fe20000410000 */
[----:B------:R-:W-:Y:S01]  /*9760*/  LDSM.16.MT88.4 R28, [R196+0xc800] ;  /* 0x00c80000c41c783b */ /* 0x000fe20000004200 */
[--C-:B------:R-:W-:Y:S01]  /*9770*/  FFMA.FTZ R155, R26, c[0x0][0x23c], -R153.reuse ;  /* 0x00008f001a9b7a23 */ /* 0x100fe20000010899 */
[----:B------:R-:W2:Y:S01]  /*9780*/  MUFU.EX2 R143, R143 ;  /* 0x0000008f008f7308 */ /* 0x000ea20000000800 */
[----:B------:R-:W-:-:S02]  /*9790*/  FFMA.FTZ R156, R24, c[0x0][0x23c], -R153 ;  /* 0x00008f00189c7a23 */ /* 0x000fc40000010899 */
[--C-:B------:R-:W-:Y:S02]  /*97a0*/  FFMA.FTZ R157, R22, c[0x0][0x23c], -R153.reuse ;  /* 0x00008f00169d7a23 */ /* 0x100fe40000010899 */
[----:B------:R-:W-:Y:S02]  /*97b0*/  FFMA.FTZ R158, R20, c[0x0][0x23c], -R153 ;  /* 0x00008f00149e7a23 */ /* 0x000fe40000010899 */
[--C-:B------:R-:W-:Y:S01]  /*97c0*/  FFMA.FTZ R159, R27, c[0x0][0x23c], -R150.reuse ;  /* 0x00008f001b9f7a23 */ /* 0x100fe20000010896 */
[----:B------:R-:W3:Y:S01]  /*97d0*/  MUFU.EX2 R142, R142 ;  /* 0x0000008e008e7308 */ /* 0x000ee20000000800 */
[--C-:B------:R-:W-:Y:S02]  /*97e0*/  FFMA.FTZ R162, R25, c[0x0][0x23c], -R150.reuse ;  /* 0x00008f0019a27a23 */ /* 0x100fe40000010896 */
[--C-:B------:R-:W-:Y:S01]  /*97f0*/  FFMA.FTZ R160, R23, c[0x0][0x23c], -R150.reuse ;  /* 0x00008f0017a07a23 */ /* 0x100fe20000010896 */
[----:B------:R-:W-:Y:S01]  /*9800*/  LDSM.16.MT88.4 R24, [R200+0xe800] ;  /* 0x00e80000c818783b */ /* 0x000fe20000004200 */
[----:B------:R-:W-:-:S02]  /*9810*/  FFMA.FTZ R161, R21, c[0x0][0x23c], -R150 ;  /* 0x00008f0015a17a23 */ /* 0x000fc40000010896 */
[--C-:B------:R-:W-:Y:S01]  /*9820*/  FFMA.FTZ R171, R170, c[0x0][0x23c], -R153.reuse ;  /* 0x00008f00aaab7a23 */ /* 0x100fe20000010899 */
[----:B------:R-:W-:Y:S01]  /*9830*/  MUFU.EX2 R140, R140 ;  /* 0x0000008c008c7308 */ /* 0x000fe20000000800 */
[----:B--2---:R-:W-:Y:S01]  /*9840*/  F2FP.PACK_AB R4, R143, R144 ;  /* 0x000000908f04723e */ /* 0x004fe200000000ff */
[----:B------:R-:W-:Y:S01]  /*9850*/  LDSM.16.MT88.4 R20, [R198+0xe800] ;  /* 0x00e80000c614783b */ /* 0x000fe20000004200 */
[--C-:B------:R-:W-:Y:S02]  /*9860*/  FFMA.FTZ R173, R164, c[0x0][0x23c], -R153.reuse ;  /* 0x00008f00a4ad7a23 */ /* 0x100fe40000010899 */
[--C-:B------:R-:W-:Y:S02]  /*9870*/  FFMA.FTZ R168, R168, c[0x0][0x23c], -R153.reuse ;  /* 0x00008f00a8a87a23 */ /* 0x100fe40000010899 */
[----:B------:R-:W-:Y:S01]  /*9880*/  FFMA.FTZ R166, R166, c[0x0][0x23c], -R153 ;  /* 0x00008f00a6a67a23 */ /* 0x000fe20000010899 */
[----:B------:R-:W2:Y:S01]  /*9890*/  MUFU.EX2 R2, R2 ;  /* 0x0000000200027308 */ /* 0x000ea20000000800 */
[----:B---3--:R-:W-:Y:S01]  /*98a0*/  F2FP.PACK_AB R6, R141, R142 ;  /* 0x0000008e8d06723e */ /* 0x008fe200000000ff */
[----:B------:R-:W-:-:S02]  /*98b0*/  FFMA.FTZ R164, R169, c[0x0][0x23c], -R150 ;  /* 0x00008f00a9a47a23 */ /* 0x000fc40000010896 */
[--C-:B------:R-:W-:Y:S02]  /*98c0*/  FFMA.FTZ R167, R167, c[0x0][0x23c], -R150.reuse ;  /* 0x00008f00a7a77a23 */ /* 0x100fe40000010896 */
[--C-:B------:R-:W-:Y:S02]  /*98d0*/  FFMA.FTZ R165, R165, c[0x0][0x23c], -R150.reuse ;  /* 0x00008f00a5a57a23 */ /* 0x100fe40000010896 */
[----:B------:R-:W-:Y:S01]  /*98e0*/  MUFU.EX2 R0, R0 ;  /* 0x0000000000007308 */ /* 0x000fe20000000800 */
[--C-:B------:R-:W-:Y:S02]  /*98f0*/  FFMA.FTZ R170, R163, c[0x0][0x23c], -R150.reuse ;  /* 0x00008f00a3aa7a23 */ /* 0x100fe40000010896 */
[--C-:B------:R-:W-:Y:S02]  /*9900*/  FFMA.FTZ R163, R152, c[0x0][0x23c], -R153.reuse ;  /* 0x00008f0098a37a23 */ /* 0x100fe40000010899 */
[--C-:B------:R-:W-:Y:S02]  /*9910*/  FFMA.FTZ R154, R154, c[0x0][0x23c], -R153.reuse ;  /* 0x00008f009a9a7a23 */ /* 0x100fe40000010899 */
[----:B------:R-:W-:Y:S01]  /*9920*/  FFMA.FTZ R152, R138, c[0x0][0x23c], -R153 ;  /* 0x00008f008a987a23 */ /* 0x000fe20000010899 */
[----:B------:R-:W3:Y:S01]  /*9930*/  MUFU.EX2 R147, R147 ;  /* 0x0000009300937308 */ /* 0x000ee20000000800 */
[----:B--2---:R-:W-:Y:S01]  /*9940*/  F2FP.PACK_AB R5, R2, R140 ;  /* 0x0000008c0205723e */ /* 0x004fe200000000ff */
[----:B------:R-:W-:-:S02]  /*9950*/  FFMA.FTZ R151, R151, c[0x0][0x23c], -R150 ;  /* 0x00008f0097977a23 */ /* 0x000fc40000010896 */
[--C-:B------:R-:W-:Y:S02]  /*9960*/  FFMA.FTZ R172, R137, c[0x0][0x23c], -R150.reuse ;  /* 0x00008f0089ac7a23 */ /* 0x100fe40000010896 */
[--C-:B------:R-:W-:Y:S02]  /*9970*/  FFMA.FTZ R169, R139, c[0x0][0x23c], -R150.reuse ;  /* 0x00008f008ba97a23 */ /* 0x100fe40000010896 */
[----:B------:R-:W2:Y:S01]  /*9980*/  MUFU.EX2 R148, R148 ;  /* 0x0000009400947308 */ /* 0x000ea20000000800 */
[----:B------:R-:W-:Y:S02]  /*9990*/  FFMA.FTZ R153, R136, c[0x0][0x23c], -R153 ;  /* 0x00008f0088997a23 */ /* 0x000fe40000010899 */
[----:B------:R-:W-:Y:S01]  /*99a0*/  FFMA.FTZ R150, R149, c[0x0][0x23c], -R150 ;  /* 0x00008f0095967a23 */ /* 0x000fe20000010896 */
[----:B------:R-:W-:Y:S04]  /*99b0*/  LDSM.16.MT88.4 R136, [R198+0xd800] ;  /* 0x00d80000c688783b */ /* 0x000fe80000004200 */
[----:B------:R-:W4:Y:S01]  /*99c0*/  MUFU.EX2 R3, R3 ;  /* 0x0000000300037308 */ /* 0x000f220000000800 */
[----:B---3--:R-:W-:Y:S01]  /*99d0*/  F2FP.PACK_AB R7, R147, R0 ;  /* 0x000000009307723e */ /* 0x008fe200000000ff */
[----:B--2---:R-:W-:-:S06]  /*99e0*/  FMUL.FTZ R120, R120, R148 ;  /* 0x0000009478787220 */ /* 0x004fcc0000410000 */
[----:B------:R-:W-:Y:S01]  /*99f0*/  MUFU.EX2 R155, R155 ;  /* 0x0000009b009b7308 */ /* 0x000fe20000000800 */
[-C--:B------:R-:W-:Y:S02]  /*9a00*/  FMUL.FTZ R121, R121, R148.reuse ;  /* 0x0000009479797220 */ /* 0x080fe40000410000 */
[-C--:B------:R-:W-:Y:S02]  /*9a10*/  FMUL.FTZ R116, R116, R148.reuse ;  /* 0x0000009474747220 */ /* 0x080fe40000410000 */
[----:B------:R-:W-:Y:S02]  /*9a20*/  FMUL.FTZ R117, R117, R148 ;  /* 0x0000009475757220 */ /* 0x000fe40000410000 */
[-C--:B----4-:R-:W-:Y:S01]  /*9a30*/  FMUL.FTZ R122, R122, R3.reuse ;  /* 0x000000037a7a7220 */ /* 0x090fe20000410000 */
[----:B------:R-:W2:Y:S01]  /*9a40*/  MUFU.EX2 R156, R156 ;  /* 0x0000009c009c7308 */ /* 0x000ea20000000800 */
[-C--:B------:R-:W-:Y:S02]  /*9a50*/  FMUL.FTZ R123, R123, R3.reuse ;  /* 0x000000037b7b7220 */ /* 0x080fe40000410000 */
[----:B------:R-:W-:-:S02]  /*9a60*/  FMUL.FTZ R118, R118, R3 ;  /* 0x0000000376767220 */ /* 0x000fc40000410000 */
[-C--:B------:R-:W-:Y:S02]  /*9a70*/  FMUL.FTZ R119, R119, R3.reuse ;  /* 0x0000000377777220 */ /* 0x080fe40000410000 */
[-C--:B------:R-:W-:Y:S01]  /*9a80*/  FMUL.FTZ R128, R128, R148.reuse ;  /* 0x0000009480807220 */ /* 0x080fe20000410000 */
[C---:B------:R-:W-:Y:S01]  /*9a90*/  HMMA.16816.F32 R120, R4.reuse, R12, R120 ;  /* 0x0000000c0478723c */ /* 0x040fe20000001878 */
[-C--:B------:R-:W-:Y:S01]  /*9aa0*/  FMUL.FTZ R129, R129, R148.reuse ;  /* 0x0000009481817220 */ /* 0x080fe20000410000 */
[----:B------:R-:W-:Y:S01]  /*9ab0*/  MUFU.EX2 R157, R157 ;  /* 0x0000009d009d7308 */ /* 0x000fe20000000800 */
[-C--:B------:R-:W-:Y:S02]  /*9ac0*/  FMUL.FTZ R130, R130, R3.reuse ;  /* 0x0000000382827220 */ /* 0x080fe40000410000 */
[-C--:B------:R-:W-:Y:S02]  /*9ad0*/  FMUL.FTZ R131, R131, R3.reuse ;  /* 0x0000000383837220 */ /* 0x080fe40000410000 */
[-C--:B------:R-:W-:Y:S01]  /*9ae0*/  FMUL.FTZ R124, R124, R148.reuse ;  /* 0x000000947c7c7220 */ /* 0x080fe20000410000 */
[----:B------:R-:W-:Y:S01]  /*9af0*/  HMMA.16816.F32 R116, R4, R14, R116 ;  /* 0x0000000e0474723c */ /* 0x000fe20000001874 */
[----:B------:R-:W3:Y:S01]  /*9b00*/  LDSM.16.MT88.4 R12, [R200+0xe000] ;  /* 0x00e00000c80c783b */ /* 0x000ee20000004200 */
[----:B------:R-:W-:Y:S01]  /*9b10*/  FMUL.FTZ R125, R125, R148 ;  /* 0x000000947d7d7220 */ /* 0x000fe20000410000 */
[----:B------:R-:W-:Y:S01]  /*9b20*/  MUFU.EX2 R158, R158 ;  /* 0x0000009e009e7308 */ /* 0x000fe20000000800 */
        /* <DEDUP_REMOVED lines=10> */
[----:B------:R-:W-:Y:S01]  /*9bd0*/  FMUL.FTZ R109, R109, R148 ;  /* 0x000000946d6d7220 */ /* 0x000fe20000410000 */
[----:B------:R-:W4:Y:S01]  /*9be0*/  LDSM.16.MT88.4 R16, [R196+0xc000] ;  /* 0x00c00000c410783b */ /* 0x000f220000004200 */
[-C--:B------:R-:W-:Y:S01]  /*9bf0*/  FMUL.FTZ R110, R110, R3.reuse ;  /* 0x000000036e6e7220 */ /* 0x080fe20000410000 */
[----:B------:R-:W5:Y:S01]  /*9c00*/  MUFU.EX2 R162, R162 ;  /* 0x000000a200a27308 */ /* 0x000f620000000800 */
[----:B------:R-:W-:-:S02]  /*9c10*/  FMUL.FTZ R111, R111, R3 ;  /* 0x000000036f6f7220 */ /* 0x000fc40000410000 */
[-C--:B------:R-:W-:Y:S01]  /*9c20*/  FMUL.FTZ R36, R36, R148.reuse ;  /* 0x0000009424247220 */ /* 0x080fe20000410000 */
[C---:B-1----:R-:W-:Y:S01]  /*9c30*/  HMMA.16816.F32 R112, R4.reuse, R8, R112 ;  /* 0x000000080470723c */ /* 0x042fe20000001870 */
[-C--:B------:R-:W-:Y:S02]  /*9c40*/  FMUL.FTZ R37, R37, R148.reuse ;  /* 0x0000009425257220 */ /* 0x080fe40000410000 */
[-C--:B------:R-:W-:Y:S01]  /*9c50*/  FMUL.FTZ R38, R38, R3.reuse ;  /* 0x0000000326267220 */ /* 0x080fe20000410000 */
[----:B------:R-:W-:Y:S01]  /*9c60*/  MUFU.EX2 R160, R160 ;  /* 0x000000a000a07308 */ /* 0x000fe20000000800 */
[----:B------:R-:W-:Y:S02]  /*9c70*/  FMUL.FTZ R39, R39, R3 ;  /* 0x0000000327277220 */ /* 0x000fe40000410000 */
[-C--:B------:R-:W-:Y:S01]  /*9c80*/  FMUL.FTZ R40, R40, R148.reuse ;  /* 0x0000009428287220 */ /* 0x080fe20000410000 */
[----:B------:R-:W-:Y:S01]  /*9c90*/  HMMA.16816.F32 R108, R4, R10, R108 ;  /* 0x0000000a046c723c */ /* 0x000fe2000000186c */
[----:B------:R-:W1:Y:S01]  /*9ca0*/  LDSM.16.MT88.4 R8, [R198+0xe000] ;  /* 0x00e00000c608783b */ /* 0x000e620000004200 */
[----:B------:R-:W-:-:S02]  /*9cb0*/  FMUL.FTZ R41, R41, R148 ;  /* 0x0000009429297220 */ /* 0x000fc40000410000 */
[-C--:B------:R-:W-:Y:S01]  /*9cc0*/  FMUL.FTZ R42, R42, R3.reuse ;  /* 0x000000032a2a7220 */ /* 0x080fe20000410000 */
[----:B------:R-:W1:Y:S01]  /*9cd0*/  MUFU.EX2 R161, R161 ;  /* 0x000000a100a17308 */ /* 0x000e620000000800 */
[-C--:B------:R-:W-:Y:S02]  /*9ce0*/  FMUL.FTZ R43, R43, R3.reuse ;  /* 0x000000032b2b7220 */ /* 0x080fe40000410000 */
[C---:B---3--:R-:W-:Y:S01]  /*9cf0*/  HMMA.16816.F32 R36, R4.reuse, R12, R36 ;  /* 0x0000000c0424723c */ /* 0x048fe20000001824 */
[-C--:B------:R-:W-:Y:S02]  /*9d00*/  FMUL.FTZ R104, R104, R148.reuse ;  /* 0x0000009468687220 */ /* 0x080fe40000410000 */
[-C--:B------:R-:W-:Y:S02]  /*9d10*/  FMUL.FTZ R105, R105, R148.reuse ;  /* 0x0000009469697220 */ /* 0x080fe40000410000 */
[-C--:B------:R-:W-:Y:S01]  /*9d20*/  FMUL.FTZ R106, R106, R3.reuse ;  /* 0x000000036a6a7220 */ /* 0x080fe20000410000 */
[----:B------:R-:W-:Y:S01]  /*9d30*/  MUFU.EX2 R168, R168 ;  /* 0x000000a800a87308 */ /* 0x000fe20000000800 */
[----:B------:R-:W-:Y:S01]  /*9d40*/  FMUL.FTZ R107, R107, R3 ;  /* 0x000000036b6b7220 */ /* 0x000fe20000410000 */
[----:B------:R-:W-:Y:S01]  /*9d50*/  HMMA.16816.F32 R40, R4, R14, R40 ;  /* 0x0000000e0428723c */ /* 0x000fe20000001828 */
[----:B------:R-:W3:Y:S01]  /*9d60*/  LDSM.16.MT88.4 R12, [R196+0xe000] ;  /* 0x00e00000c40c783b */ /* 0x000ee20000004200 */
[----:B------:R-:W-:-:S02]  /*9d70*/  FMUL.FTZ R100, R100, R148 ;  /* 0x0000009464647220 */ /* 0x000fc40000410000 */
[-C--:B------:R-:W-:Y:S02]  /*9d80*/  FMUL.FTZ R101, R101, R148.reuse ;  /* 0x0000009465657220 */ /* 0x080fe40000410000 */
[-C--:B------:R-:W-:Y:S01]  /*9d90*/  FMUL.FTZ R102, R102, R3.reuse ;  /* 0x0000000366667220 */ /* 0x080fe20000410000 */
[----:B------:R-:W-:Y:S01]  /*9da0*/  MUFU.EX2 R171, R171 ;  /* 0x000000ab00ab7308 */ /* 0x000fe20000000800 */
[-C--:B------:R-:W-:Y:S02]  /*9db0*/  FMUL.FTZ R103, R103, R3.reuse ;  /* 0x0000000367677220 */ /* 0x080fe40000410000 */
[-C--:B------:R-:W-:Y:S01]  /*9dc0*/  FMUL.FTZ R44, R44, R148.reuse ;  /* 0x000000942c2c7220 */ /* 0x080fe20000410000 */
[----:B----4-:R-:W-:Y:S01]  /*9dd0*/  HMMA.16816.F32 R104, R4, R16, R104 ;  /* 0x000000100468723c */ /* 0x010fe20000001868 */
[----:B------:R-:W-:Y:S02]  /*9de0*/  FMUL.FTZ R45, R45, R148 ;  /* 0x000000942d2d7220 */ /* 0x000fe40000410000 */
[-C--:B------:R-:W-:Y:S01]  /*9df0*/  FMUL.FTZ R46, R46, R3.reuse ;  /* 0x000000032e2e7220 */ /* 0x080fe20000410000 */
[----:B------:R-:W-:Y:S01]  /*9e00*/  MUFU.EX2 R166, R166 ;  /* 0x000000a600a67308 */ /* 0x000fe20000000800 */
[----:B------:R-:W-:-:S02]  /*9e10*/  FMUL.FTZ R47, R47, R3 ;  /* 0x000000032f2f7220 */ /* 0x000fc40000410000 */
[-C--:B------:R-:W-:Y:S01]  /*9e20*/  FMUL.FTZ R48, R48, R148.reuse ;  /* 0x0000009430307220 */ /* 0x080fe20000410000 */
[C---:B------:R-:W-:Y:S01]  /*9e30*/  HMMA.16816.F32 R100, R4.reuse, R18, R100 ;  /* 0x000000120464723c */ /* 0x040fe20000001864 */
[-C--:B------:R-:W-:Y:S01]  /*9e40*/  FMUL.FTZ R49, R49, R148.reuse ;  /* 0x0000009431317220 */ /* 0x080fe20000410000 */
[----:B------:R-:W4:Y:S01]  /*9e50*/  LDSM.16.MT88.4 R16, [R197+0xe000] ;  /* 0x00e00000c510783b */ /* 0x000f220000004200 */
[-C--:B------:R-:W-:Y:S01]  /*9e60*/  FMUL.FTZ R50, R50, R3.reuse ;  /* 0x0000000332327220 */ /* 0x080fe20000410000 */
[----:B------:R-:W-:Y:S01]  /*9e70*/  MUFU.EX2 R173, R173 ;  /* 0x000000ad00ad7308 */ /* 0x000fe20000000800 */
[----:B------:R-:W-:Y:S02]  /*9e80*/  FMUL.FTZ R51, R51, R3 ;  /* 0x0000000333337220 */ /* 0x000fe40000410000 */
[-C--:B------:R-:W-:Y:S01]  /*9e90*/  FMUL.FTZ R60, R60, R148.reuse ;  /* 0x000000943c3c7220 */ /* 0x080fe20000410000 */
[----:B-1----:R-:W-:Y:S01]  /*9ea0*/  HMMA.16816.F32 R44, R4, R8, R44 ;  /* 0x00000008042c723c */ /* 0x002fe2000000182c */
[----:B------:R-:W-:-:S02]  /*9eb0*/  FMUL.FTZ R61, R61, R148 ;  /* 0x000000943d3d7220 */ /* 0x000fc40000410000 */
[-C--:B------:R-:W-:Y:S01]  /*9ec0*/  FMUL.FTZ R62, R62, R3.reuse ;  /* 0x000000033e3e7220 */ /* 0x080fe20000410000 */
[----:B------:R-:W1:Y:S01]  /*9ed0*/  MUFU.EX2 R164, R164 ;  /* 0x000000a400a47308 */ /* 0x000e620000000800 */
[-C--:B------:R-:W-:Y:S02]  /*9ee0*/  FMUL.FTZ R63, R63, R3.reuse ;  /* 0x000000033f3f7220 */ /* 0x080fe40000410000 */
[-C--:B------:R-:W-:Y:S01]  /*9ef0*/  FMUL.FTZ R64, R64, R148.reuse ;  /* 0x0000009440407220 */ /* 0x080fe20000410000 */
[----:B------:R-:W-:Y:S01]  /*9f00*/  HMMA.16816.F32 R48, R4, R10, R48 ;  /* 0x0000000a0430723c */ /* 0x000fe20000001830 */
[----:B------:R-:W1:Y:S01]  /*9f10*/  LDSM.16.MT88.4 R8, [R200+0x10000] ;  /* 0x01000000c808783b */ /* 0x000e620000004200 */
[----:B------:R-:W-:Y:S02]  /*9f20*/  FMUL.FTZ R65, R65, R148 ;  /* 0x0000009441417220 */ /* 0x000fe40000410000 */
[-C--:B------:R-:W-:Y:S01]  /*9f30*/  FMUL.FTZ R66, R66, R3.reuse ;  /* 0x0000000342427220 */ /* 0x080fe20000410000 */
[----:B------:R-:W1:Y:S01]  /*9f40*/  MUFU.EX2 R167, R167 ;  /* 0x000000a700a77308 */ /* 0x000e620000000800 */
[----:B------:R-:W-:-:S02]  /*9f50*/  FMUL.FTZ R67, R67, R3 ;  /* 0x0000000343437220 */ /* 0x000fc40000410000 */
        /* <DEDUP_REMOVED lines=11> */
[----:B------:R-:W1:Y:S01]  /*a010*/  MUFU.EX2 R170, R170 ;  /* 0x000000aa00aa7308 */ /* 0x000e620000000800 */
        /* <DEDUP_REMOVED lines=12> */
[----:B------:R-:W2:Y:S01]  /*a0e0*/  MUFU.EX2 R163, R163 ;  /* 0x000000a300a37308 */ /* 0x000ea20000000800 */
[----:B------:R-:W-:Y:S02]  /*a0f0*/  FMUL.FTZ R75, R75, R3 ;  /* 0x000000034b4b7220 */ /* 0x000fe40000410000 */
[-C--:B------:R-:W-:Y:S01]  /*a100*/  FMUL.FTZ R84, R84, R148.reuse ;  /* 0x0000009454547220 */ /* 0x080fe20000410000 */
[----:B-1----:R-:W-:Y:S01]  /*a110*/  HMMA.16816.F32 R68, R4, R8, R68 ;  /* 0x000000080444723c */ /* 0x002fe20000001844 */
[----:B------:R-:W-:-:S02]  /*a120*/  FMUL.FTZ R85, R85, R148 ;  /* 0x0000009455557220 */ /* 0x000fc40000410000 */
[-C--:B------:R-:W-:Y:S01]  /*a130*/  FMUL.FTZ R86, R86, R3.reuse ;  /* 0x0000000356567220 */ /* 0x080fe20000410000 */
[----:B------:R-:W-:Y:S01]  /*a140*/  MUFU.EX2 R152, R152 ;  /* 0x0000009800987308 */ /* 0x000fe20000000800 */
[-C--:B------:R-:W-:Y:S02]  /*a150*/  FMUL.FTZ R87, R87, R3.reuse ;  /* 0x0000000357577220 */ /* 0x080fe40000410000 */
[-C--:B------:R-:W-:Y:S01]  /*a160*/  FMUL.FTZ R88, R88, R148.reuse ;  /* 0x0000009458587220 */ /* 0x080fe20000410000 */
[----:B------:R-:W-:Y:S01]  /*a170*/  HMMA.16816.F32 R72, R4, R10, R72 ;  /* 0x0000000a0448723c */ /* 0x000fe20000001848 */
[----:B------:R-:W1:Y:S01]  /*a180*/  LDSM.16.MT88.4 R8, [R196+0x10000] ;  /* 0x01000000c408783b */ /* 0x000e620000004200 */
[----:B------:R-:W-:Y:S02]  /*a190*/  FMUL.FTZ R89, R89, R148 ;  /* 0x0000009459597220 */ /* 0x000fe40000410000 */
[-C--:B------:R-:W-:Y:S01]  /*a1a0*/  FMUL.FTZ R90, R90, R3.reuse ;  /* 0x000000035a5a7220 */ /* 0x080fe20000410000 */
[----:B------:R-:W-:Y:S01]  /*a1b0*/  MUFU.EX2 R153, R153 ;  /* 0x0000009900997308 */ /* 0x000fe20000000800 */
        /* <DEDUP_REMOVED lines=26> */
[-C--:B------:R-:W-:Y:S02]  /*a360*/  FMUL.FTZ R99, R99, R3.reuse ;  /* 0x0000000363637220 */ /* 0x080fe40000410000 */
[----:B------:R-:W-:Y:S01]  /*a370*/  FFMA.FTZ R144, R229, R148, R144 ;  /* 0x00000094e5907223 */ /* 0x000fe20000010090 */
[----:B-1----:R-:W-:Y:S01]  /*a380*/  HMMA.16816.F32 R92, R4, R8, R92 ;  /* 0x00000008045c723c */ /* 0x002fe2000000185c */
        /* <DEDUP_REMOVED lines=9> */
[----:B--2---:R-:W-:Y:S01]  /*a420*/  F2FP.PACK_AB R4, R156, R155 ;  /* 0x0000009b9c04723e */ /* 0x004fe200000000ff */
[----:B------:R-:W-:Y:S01]  /*a430*/  FADD.FTZ R155, R155, R0 ;  /* 0x000000009b9b7221 */ /* 0x000fe20000010000 */
[----:B-----5:R-:W-:Y:S01]  /*a440*/  F2FP.PACK_AB R5, R162, R159 ;  /* 0x0000009fa205723e */ /* 0x020fe200000000ff */
[----:B------:R-:W-:Y:S01]  /*a450*/  FADD.FTZ R3, R159, R2 ;  /* 0x000000029f037221 */ /* 0x000fe20000010000 */
[----:B------:R-:W-:Y:S01]  /*a460*/  F2FP.PACK_AB R6, R158, R157 ;  /* 0x0000009d9e06723e */ /* 0x000fe200000000ff */
[----:B------:R-:W-:Y:S01]  /*a470*/  FADD.FTZ R156, R156, R155 ;  /* 0x0000009b9c9c7221 */ /* 0x000fe20000010000 */
[----:B------:R-:W-:Y:S01]  /*a480*/  F2FP.PACK_AB R7, R161, R160 ;  /* 0x000000a0a107723e */ /* 0x000fe200000000ff */
[----:B------:R-:W-:-:S02]  /*a490*/  FADD.FTZ R3, R162, R3 ;  /* 0x00000003a2037221 */ /* 0x000fc40000010000 */
[----:B------:R-:W-:Y:S02]  /*a4a0*/  FADD.FTZ R157, R157, R156 ;  /* 0x0000009c9d9d7221 */ /* 0x000fe40000010000 */
[----:B------:R-:W-:Y:S02]  /*a4b0*/  FADD.FTZ R160, R160, R3 ;  /* 0x00000003a0a07221 */ /* 0x000fe40000010000 */
[----:B---3--:R-:W-:Y:S01]  /*a4c0*/  HMMA.16816.F32 R128, R4, R12, R128 ;  /* 0x0000000c0480723c */ /* 0x008fe20000001880 */
[----:B------:R-:W-:Y:S02]  /*a4d0*/  FADD.FTZ R3, R158, R157 ;  /* 0x0000009d9e037221 */ /* 0x000fe40000010000 */
[----:B------:R-:W-:-:S04]  /*a4e0*/  FADD.FTZ R161, R161, R160 ;  /* 0x000000a0a1a17221 */ /* 0x000fc80000010000 */
[----:B------:R-:W-:Y:S01]  /*a4f0*/  FADD.FTZ R0, R164, R161 ;  /* 0x000000a1a4007221 */ /* 0x000fe20000010000 */
[----:B------:R-:W-:Y:S01]  /*a500*/  HMMA.16816.F32 R124, R4, R14, R124 ;  /* 0x0000000e047c723c */ /* 0x000fe2000000187c */
[----:B------:R-:W1:Y:S02]  /*a510*/  LDSM.16.MT88.4 R12, [R200+0x10800] ;  /* 0x01080000c80c783b */ /* 0x000e640000004200 */
[----:B------:R-:W-:-:S05]  /*a520*/  FADD.FTZ R0, R167, R0 ;  /* 0x00000000a7007221 */ /* 0x000fca0000010000 */
[C---:B------:R-:W-:Y:S08]  /*a530*/  HMMA.16816.F32 R36, R4.reuse, R24, R36 ;  /* 0x000000180424723c */ /* 0x040ff00000001824 */
[C---:B------:R-:W-:Y:S01]  /*a540*/  HMMA.16816.F32 R40, R4.reuse, R26, R40 ;  /* 0x0000001a0428723c */ /* 0x040fe20000001828 */
[----:B------:R-:W2:Y:S07]  /*a550*/  LDSM.16.MT88.4 R24, [R198+0x10800] ;  /* 0x01080000c618783b */ /* 0x000eae0000004200 */
[C---:B------:R-:W-:Y:S08]  /*a560*/  HMMA.16816.F32 R44, R4.reuse, R20, R44 ;  /* 0x00000014042c723c */ /* 0x040ff0000000182c */
[C---:B------:R-:W-:Y:S01]  /*a570*/  HMMA.16816.F32 R48, R4.reuse, R22, R48 ;  /* 0x000000160430723c */ /* 0x040fe20000001830 */
[----:B------:R-:W3:Y:S07]  /*a580*/  LDSM.16.MT88.4 R20, [R197+0x10800] ;  /* 0x01080000c514783b */ /* 0x000eee0000004200 */
[C---:B----4-:R-:W-:Y:S08]  /*a590*/  HMMA.16816.F32 R52, R4.reuse, R16, R52 ;  /* 0x000000100434723c */ /* 0x050ff00000001834 */
[C---:B------:R-:W-:Y:S01]  /*a5a0*/  HMMA.16816.F32 R56, R4.reuse, R18, R56 ;  /* 0x000000120438723c */ /* 0x040fe20000001838 */
[----:B------:R-:W4:Y:S07]  /*a5b0*/  LDSM.16.MT88.4 R16, [R196+0x10800] ;  /* 0x01080000c410783b */ /* 0x000f2e0000004200 */
        /* <DEDUP_REMOVED lines=15> */
[C---:B--2---:R-:W-:Y:S08]  /*a6b0*/  HMMA.16816.F32 R76, R4.reuse, R24, R76 ;  /* 0x00000018044c723c */ /* 0x044ff0000000184c */
[C---:B------:R-:W-:Y:S01]  /*a6c0*/  HMMA.16816.F32 R80, R4.reuse, R26, R80 ;  /* 0x0000001a0450723c */ /* 0x040fe20000001850 */
[----:B------:R-:W2:Y:S07]  /*a6d0*/  LDSM.16.MT88.4 R24, [R200+0xf000] ;  /* 0x00f00000c818783b */ /* 0x000eae0000004200 */
[C---:B---3--:R-:W-:Y:S08]  /*a6e0*/  HMMA.16816.F32 R84, R4.reuse, R20, R84 ;  /* 0x000000140454723c */ /* 0x048ff00000001854 */
[C---:B------:R-:W-:Y:S01]  /*a6f0*/  HMMA.16816.F32 R88, R4.reuse, R22, R88 ;  /* 0x000000160458723c */ /* 0x040fe20000001858 */
[----:B------:R-:W-:Y:S07]  /*a700*/  LDSM.16.MT88.4 R20, [R198+0xf000] ;  /* 0x00f00000c614783b */ /* 0x000fee0000004200 */
[C---:B----4-:R-:W-:Y:S08]  /*a710*/  HMMA.16816.F32 R92, R4.reuse, R16, R92 ;  /* 0x00000010045c723c */ /* 0x050ff0000000185c */
[----:B------:R-:W-:Y:S01]  /*a720*/  HMMA.16816.F32 R96, R4, R18, R96 ;  /* 0x000000120460723c */ /* 0x000fe20000001860 */
[----:B------:R-:W3:Y:S06]  /*a730*/  LDSM.16.MT88.4 R16, [R197+0xf000] ;  /* 0x00f00000c510783b */ /* 0x000eec0000004200 */
[----:B------:R-:W-:Y:S01]  /*a740*/  F2FP.PACK_AB R4, R171, R168 ;  /* 0x000000a8ab04723e */ /* 0x000fe200000000ff */
[----:B------:R-:W-:Y:S01]  /*a750*/  FADD.FTZ R168, R168, R3 ;  /* 0x00000003a8a87221 */ /* 0x000fe20000010000 */
[----:B------:R-:W-:-:S02]  /*a760*/  F2FP.PACK_AB R5, R167, R164 ;  /* 0x000000a4a705723e */ /* 0x000fc400000000ff */
[----:B------:R-:W-:Y:S01]  /*a770*/  F2FP.PACK_AB R6, R173, R166 ;  /* 0x000000a6ad06723e */ /* 0x000fe200000000ff */
[----:B------:R-:W-:Y:S01]  /*a780*/  FADD.FTZ R171, R171, R168 ;  /* 0x000000a8abab7221 */ /* 0x000fe20000010000 */
[----:B------:R-:W-:Y:S01]  /*a790*/  F2FP.PACK_AB R7, R170, R165 ;  /* 0x000000a5aa07723e */ /* 0x000fe200000000ff */
[----:B------:R-:W-:Y:S01]  /*a7a0*/  FADD.FTZ R165, R165, R0 ;  /* 0x00000000a5a57221 */ /* 0x000fe20000010000 */
[----:B------:R-:W-:Y:S01]  /*a7b0*/  MOV R3, R145 ;  /* 0x0000009100037202 */ /* 0x000fe20000000f00 */
[----:B------:R-:W-:Y:S02]  /*a7c0*/  FADD.FTZ R166, R166, R171 ;  /* 0x000000aba6a67221 */ /* 0x000fe40000010000 */
[----:B------:R-:W-:Y:S02]  /*a7d0*/  FADD.FTZ R170, R170, R165 ;  /* 0x000000a5aaaa7221 */ /* 0x000fe40000010000 */
[----:B-1----:R-:W-:Y:S01]  /*a7e0*/  HMMA.16816.F32 R128, R4, R12, R128 ;  /* 0x0000000c0480723c */ /* 0x002fe20000001880 */
[----:B------:R-:W-:-:S07]  /*a7f0*/  FADD.FTZ R173, R173, R166 ;  /* 0x000000a6adad7221 */ /* 0x000fce0000010000 */
[C---:B------:R-:W-:Y:S01]  /*a800*/  HMMA.16816.F32 R124, R4.reuse, R14, R124 ;  /* 0x0000000e047c723c */ /* 0x040fe2000000187c */
[----:B------:R-:W1:Y:S07]  /*a810*/  LDSM.16.MT88.4 R12, [R196+0xf000] ;  /* 0x00f00000c40c783b */ /* 0x000e6e0000004200 */
[C---:B-----5:R-:W-:Y:S08]  /*a820*/  HMMA.16816.F32 R120, R4.reuse, R8, R120 ;  /* 0x000000080478723c */ /* 0x060ff00000001878 */
[C---:B------:R-:W-:Y:S01]  /*a830*/  HMMA.16816.F32 R116, R4.reuse, R10, R116 ;  /* 0x0000000a0474723c */ /* 0x040fe20000001874 */
[----:B------:R-:W4:Y:S07]  /*a840*/  LDSM.16.MT88.4 R8, [R200+0x11000] ;  /* 0x01100000c808783b */ /* 0x000f2e0000004200 */
[C---:B--2---:R-:W-:Y:S08]  /*a850*/  HMMA.16816.F32 R36, R4.reuse, R24, R36 ;  /* 0x000000180424723c */ /* 0x044ff00000001824 */
[C---:B------:R-:W-:Y:S01]  /*a860*/  HMMA.16816.F32 R40, R4.reuse, R26, R40 ;  /* 0x0000001a0428723c */ /* 0x040fe20000001828 */
[----:B------:R-:W2:Y:S07]  /*a870*/  LDSM.16.MT88.4 R24, [R198+0x11000] ;  /* 0x01100000c618783b */ /* 0x000eae0000004200 */
[C---:B---3--:R-:W-:Y:S08]  /*a880*/  HMMA.16816.F32 R52, R4.reuse, R16, R52 ;  /* 0x000000100434723c */ /* 0x048ff00000001834 */
[C---:B-1----:R-:W-:Y:S08]  /*a890*/  HMMA.16816.F32 R60, R4.reuse, R12, R60 ;  /* 0x0000000c043c723c */ /* 0x042ff0000000183c */
[C---:B------:R-:W-:Y:S01]  /*a8a0*/  HMMA.16816.F32 R64, R4.reuse, R14, R64 ;  /* 0x0000000e0440723c */ /* 0x040fe20000001840 */
[----:B------:R-:W1:Y:S07]  /*a8b0*/  LDSM.16.MT88.4 R12, [R196+0x11000] ;  /* 0x01100000c40c783b */ /* 0x000e6e0000004200 */
[C---:B------:R-:W-:Y:S01]  /*a8c0*/  HMMA.16816.F32 R56, R4.reuse, R18, R56 ;  /* 0x000000120438723c */ /* 0x040fe20000001838 */
[----:B------:R-:W3:Y:S07]  /*a8d0*/  LDSM.16.MT88.4 R16, [R197+0x11000] ;  /* 0x01100000c510783b */ /* 0x000eee0000004200 */
[C---:B----4-:R-:W-:Y:S08]  /*a8e0*/  HMMA.16816.F32 R68, R4.reuse, R8, R68 ;  /* 0x000000080444723c */ /* 0x050ff00000001844 */
        /* <DEDUP_REMOVED lines=17> */
[C---:B---3--:R-:W-:Y:S08]  /*aa00*/  HMMA.16816.F32 R84, R4.reuse, R16, R84 ;  /* 0x000000100454723c */ /* 0x048ff00000001854 */
[----:B------:R-:W-:Y:S01]  /*aa10*/  HMMA.16816.F32 R88, R4, R18, R88 ;  /* 0x000000120458723c */ /* 0x000fe20000001858 */
[----:B------:R-:W3:Y:S06]  /*aa20*/  LDSM.16.MT88.4 R16, [R196+0xf800] ;  /* 0x00f80000c410783b */ /* 0x000eec0000004200 */
        /* <DEDUP_REMOVED lines=30> */
[C---:B---3--:R-:W-:Y:S08]  /*ac10*/  HMMA.16816.F32 R60, R4.reuse, R16, R60 ;  /* 0x00000010043c723c */ /* 0x048ff0000000183c */
[C---:B------:R-:W-:Y:S08]  /*ac20*/  HMMA.16816.F32 R64, R4.reuse, R18, R64 ;  /* 0x000000120440723c */ /* 0x040ff00000001840 */
[C---:B----4-:R-:W-:Y:S08]  /*ac30*/  HMMA.16816.F32 R76, R4.reuse, R8, R76 ;  /* 0x00000008044c723c */ /* 0x050ff0000000184c */
[C---:B------:R-:W-:Y:S08]  /*ac40*/  HMMA.16816.F32 R80, R4.reuse, R10, R80 ;  /* 0x0000000a0450723c */ /* 0x040ff00000001850 */
[C---:B--2---:R-:W-:Y:S08]  /*ac50*/  HMMA.16816.F32 R84, R4.reuse, R24, R84 ;  /* 0x000000180454723c */ /* 0x044ff00000001854 */
[C---:B------:R-:W-:Y:S08]  /*ac60*/  HMMA.16816.F32 R88, R4.reuse, R26, R88 ;  /* 0x0000001a0458723c */ /* 0x040ff00000001858 */
[C---:B-1----:R-:W-:Y:S08]  /*ac70*/  HMMA.16816.F32 R92, R4.reuse, R12, R92 ;  /* 0x0000000c045c723c */ /* 0x042ff0000000185c */
[C---:B------:R-:W-:Y:S08]  /*ac80*/  HMMA.16816.F32 R96, R4.reuse, R14, R96 ;  /* 0x0000000e0460723c */ /* 0x040ff00000001860 */
[----:B------:R-:W-:Y:S07]  /*ac90*/  HMMA.16816.F32 R112, R4, R132, R112 ;  /* 0x000000840470723c */ /* 0x000fee0000001870 */
[----:B------:R-:W-:-:S02]  /*aca0*/  MOV R132, R146 ;  /* 0x0000009200847202 */ /* 0x000fc40000000f00 */
.L_x_782:
        /* <DEDUP_REMOVED lines=13> */
.L_x_794:
        /* <DEDUP_REMOVED lines=30> */
[--C-:B------:R-:W-:Y:S01]  /*af60*/  @!P2 IMAD.IADD R4, R4, 0x1, -R2.reuse ;  /* 0x000000010404a824 */ /* 0x100fe200078e0a02 */
[----:B------:R-:W-:Y:S01]  /*af70*/  @!P2 IADD3 R8, R8, 0x1, RZ ;  /* 0x000000010808a810 */ /* 0x000fe20007ffe0ff */
[----:B------:R-:W-:Y:S01]  /*af80*/  @!P4 IMAD.IADD R6, R6, 0x1, -R2 ;  /* 0x000000010606c824 */ /* 0x000fe200078e0a02 */
[----:B------:R-:W-:Y:S02]  /*af90*/  @!P4 IADD3 R9, R9, 0x1, RZ ;  /* 0x000000010909c810 */ /* 0x000fe40007ffe0ff */
[-C--:B------:R-:W-:Y:S02]  /*afa0*/  ISETP.GE.U32.AND P5, PT, R4, R2.reuse, PT ;  /* 0x000000020400720c */ /* 0x080fe40003fa6070 */
[----:B------:R-:W-:Y:S02]  /*afb0*/  ISETP.GE.U32.AND P6, PT, R6, R2, PT ;  /* 0x000000020600720c */ /* 0x000fe40003fc6070 */
[----:B------:R-:W-:Y:S02]  /*afc0*/  ISETP.NE.AND P2, PT, RZ, c[0x0][0x2d0], PT ;  /* 0x0000b400ff007a0c */ /* 0x000fe40003f45270 */
[----:B------:R-:W-:Y:S07]  /*afd0*/  LOP3.LUT R2, RZ, c[0x0][0x2d0], RZ, 0x33, !PT ;  /* 0x0000b400ff027a12 */ /* 0x000fee00078e33ff */
[----:B------:R-:W-:Y:S02]  /*afe0*/  @P5 IADD3 R8, R8, 0x1, RZ ;  /* 0x0000000108085810 */ /* 0x000fe40007ffe0ff */
[----:B------:R-:W-:Y:S03]  /*aff0*/  @P6 IADD3 R9, R9, 0x1, RZ ;  /* 0x0000000109096810 */ /* 0x000fe60007ffe0ff */
[----:B------:R-:W-:Y:S02]  /*b000*/  @!P1 IMAD.MOV R8, RZ, RZ, -R8 ;  /* 0x000000ffff089224 */ /* 0x000fe400078e0a08 */
[----:B------:R-:W-:Y:S03]  /*b010*/  @!P3 IMAD.MOV R9, RZ, RZ, -R9 ;  /* 0x000000ffff09b224 */ /* 0x000fe600078e0a09 */
        /* <DEDUP_REMOVED lines=22> */
.L_x_791:
[----:B------:R-:W-:Y:S02]  /*b180*/  ISETP.GE.AND P5, PT, R218, c[0x0][0x220], PT ;  /* 0x00008800da007a0c */ /* 0x000fe40003fa6270 */
[----:B------:R-:W-:Y:S02]  /*b190*/  LEA R2, P1, R132, R230, 0x1 ;  /* 0x000000e684027211 */ /* 0x000fe400078208ff */
[----:B------:R-:W-:Y:S02]  /*b1a0*/  IADD3 R233, P2, R213, R132, RZ ;  /* 0x00000084d5e97210 */ /* 0x000fe40007f5e0ff */
[----:B------:R-:W-:Y:S02]  /*b1b0*/  ISETP.GE.AND P4, PT, R209, c[0x0][0x220], PT ;  /* 0x00008800d1007a0c */ /* 0x000fe40003f86270 */
[----:B------:R-:W-:Y:S02]  /*b1c0*/  IADD3.X R134, R212, R3, RZ, P2, !PT ;  /* 0x00000003d4867210 */ /* 0x000fe400017fe4ff */
[-C--:B------:R-:W-:Y:S02]  /*b1d0*/  LEA.HI.X R3, R132, R231.reuse, R3, 0x1, P1 ;  /* 0x000000e784037211 */ /* 0x080fe400008f0c03 */
[----:B------:R-:W-:Y:S01]  /*b1e0*/  ISETP.GE.AND P3, PT, R208, c[0x0][0x220], PT ;  /* 0x00008800d0007a0c */ /* 0x000fe20003f66270 */
[----:B------:R-:W-:Y:S01]  /*b1f0*/  @P5 STS.128 [R216+0xc000], RZ ;  /* 0x00c000ffd8005388 */ /* 0x000fe20000000c00 */
[CC--:B------:R-:W-:Y:S04]  /*b200*/  @!P5 LEA R236, P6, R233.reuse, R230.reuse, 0x1 ;  /* 0x000000e6e9ecd211 */ /* 0x0c0fe800078c08ff */
[C-C-:B------:R-:W-:Y:S01]  /*b210*/  @!P5 LEA.HI.X R237, R233.reuse, R231, R134.reuse, 0x1, P6 ;  /* 0x000000e7e9edd211 */ /* 0x140fe200030f0c86 */
[----:B------:R-:W-:Y:S01]  /*b220*/  @!PT LDS RZ, [RZ] ;  /* 0x00000000fffff984 */ /* 0x000fe20000000800 */
[----:B------:R-:W-:Y:S01]  /*b230*/  @!PT LDS RZ, [RZ] ;  /* 0x00000000fffff984 */ /* 0x000fe20000000800 */
[----:B------:R-:W-:Y:S01]  /*b240*/  @!PT LDS RZ, [RZ] ;  /* 0x00000000fffff984 */ /* 0x000fe20000000800 */
[----:B------:R1:W-:Y:S01]  /*b250*/  @!P5 LDGSTS.E.BYPASS.LTC128B.128 [R216+0xc000], [R2.64] ;  /* 0x0c00000002d8dfae */ /* 0x0003e2000b901d48 */
[-C--:B------:R-:W-:Y:S02]  /*b260*/  @!P4 LEA R234, P2, R233, R230.reuse, 0x1 ;  /* 0x000000e6e9eac211 */ /* 0x080fe400078408ff */
[----:B------:R-:W-:Y:S02]  /*b270*/  IADD3 R133, P6, R213, R233, RZ ;  /* 0x000000e9d5857210 */ /* 0x000fe40007fde0ff */
[CCC-:B------:R-:W-:Y:S01]  /*b280*/  @!P4 LEA.HI.X R235, R233.reuse, R231.reuse, R134.reuse, 0x1, P2 ;  /* 0x000000e7e9ebc211 */ /* 0x1c0fe200010f0c86 */
[----:B------:R-:W-:Y:S01]  /*b290*/  @P4 STS.128 [R216+0xe000], RZ ;  /* 0x00e000ffd8004388 */ /* 0x000fe20000000c00 */
[-C--:B------:R-:W-:Y:S02]  /*b2a0*/  @!P3 LEA R232, P1, R233, R230.reuse, 0x1 ;  /* 0x000000e6e9e8b211 */ /* 0x080fe400078208ff */
[----:B------:R-:W-:Y:S02]  /*b2b0*/  @!P4 LEA R240, P2, R133, R230, 0x1 ;  /* 0x000000e685f0c211 */ /* 0x000fe400078408ff */
[-C--:B------:R-:W-:Y:S01]  /*b2c0*/  @!P3 LEA.HI.X R233, R233, R231.reuse, R134, 0x1, P1 ;  /* 0x000000e7e9e9b211 */ /* 0x080fe200008f0c86 */
[----:B------:R-:W-:Y:S01]  /*b2d0*/  @!PT LDS RZ, [RZ] ;  /* 0x00000000fffff984 */ /* 0x000fe20000000800 */
[----:B------:R-:W-:Y:S01]  /*b2e0*/  @!PT LDS RZ, [RZ] ;  /* 0x00000000fffff984 */ /* 0x000fe20000000800 */
[----:B------:R-:W-:Y:S01]  /*b2f0*/  @!PT LDS RZ, [RZ] ;  /* 0x00000000fffff984 */ /* 0x000fe20000000800 */
[----:B------:R1:W-:Y:S01]  /*b300*/  @!P4 LDGSTS.E.BYPASS.LTC128B.128 [R216+0xe000], [R2.64+0x80] ;  /* 0x0e00008002d8cfae */ /* 0x0003e2000b901d48 */
[C---:B------:R-:W-:Y:S02]  /*b310*/  IADD3.X R134, R212.reuse, R134, RZ, P6, !PT ;  /* 0x00000086d4867210 */ /* 0x040fe400037fe4ff */
[CC--:B------:R-:W-:Y:S02]  /*b320*/  @!P5 LEA R242, P6, R133.reuse, R230.reuse, 0x1 ;  /* 0x000000e685f2d211 */ /* 0x0c0fe400078c08ff */
[CCC-:B------:R-:W-:Y:S01]  /*b330*/  @!P4 LEA.HI.X R241, R133.reuse, R231.reuse, R134.reuse, 0x1, P2 ;  /* 0x000000e785f1c211 */ /* 0x1c0fe200010f0c86 */
[----:B------:R-:W-:Y:S01]  /*b340*/  @P3 STS.128 [R216+0x10000], RZ ;  /* 0x010000ffd8003388 */ /* 0x000fe20000000c00 */
[C-C-:B------:R-:W-:Y:S02]  /*b350*/  @!P5 LEA.HI.X R243, R133.reuse, R231, R134.reuse, 0x1, P6 ;  /* 0x000000e785f3d211 */ /* 0x140fe400030f0c86 */
[----:B------:R-:W-:Y:S02]  /*b360*/  @!P3 LEA R238, P1, R133, R230, 0x1 ;  /* 0x000000e685eeb211 */ /* 0x000fe400078208ff */
[----:B------:R-:W-:Y:S01]  /*b370*/  IADD3 R132, P6, R213, R133, RZ ;  /* 0x00000085d5847210 */ /* 0x000fe20007fde0ff */
[----:B------:R-:W-:Y:S01]  /*b380*/  @!PT LDS RZ, [RZ] ;  /* 0x00000000fffff984 */ /* 0x000fe20000000800 */
[----:B------:R-:W-:Y:S01]  /*b390*/  @!PT LDS RZ, [RZ] ;  /* 0x00000000fffff984 */ /* 0x000fe20000000800 */
[----:B------:R-:W-:Y:S01]  /*b3a0*/  @!PT LDS RZ, [RZ] ;  /* 0x00000000fffff984 */ /* 0x000fe20000000800 */
[----:B------:R1:W-:Y:S01]  /*b3b0*/  @!P3 LDGSTS.E.BYPASS.LTC128B.128 [R216+0x10000], [R2.64+0x100] ;  /* 0x1000010002d8bfae */ /* 0x0003e2000b901d48 */
[-C--:B------:R-:W-:Y:S02]  /*b3c0*/  @!P3 LEA.HI.X R239, R133, R231.reuse, R134, 0x1, P1 ;  /* 0x000000e785efb211 */ /* 0x080fe400008f0c86 */
[----:B------:R-:W-:Y:S02]  /*b3d0*/  IADD3.X R134, R212, R134, RZ, P6, !PT ;  /* 0x00000086d4867210 */ /* 0x000fe400037fe4ff */
[CC--:B------:R-:W-:Y:S01]  /*b3e0*/  @!P5 LEA R246, P6, R132.reuse, R230.reuse, 0x1 ;  /* 0x000000e684f6d211 */ /* 0x0c0fe200078c08ff */
[----:B------:R-:W-:Y:S01]  /*b3f0*/  @P5 STS.128 [R216+0xc800], RZ ;  /* 0x00c800ffd8005388 */ /* 0x000fe20000000c00 */
[CC--:B------:R-:W-:Y:S02]  /*b400*/  @!P4 LEA R244, P2, R132.reuse, R230.reuse, 0x1 ;  /* 0x000000e684f4c211 */ /* 0x0c0fe400078408ff */
[CCC-:B------:R-:W-:Y:S02]  /*b410*/  @!P5 LEA.HI.X R247, R132.reuse, R231.reuse, R134.reuse, 0x1, P6 ;  /* 0x000000e784f7d211 */ /* 0x1c0fe400030f0c86 */
[CCC-:B------:R-:W-:Y:S01]  /*b420*/  @!P4 LEA.HI.X R245, R132.reuse, R231.reuse, R134.reuse, 0x1, P2 ;  /* 0x000000e784f5c211 */ /* 0x1c0fe200010f0c86 */
[----:B------:R-:W-:Y:S01]  /*b430*/  @!PT LDS RZ, [RZ] ;  /* 0x00000000fffff984 */ /* 0x000fe20000000800 */
[----:B------:R-:W-:Y:S01]  /*b440*/  @!PT LDS RZ, [RZ] ;  /* 0x00000000fffff984 */ /* 0x000fe20000000800 */
[----:B------:R-:W-:Y:S01]  /*b450*/  @!PT LDS RZ, [RZ] ;  /* 0x00000000fffff984 */ /* 0x000fe20000000800 */
[----:B------:R2:W-:Y:S01]  /*b460*/  @!P5 LDGSTS.E.BYPASS.LTC128B.128 [R216+0xc800], [R236.64] ;  /* 0x0c800000ecd8dfae */ /* 0x0005e2000b901d48 */
[C---:B------:R-:W-:Y:S04]  /*b470*/  @!P3 LEA R230, P1, R132.reuse, R230, 0x1 ;  /* 0x000000e684e6b211 */ /* 0x040fe800078208ff */
[----:B------:R-:W-:Y:S01]  /*b480*/  @!P3 LEA.HI.X R231, R132, R231, R134, 0x1, P1 ;  /* 0x000000e784e7b211 */ /* 0x000fe200008f0c86 */
[----:B------:R-:W-:Y:S01]  /*b490*/  @P4 STS.128 [R216+0xe800], RZ ;  /* 0x00e800ffd8004388 */ /* 0x000fe20000000c00 */
[----:B------:R-:W-:Y:S05]  /*b4a0*/  ISETP.GE.AND P1, PT, R215, 0x2, PT ;  /* 0x00000002d700780c */ /* 0x000fea0003f26270 */
[----:B------:R-:W-:Y:S01]  /*b4b0*/  @!PT LDS RZ, [RZ] ;  /* 0x00000000fffff984 */ /* 0x000fe20000000800 */
[----:B------:R-:W-:Y:S01]  /*b4c0*/  @!PT LDS RZ, [RZ] ;  /* 0x00000000fffff984 */ /* 0x000fe20000000800 */
[----:B------:R-:W-:Y:S01]  /*b4d0*/  @!PT LDS RZ, [RZ] ;  /* 0x00000000fffff984 */ /* 0x000fe20000000800 */
[----:B------:R3:W-:Y:S06]  /*b4e0*/  @!P4 LDGSTS.E.BYPASS.LTC128B.128 [R216+0xe800], [R234.64+0x80] ;  /* 0x0e800080ead8cfae */ /* 0x0007ec000b901d48 */
[----:B------:R-:W-:Y:S06]  /*b4f0*/  @P3 STS.128 [R216+0x10800], RZ ;  /* 0x010800ffd8003388 */ /* 0x000fec0000000c00 */
        /* <DEDUP_REMOVED lines=8> */
[----:B------:R5:W-:Y:S06]  /*b580*/  @!P5 LDGSTS.E.BYPASS.LTC128B.128 [R216+0xd000], [R242.64] ;  /* 0x0d000000f2d8dfae */ /* 0x000bec000b901d48 */
        /* <DEDUP_REMOVED lines=25> */
[----:B------:R-:W-:Y:S06]  /*b720*/  LDSM.16.M88.4 R136, [R206] ;  /* 0x00000000ce88783b */ /* 0x000fec0000000200 */
[----:B------:R-:W2:Y:S06]  /*b730*/  LDSM.16.M88.4 R140, [R205+0x6000] ;  /* 0x00600000cd8c783b */ /* 0x000eac0000000200 */
[----:B------:R-:W3:Y:S06]  /*b740*/  LDSM.16.M88.4 R144, [R205+0x6800] ;  /* 0x00680000cd90783b */ /* 0x000eec0000000200 */
[----:B------:R-:W3:Y:S01]  /*b750*/  LDSM.16.M88.4 R148, [R205+0x7000] ;  /* 0x00700000cd94783b */ /* 0x000ee20000000200 */
[----:B-1----:R-:W-:Y:S02]  /*b760*/  MOV R230, R2 ;  /* 0x0000000200e67202 */ /* 0x002fe40000000f00 */
[----:B------:R-:W-:Y:S03]  /*b770*/  MOV R231, R3 ;  /* 0x0000000300e77202 */ /* 0x000fe60000000f00 */
[----:B------:R-:W0:Y:S06]  /*b780*/  LDGDEPBAR ;  /* 0x00000000000079af */ /* 0x000e2c0000000000 */
[----:B------:R-:W1:Y:S06]  /*b790*/  LDSM.16.M88.4 R152, [R205+0x7800] ;  /* 0x00780000cd98783b */ /* 0x000e6c0000000200 */
[----:B------:R-:W-:Y:S06]  /*b7a0*/  LDSM.16.M88.4 R156, [R204] ;  /* 0x00000000cc9c783b */ /* 0x000fec0000000200 */
[----:B------:R-:W1:Y:S01]  /*b7b0*/  LDSM.16.M88.4 R160, [R203] ;  /* 0x00000000cba0783b */ /* 0x000e620000000200 */
[C---:B--2---:R-:W-:Y:S05]  /*b7c0*/  HMMA.16816.F32 R4, R136.reuse, R140, RZ ;  /* 0x0000008c8804723c */ /* 0x044fea00000018ff */
[----:B------:R-:W2:Y:S03]  /*b7d0*/  LDSM.16.M88.4 R164, [R195] ;  /* 0x00000000c3a4783b */ /* 0x000ea60000000200 */
[C---:B------:R-:W-:Y:S03]  /*b7e0*/  HMMA.16816.F32 R8, R136.reuse, R142, RZ ;  /* 0x0000008e8808723c */ /* 0x040fe600000018ff */
[----:B------:R-:W2:Y:S06]  /*b7f0*/  LDSM.16.M88.4 R168, [R194] ;  /* 0x00000000c2a8783b */ /* 0x000eac0000000200 */
[----:B------:R-:W2:Y:S01]  /*b800*/  LDSM.16.M88.4 R172, [R193] ;  /* 0x00000000c1ac783b */ /* 0x000ea20000000200 */
[C---:B---3--:R-:W-:Y:S05]  /*b810*/  HMMA.16816.F32 R12, R136.reuse, R144, RZ ;  /* 0x00000090880c723c */ /* 0x048fea00000018ff */
[----:B------:R-:W-:Y:S03]  /*b820*/  LDSM.16.M88.4 R176, [R202] ;  /* 0x00000000cab0783b */ /* 0x000fe60000000200 */
[C---:B------:R-:W-:Y:S03]  /*b830*/  HMMA.16816.F32 R16, R136.reuse, R146, RZ ;  /* 0x000000928810723c */ /* 0x040fe600000018ff */
[----:B------:R-:W3:Y:S05]  /*b840*/  LDSM.16.M88.4 R180, [R199+0x6000] ;  /* 0x00600000c7b4783b */ /* 0x000eea0000000200 */
[C---:B------:R-:W-:Y:S01]  /*b850*/  HMMA.16816.F32 R20, R136.reuse, R148, RZ ;  /* 0x000000948814723c */ /* 0x040fe200000018ff */
[----:B------:R-:W-:Y:S06]  /*b860*/  LDSM.16.M88.4 R140, [R199+0x7000] ;  /* 0x00700000c78c783b */ /* 0x000fec0000000200 */
[----:B------:R-:W-:Y:S01]  /*b870*/  LDSM.16.M88.4 R144, [R199+0x7800] ;  /* 0x00780000c790783b */ /* 0x000fe20000000200 */
[C---:B------:R-:W-:Y:S05]  /*b880*/  HMMA.16816.F32 R24, R136.reuse, R150, RZ ;  /* 0x000000968818723c */ /* 0x040fea00000018ff */
[----:B------:R-:W-:Y:S03]  /*b890*/  LDSM.16.M88.4 R148, [R201] ;  /* 0x00000000c994783b */ /* 0x000fe60000000200 */
[C---:B-1----:R-:W-:Y:S08]  /*b8a0*/  HMMA.16816.F32 R28, R136.reuse, R152, RZ ;  /* 0x00000098881c723c */ /* 0x042ff000000018ff */
[----:B------:R-:W-:Y:S01]  /*b8b0*/  HMMA.16816.F32 R32, R136, R154, RZ ;  /* 0x0000009a8820723c */ /* 0x000fe200000018ff */
[----:B------:R-:W1:Y:S06]  /*b8c0*/  LDSM.16.M88.4 R136, [R199+0x6800] ;  /* 0x00680000c788783b */ /* 0x000e6c0000000200 */
[----:B------:R-:W1:Y:S01]  /*b8d0*/  LDSM.16.M88.4 R152, [R192] ;  /* 0x00000000c098783b */ /* 0x000e620000000200 */
[C---:B------:R-:W-:Y:S08]  /*b8e0*/  HMMA.16816.F32 R4, R156.reuse, R160, R4 ;  /* 0x000000a09c04723c */ /* 0x040ff00000001804 */
[C---:B------:R-:W-:Y:S01]  /*b8f0*/  HMMA.16816.F32 R8, R156.reuse, R162, R8 ;  /* 0x000000a29c08723c */ /* 0x040fe20000001808 */
[----:B------:R-:W-:Y:S07]  /*b900*/  LDSM.16.M88.4 R160, [R192+0x1000] ;  /* 0x00100000c0a0783b */ /* 0x000fee0000000200 */
[C---:B--2---:R-:W-:Y:S08]  /*b910*/  HMMA.16816.F32 R12, R156.reuse, R164, R12 ;  /* 0x000000a49c0c723c */ /* 0x044ff0000000180c */
[C---:B------:R-:W-:Y:S01]  /*b920*/  HMMA.16816.F32 R16, R156.reuse, R166, R16 ;  /* 0x000000a69c10723c */ /* 0x040fe20000001810 */
[----:B------:R-:W-:Y:S07]  /*b930*/  LDSM.16.M88.4 R164, [R192+0x1800] ;  /* 0x00180000c0a4783b */ /* 0x000fee0000000200 */
[C---:B------:R-:W-:Y:S08]  /*b940*/  HMMA.16816.F32 R20, R156.reuse, R168, R20 ;  /* 0x000000a89c14723c */ /* 0x040ff00000001814 */
[C---:B------:R-:W-:Y:S01]  /*b950*/  HMMA.16816.F32 R24, R156.reuse, R170, R24 ;  /* 0x000000aa9c18723c */ /* 0x040fe20000001818 */
[----:B------:R-:W-:Y:S07]  /*b960*/  LDSM.16.M88.4 R168, [R206+0x2000] ;  /* 0x00200000cea8783b */ /* 0x000fee0000000200 */
[C---:B------:R-:W-:Y:S08]  /*b970*/  HMMA.16816.F32 R28, R156.reuse, R172, R28 ;  /* 0x000000ac9c1c723c */ /* 0x040ff0000000181c */
[----:B------:R-:W-:Y:S01]  /*b980*/  HMMA.16816.F32 R32, R156, R174, R32 ;  /* 0x000000ae9c20723c */ /* 0x000fe20000001820 */
[----:B------:R-:W2:Y:S06]  /*b990*/  LDSM.16.M88.4 R156, [R192+0x800] ;  /* 0x00080000c09c783b */ /* 0x000eac0000000200 */
[----:B------:R-:W2:Y:S01]  /*b9a0*/  LDSM.16.M88.4 R172, [R205+0x8000] ;  /* 0x00800000cdac783b */ /* 0x000ea20000000200 */
[C---:B---3--:R-:W-:Y:S08]  /*b9b0*/  HMMA.16816.F32 R4, R176.reuse, R180, R4 ;  /* 0x000000b4b004723c */ /* 0x048ff00000001804 */
[C---:B------:R-:W-:Y:S01]  /*b9c0*/  HMMA.16816.F32 R8, R176.reuse, R182, R8 ;  /* 0x000000b6b008723c */ /* 0x040fe20000001808 */
[----:B------:R-:W-:Y:S07]  /*b9d0*/  LDSM.16.M88.4 R180, [R191] ;  /* 0x00000000bfb4783b */ /* 0x000fee0000000200 */
[C---:B-1----:R-:W-:Y:S08]  /*b9e0*/  HMMA.16816.F32 R12, R176.reuse, R136, R12 ;  /* 0x00000088b00c723c */ /* 0x042ff0000000180c */
[C---:B------:R-:W-:Y:S01]  /*b9f0*/  HMMA.16816.F32 R16, R176.reuse, R138, R16 ;  /* 0x0000008ab010723c */ /* 0x040fe20000001810 */
[----:B------:R-:W1:Y:S07]  /*ba00*/  LDSM.16.M88.4 R136, [R205+0x8800] ;  /* 0x00880000cd88783b */ /* 0x000e6e0000000200 */
[C---:B------:R-:W-:Y:S08]  /*ba10*/  HMMA.16816.F32 R20, R176.reuse, R140, R20 ;  /* 0x0000008cb014723c */ /* 0x040ff00000001814 */
[C---:B------:R-:W-:Y:S01]  /*ba20*/  HMMA.16816.F32 R24, R176.reuse, R142, R24 ;  /* 0x0000008eb018723c */ /* 0x040fe20000001818 */
[----:B------:R-:W3:Y:S07]  /*ba30*/  LDSM.16.M88.4 R140, [R205+0x9000] ;  /* 0x00900000cd8c783b */ /* 0x000eee0000000200 */
[C---:B------:R-:W-:Y:S08]  /*ba40*/  HMMA.16816.F32 R28, R176.reuse, R144, R28 ;  /* 0x00000090b01c723c */ /* 0x040ff0000000181c */
[----:B------:R-:W-:Y:S01]  /*ba50*/  HMMA.16816.F32 R32, R176, R146, R32 ;  /* 0x00000092b020723c */ /* 0x000fe20000001820 */
[----:B------:R-:W1:Y:S06]  /*ba60*/  LDSM.16.M88.4 R144, [R205+0x9800] ;  /* 0x00980000cd90783b */ /* 0x000e6c0000000200 */
[----:B------:R-:W1:Y:S01]  /*ba70*/  LDSM.16.M88.4 R176, [R204+0x2000] ;  /* 0x00200000ccb0783b */ /* 0x000e620000000200 */
[C---:B------:R-:W-:Y:S08]  /*ba80*/  HMMA.16816.F32 R4, R148.reuse, R152, R4 ;  /* 0x000000989404723c */ /* 0x040ff00000001804 */
[C---:B------:R-:W-:Y:S01]  /*ba90*/  HMMA.16816.F32 R8, R148.reuse, R154, R8 ;  /* 0x0000009a9408723c */ /* 0x040fe20000001808 */
[----:B------:R-:W-:Y:S07]  /*baa0*/  LDSM.16.M88.4 R152, [R189] ;  /* 0x00000000bd98783b */ /* 0x000fee0000000200 */
[C---:B--2---:R-:W-:Y:S08]  /*bab0*/  HMMA.16816.F32 R12, R148.reuse, R156, R12 ;  /* 0x0000009c940c723c */ /* 0x044ff0000000180c */
[C---:B------:R-:W-:Y:S01]  /*bac0*/  HMMA.16816.F32 R16, R148.reuse, R158, R16 ;  /* 0x0000009e9410723c */ /* 0x040fe20000001810 */
[----:B------:R-:W-:Y:S07]  /*bad0*/  LDSM.16.M88.4 R156, [R188] ;  /* 0x00000000bc9c783b */ /* 0x000fee0000000200 */
[C---:B------:R-:W-:Y:S08]  /*bae0*/  HMMA.16816.F32 R20, R148.reuse, R160, R20 ;  /* 0x000000a09414723c */ /* 0x040ff00000001814 */
[C---:B------:R-:W-:Y:S01]  /*baf0*/  HMMA.16816.F32 R24, R148.reuse, R162, R24 ;  /* 0x000000a29418723c */ /* 0x040fe20000001818 */
[----:B------:R-:W-:Y:S07]  /*bb00*/  LDSM.16.M88.4 R160, [R202+0x2000] ;  /* 0x00200000caa0783b */ /* 0x000fee0000000200 */
[C---:B------:R-:W-:Y:S08]  /*bb10*/  HMMA.16816.F32 R28, R148.reuse, R164, R28 ;  /* 0x000000a4941c723c */ /* 0x040ff0000000181c */
[----:B------:R-:W-:Y:S01]  /*bb20*/  HMMA.16816.F32 R32, R148, R166, R32 ;  /* 0x000000a69420723c */ /* 0x000fe20000001820 */
[----:B------:R-:W2:Y:S06]  /*bb30*/  LDSM.16.M88.4 R148, [R190] ;  /* 0x00000000be94783b */ /* 0x000eac0000000200 */
[----:B------:R-:W2:Y:S01]  /*bb40*/  LDSM.16.M88.4 R164, [R199+0x8000] ;  /* 0x00800000c7a4783b */ /* 0x000ea20000000200 */
[C---:B------:R-:W-:Y:S08]  /*bb50*/  HMMA.16816.F32 R4, R168.reuse, R172, R4 ;  /* 0x000000aca804723c */ /* 0x040ff00000001804 */
[C---:B------:R-:W-:Y:S01]  /*bb60*/  HMMA.16816.F32 R8, R168.reuse, R174, R8 ;  /* 0x000000aea808723c */ /* 0x040fe20000001808 */
[----:B------:R-:W-:Y:S07]  /*bb70*/  LDSM.16.M88.4 R172, [R192+0x2000] ;  /* 0x00200000c0ac783b */ /* 0x000fee0000000200 */
[C---:B-1----:R-:W-:Y:S08]  /*bb80*/  HMMA.16816.F32 R12, R168.reuse, R136, R12 ;  /* 0x00000088a80c723c */ /* 0x042ff0000000180c */
[C---:B------:R-:W-:Y:S01]  /*bb90*/  HMMA.16816.F32 R16, R168.reuse, R138, R16 ;  /* 0x0000008aa810723c */ /* 0x040fe20000001810 */
[----:B------:R-:W1:Y:S07]  /*bba0*/  LDSM.16.M88.4 R136, [R199+0x8800] ;  /* 0x00880000c788783b */ /* 0x000e6e0000000200 */
[C---:B---3--:R-:W-:Y:S08]  /*bbb0*/  HMMA.16816.F32 R20, R168.reuse, R140, R20 ;  /* 0x0000008ca814723c */ /* 0x048ff00000001814 */
        /* <DEDUP_REMOVED lines=8> */
[----:B------:R-:W-:Y:S07]  /*bc40*/  LDSM.16.M88.4 R180, [R205+0xa000] ;  /* 0x00a00000cdb4783b */ /* 0x000fee0000000200 */
[C---:B--2---:R-:W-:Y:S08]  /*bc50*/  HMMA.16816.F32 R12, R176.reuse, R148, R12 ;  /* 0x00000094b00c723c */ /* 0x044ff0000000180c */
[C---:B------:R-:W-:Y:S01]  /*bc60*/  HMMA.16816.F32 R16, R176.reuse, R150, R16 ;  /* 0x00000096b010723c */ /* 0x040fe20000001810 */
[----:B------:R-:W2:Y:S07]  /*bc70*/  LDSM.16.M88.4 R148, [R192+0x2800] ;  /* 0x00280000c094783b */ /* 0x000eae0000000200 */
[C---:B------:R-:W-:Y:S08]  /*bc80*/  HMMA.16816.F32 R20, R176.reuse, R152, R20 ;  /* 0x00000098b014723c */ /* 0x040ff00000001814 */
[C---:B------:R-:W-:Y:S01]  /*bc90*/  HMMA.16816.F32 R24, R176.reuse, R154, R24 ;  /* 0x0000009ab018723c */ /* 0x040fe20000001818 */
[----:B------:R-:W2:Y:S07]  /*bca0*/  LDSM.16.M88.4 R152, [R192+0x3000] ;  /* 0x00300000c098783b */ /* 0x000eae0000000200 */
[C---:B------:R-:W-:Y:S08]  /*bcb0*/  HMMA.16816.F32 R28, R176.reuse, R156, R28 ;  /* 0x0000009cb01c723c */ /* 0x040ff0000000181c */
[----:B------:R-:W-:Y:S01]  /*bcc0*/  HMMA.16816.F32 R32, R176, R158, R32 ;  /* 0x0000009eb020723c */ /* 0x000fe20000001820 */
[----:B------:R-:W2:Y:S06]  /*bcd0*/  LDSM.16.M88.4 R156, [R192+0x3800] ;  /* 0x00380000c09c783b */ /* 0x000eac0000000200 */
[----:B------:R-:W2:Y:S01]  /*bce0*/  LDSM.16.M88.4 R176, [R206+0x4000] ;  /* 0x00400000ceb0783b */ /* 0x000ea20000000200 */
[C---:B------:R-:W-:Y:S08]  /*bcf0*/  HMMA.16816.F32 R4, R160.reuse, R164, R4 ;  /* 0x000000a4a004723c */ /* 0x040ff00000001804 */
[C---:B------:R-:W-:Y:S01]  /*bd00*/  HMMA.16816.F32 R8, R160.reuse, R166, R8 ;  /* 0x000000a6a008723c */ /* 0x040fe20000001808 */
[----:B------:R-:W-:Y:S07]  /*bd10*/  LDSM.16.M88.4 R164, [R187] ;  /* 0x00000000bba4783b */ /* 0x000fee0000000200 */
        /* <DEDUP_REMOVED lines=15> */
[----:B------:R-:W2:Y:S07]  /*be10*/  LDSM.16.M88.4 R148, [R186] ;  /* 0x00000000ba94783b */ /* 0x000eae0000000200 */
[C---:B------:R-:W-:Y:S08]  /*be20*/  HMMA.16816.F32 R20, R168.reuse, R152, R20 ;  /* 0x00000098a814723c */ /* 0x040ff00000001814 */
[C---:B------:R-:W-:Y:S01]  /*be30*/  HMMA.16816.F32 R24, R168.reuse, R154, R24 ;  /* 0x0000009aa818723c */ /* 0x040fe20000001818 */
[----:B------:R-:W2:Y:S07]  /*be40*/  LDSM.16.M88.4 R152, [R185] ;  /* 0x00000000b998783b */ /* 0x000eae0000000200 */
        /* <DEDUP_REMOVED lines=18> */
[C---:B------:R-:W-:Y:S08]  /*bf70*/  HMMA.16816.F32 R8, R160.reuse, R166, R8 ;  /* 0x000000a6a008723c */ /* 0x040ff00000001808 */
[C---:B--2---:R-:W-:Y:S08]  /*bf80*/  HMMA.16816.F32 R12, R160.reuse, R148, R12 ;  /* 0x00000094a00c723c */ /* 0x044ff0000000180c */
[C---:B------:R-:W-:Y:S08]  /*bf90*/  HMMA.16816.F32 R16, R160.reuse, R150, R16 ;  /* 0x00000096a010723c */ /* 0x040ff00000001810 */
[C---:B------:R-:W-:Y:S08]  /*bfa0*/  HMMA.16816.F32 R20, R160.reuse, R152, R20 ;  /* 0x00000098a014723c */ /* 0x040ff00000001814 */
[C---:B------:R-:W-:Y:S08]  /*bfb0*/  HMMA.16816.F32 R24, R160.reuse, R154, R24 ;  /* 0x0000009aa018723c */ /* 0x040ff00000001818 */
[C---:B------:R-:W-:Y:S08]  /*bfc0*/  HMMA.16816.F32 R28, R160.reuse, R156, R28 ;  /* 0x0000009ca01c723c */ /* 0x040ff0000000181c */
[----:B------:R-:W-:Y:S08]  /*bfd0*/  HMMA.16816.F32 R32, R160, R158, R32 ;  /* 0x0000009ea020723c */ /* 0x000ff00000001820 */
[C---:B------:R-:W-:Y:S08]  /*bfe0*/  HMMA.16816.F32 R4, R168.reuse, R172, R4 ;  /* 0x000000aca804723c */ /* 0x040ff00000001804 */
[C---:B------:R-:W-:Y:S08]  /*bff0*/  HMMA.16816.F32 R8, R168.reuse, R174, R8 ;  /* 0x000000aea808723c */ /* 0x040ff00000001808 */
[C---:B-1----:R-:W-:Y:S08]  /*c000*/  HMMA.16816.F32 R12, R168.reuse, R136, R12 ;  /* 0x00000088a80c723c */ /* 0x042ff0000000180c */
[C---:B------:R-:W-:Y:S01]  /*c010*/  HMMA.16816.F32 R16, R168.reuse, R138, R16 ;  /* 0x0000008aa810723c */ /* 0x040fe20000001810 */
[----:B------:R-:W1:Y:S07]  /*c020*/  LDSM.16.M88.4 R136, [R192+0x4800] ;  /* 0x00480000c088783b */ /* 0x000e6e0000000200 */
[C---:B---3--:R-:W-:Y:S08]  /*c030*/  HMMA.16816.F32 R20, R168.reuse, R140, R20 ;  /* 0x0000008ca814723c */ /* 0x048ff00000001814 */
[C---:B------:R-:W-:Y:S01]  /*c040*/  HMMA.16816.F32 R24, R168.reuse, R142, R24 ;  /* 0x0000008ea818723c */ /* 0x040fe20000001818 */
[----:B------:R-:W2:Y:S07]  /*c050*/  LDSM.16.M88.4 R140, [R192+0x5000] ;  /* 0x00500000c08c783b */ /* 0x000eae0000000200 */
[C---:B------:R-:W-:Y:S08]  /*c060*/  HMMA.16816.F32 R28, R168.reuse, R144, R28 ;  /* 0x00000090a81c723c */ /* 0x040ff0000000181c */
[----:B------:R-:W-:Y:S08]  /*c070*/  HMMA.16816.F32 R32, R168, R146, R32 ;  /* 0x00000092a820723c */ /* 0x000ff00000001820 */
[C---:B------:R-:W-:Y:S08]  /*c080*/  HMMA.16816.F32 R4, R176.reuse, R180, R4 ;  /* 0x000000b4b004723c */ /* 0x040ff00000001804 */
[C---:B------:R-:W-:Y:S08]  /*c090*/  HMMA.16816.F32 R8, R176.reuse, R182, R8 ;  /* 0x000000b6b008723c */ /* 0x040ff00000001808 */
[C---:B-1----:R-:W-:Y:S08]  /*c0a0*/  HMMA.16816.F32 R12, R176.reuse, R136, R12 ;  /* 0x00000088b00c723c */ /* 0x042ff0000000180c */
[C---:B------:R-:W-:Y:S01]  /*c0b0*/  HMMA.16816.F32 R16, R176.reuse, R138, R16 ;  /* 0x0000008ab010723c */ /* 0x040fe20000001810 */
[----:B------:R-:W1:Y:S01]  /*c0c0*/  LDSM.16.M88.4 R136, [R192+0x5800] ;  /* 0x00580000c088783b */ /* 0x000e620000000200 */
[----:B------:R-:W-:Y:S04]  /*c0d0*/  DEPBAR.LE SB0, 0x0 ;  /* 0x000080000000791a */ /* 0x000fe80000000000 */
[----:B------:R-:W-:Y:S02]  /*c0e0*/  FMUL.FTZ R226, R4, c[0x0][0x2ec] ;  /* 0x0000bb0004e27a20 */ /* 0x000fe40000410000 */
[C---:B--2---:R-:W-:Y:S02]  /*c0f0*/  HMMA.16816.F32 R20, R176.reuse, R140, R20 ;  /* 0x0000008cb014723c */ /* 0x044fe40000001814 */
[----:B------:R-:W2:Y:S01]  /*c100*/  MUFU.TANH R170, R226 ;  /* 0x000000e200aa7308 */ /* 0x000ea20000002400 */
[----:B------:R-:W-:Y:S02]  /*c110*/  BAR.SYNC.DEFER_BLOCKING 0x0 ;  /* 0x0000000000007b1d */ /* 0x000fe40000010000 */
[----:B------:R-:W-:Y:S02]  /*c120*/  FMUL.FTZ R133, R5, c[0x0][0x2ec] ;  /* 0x0000bb0005857a20 */ /* 0x000fe40000410000 */
[----:B------:R-:W-:Y:S01]  /*c130*/  FMUL.FTZ R134, R7, c[0x0][0x2ec] ;  /* 0x0000bb0007867a20 */ /* 0x000fe20000410000 */
[C---:B------:R-:W-:Y:S04]  /*c140*/  HMMA.16816.F32 R24, R176.reuse, R142, R24 ;  /* 0x0000008eb018723c */ /* 0x040fe80000001818 */
[----:B------:R3:W2:Y:S01]  /*c150*/  MUFU.TANH R166, R133 ;  /* 0x0000008500a67308 */ /* 0x0006a20000002400 */
[----:B------:R-:W-:Y:S02]  /*c160*/  FMUL.FTZ R228, R9, c[0x0][0x2ec] ;  /* 0x0000bb0009e47a20 */ /* 0x000fe40000410000 */
[----:B------:R-:W-:Y:S02]  /*c170*/  FMUL.FTZ R132, R6, c[0x0][0x2ec] ;  /* 0x0000bb0006847a20 */ /* 0x000fe40000410000 */
[----:B------:R-:W-:Y:S03]  /*c180*/  FMUL.FTZ R252, R8, c[0x0][0x2ec] ;  /* 0x0000bb0008fc7a20 */ /* 0x000fe60000410000 */
[----:B------:R-:W-:Y:S02]  /*c190*/  FMUL.FTZ R250, R12, c[0x0][0x2ec] ;  /* 0x0000bb000cfa7a20 */ /* 0x000fe40000410000 */
[----:B------:R-:W2:Y:S01]  /*c1a0*/  MUFU.TANH R167, R134 ;  /* 0x0000008600a77308 */ /* 0x000ea20000002400 */
[----:B------:R-:W-:Y:S02]  /*c1b0*/  FMUL.FTZ R248, R13, c[0x0][0x2ec] ;  /* 0x0000bb000df87a20 */ /* 0x000fe40000410000 */
[----:B------:R-:W-:Y:S02]  /*c1c0*/  FMUL.FTZ R251, R14, c[0x0][0x2ec] ;  /* 0x0000bb000efb7a20 */ /* 0x000fe40000410000 */
[----:B------:R-:W-:Y:S02]  /*c1d0*/  FMUL.FTZ R249, R15, c[0x0][0x2ec] ;  /* 0x0000bb000ff97a20 */ /* 0x000fe40000410000 */
[----:B------:R-:W-:Y:S02]  /*c1e0*/  FMUL.FTZ R246, R16, c[0x0][0x2ec] ;  /* 0x0000bb0010f67a20 */ /* 0x000fe40000410000 */
[----:B------:R-:W-:Y:S01]  /*c1f0*/  FMUL.FTZ R244, R17, c[0x0][0x2ec] ;  /* 0x0000bb0011f47a20 */ /* 0x000fe20000410000 */
[----:B------:R2:W2:Y:S01]  /*c200*/  MUFU.TANH R182, R228 ;  /* 0x000000e400b67308 */ /* 0x0004a20000002400 */
[C---:B-1----:R-:W-:Y:S03]  /*c210*/  HMMA.16816.F32 R28, R176.reuse, R136, R28 ;  /* 0x00000088b01c723c */ /* 0x042fe6000000181c */
[----:B---3--:R-:W-:Y:S02]  /*c220*/  FMUL.FTZ R133, R10, c[0x0][0x2ec] ;  /* 0x0000bb000a857a20 */ /* 0x008fe40000410000 */
[----:B------:R-:W-:Y:S02]  /*c230*/  FMUL.FTZ R247, R18, c[0x0][0x2ec] ;  /* 0x0000bb0012f77a20 */ /* 0x000fe40000410000 */
[----:B------:R-:W-:Y:S01]  /*c240*/  FMUL.FTZ R245, R19, c[0x0][0x2ec] ;  /* 0x0000bb0013f57a20 */ /* 0x000fe20000410000 */
[----:B------:R-:W-:Y:S01]  /*c250*/  HMMA.16816.F32 R32, R176, R138, R32 ;  /* 0x0000008ab020723c */ /* 0x000fe20000001820 */
[----:B------:R1:W3:Y:S03]  /*c260*/  MUFU.TANH R169, R132 ;  /* 0x0000008400a97308 */ /* 0x0002e60000002400 */
[----:B-----5:R-:W-:Y:S02]  /*c270*/  FMUL.FTZ R242, R20, c[0x0][0x2ec] ;  /* 0x0000bb0014f27a20 */ /* 0x020fe40000410000 */
[----:B------:R-:W-:Y:S02]  /*c280*/  FMUL.FTZ R240, R21, c[0x0][0x2ec] ;  /* 0x0000bb0015f07a20 */ /* 0x000fe40000410000 */
[----:B------:R-:W-:Y:S03]  /*c290*/  FMUL.FTZ R243, R22, c[0x0][0x2ec] ;  /* 0x0000bb0016f37a20 */ /* 0x000fe60000410000 */
[----:B------:R-:W1:Y:S01]  /*c2a0*/  MUFU.TANH R252, R252 ;  /* 0x000000fc00fc7308 */ /* 0x000e620000002400 */
[----:B------:R-:W-:Y:S02]  /*c2b0*/  FMUL.FTZ R241, R23, c[0x0][0x2ec] ;  /* 0x0000bb0017f17a20 */ /* 0x000fe40000410000 */
[----:B------:R-:W-:Y:S02]  /*c2c0*/  FMUL.FTZ R238, R24, c[0x0][0x2ec] ;  /* 0x0000bb0018ee7a20 */ /* 0x000fe40000410000 */
[----:B------:R-:W-:Y:S02]  /*c2d0*/  FMUL.FTZ R236, R25, c[0x0][0x2ec] ;  /* 0x0000bb0019ec7a20 */ /* 0x000fe40000410000 */
[----:B------:R-:W-:Y:S02]  /*c2e0*/  FMUL.FTZ R239, R26, c[0x0][0x2ec] ;  /* 0x0000bb001aef7a20 */ /* 0x000fe40000410000 */
[----:B------:R-:W-:Y:S01]  /*c2f0*/  FMUL.FTZ R237, R27, c[0x0][0x2ec] ;  /* 0x0000bb001bed7a20 */ /* 0x000fe20000410000 */
[----:B------:R3:W3:Y:S01]  /*c300*/  MUFU.TANH R183, R133 ;  /* 0x0000008500b77308 */ /* 0x0006e20000002400 */
[----:B----4-:R-:W-:Y:S02]  /*c310*/  FMUL.FTZ R232, R28, c[0x0][0x2ec] ;  /* 0x0000bb001ce87a20 */ /* 0x010fe40000410000 */
[----:B------:R-:W-:Y:S02]  /*c320*/  FMUL.FTZ R234, R29, c[0x0][0x2ec] ;  /* 0x0000bb001dea7a20 */ /* 0x000fe40000410000 */
[----:B------:R-:W-:Y:S02]  /*c330*/  FMUL.FTZ R235, R30, c[0x0][0x2ec] ;  /* 0x0000bb001eeb7a20 */ /* 0x000fe40000410000 */
[----:B------:R-:W-:Y:S02]  /*c340*/  FMUL.FTZ R233, R31, c[0x0][0x2ec] ;  /* 0x0000bb001fe97a20 */ /* 0x000fe40000410000 */
[----:B--2---:R-:W-:Y:S01]  /*c350*/  FMUL.FTZ R228, R32, c[0x0][0x2ec] ;  /* 0x0000bb0020e47a20 */ /* 0x004fe20000410000 */
[----:B------:R-:W2:Y:S01]  /*c360*/  MUFU.TANH R250, R250 ;  /* 0x000000fa00fa7308 */ /* 0x000ea20000002400 */
[----:B------:R-:W-:Y:S02]  /*c370*/  FMUL.FTZ R226, R33, c[0x0][0x2ec] ;  /* 0x0000bb0021e27a20 */ /* 0x000fe40000410000 */
[----:B------:R-:W-:Y:S02]  /*c380*/  FMUL.FTZ R134, R34, c[0x0][0x2ec] ;  /* 0x0000bb0022867a20 */ /* 0x000fe40000410000 */
[----:B-1----:R-:W-:Y:S02]  /*c390*/  FMUL.FTZ R132, R11, c[0x0][0x2ec] ;  /* 0x0000bb000b847a20 */ /* 0x002fe40000410000 */
[----:B------:R-:W-:Y:S03]  /*c3a0*/  FMUL.FTZ R35, R35, c[0x0][0x2ec] ;  /* 0x0000bb0023237a20 */ /* 0x000fe60000410000 */
[----:B------:R1:W4:Y:S10]  /*c3b0*/  MUFU.TANH R181, R132 ;  /* 0x0000008400b57308 */ /* 0x0003340000002400 */
[----:B------:R-:W1:Y:S10]  /*c3c0*/  MUFU.TANH R248, R248 ;  /* 0x000000f800f87308 */ /* 0x000e740000002400 */
        /* <DEDUP_REMOVED lines=21> */
[----:B------:R1:W1:Y:S01]  /*c520*/  MUFU.TANH R133, R35 ;  /* 0x0000002300857308 */ /* 0x0002620000002400 */
[----:B------:R-:W-:-:S05]  /*c530*/  @!P1 BRA `(.L_x_792) ;  /* 0x0000098000009947 */ /* 0x000fca0003800000 */
[----:B--234-:R-:W-:Y:S02]  /*c540*/  MOV R6, UR6 ;  /* 0x0000000600067c02 */ /* 0x01cfe40008000f00 */
[----:B------:R-:W-:Y:S01]  /*c550*/  MOV R2, UR4 ;  /* 0x0000000400027c02 */ /* 0x000fe20008000f00 */
[----:B------:R-:W-:-:S05]  /*c560*/  @!P0 BRA `(.L_x_793) ;  /* 0x000003c000008947 */ /* 0x000fca0003800000 */
[----:B------:R-:W-:Y:S01]  /*c570*/  IMAD.SHL.U32 R9, R215, 0x40, RZ ;  /* 0x00000040d7097824 */ /* 0x000fe200078e00ff */
[----:B------:R-:W-:Y:S04]  /*c580*/  IABS R3, c[0x0][0x2d0] ;  /* 0x0000b40000037a13 */ /* 0x000fe80000000000 */
[----:B------:R-:W2:Y:S01]  /*c590*/  I2F.RP R4, R3 ;  /* 0x0000000300047306 */ /* 0x000ea20000209400 */
[C---:B------:R-:W-:Y:S02]  /*c5a0*/  IADD3 R8, R9.reuse, -0x80, RZ ;  /* 0xffffff8009087810 */ /* 0x040fe40007ffe0ff */
[----:B------:R-:W-:Y:S02]  /*c5b0*/  IADD3 R9, R9, -0x40, RZ ;  /* 0xffffffc009097810 */ /* 0x000fe40007ffe0ff */
[----:B------:R-:W-:Y:S02]  /*c5c0*/  IABS R5, R8 ;  /* 0x0000000800057213 */ /* 0x000fe40000000000 */
[----:B------:R-:W-:Y:S03]  /*c5d0*/  LOP3.LUT R8, R8, c[0x0][0x2d0], RZ, 0x3c, !PT ;  /* 0x0000b40008087a12 */ /* 0x000fe600078e3cff */
[----:B--2---:R-:W2:Y:S02]  /*c5e0*/  MUFU.RCP R2, R4 ;  /* 0x0000000400027308 */ /* 0x004ea40000001000 */
[----:B--2---:R-:W-:Y:S08]  /*c5f0*/  IADD3 R6, R2, 0xffffffe, RZ ;  /* 0x0ffffffe02067810 */ /* 0x004ff00007ffe0ff */
[----:B------:R-:W2:Y:S02]  /*c600*/  F2I.FTZ.U32.TRUNC.NTZ R7, R6 ;  /* 0x0000000600077305 */ /* 0x000ea4000021f000 */
[--C-:B--2---:R-:W-:Y:S02]  /*c610*/  IMAD.MOV R2, RZ, RZ, -R7.reuse ;  /* 0x000000ffff027224 */ /* 0x104fe400078e0a07 */
[----:B------:R-:W-:Y:S02]  /*c620*/  IMAD.MOV.U32 R6, RZ, RZ, RZ ;  /* 0x000000ffff067224 */ /* 0x000fe400078e00ff */
[----:B------:R-:W-:Y:S04]  /*c630*/  IMAD R2, R2, R3, RZ ;  /* 0x0000000302027224 */ /* 0x000fe800078e02ff */
[----:B------:R-:W-:Y:S01]  /*c640*/  IMAD.HI.U32 R2, R7, R2, R6 ;  /* 0x0000000207027227 */ /* 0x000fe200078e0006 */
[----:B------:R-:W-:Y:S02]  /*c650*/  IABS R6, R9 ;  /* 0x0000000900067213 */ /* 0x000fe40000000000 */
[----:B------:R-:W-:Y:S03]  /*c660*/  LOP3.LUT R9, R9, c[0x0][0x2d0], RZ, 0x3c, !PT ;  /* 0x0000b40009097a12 */ /* 0x000fe600078e3cff */
        /* <DEDUP_REMOVED lines=44> */
.L_x_793:
        /* <DEDUP_REMOVED lines=14> */
[CCC-:B------:R-:W-:Y:S02]  /*ca10*/  @!P4 LEA.HI.X R9, R5.reuse, R225.reuse, R4.reuse, 0x1, P2 ;  /* 0x000000e10509c211 */ /* 0x1c0fe400010f0c04 */
[--C-:B------:R-:W-:Y:S01]  /*ca20*/  @!P3 LEA.HI.X R7, R5, R225, R4.reuse, 0x1, P1 ;  /* 0x000000e10507b211 */ /* 0x100fe200008f0c04 */
[----:B------:R-:W-:Y:S01]  /*ca30*/  @!PT LDS RZ, [RZ] ;  /* 0x00000000fffff984 */ /* 0x000fe20000000800 */
[----:B------:R-:W-:Y:S01]  /*ca40*/  @!PT LDS RZ, [RZ] ;  /* 0x00000000fffff984 */ /* 0x000fe20000000800 */
[----:B------:R-:W-:Y:S01]  /*ca50*/  @!PT LDS RZ, [RZ] ;  /* 0x00000000fffff984 */ /* 0x000fe20000000800 */
[----:B------:R2:W-:Y:S01]  /*ca60*/  @!P4 LDGSTS.E.BYPASS.LTC128B.128 [R216+0x8000], [R12.64+0x80] ;  /* 0x080000800cd8cfae */ /* 0x0005e2000b901d48 */
[----:B------:R-:W-:Y:S03]  /*ca70*/  IADD3 R3, P6, R211, R5, RZ ;  /* 0x00000005d3037210 */ /* 0x000fe60007fde0ff */
[----:B------:R2:W-:Y:S01]  /*ca80*/  @P3 STS.128 [R216+0xa000], RZ ;  /* 0x00a000ffd8003388 */ /* 0x0005e20000000c00 */
        /* <DEDUP_REMOVED lines=67> */
.L_x_792:
[----:B--234-:R-:W-:Y:S01]  /*cec0*/  FMNMX.FTZ R11, R170, R135, !PT ;  /* 0x00000087aa0b7209 */ /* 0x01cfe20007810000 */
        /* <DEDUP_REMOVED lines=11> */
[----:B-1----:R-:W-:Y:S02]  /*cf80*/  FMNMX.FTZ R2, R251, R2, !PT ;  /* 0x00000002fb027209 */ /* 0x002fe40007810000 */
        /* <DEDUP_REMOVED lines=26> */
[----:B------:R-:W-:Y:S03]  /*d130*/  FMNMX.FTZ R7, R133, R2, !PT ;  /* 0x0000000285077209 */ /* 0x000fe60007810000 */
[----:B------:R-:W1:Y:S08]  /*d140*/  SHFL.BFLY PT, R6, R5, 0x2, 0x1f ;  /* 0x0c401f0005067f89 */ /* 0x000e7000000e0000 */
[----:B------:R-:W2:Y:S08]  /*d150*/  SHFL.BFLY PT, R2, R7, 0x2, 0x1f ;  /* 0x0c401f0007027f89 */ /* 0x000eb000000e0000 */
[----:B------:R-:W-:Y:S01]  /*d160*/  LDSM.16.MT88.4 R160, [R196+0xf800] ;  /* 0x00f80000c4a0783b */ /* 0x000fe20000004200 */
[----:B-1----:R-:W-:Y:S07]  /*d170*/  FMNMX.FTZ R9, R5, R6, !PT ;  /* 0x0000000605097209 */ /* 0x002fee0007810000 */
[----:B------:R-:W1:Y:S01]  /*d180*/  SHFL.BFLY PT, R132, R9, 0x1, 0x1f ;  /* 0x0c201f0009847f89 */ /* 0x000e6200000e0000 */
[----:B--2---:R-:W-:Y:S07]  /*d190*/  FMNMX.FTZ R4, R7, R2, !PT ;  /* 0x0000000207047209 */ /* 0x004fee0007810000 */
[----:B------:R-:W2:Y:S01]  /*d1a0*/  SHFL.BFLY PT, R3, R4, 0x1, 0x1f ;  /* 0x0c201f0004037f89 */ /* 0x000ea200000e0000 */
[----:B-1----:R-:W-:Y:S04]  /*d1b0*/  FMNMX.FTZ R132, R9, R132, !PT ;  /* 0x0000008409847209 */ /* 0x002fe80007810000 */
[C---:B------:R-:W-:Y:S01]  /*d1c0*/  FSETP.NEU.FTZ.AND P1, PT, R132.reuse, -INF , PT ;  /* 0xff8000008400780b */ /* 0x040fe20003f3d000 */
[C---:B------:R-:W-:Y:S02]  /*d1d0*/  FMUL.FTZ R145, R132.reuse, c[0x0][0x23c] ;  /* 0x00008f0084917a20 */ /* 0x040fe40000410000 */
[----:B------:R-:W-:Y:S01]  /*d1e0*/  FADD.FTZ R2, -R132, R135 ;  /* 0x0000008784027221 */ /* 0x000fe20000010100 */
[----:B--2---:R-:W-:Y:S02]  /*d1f0*/  FMNMX.FTZ R3, R4, R3, !PT ;  /* 0x0000000304037209 */ /* 0x004fe40007810000 */
[----:B------:R-:W-:Y:S01]  /*d200*/  FSEL R145, R145, RZ, P1 ;  /* 0x000000ff91917208 */ /* 0x000fe20000800000 */
[----:B------:R-:W-:Y:S01]  /*d210*/  FMUL.FTZ R6, R2, c[0x0][0x23c] ;  /* 0x00008f0002067a20 */ /* 0x000fe20000410000 */
[C---:B------:R-:W-:Y:S01]  /*d220*/  FSETP.NEU.FTZ.AND P1, PT, R3.reuse, -INF , PT ;  /* 0xff8000000300780b */ /* 0x040fe20003f3d000 */
[C---:B------:R-:W-:Y:S01]  /*d230*/  FMUL.FTZ R144, R3.reuse, c[0x0][0x23c] ;  /* 0x00008f0003907a20 */ /* 0x040fe20000410000 */
[----:B------:R-:W-:Y:S01]  /*d240*/  MOV R135, R132 ;  /* 0x0000008400877202 */ /* 0x000fe20000000f00 */
[----:B------:R-:W-:Y:S01]  /*d250*/  FADD.FTZ R5, -R3, R0 ;  /* 0x0000000003057221 */ /* 0x000fe20000010100 */
[----:B------:R-:W1:Y:S01]  /*d260*/  MUFU.EX2 R2, R6 ;  /* 0x0000000600027308 */ /* 0x000e620000000800 */
[--C-:B------:R-:W-:Y:S01]  /*d270*/  FFMA.FTZ R174, R166, c[0x0][0x23c], -R145.reuse ;  /* 0x00008f00a6ae7a23 */ /* 0x100fe20000010891 */
[----:B------:R-:W-:Y:S01]  /*d280*/  FSEL R144, R144, RZ, P1 ;  /* 0x000000ff90907208 */ /* 0x000fe20000800000 */
[--C-:B------:R-:W-:Y:S01]  /*d290*/  FFMA.FTZ R175, R170, c[0x0][0x23c], -R145.reuse ;  /* 0x00008f00aaaf7a23 */ /* 0x100fe20000010891 */
[----:B------:R-:W-:Y:S01]  /*d2a0*/  ISETP.GT.AND P1, PT, R215, 0x1, PT ;  /* 0x00000001d700780c */ /* 0x000fe20003f24270 */
[--C-:B------:R-:W-:Y:S02]  /*d2b0*/  FFMA.FTZ R173, R252, c[0x0][0x23c], -R145.reuse ;  /* 0x00008f00fcad7a23 */ /* 0x100fe40000010891 */
[--C-:B------:R-:W-:Y:S02]  /*d2c0*/  FFMA.FTZ R170, R167, c[0x0][0x23c], -R144.reuse ;  /* 0x00008f00a7aa7a23 */ /* 0x100fe40000010890 */
[--C-:B------:R-:W-:Y:S01]  /*d2d0*/  FFMA.FTZ R171, R169, c[0x0][0x23c], -R144.reuse ;  /* 0x00008f00a9ab7a23 */ /* 0x100fe20000010890 */
[----:B------:R-:W-:Y:S01]  /*d2e0*/  MUFU.EX2 R175, R175 ;  /* 0x000000af00af7308 */ /* 0x000fe20000000800 */
[--C-:B------:R-:W-:Y:S01]  /*d2f0*/  FFMA.FTZ R172, R182, c[0x0][0x23c], -R145.reuse ;  /* 0x00008f00b6ac7a23 */ /* 0x100fe20000010891 */
[----:B------:R-:W-:Y:S01]  /*d300*/  LDSM.16.MT88.4 R164, [R200+0x11800] ;  /* 0x01180000c8a4783b */ /* 0x000fe20000004200 */
[--C-:B------:R-:W-:Y:S02]  /*d310*/  FFMA.FTZ R169, R183, c[0x0][0x23c], -R144.reuse ;  /* 0x00008f00b7a97a23 */ /* 0x100fe40000010890 */
[--C-:B------:R-:W-:Y:S02]  /*d320*/  FFMA.FTZ R168, R181, c[0x0][0x23c], -R144.reuse ;  /* 0x00008f00b5a87a23 */ /* 0x100fe40000010890 */
[----:B------:R-:W-:Y:S02]  /*d330*/  FMUL.FTZ R0, R5, c[0x0][0x23c] ;  /* 0x00008f0005007a20 */ /* 0x000fe40000410000 */
[--C-:B------:R-:W-:Y:S01]  /*d340*/  FFMA.FTZ R176, R250, c[0x0][0x23c], -R145.reuse ;  /* 0x00008f00fab07a23 */ /* 0x100fe20000010891 */
[----:B------:R-:W2:Y:S01]  /*d350*/  MUFU.EX2 R174, R174 ;  /* 0x000000ae00ae7308 */ /* 0x000ea20000000800 */
[--C-:B------:R-:W-:Y:S02]  /*d360*/  FFMA.FTZ R177, R248, c[0x0][0x23c], -R145.reuse ;  /* 0x00008f00f8b17a23 */ /* 0x100fe40000010891 */
[--C-:B------:R-:W-:Y:S02]  /*d370*/  FFMA.FTZ R178, R251, c[0x0][0x23c], -R144.reuse ;  /* 0x00008f00fbb27a23 */ /* 0x100fe40000010890 */
[C---:B-1----:R-:W-:Y:S02]  /*d380*/  FMUL.FTZ R4, R2.reuse, R128 ;  /* 0x0000008002047220 */ /* 0x042fe40000410000 */
[C---:B------:R-:W-:Y:S02]  /*d390*/  FMUL.FTZ R5, R2.reuse, R129 ;  /* 0x0000008102057220 */ /* 0x040fe40000410000 */
[C---:B------:R-:W-:Y:S01]  /*d3a0*/  FMUL.FTZ R8, R2.reuse, R124 ;  /* 0x0000007c02087220 */ /* 0x040fe20000410000 */
[----:B------:R-:W1:Y:S01]  /*d3b0*/  MUFU.EX2 R0, R0 ;  /* 0x0000000000007308 */ /* 0x000e620000000800 */
[C---:B------:R-:W-:Y:S02]  /*d3c0*/  FMUL.FTZ R9, R2.reuse, R125 ;  /* 0x0000007d02097220 */ /* 0x040fe40000410000 */
[C---:B------:R-:W-:Y:S02]  /*d3d0*/  FMUL.FTZ R16, R2.reuse, R116 ;  /* 0x0000007402107220 */ /* 0x040fe40000410000 */
[C---:B------:R-:W-:Y:S02]  /*d3e0*/  FMUL.FTZ R17, R2.reuse, R117 ;  /* 0x0000007502117220 */ /* 0x040fe40000410000 */
[C---:B------:R-:W-:Y:S02]  /*d3f0*/  FMUL.FTZ R24, R2.reuse, R108 ;  /* 0x0000006c02187220 */ /* 0x040fe40000410000 */
[C---:B------:R-:W-:Y:S01]  /*d400*/  FMUL.FTZ R25, R2.reuse, R109 ;  /* 0x0000006d02197220 */ /* 0x040fe20000410000 */
[----:B------:R-:W-:Y:S01]  /*d410*/  MUFU.EX2 R171, R171 ;  /* 0x000000ab00ab7308 */ /* 0x000fe20000000800 */
[C---:B------:R-:W-:Y:S02]  /*d420*/  FMUL.FTZ R32, R2.reuse, R100 ;  /* 0x0000006402207220 */ /* 0x040fe40000410000 */
[----:B------:R-:W-:Y:S01]  /*d430*/  FMUL.FTZ R33, R2, R101 ;  /* 0x0000006502217220 */ /* 0x000fe20000410000 */
[----:B--2---:R-:W-:Y:S01]  /*d440*/  F2FP.PACK_AB R128, R174, R175 ;  /* 0x000000afae80723e */ /* 0x004fe200000000ff */
[C---:B------:R-:W-:Y:S02]  /*d450*/  FMUL.FTZ R36, R2.reuse, R36 ;  /* 0x0000002402247220 */ /* 0x040fe40000410000 */
[C---:B------:R-:W-:Y:S02]  /*d460*/  FMUL.FTZ R37, R2.reuse, R37 ;  /* 0x0000002502257220 */ /* 0x040fe40000410000 */
[C---:B------:R-:W-:Y:S01]  /*d470*/  FMUL.FTZ R40, R2.reuse, R40 ;  /* 0x0000002802287220 */ /* 0x040fe20000410000 */
[----:B------:R-:W2:Y:S01]  /*d480*/  MUFU.EX2 R170, R170 ;  /* 0x000000aa00aa7308 */ /* 0x000ea20000000800 */
[C---:B------:R-:W-:Y:S02]  /*d490*/  FMUL.FTZ R41, R2.reuse, R41 ;  /* 0x0000002902297220 */ /* 0x040fe40000410000 */
[----:B------:R-:W-:Y:S02]  /*d4a0*/  FMUL.FTZ R44, R2, R44 ;  /* 0x0000002c022c7220 */ /* 0x000fe40000410000 */
[C---:B-1----:R-:W-:Y:S02]  /*d4b0*/  FMUL.FTZ R6, R0.reuse, R130 ;  /* 0x0000008200067220 */ /* 0x042fe40000410000 */
[C---:B------:R-:W-:Y:S02]  /*d4c0*/  FMUL.FTZ R7, R0.reuse, R131 ;  /* 0x0000008300077220 */ /* 0x040fe40000410000 */
[C---:B------:R-:W-:Y:S01]  /*d4d0*/  FMUL.FTZ R10, R0.reuse, R126 ;  /* 0x0000007e000a7220 */ /* 0x040fe20000410000 */
[----:B------:R-:W-:Y:S01]  /*d4e0*/  MUFU.EX2 R173, R173 ;  /* 0x000000ad00ad7308 */ /* 0x000fe20000000800 */
[C---:B------:R-:W-:Y:S02]  /*d4f0*/  FMUL.FTZ R11, R0.reuse, R127 ;  /* 0x0000007f000b7220 */ /* 0x040fe40000410000 */
[C---:B------:R-:W-:Y:S01]  /*d500*/  FMUL.FTZ R18, R0.reuse, R118 ;  /* 0x0000007600127220 */ /* 0x040fe20000410000 */
[----:B------:R-:W-:Y:S01]  /*d510*/  LDSM.16.MT88.4 R124, [R200+0xe800] ;  /* 0x00e80000c87c783b */ /* 0x000fe20000004200 */
[C---:B------:R-:W-:Y:S02]  /*d520*/  FMUL.FTZ R19, R0.reuse, R119 ;  /* 0x0000007700137220 */ /* 0x040fe40000410000 */
[C---:B------:R-:W-:Y:S02]  /*d530*/  FMUL.FTZ R26, R0.reuse, R110 ;  /* 0x0000006e001a7220 */ /* 0x040fe40000410000 */
[C---:B------:R-:W-:Y:S01]  /*d540*/  FMUL.FTZ R27, R0.reuse, R111 ;  /* 0x0000006f001b7220 */ /* 0x040fe20000410000 */
[----:B------:R-:W1:Y:S01]  /*d550*/  MUFU.EX2 R172, R172 ;  /* 0x000000ac00ac7308 */ /* 0x000e620000000800 */
[C---:B------:R-:W-:Y:S01]  /*d560*/  FMUL.FTZ R34, R0.reuse, R102 ;  /* 0x0000006600227220 */ /* 0x040fe20000410000 */
[----:B------:R-:W-:Y:S01]  /*d570*/  LDSM.16.MT88.4 R108, [R196+0xe000] ;  /* 0x00e00000c46c783b */ /* 0x000fe20000004200 */
[----:B------:R-:W-:Y:S01]  /*d580*/  FMUL.FTZ R35, R0, R103 ;  /* 0x0000006700237220 */ /* 0x000fe20000410000 */
[----:B--2---:R-:W-:Y:S01]  /*d590*/  F2FP.PACK_AB R129, R170, R171 ;  /* 0x000000abaa81723e */ /* 0x004fe200000000ff */
[C---:B------:R-:W-:Y:S02]  /*d5a0*/  FMUL.FTZ R38, R0.reuse, R38 ;  /* 0x0000002600267220 */ /* 0x040fe40000410000 */
[C---:B------:R-:W-:Y:S02]  /*d5b0*/  FMUL.FTZ R39, R0.reuse, R39 ;  /* 0x0000002700277220 */ /* 0x040fe40000410000 */
[C---:B------:R-:W-:Y:S01]  /*d5c0*/  FMUL.FTZ R42, R0.reuse, R42 ;  /* 0x0000002a002a7220 */ /* 0x040fe20000410000 */
[----:B------:R-:W-:Y:S01]  /*d5d0*/  MUFU.EX2 R169, R169 ;  /* 0x000000a900a97308 */ /* 0x000fe20000000800 */
[----:B------:R-:W-:Y:S01]  /*d5e0*/  LDSM.16.MT88.4 R100, [R197+0xe000] ;  /* 0x00e00000c564783b */ /* 0x000fe20000004200 */
[----:B------:R-:W-:Y:S02]  /*d5f0*/  FMUL.FTZ R43, R0, R43 ;  /* 0x0000002b002b7220 */ /* 0x000fe40000410000 */
[----:B------:R-:W-:Y:S02]  /*d600*/  FMUL.FTZ R45, R2, R45 ;  /* 0x0000002d022d7220 */ /* 0x000fe40000410000 */
[C---:B------:R-:W-:Y:S02]  /*d610*/  FMUL.FTZ R46, R0.reuse, R46 ;  /* 0x0000002e002e7220 */ /* 0x040fe40000410000 */
[----:B------:R-:W-:Y:S01]  /*d620*/  FMUL.FTZ R47, R0, R47 ;  /* 0x0000002f002f7220 */ /* 0x000fe20000410000 */
[----:B------:R-:W-:Y:S01]  /*d630*/  LDSM.16.MT88.4 R116, [R198+0xc800] ;  /* 0x00c80000c674783b */ /* 0x000fe20000004200 */
[----:B------:R-:W2:Y:S01]  /*d640*/  MUFU.EX2 R168, R168 ;  /* 0x000000a800a87308 */ /* 0x000ea20000000800 */
[C---:B------:R-:W-:Y:S02]  /*d650*/  FMUL.FTZ R48, R2.reuse, R48 ;  /* 0x0000003002307220 */ /* 0x040fe40000410000 */
[----:B------:R-:W-:Y:S01]  /*d660*/  FMUL.FTZ R49, R2, R49 ;  /* 0x0000003102317220 */ /* 0x000fe20000410000 */
[----:B-1----:R-:W-:Y:S01]  /*d670*/  F2FP.PACK_AB R130, R172, R173 ;  /* 0x000000adac82723e */ /* 0x002fe200000000ff */
        /* <DEDUP_REMOVED lines=9> */
[----:B------:R-:W1:Y:S01]  /*d710*/  MUFU.EX2 R177, R177 ;  /* 0x000000b100b17308 */ /* 0x000e620000000800 */
[C---:B------:R-:W-:Y:S02]  /*d720*/  FMUL.FTZ R58, R0.reuse, R58 ;  /* 0x0000003a003a7220 */ /* 0x040fe40000410000 */
[----:B------:R-:W-:Y:S01]  /*d730*/  FMUL.FTZ R59, R0, R59 ;  /* 0x0000003b003b7220 */ /* 0x000fe20000410000 */
[----:B--2---:R-:W-:Y:S01]  /*d740*/  F2FP.PACK_AB R131, R168, R169 ;  /* 0x000000a9a883723e */ /* 0x004fe200000000ff */
[C---:B------:R-:W-:Y:S02]  /*d750*/  FMUL.FTZ R60, R2.reuse, R60 ;  /* 0x0000003c023c7220 */ /* 0x040fe40000410000 */
[----:B------:R-:W-:Y:S02]  /*d760*/  FMUL.FTZ R61, R2, R61 ;  /* 0x0000003d023d7220 */ /* 0x000fe40000410000 */
[C---:B------:R-:W-:Y:S01]  /*d770*/  FMUL.FTZ R62, R0.reuse, R62 ;  /* 0x0000003e003e7220 */ /* 0x040fe20000410000 */
[----:B------:R-:W-:Y:S01]  /*d780*/  MUFU.EX2 R178, R178 ;  /* 0x000000b200b27308 */ /* 0x000fe20000000800 */
[C---:B------:R-:W-:Y:S05]  /*d790*/  HMMA.16816.F32 R4, R128.reuse, R12, R4 ;  /* 0x0000000c8004723c */ /* 0x040fea0000001804 */
[----:B------:R-:W-:Y:S02]  /*d7a0*/  FMUL.FTZ R63, R0, R63 ;  /* 0x0000003f003f7220 */ /* 0x000fe40000410000 */
[C---:B------:R-:W-:Y:S01]  /*d7b0*/  FMUL.FTZ R12, R2.reuse, R120 ;  /* 0x00000078020c7220 */ /* 0x040fe20000410000 */
[C---:B------:R-:W-:Y:S04]  /*d7c0*/  HMMA.16816.F32 R8, R128.reuse, R14, R8 ;  /* 0x0000000e8008723c */ /* 0x040fe80000001808 */
[C---:B------:R-:W-:Y:S02]  /*d7d0*/  FMUL.FTZ R13, R2.reuse, R121 ;  /* 0x00000079020d7220 */ /* 0x040fe40000410000 */
[----:B------:R-:W-:Y:S02]  /*d7e0*/  FMUL.FTZ R64, R2, R64 ;  /* 0x0000004002407220 */ /* 0x000fe40000410000 */
[C---:B------:R-:W-:Y:S04]  /*d7f0*/  FMUL.FTZ R14, R0.reuse, R122 ;  /* 0x0000007a000e7220 */ /* 0x040fe80000410000 */
[----:B------:R-:W-:Y:S02]  /*d800*/  FMUL.FTZ R15, R0, R123 ;  /* 0x0000007b000f7220 */ /* 0x000fe40000410000 */
[----:B------:R-:W2:Y:S01]  /*d810*/  LDSM.16.MT88.4 R120, [R196+0xc000] ;  /* 0x00c00000c478783b */ /* 0x000ea20000004200 */
[----:B------:R-:W-:Y:S02]  /*d820*/  FMUL.FTZ R65, R2, R65 ;  /* 0x0000004102417220 */ /* 0x000fe40000410000 */
[C---:B------:R-:W-:Y:S02]  /*d830*/  FMUL.FTZ R66, R0.reuse, R66 ;  /* 0x0000004200427220 */ /* 0x040fe40000410000 */
[C---:B------:R-:W-:Y:S03]  /*d840*/  HMMA.16816.F32 R12, R128.reuse, R20, R12 ;  /* 0x00000014800c723c */ /* 0x040fe6000000180c */
[----:B------:R-:W-:Y:S02]  /*d850*/  FMUL.FTZ R67, R0, R67 ;  /* 0x0000004300437220 */ /* 0x000fe40000410000 */
[C---:B------:R-:W-:Y:S02]  /*d860*/  FMUL.FTZ R68, R2.reuse, R68 ;  /* 0x0000004402447220 */ /* 0x040fe40000410000 */
[C---:B------:R-:W-:Y:S01]  /*d870*/  FMUL.FTZ R20, R2.reuse, R112 ;  /* 0x0000007002147220 */ /* 0x040fe20000410000 */
[C---:B------:R-:W-:Y:S04]  /*d880*/  HMMA.16816.F32 R16, R128.reuse, R22, R16 ;  /* 0x000000168010723c */ /* 0x040fe80000001810 */
[C---:B------:R-:W-:Y:S02]  /*d890*/  FMUL.FTZ R21, R2.reuse, R113 ;  /* 0x0000007102157220 */ /* 0x040fe40000410000 */
[----:B------:R-:W-:Y:S02]  /*d8a0*/  FMUL.FTZ R69, R2, R69 ;  /* 0x0000004502457220 */ /* 0x000fe40000410000 */
[C---:B------:R-:W-:Y:S04]  /*d8b0*/  FMUL.FTZ R22, R0.reuse, R114 ;  /* 0x0000007200167220 */ /* 0x040fe80000410000 */
[C---:B------:R-:W-:Y:S02]  /*d8c0*/  FMUL.FTZ R23, R0.reuse, R115 ;  /* 0x0000007300177220 */ /* 0x040fe40000410000 */
[----:B------:R-:W3:Y:S01]  /*d8d0*/  LDSM.16.MT88.4 R112, [R200+0xe000] ;  /* 0x00e00000c870783b */ /* 0x000ee20000004200 */
[C---:B------:R-:W-:Y:S02]  /*d8e0*/  FMUL.FTZ R70, R0.reuse, R70 ;  /* 0x0000004600467220 */ /* 0x040fe40000410000 */
[----:B------:R-:W-:Y:S02]  /*d8f0*/  FMUL.FTZ R71, R0, R71 ;  /* 0x0000004700477220 */ /* 0x000fe40000410000 */
[C---:B------:R-:W-:Y:S03]  /*d900*/  HMMA.16816.F32 R20, R128.reuse, R28, R20 ;  /* 0x0000001c8014723c */ /* 0x040fe60000001814 */
[C---:B------:R-:W-:Y:S02]  /*d910*/  FMUL.FTZ R72, R2.reuse, R72 ;  /* 0x0000004802487220 */ /* 0x040fe40000410000 */
[C---:B------:R-:W-:Y:S02]  /*d920*/  FMUL.FTZ R73, R2.reuse, R73 ;  /* 0x0000004902497220 */ /* 0x040fe40000410000 */
[C---:B------:R-:W-:Y:S01]  /*d930*/  FMUL.FTZ R28, R2.reuse, R104 ;  /* 0x00000068021c7220 */ /* 0x040fe20000410000 */
[C---:B------:R-:W-:Y:S04]  /*d940*/  HMMA.16816.F32 R24, R128.reuse, R30, R24 ;  /* 0x0000001e8018723c */ /* 0x040fe80000001818 */
[----:B------:R-:W-:Y:S02]  /*d950*/  FMUL.FTZ R29, R2, R105 ;  /* 0x00000069021d7220 */ /* 0x000fe40000410000 */
[C---:B------:R-:W-:Y:S02]  /*d960*/  FMUL.FTZ R74, R0.reuse, R74 ;  /* 0x0000004a004a7220 */ /* 0x040fe40000410000 */
[C---:B------:R-:W-:Y:S04]  /*d970*/  FMUL.FTZ R30, R0.reuse, R106 ;  /* 0x0000006a001e7220 */ /* 0x040fe80000410000 */
[C---:B------:R-:W-:Y:S02]  /*d980*/  FMUL.FTZ R31, R0.reuse, R107 ;  /* 0x0000006b001f7220 */ /* 0x040fe40000410000 */
[----:B------:R-:W4:Y:S01]  /*d990*/  LDSM.16.MT88.4 R104, [R198+0xe000] ;  /* 0x00e00000c668783b */ /* 0x000f220000004200 */
[----:B------:R-:W-:Y:S02]  /*d9a0*/  FMUL.FTZ R75, R0, R75 ;  /* 0x0000004b004b7220 */ /* 0x000fe40000410000 */
[C---:B------:R-:W-:Y:S02]  /*d9b0*/  FMUL.FTZ R76, R2.reuse, R76 ;  /* 0x0000004c024c7220 */ /* 0x040fe40000410000 */
[C---:B--2---:R-:W-:Y:S03]  /*d9c0*/  HMMA.16816.F32 R28, R128.reuse, R120, R28 ;  /* 0x00000078801c723c */ /* 0x044fe6000000181c */
[----:B------:R-:W-:Y:S02]  /*d9d0*/  FMUL.FTZ R77, R2, R77 ;  /* 0x0000004d024d7220 */ /* 0x000fe40000410000 */
[C---:B------:R-:W-:Y:S02]  /*d9e0*/  FMUL.FTZ R78, R0.reuse, R78 ;  /* 0x0000004e004e7220 */ /* 0x040fe40000410000 */
[----:B------:R-:W-:Y:S01]  /*d9f0*/  FMUL.FTZ R79, R0, R79 ;  /* 0x0000004f004f7220 */ /* 0x000fe20000410000 */
[C---:B------:R-:W-:Y:S01]  /*da00*/  HMMA.16816.F32 R32, R128.reuse, R122, R32 ;  /* 0x0000007a8020723c */ /* 0x040fe20000001820 */
[----:B------:R-:W-:Y:S03]  /*da10*/  LDSM.16.MT88.4 R120, [R196+0xc800] ;  /* 0x00c80000c478783b */ /* 0x000fe60000004200 */
[C---:B------:R-:W-:Y:S02]  /*da20*/  FMUL.FTZ R80, R2.reuse, R80 ;  /* 0x0000005002507220 */ /* 0x040fe40000410000 */
[----:B------:R-:W-:Y:S02]  /*da30*/  FMUL.FTZ R81, R2, R81 ;  /* 0x0000005102517220 */ /* 0x000fe40000410000 */
[C---:B---3--:R-:W-:Y:S04]  /*da40*/  HMMA.16816.F32 R36, R128.reuse, R112, R36 ;  /* 0x000000708024723c */ /* 0x048fe80000001824 */
[C---:B------:R-:W-:Y:S02]  /*da50*/  FMUL.FTZ R82, R0.reuse, R82 ;  /* 0x0000005200527220 */ /* 0x040fe40000410000 */
[----:B------:R-:W-:Y:S02]  /*da60*/  FMUL.FTZ R83, R0, R83 ;  /* 0x0000005300537220 */ /* 0x000fe40000410000 */
[C---:B------:R-:W-:Y:S01]  /*da70*/  HMMA.16816.F32 R40, R128.reuse, R114, R40 ;  /* 0x000000728028723c */ /* 0x040fe20000001828 */
[----:B------:R-:W-:Y:S03]  /*da80*/  LDSM.16.MT88.4 R112, [R200+0xc800] ;  /* 0x00c80000c870783b */ /* 0x000fe60000004200 */
[C---:B------:R-:W-:Y:S02]  /*da90*/  FMUL.FTZ R84, R2.reuse, R84 ;  /* 0x0000005402547220 */ /* 0x040fe40000410000 */
[----:B------:R-:W-:Y:S02]  /*daa0*/  FMUL.FTZ R85, R2, R85 ;  /* 0x0000005502557220 */ /* 0x000fe40000410000 */
[C---:B------:R-:W-:Y:S01]  /*dab0*/  FMUL.FTZ R86, R0.reuse, R86 ;  /* 0x0000005600567220 */ /* 0x040fe20000410000 */
[C---:B----4-:R-:W-:Y:S03]  /*dac0*/  HMMA.16816.F32 R44, R128.reuse, R104, R44 ;  /* 0x00000068802c723c */ /* 0x050fe6000000182c */
[----:B------:R-:W-:Y:S02]  /*dad0*/  FMUL.FTZ R87, R0, R87 ;  /* 0x0000005700577220 */ /* 0x000fe40000410000 */
[--C-:B------:R-:W-:Y:S02]  /*dae0*/  FFMA.FTZ R179, R249, c[0x0][0x23c], -R144.reuse ;  /* 0x00008f00f9b37a23 */ /* 0x100fe40000010890 */
[--C-:B------:R-:W-:Y:S01]  /*daf0*/  FFMA.FTZ R181, R246, c[0x0][0x23c], -R145.reuse ;  /* 0x00008f00f6b57a23 */ /* 0x100fe20000010891 */
[C---:B------:R-:W-:Y:S01]  /*db00*/  HMMA.16816.F32 R48, R128.reuse, R106, R48 ;  /* 0x0000006a8030723c */ /* 0x040fe20000001830 */
[----:B------:R-:W2:Y:S02]  /*db10*/  LDSM.16.MT88.4 R104, [R200+0x10000] ;  /* 0x01000000c868783b */ /* 0x000ea40000004200 */
[----:B------:R-:W3:Y:S01]  /*db20*/  MUFU.EX2 R179, R179 ;  /* 0x000000b300b37308 */ /* 0x000ee20000000800 */
[--C-:B------:R-:W-:Y:S02]  /*db30*/  FFMA.FTZ R180, R244, c[0x0][0x23c], -R145.reuse ;  /* 0x00008f00f4b47a23 */ /* 0x100fe40000010891 */
[--C-:B------:R-:W-:Y:S02]  /*db40*/  FFMA.FTZ R182, R247, c[0x0][0x23c], -R144.reuse ;  /* 0x00008f00f7b67a23 */ /* 0x100fe40000010890 */
[C---:B------:R-:W-:Y:S04]  /*db50*/  HMMA.16816.F32 R52, R128.reuse, R100, R52 ;  /* 0x000000648034723c */ /* 0x040fe80000001834 */
[--C-:B------:R-:W-:Y:S01]  /*db60*/  FFMA.FTZ R183, R245, c[0x0][0x23c], -R144.reuse ;  /* 0x00008f00f5b77a23 */ /* 0x100fe20000010890 */
[----:B------:R-:W-:Y:S01]  /*db70*/  MUFU.EX2 R181, R181 ;  /* 0x000000b500b57308 */ /* 0x000fe20000000800 */
[C---:B------:R-:W-:Y:S02]  /*db80*/  FMUL.FTZ R88, R2.reuse, R88 ;  /* 0x0000005802587220 */ /* 0x040fe40000410000 */
[C---:B------:R-:W-:Y:S01]  /*db90*/  HMMA.16816.F32 R56, R128.reuse, R102, R56 ;  /* 0x000000668038723c */ /* 0x040fe20000001838 */
[----:B------:R-:W4:Y:S03]  /*dba0*/  LDSM.16.MT88.4 R100, [R198+0x10000] ;  /* 0x01000000c664783b */ /* 0x000f260000004200 */
[----:B------:R-:W-:Y:S02]  /*dbb0*/  FMUL.FTZ R89, R2, R89 ;  /* 0x0000005902597220 */ /* 0x000fe40000410000 */
[C---:B------:R-:W-:Y:S01]  /*dbc0*/  FMUL.FTZ R90, R0.reuse, R90 ;  /* 0x0000005a005a7220 */ /* 0x040fe20000410000 */
[----:B------:R-:W5:Y:S01]  /*dbd0*/  MUFU.EX2 R180, R180 ;  /* 0x000000b400b47308 */ /* 0x000f620000000800 */
[C---:B------:R-:W-:Y:S04]  /*dbe0*/  HMMA.16816.F32 R60, R128.reuse, R108, R60 ;  /* 0x0000006c803c723c */ /* 0x040fe8000000183c */
[----:B------:R-:W-:Y:S02]  /*dbf0*/  FMUL.FTZ R91, R0, R91 ;  /* 0x0000005b005b7220 */ /* 0x000fe40000410000 */
[C---:B------:R-:W-:Y:S02]  /*dc00*/  FMUL.FTZ R92, R2.reuse, R92 ;  /* 0x0000005c025c7220 */ /* 0x040fe40000410000 */
[C---:B------:R-:W-:Y:S01]  /*dc10*/  HMMA.16816.F32 R64, R128.reuse, R110, R64 ;  /* 0x0000006e8040723c */ /* 0x040fe20000001840 */
[----:B------:R-:W5:Y:S01]  /*dc20*/  LDSM.16.MT88.4 R108, [R197+0x10000] ;  /* 0x01000000c56c783b */ /* 0x000f620000004200 */
[----:B------:R-:W-:Y:S02]  /*dc30*/  MUFU.EX2 R182, R182 ;  /* 0x000000b600b67308 */ /* 0x000fe40000000800 */
[----:B------:R-:W-:Y:S02]  /*dc40*/  FMUL.FTZ R93, R2, R93 ;  /* 0x0000005d025d7220 */ /* 0x000fe40000410000 */
[C---:B------:R-:W-:Y:S02]  /*dc50*/  FMUL.FTZ R94, R0.reuse, R94 ;  /* 0x0000005e005e7220 */ /* 0x040fe40000410000 */
[----:B------:R-:W-:Y:S01]  /*dc60*/  FMUL.FTZ R95, R0, R95 ;  /* 0x0000005f005f7220 */ /* 0x000fe20000410000 */
[C---:B--2---:R-:W-:Y:S03]  /*dc70*/  HMMA.16816.F32 R68, R128.reuse, R104, R68 ;  /* 0x000000688044723c */ /* 0x044fe60000001844 */
[C---:B------:R-:W-:Y:S01]  /*dc80*/  FMUL.FTZ R96, R2.reuse, R96 ;  /* 0x0000006002607220 */ /* 0x040fe20000410000 */
[----:B------:R-:W2:Y:S01]  /*dc90*/  MUFU.EX2 R183, R183 ;  /* 0x000000b700b77308 */ /* 0x000ea20000000800 */
[----:B------:R-:W-:Y:S02]  /*dca0*/  FMUL.FTZ R97, R2, R97 ;  /* 0x0000006102617220 */ /* 0x000fe40000410000 */
[C---:B------:R-:W-:Y:S01]  /*dcb0*/  FMUL.FTZ R98, R0.reuse, R98 ;  /* 0x0000006200627220 */ /* 0x040fe20000410000 */
[C---:B------:R-:W-:Y:S01]  /*dcc0*/  HMMA.16816.F32 R72, R128.reuse, R106, R72 ;  /* 0x0000006a8048723c */ /* 0x040fe20000001848 */
[----:B------:R-:W2:Y:S03]  /*dcd0*/  LDSM.16.MT88.4 R104, [R196+0x10000] ;  /* 0x01000000c468783b */ /* 0x000ea60000004200 */
[----:B------:R-:W-:Y:S02]  /*dce0*/  FMUL.FTZ R99, R0, R99 ;  /* 0x0000006300637220 */ /* 0x000fe40000410000 */
[--C-:B------:R-:W-:Y:S02]  /*dcf0*/  FFMA.FTZ R242, R242, c[0x0][0x23c], -R145.reuse ;  /* 0x00008f00f2f27a23 */ /* 0x100fe40000010891 */
[C---:B----4-:R-:W-:Y:S04]  /*dd00*/  HMMA.16816.F32 R76, R128.reuse, R100, R76 ;  /* 0x00000064804c723c */ /* 0x050fe8000000184c */
[--C-:B------:R-:W-:Y:S01]  /*dd10*/  FFMA.FTZ R245, R240, c[0x0][0x23c], -R145.reuse ;  /* 0x00008f00f0f57a23 */ /* 0x100fe20000010891 */
[----:B------:R-:W-:Y:S01]  /*dd20*/  MUFU.EX2 R242, R242 ;  /* 0x000000f200f27308 */ /* 0x000fe20000000800 */
[--C-:B------:R-:W-:Y:S01]  /*dd30*/  FFMA.FTZ R240, R243, c[0x0][0x23c], -R144.reuse ;  /* 0x00008f00f3f07a23 */ /* 0x100fe20000010890 */
[----:B-1----:R-:W-:Y:S01]  /*dd40*/  F2FP.PACK_AB R100, R177, R176 ;  /* 0x000000b0b164723e */ /* 0x002fe200000000ff */
[C---:B------:R-:W-:Y:S04]  /*dd50*/  HMMA.16816.F32 R80, R128.reuse, R102, R80 ;  /* 0x000000668050723c */ /* 0x040fe80000001850 */
[----:B---3--:R-:W-:Y:S01]  /*dd60*/  F2FP.PACK_AB R101, R179, R178 ;  /* 0x000000b2b365723e */ /* 0x008fe200000000ff */
[--C-:B------:R-:W-:Y:S02]  /*dd70*/  FFMA.FTZ R241, R241, c[0x0][0x23c], -R144.reuse ;  /* 0x00008f00f1f17a23 */ /* 0x100fe40000010890 */
[----:B-----5:R-:W-:Y:S01]  /*dd80*/  F2FP.PACK_AB R102, R180, R181 ;  /* 0x000000b5b466723e */ /* 0x020fe200000000ff */
[C---:B------:R-:W-:Y:S01]  /*dd90*/  HMMA.16816.F32 R84, R128.reuse, R108, R84 ;  /* 0x0000006c8054723c */ /* 0x040fe20000001854 */
[----:B------:R-:W1:Y:S03]  /*dda0*/  MUFU.EX2 R245, R245 ;  /* 0x000000f500f57308 */ /* 0x000e660000000800 */
[----:B--2---:R-:W-:Y:S01]  /*ddb0*/  F2FP.PACK_AB R103, R183, R182 ;  /* 0x000000b6b767723e */ /* 0x004fe200000000ff */
[--C-:B------:R-:W-:Y:S02]  /*ddc0*/  FFMA.FTZ R238, R238, c[0x0][0x23c], -R145.reuse ;  /* 0x00008f00eeee7a23 */ /* 0x100fe40000010891 */
[--C-:B------:R-:W-:Y:S01]  /*ddd0*/  FFMA.FTZ R243, R236, c[0x0][0x23c], -R145.reuse ;  /* 0x00008f00ecf37a23 */ /* 0x100fe20000010891 */
[C---:B------:R-:W-:Y:S01]  /*dde0*/  HMMA.16816.F32 R88, R128.reuse, R110, R88 ;  /* 0x0000006e8058723c */ /* 0x040fe20000001858 */
[----:B------:R-:W2:Y:S02]  /*ddf0*/  LDSM.16.MT88.4 R108, [R197+0xc800] ;  /* 0x00c80000c56c783b */ /* 0x000ea40000004200 */
[----:B------:R-:W-:Y:S01]  /*de00*/  MUFU.EX2 R240, R240 ;  /* 0x000000f000f07308 */ /* 0x000fe20000000800 */
[--C-:B------:R-:W-:Y:S02]  /*de10*/  FFMA.FTZ R236, R239, c[0x0][0x23c], -R144.reuse ;  /* 0x00008f00efec7a23 */ /* 0x100fe40000010890 */
[--C-:B------:R-:W-:Y:S02]  /*de20*/  FFMA.FTZ R237, R237, c[0x0][0x23c], -R144.reuse ;  /* 0x00008f00eded7a23 */ /* 0x100fe40000010890 */
[--C-:B------:R-:W-:Y:S01]  /*de30*/  FFMA.FTZ R232, R232, c[0x0][0x23c], -R145.reuse ;  /* 0x00008f00e8e87a23 */ /* 0x100fe20000010891 */
[C---:B------:R-:W-:Y:S03]  /*de40*/  HMMA.16816.F32 R92, R128.reuse, R104, R92 ;  /* 0x00000068805c723c */ /* 0x040fe6000000185c */
[--C-:B------:R-:W-:Y:S01]  /*de50*/  FFMA.FTZ R239, R234, c[0x0][0x23c], -R145.reuse ;  /* 0x00008f00eaef7a23 */ /* 0x100fe20000010891 */
[----:B------:R-:W3:Y:S01]  /*de60*/  MUFU.EX2 R241, R241 ;  /* 0x000000f100f17308 */ /* 0x000ee20000000800 */
[--C-:B------:R-:W-:Y:S02]  /*de70*/  FFMA.FTZ R234, R235, c[0x0][0x23c], -R144.reuse ;  /* 0x00008f00ebea7a23 */ /* 0x100fe40000010890 */
[--C-:B------:R-:W-:Y:S01]  /*de80*/  FFMA.FTZ R233, R233, c[0x0][0x23c], -R144.reuse ;  /* 0x00008f00e9e97a23 */ /* 0x100fe20000010890 */
[----:B------:R-:W-:Y:S01]  /*de90*/  HMMA.16816.F32 R96, R128, R106, R96 ;  /* 0x0000006a8060723c */ /* 0x000fe20000001860 */
[----:B------:R-:W4:Y:S03]  /*dea0*/  LDSM.16.MT88.4 R104, [R196+0xe800] ;  /* 0x00e80000c468783b */ /* 0x000f260000004200 */
[--C-:B------:R-:W-:Y:S02]  /*deb0*/  FFMA.FTZ R228, R228, c[0x0][0x23c], -R145.reuse ;  /* 0x00008f00e4e47a23 */ /* 0x100fe40000010891 */
[----:B------:R-:W-:Y:S01]  /*dec0*/  FFMA.FTZ R145, R226, c[0x0][0x23c], -R145 ;  /* 0x00008f00e2917a23 */ /* 0x000fe20000010891 */
[----:B------:R-:W-:Y:S01]  /*ded0*/  MUFU.EX2 R238, R238 ;  /* 0x000000ee00ee7308 */ /* 0x000fe20000000800 */
[C---:B------:R-:W-:Y:S01]  /*dee0*/  HMMA.16816.F32 R4, R100.reuse, R112, R4 ;  /* 0x000000706404723c */ /* 0x040fe20000001804 */
[----:B------:R-:W-:Y:S04]  /*def0*/  LDSM.16.MT88.4 R128, [R198+0xf000] ;  /* 0x00f00000c680783b */ /* 0x000fe80000004200 */
[--C-:B------:R-:W-:Y:S02]  /*df00*/  FFMA.FTZ R134, R134, c[0x0][0x23c], -R144.reuse ;  /* 0x00008f0086867a23 */ /* 0x100fe40000010890 */
[----:B------:R-:W-:Y:S01]  /*df10*/  FFMA.FTZ R144, R133, c[0x0][0x23c], -R144 ;  /* 0x00008f0085907a23 */ /* 0x000fe20000010890 */
[C---:B------:R-:W-:Y:S01]  /*df20*/  HMMA.16816.F32 R8, R100.reuse, R114, R8 ;  /* 0x000000726408723c */ /* 0x040fe20000001808 */
[----:B------:R-:W-:Y:S01]  /*df30*/  LDSM.16.MT88.4 R112, [R198+0x10800] ;  /* 0x01080000c670783b */ /* 0x000fe20000004200 */
[----:B------:R-:W-:Y:S02]  /*df40*/  MUFU.EX2 R235, R145 ;  /* 0x0000009100eb7308 */ /* 0x000fe40000000800 */
[----:B------:R-:W-:Y:S02]  /*df50*/  FFMA.FTZ R175, R2, R229, R175 ;  /* 0x000000e502af7223 */ /* 0x000fe400000100af */
[----:B------:R-:W-:Y:S01]  /*df60*/  FFMA.FTZ R171, R0, R227, R171 ;  /* 0x000000e300ab7223 */ /* 0x000fe200000100ab */
[----:B------:R-:W-:Y:S01]  /*df70*/  IADD3 R0, R215, -0x1, RZ ;  /* 0xffffffffd7007810 */ /* 0x000fe20007ffe0ff */
[C---:B------:R-:W-:Y:S04]  /*df80*/  HMMA.16816.F32 R12, R100.reuse, R116, R12 ;  /* 0x00000074640c723c */ /* 0x040fe8000000180c */
[----:B------:R5:W-:Y:S01]  /*df90*/  MUFU.EX2 R133, R144 ;  /* 0x0000009000857308 */ /* 0x000be20000000800 */
[----:B------:R-:W-:Y:S01]  /*dfa0*/  FADD.FTZ R174, R174, R175 ;  /* 0x000000afaeae7221 */ /* 0x000fe20000010000 */
[----:B------:R-:W-:Y:S01]  /*dfb0*/  MOV R215, R0 ;  /* 0x0000000000d77202 */ /* 0x000fe20000000f00 */
[----:B------:R-:W-:Y:S01]  /*dfc0*/  FADD.FTZ R170, R170, R171 ;  /* 0x000000abaaaa7221 */ /* 0x000fe20000010000 */
[C---:B------:R-:W-:Y:S01]  /*dfd0*/  HMMA.16816.F32 R16, R100.reuse, R118, R16 ;  /* 0x000000766410723c */ /* 0x040fe20000001810 */
[----:B------:R-:W-:Y:S03]  /*dfe0*/  LDSM.16.MT88.4 R116, [R197+0x10800] ;  /* 0x01080000c574783b */ /* 0x000fe60000004200 */
[----:B------:R-:W-:Y:S01]  /*dff0*/  FADD.FTZ R173, R173, R174 ;  /* 0x000000aeadad7221 */ /* 0x000fe20000010000 */
[----:B------:R-:W-:Y:S01]  /*e000*/  MOV R0, R3 ;  /* 0x0000000300007202 */ /* 0x000fe20000000f00 */
[----:B------:R-:W1:Y:S02]  /*e010*/  MUFU.EX2 R243, R243 ;  /* 0x000000f300f37308 */ /* 0x000e640000000800 */
[C---:B--2---:R-:W-:Y:S04]  /*e020*/  HMMA.16816.F32 R20, R100.reuse, R108, R20 ;  /* 0x0000006c6414723c */ /* 0x044fe80000001814 */
[----:B------:R-:W-:Y:S04]  /*e030*/  FADD.FTZ R173, R172, R173 ;  /* 0x000000adacad7221 */ /* 0x000fe80000010000 */
[C---:B------:R-:W-:Y:S01]  /*e040*/  HMMA.16816.F32 R24, R100.reuse, R110, R24 ;  /* 0x0000006e6418723c */ /* 0x040fe20000001818 */
[----:B------:R-:W2:Y:S01]  /*e050*/  LDSM.16.MT88.4 R108, [R200+0x10800] ;  /* 0x01080000c86c783b */ /* 0x000ea20000004200 */
[----:B------:R-:W-:Y:S02]  /*e060*/  MUFU.EX2 R236, R236 ;  /* 0x000000ec00ec7308 */ /* 0x000fe40000000800 */
[----:B------:R-:W-:Y:S04]  /*e070*/  FADD.FTZ R176, R176, R173 ;  /* 0x000000adb0b07221 */ /* 0x000fe80000010000 */
[C---:B------:R-:W-:Y:S01]  /*e080*/  HMMA.16816.F32 R28, R100.reuse, R120, R28 ;  /* 0x00000078641c723c */ /* 0x040fe2000000181c */
[----:B-----5:R-:W-:Y:S03]  /*e090*/  LDSM.16.MT88.4 R144, [R196+0xd800] ;  /* 0x00d80000c490783b */ /* 0x020fe60000004200 */
[----:B------:R-:W5:Y:S01]  /*e0a0*/  MUFU.EX2 R237, R237 ;  /* 0x000000ed00ed7308 */ /* 0x000f620000000800 */
[----:B------:R-:W-:Y:S03]  /*e0b0*/  FADD.FTZ R176, R177, R176 ;  /* 0x000000b0b1b07221 */ /* 0x000fe60000010000 */
[C---:B------:R-:W-:Y:S01]  /*e0c0*/  HMMA.16816.F32 R32, R100.reuse, R122, R32 ;  /* 0x0000007a6420723c */ /* 0x040fe20000001820 */
[----:B------:R-:W-:Y:S03]  /*e0d0*/  LDSM.16.MT88.4 R120, [R198+0xd000] ;  /* 0x00d00000c678783b */ /* 0x000fe60000004200 */
[----:B------:R-:W-:Y:S02]  /*e0e0*/  FADD.FTZ R181, R181, R176 ;  /* 0x000000b0b5b57221 */ /* 0x000fe40000010000 */
[----:B------:R-:W-:Y:S02]  /*e0f0*/  MUFU.EX2 R232, R232 ;  /* 0x000000e800e87308 */ /* 0x000fe40000000800 */
[C---:B------:R-:W-:Y:S04]  /*e100*/  HMMA.16816.F32 R36, R100.reuse, R124, R36 ;  /* 0x0000007c6424723c */ /* 0x040fe80000001824 */
[----:B------:R-:W-:Y:S04]  /*e110*/  FADD.FTZ R181, R180, R181 ;  /* 0x000000b5b4b57221 */ /* 0x000fe80000010000 */
[C---:B------:R-:W-:Y:S01]  /*e120*/  HMMA.16816.F32 R40, R100.reuse, R126, R40 ;  /* 0x0000007e6428723c */ /* 0x040fe20000001828 */
[----:B------:R-:W-:Y:S01]  /*e130*/  LDSM.16.MT88.4 R124, [R196+0xd000] ;  /* 0x00d00000c47c783b */ /* 0x000fe20000004200 */
[----:B------:R-:W1:Y:S06]  /*e140*/  MUFU.EX2 R239, R239 ;  /* 0x000000ef00ef7308 */ /* 0x000e6c0000000800 */
[C---:B------:R-:W-:Y:S04]  /*e150*/  HMMA.16816.F32 R44, R100.reuse, R136, R44 ;  /* 0x00000088642c723c */ /* 0x040fe8000000182c */
[----:B------:R-:W-:Y:S04]  /*e160*/  MUFU.EX2 R234, R234 ;  /* 0x000000ea00ea7308 */ /* 0x000fe80000000800 */
[C---:B------:R-:W-:Y:S01]  /*e170*/  HMMA.16816.F32 R48, R100.reuse, R138, R48 ;  /* 0x0000008a6430723c */ /* 0x040fe20000001830 */
[----:B------:R-:W-:Y:S05]  /*e180*/  LDSM.16.MT88.4 R136, [R197+0xf000] ;  /* 0x00f00000c588783b */ /* 0x000fea0000004200 */
[----:B------:R-:W1:Y:S02]  /*e190*/  MUFU.EX2 R233, R233 ;  /* 0x000000e900e97308 */ /* 0x000e640000000800 */
[C---:B------:R-:W-:Y:S08]  /*e1a0*/  HMMA.16816.F32 R52, R100.reuse, R140, R52 ;  /* 0x0000008c6434723c */ /* 0x040ff00000001834 */
[C---:B------:R-:W-:Y:S01]  /*e1b0*/  HMMA.16816.F32 R56, R100.reuse, R142, R56 ;  /* 0x0000008e6438723c */ /* 0x040fe20000001838 */
[----:B------:R-:W-:Y:S01]  /*e1c0*/  LDSM.16.MT88.4 R140, [R197+0xd800] ;  /* 0x00d80000c58c783b */ /* 0x000fe20000004200 */
[----:B------:R-:W1:Y:S06]  /*e1d0*/  MUFU.EX2 R228, R228 ;  /* 0x000000e400e47308 */ /* 0x000e6c0000000800 */
[C---:B----4-:R-:W-:Y:S04]  /*e1e0*/  HMMA.16816.F32 R60, R100.reuse, R104, R60 ;  /* 0x00000068643c723c */ /* 0x050fe8000000183c */
[----:B------:R-:W4:Y:S04]  /*e1f0*/  MUFU.EX2 R134, R134 ;  /* 0x0000008600867308 */ /* 0x000f280000000800 */
[C---:B------:R-:W-:Y:S01]  /*e200*/  HMMA.16816.F32 R64, R100.reuse, R106, R64 ;  /* 0x0000006a6440723c */ /* 0x040fe20000001840 */
[----:B------:R-:W1:Y:S07]  /*e210*/  LDSM.16.MT88.4 R104, [R196+0x10800] ;  /* 0x01080000c468783b */ /* 0x000e6e0000004200 */
[C---:B--2---:R-:W-:Y:S08]  /*e220*/  HMMA.16816.F32 R68, R100.reuse, R108, R68 ;  /* 0x0000006c6444723c */ /* 0x044ff00000001844 */
[C---:B------:R-:W-:Y:S01]  /*e230*/  HMMA.16816.F32 R72, R100.reuse, R110, R72 ;  /* 0x0000006e6448723c */ /* 0x040fe20000001848 */
[----:B------:R-:W2:Y:S07]  /*e240*/  LDSM.16.MT88.4 R108, [R200+0xd000] ;  /* 0x00d00000c86c783b */ /* 0x000eae0000004200 */
[C---:B------:R-:W-:Y:S08]  /*e250*/  HMMA.16816.F32 R76, R100.reuse, R112, R76 ;  /* 0x00000070644c723c */ /* 0x040ff0000000184c */
[C---:B------:R-:W-:Y:S01]  /*e260*/  HMMA.16816.F32 R80, R100.reuse, R114, R80 ;  /* 0x000000726450723c */ /* 0x040fe20000001850 */
[----:B------:R-:W2:Y:S07]  /*e270*/  LDSM.16.MT88.4 R112, [R197+0xd000] ;  /* 0x00d00000c570783b */ /* 0x000eae0000004200 */
[C---:B------:R-:W-:Y:S08]  /*e280*/  HMMA.16816.F32 R84, R100.reuse, R116, R84 ;  /* 0x000000746454723c */ /* 0x040ff00000001854 */
[C---:B------:R-:W-:Y:S01]  /*e290*/  HMMA.16816.F32 R88, R100.reuse, R118, R88 ;  /* 0x000000766458723c */ /* 0x040fe20000001858 */
[----:B------:R-:W4:Y:S07]  /*e2a0*/  LDSM.16.MT88.4 R116, [R200+0xf000] ;  /* 0x00f00000c874783b */ /* 0x000f2e0000004200 */
[C---:B-1----:R-:W-:Y:S08]  /*e2b0*/  HMMA.16816.F32 R92, R100.reuse, R104, R92 ;  /* 0x00000068645c723c */ /* 0x042ff0000000185c */
[----:B------:R-:W-:Y:S01]  /*e2c0*/  HMMA.16816.F32 R96, R100, R106, R96 ;  /* 0x0000006a6460723c */ /* 0x000fe20000001860 */
[----:B------:R-:W1:Y:S06]  /*e2d0*/  LDSM.16.MT88.4 R104, [R196+0xf000] ;  /* 0x00f00000c468783b */ /* 0x000e6c0000004200 */
[----:B------:R-:W-:Y:S01]  /*e2e0*/  F2FP.PACK_AB R100, R245, R242 ;  /* 0x000000f2f564723e */ /* 0x000fe200000000ff */
[----:B------:R-:W-:Y:S01]  /*e2f0*/  FADD.FTZ R242, R242, R181 ;  /* 0x000000b5f2f27221 */ /* 0x000fe20000010000 */
[----:B---3--:R-:W-:Y:S03]  /*e300*/  F2FP.PACK_AB R101, R241, R240 ;  /* 0x000000f0f165723e */ /* 0x008fe600000000ff */
[----:B------:R-:W-:Y:S01]  /*e310*/  F2FP.PACK_AB R102, R243, R238 ;  /* 0x000000eef366723e */ /* 0x000fe200000000ff */
[----:B------:R-:W-:Y:S01]  /*e320*/  FADD.FTZ R245, R245, R242 ;  /* 0x000000f2f5f57221 */ /* 0x000fe20000010000 */
[----:B-----5:R-:W-:Y:S03]  /*e330*/  F2FP.PACK_AB R103, R237, R236 ;  /* 0x000000eced67723e */ /* 0x020fe600000000ff */
[----:B------:R-:W-:Y:S04]  /*e340*/  FADD.FTZ R238, R238, R245 ;  /* 0x000000f5eeee7221 */ /* 0x000fe80000010000 */
[C---:B--2---:R-:W-:Y:S03]  /*e350*/  HMMA.16816.F32 R4, R100.reuse, R108, R4 ;  /* 0x0000006c6404723c */ /* 0x044fe60000001804 */
[----:B------:R-:W-:Y:S05]  /*e360*/  FADD.FTZ R243, R243, R238 ;  /* 0x000000eef3f37221 */ /* 0x000fea0000010000 */
[C---:B------:R-:W-:Y:S01]  /*e370*/  HMMA.16816.F32 R8, R100.reuse, R110, R8 ;  /* 0x0000006e6408723c */ /* 0x040fe20000001808 */
[----:B------:R-:W2:Y:S07]  /*e380*/  LDSM.16.MT88.4 R108, [R200+0x11000] ;  /* 0x01100000c86c783b */ /* 0x000eae0000004200 */
[C---:B------:R-:W-:Y:S08]  /*e390*/  HMMA.16816.F32 R12, R100.reuse, R120, R12 ;  /* 0x00000078640c723c */ /* 0x040ff0000000180c */
[C---:B------:R-:W-:Y:S08]  /*e3a0*/  HMMA.16816.F32 R16, R100.reuse, R122, R16 ;  /* 0x0000007a6410723c */ /* 0x040ff00000001810 */
[C---:B------:R-:W-:Y:S08]  /*e3b0*/  HMMA.16816.F32 R20, R100.reuse, R112, R20 ;  /* 0x000000706414723c */ /* 0x040ff00000001814 */
[C---:B------:R-:W-:Y:S01]  /*e3c0*/  HMMA.16816.F32 R24, R100.reuse, R114, R24 ;  /* 0x000000726418723c */ /* 0x040fe20000001818 */
[----:B------:R-:W3:Y:S07]  /*e3d0*/  LDSM.16.MT88.4 R112, [R198+0x11000] ;  /* 0x01100000c670783b */ /* 0x000eee0000004200 */
[C---:B------:R-:W-:Y:S08]  /*e3e0*/  HMMA.16816.F32 R28, R100.reuse, R124, R28 ;  /* 0x0000007c641c723c */ /* 0x040ff0000000181c */
[C---:B------:R-:W-:Y:S01]  /*e3f0*/  HMMA.16816.F32 R32, R100.reuse, R126, R32 ;  /* 0x0000007e6420723c */ /* 0x040fe20000001820 */
[----:B------:R-:W-:Y:S07]  /*e400*/  LDSM.16.MT88.4 R124, [R200+0xd800] ;  /* 0x00d80000c87c783b */ /* 0x000fee0000004200 */
[C---:B----4-:R-:W-:Y:S08]  /*e410*/  HMMA.16816.F32 R36, R100.reuse, R116, R36 ;  /* 0x000000746424723c */ /* 0x050ff00000001824 */
[C---:B------:R-:W-:Y:S01]  /*e420*/  HMMA.16816.F32 R40, R100.reuse, R118, R40 ;  /* 0x000000766428723c */ /* 0x040fe20000001828 */
[----:B------:R-:W4:Y:S07]  /*e430*/  LDSM.16.MT88.4 R116, [R197+0x11000] ;  /* 0x01100000c574783b */ /* 0x000f2e0000004200 */
[C---:B------:R-:W-:Y:S08]  /*e440*/  HMMA.16816.F32 R44, R100.reuse, R128, R44 ;  /* 0x00000080642c723c */ /* 0x040ff0000000182c */
[C---:B------:R-:W-:Y:S08]  /*e450*/  HMMA.16816.F32 R48, R100.reuse, R130, R48 ;  /* 0x000000826430723c */ /* 0x040ff00000001830 */
[C---:B------:R-:W-:Y:S07]  /*e460*/  HMMA.16816.F32 R52, R100.reuse, R136, R52 ;  /* 0x000000886434723c */ /* 0x040fee0000001834 */
[----:B------:R-:W-:Y:S01]  /*e470*/  F2FP.PACK_AB R136, R239, R232 ;  /* 0x000000e8ef88723e */ /* 0x000fe200000000ff */
[C---:B------:R-:W-:Y:S04]  /*e480*/  HMMA.16816.F32 R56, R100.reuse, R138, R56 ;  /* 0x0000008a6438723c */ /* 0x040fe80000001838 */
[----:B------:R-:W-:Y:S01]  /*e490*/  F2FP.PACK_AB R137, R233, R234 ;  /* 0x000000eae989723e */ /* 0x000fe200000000ff */
[----:B------:R-:W-:Y:S02]  /*e4a0*/  FADD.FTZ R232, R232, R243 ;  /* 0x000000f3e8e87221 */ /* 0x000fe40000010000 */
[----:B------:R-:W-:Y:S01]  /*e4b0*/  F2FP.PACK_AB R138, R235, R228 ;  /* 0x000000e4eb8a723e */ /* 0x000fe200000000ff */
[C---:B-1----:R-:W-:Y:S04]  /*e4c0*/  HMMA.16816.F32 R60, R100.reuse, R104, R60 ;  /* 0x00000068643c723c */ /* 0x042fe8000000183c */
[----:B------:R-:W-:Y:S01]  /*e4d0*/  F2FP.PACK_AB R139, R133, R134 ;  /* 0x00000086858b723e */ /* 0x000fe200000000ff */
[----:B------:R-:W-:Y:S03]  /*e4e0*/  FADD.FTZ R239, R239, R232 ;  /* 0x000000e8efef7221 */ /* 0x000fe60000010000 */
[C---:B------:R-:W-:Y:S01]  /*e4f0*/  HMMA.16816.F32 R64, R100.reuse, R106, R64 ;  /* 0x0000006a6440723c */ /* 0x040fe20000001840 */
[----:B------:R-:W1:Y:S03]  /*e500*/  LDSM.16.MT88.4 R104, [R196+0x11000] ;  /* 0x01100000c468783b */ /* 0x000e660000004200 */
[----:B------:R-:W-:Y:S04]  /*e510*/  FADD.FTZ R228, R228, R239 ;  /* 0x000000efe4e47221 */ /* 0x000fe80000010000 */
[C---:B--2---:R-:W-:Y:S04]  /*e520*/  HMMA.16816.F32 R68, R100.reuse, R108, R68 ;  /* 0x0000006c6444723c */ /* 0x044fe80000001844 */
[----:B------:R-:W-:Y:S04]  /*e530*/  FADD.FTZ R229, R235, R228 ;  /* 0x000000e4ebe57221 */ /* 0x000fe80000010000 */
[C---:B------:R-:W-:Y:S01]  /*e540*/  HMMA.16816.F32 R72, R100.reuse, R110, R72 ;  /* 0x0000006e6448723c */ /* 0x040fe20000001848 */
[----:B------:R-:W2:Y:S07]  /*e550*/  LDSM.16.MT88.4 R108, [R198+0xd800] ;  /* 0x00d80000c66c783b */ /* 0x000eae0000004200 */
[C---:B---3--:R-:W-:Y:S08]  /*e560*/  HMMA.16816.F32 R76, R100.reuse, R112, R76 ;  /* 0x00000070644c723c */ /* 0x048ff0000000184c */
[C---:B------:R-:W-:Y:S08]  /*e570*/  HMMA.16816.F32 R80, R100.reuse, R114, R80 ;  /* 0x000000726450723c */ /* 0x040ff00000001850 */
[C---:B----4-:R-:W-:Y:S08]  /*e580*/  HMMA.16816.F32 R84, R100.reuse, R116, R84 ;  /* 0x000000746454723c */ /* 0x050ff00000001854 */
[C---:B------:R-:W-:Y:S08]  /*e590*/  HMMA.16816.F32 R88, R100.reuse, R118, R88 ;  /* 0x000000766458723c */ /* 0x040ff00000001858 */
[C---:B-1----:R-:W-:Y:S08]  /*e5a0*/  HMMA.16816.F32 R92, R100.reuse, R104, R92 ;  /* 0x00000068645c723c */ /* 0x042ff0000000185c */
[----:B------:R-:W-:Y:S08]  /*e5b0*/  HMMA.16816.F32 R96, R100, R106, R96 ;  /* 0x0000006a6460723c */ /* 0x000ff00000001860 */
[C---:B------:R-:W-:Y:S01]  /*e5c0*/  HMMA.16816.F32 R128, R136.reuse, R124, R4 ;  /* 0x0000007c8880723c */ /* 0x040fe20000001804 */
[----:B------:R-:W1:Y:S07]  /*e5d0*/  LDSM.16.MT88.4 R4, [R198+0x11800] ;  /* 0x01180000c604783b */ /* 0x000e6e0000004200 */
[C---:B------:R-:W-:Y:S01]  /*e5e0*/  HMMA.16816.F32 R124, R136.reuse, R126, R8 ;  /* 0x0000007e887c723c */ /* 0x040fe20000001808 */
[----:B------:R-:W3:Y:S07]  /*e5f0*/  LDSM.16.MT88.4 R8, [R197+0x11800] ;  /* 0x01180000c508783b */ /* 0x000eee0000004200 */
[C---:B--2---:R-:W-:Y:S01]  /*e600*/  HMMA.16816.F32 R120, R136.reuse, R108, R12 ;  /* 0x0000006c8878723c */ /* 0x044fe2000000180c */
[----:B------:R-:W2:Y:S07]  /*e610*/  LDSM.16.MT88.4 R12, [R196+0x11800] ;  /* 0x01180000c40c783b */ /* 0x000eae0000004200 */
[C---:B------:R-:W-:Y:S08]  /*e620*/  HMMA.16816.F32 R116, R136.reuse, R110, R16 ;  /* 0x0000006e8874723c */ /* 0x040ff00000001810 */
        /* <DEDUP_REMOVED lines=14> */
[C---:B-1----:R-:W-:Y:S07]  /*e710*/  HMMA.16816.F32 R76, R136.reuse, R4, R76 ;  /* 0x00000004884c723c */ /* 0x042fee000000184c */
[----:B------:R-:W-:Y:S01]  /*e720*/  FADD.FTZ R5, R169, R170 ;  /* 0x000000aaa9057221 */ /* 0x000fe20000010000 */
[C---:B------:R-:W-:Y:S04]  /*e730*/  HMMA.16816.F32 R80, R136.reuse, R6, R80 ;  /* 0x000000068850723c */ /* 0x040fe80000001850 */
[----:B------:R-:W-:Y:S04]  /*e740*/  FADD.FTZ R5, R168, R5 ;  /* 0x00000005a8057221 */ /* 0x000fe80000010000 */
[C---:B---3--:R-:W-:Y:S04]  /*e750*/  HMMA.16816.F32 R84, R136.reuse, R8, R84 ;  /* 0x000000088854723c */ /* 0x048fe80000001854 */
[----:B------:R-:W-:Y:S04]  /*e760*/  FADD.FTZ R178, R178, R5 ;  /* 0x00000005b2b27221 */ /* 0x000fe80000010000 */
[C---:B------:R-:W-:Y:S04]  /*e770*/  HMMA.16816.F32 R88, R136.reuse, R10, R88 ;  /* 0x0000000a8858723c */ /* 0x040fe80000001858 */
[----:B------:R-:W-:Y:S04]  /*e780*/  FADD.FTZ R179, R179, R178 ;  /* 0x000000b2b3b37221 */ /* 0x000fe80000010000 */
[----:B------:R-:W-:Y:S01]  /*e790*/  FADD.FTZ R182, R182, R179 ;  /* 0x000000b3b6b67221 */ /* 0x000fe20000010000 */
[C---:B--2---:R-:W-:Y:S03]  /*e7a0*/  HMMA.16816.F32 R92, R136.reuse, R12, R92 ;  /* 0x0000000c885c723c */ /* 0x044fe6000000185c */
[----:B------:R-:W-:Y:S04]  /*e7b0*/  FADD.FTZ R183, R183, R182 ;  /* 0x000000b6b7b77221 */ /* 0x000fe80000010000 */
[----:B------:R-:W-:Y:S01]  /*e7c0*/  FADD.FTZ R240, R240, R183 ;  /* 0x000000b7f0f07221 */ /* 0x000fe20000010000 */
[----:B------:R-:W-:Y:S04]  /*e7d0*/  HMMA.16816.F32 R96, R136, R14, R96 ;  /* 0x0000000e8860723c */ /* 0x000fe80000001860 */
[----:B------:R-:W-:Y:S04]  /*e7e0*/  FADD.FTZ R241, R241, R240 ;  /* 0x000000f0f1f17221 */ /* 0x000fe80000010000 */
[----:B------:R-:W-:Y:S04]  /*e7f0*/  FADD.FTZ R236, R236, R241 ;  /* 0x000000f1ecec7221 */ /* 0x000fe80000010000 */
[----:B------:R-:W-:Y:S04]  /*e800*/  FADD.FTZ R237, R237, R236 ;  /* 0x000000eceded7221 */ /* 0x000fe80000010000 */
[----:B------:R-:W-:Y:S04]  /*e810*/  FADD.FTZ R234, R234, R237 ;  /* 0x000000edeaea7221 */ /* 0x000fe80000010000 */
[----:B------:R-:W-:Y:S04]  /*e820*/  FADD.FTZ R233, R233, R234 ;  /* 0x000000eae9e97221 */ /* 0x000fe80000010000 */
[----:B------:R-:W-:Y:S04]  /*e830*/  FADD.FTZ R134, R134, R233 ;  /* 0x000000e986867221 */ /* 0x000fe80000010000 */
[----:B------:R-:W-:Y:S01]  /*e840*/  FADD.FTZ R227, R133, R134 ;  /* 0x0000008685e37221 */ /* 0x000fe20000010000 */
[----:B------:R-:W-:-:S05]  /*e850*/  @P1 BRA `(.L_x_794) ;  /* 0xffffc52000001947 */ /* 0x000fca000383ffff */
.L_x_790:
        /* <DEDUP_REMOVED lines=223> */
[----:B------:R-:W-:Y:S04]  /*f650*/  STS [R27], R100 ;  /* 0x000000641b007388 */ /* 0x000fe80000000800 */
[----:B------:R-:W-:Y:S04]  /*f660*/  STS [R27+0x400], R102 ;  /* 0x000400661b007388 */ /* 0x000fe80000000800 */
        /* <DEDUP_REMOVED lines=12> */
[----:B------:R3:W-:Y:S04]  /*f730*/  STS [R25+0x2000], R60 ;  /* 0x0020003c19007388 */ /* 0x0007e80000000800 */
        /* <DEDUP_REMOVED lines=72> */
.L_x_796:
[----:B--2---:R-:W-:Y:S05]  /*fbc0*/  BSYNC B0 ;  /* 0x0000000000007941 */ /* 0x004fea0003800000 */
.L_x_795:
        /* <DEDUP_REMOVED lines=36> */
.L_x_798:
[----:B------:R-:W-:Y:S05]  /*fe10*/  BSYNC B0 ;  /* 0x0000000000007941 */ /* 0x000fea0003800000 */
.L_x_797:
        /* <DEDUP_REMOVED lines=20> */
.L_x_800:
[----:B------:R-:W-:Y:S05]  /*ff60*/  BSYNC B0 ;  /* 0x0000000000007941 */ /* 0x000fea0003800000 */
.L_x_799:
        /* <DEDUP_REMOVED lines=20> */
.L_x_802:
[----:B------:R-:W-:Y:S05]  /*100b0*/  BSYNC B0 ;  /* 0x0000000000007941 */ /* 0x000fea0003800000 */
.L_x_801:
        /* <DEDUP_REMOVED lines=20> */
.L_x_803:
        /* <DEDUP_REMOVED lines=16> */
.L_x_4099:


//--------------------- .text._ZN5flash24flash_fwd_splitkv_kernelI23Flash_fwd_kernel_traitsILi192ELi64ELi64ELi4ELb0ELb0EN7cutlass6half_tE19Flash_kernel_traitsILi192ELi64ELi64ELi4ES3_EELb1ELb0ELb0ELb0ELb0ELb0ELb0ELb1EEEvNS_16Flash_fwd_paramsE --------------------------
	.section	.text._ZN5flash24flash_fwd_splitkv_kernelI23Flash_fwd_kernel_traitsILi192ELi64ELi64ELi4ELb0ELb0EN7cutlass6half_tE19Flash_kernel_traitsILi192ELi64ELi64ELi4ES3_EELb1ELb0ELb0ELb0ELb0ELb0ELb0ELb1EEEvNS_16Flash_fwd_paramsE,"ax",@progbits
	.sectioninfo	@"SHI_REGISTERS=229"
	.align	128
        .global         _ZN5flash24flash_fwd_splitkv_kernelI23Flash_fwd_kernel_traitsILi192ELi64ELi64ELi4ELb0ELb0EN7cutlass6half_tE19Flash_kernel_traitsILi192ELi64ELi64ELi4ES3_EELb1ELb0ELb0ELb0ELb0ELb0ELb0ELb1EEEvNS_16Flash_fwd_paramsE
        .type           _ZN5flash24flash_fwd_splitkv_kernelI23Flash_fwd_kernel_traitsILi192ELi64ELi64ELi4ELb0ELb0EN7cutlass6half_tE19Flash_kernel_traitsILi192ELi64ELi64ELi4ES3_EELb1ELb0ELb0ELb0ELb0ELb0ELb0ELb1EEEvNS_16Flash_fwd_paramsE,@function
        .size           _ZN5flash24flash_fwd_splitkv_kernelI23Flash_fwd_kernel_traitsILi192ELi64ELi64ELi4ELb0ELb0EN7cutlass6half_tE19Flash_kernel_traitsILi192ELi64ELi64ELi4ES3_EELb1ELb0ELb0ELb0ELb0ELb0ELb0ELb1EEEvNS_16Flash_fwd_paramsE,(.L_x_4100 - _ZN5flash24flash_fwd_splitkv_kernelI23Flash_fwd_kernel_traitsILi192ELi64ELi64ELi4ELb0ELb0EN7cutlass6half_tE19Flash_kernel_traitsILi192ELi64ELi64ELi4ES3_EELb1ELb0ELb0ELb0ELb0ELb0ELb0ELb1EEEvNS_16Flash_fwd_paramsE)
        .other          _ZN5flash24flash_fwd_splitkv_kernelI23Flash_fwd_kernel_traitsILi192ELi64ELi64ELi4ELb0ELb0EN7cutlass6half_tE19Flash_kernel_traitsILi192ELi64ELi64ELi4ES3_EELb1ELb0ELb0ELb0ELb0ELb0ELb0ELb1EEEvNS_16Flash_fwd_paramsE,@"STO_CUDA_ENTRY STV_DEFAULT"
_ZN5flash24flash_fwd_splitkv_kernelI23Flash_fwd_kernel_traitsILi192ELi64ELi64ELi4ELb0ELb0EN7cutlass6half_tE19Flash_kernel_traitsILi192ELi64ELi64ELi4ES3_EELb1ELb0ELb0ELb0ELb0ELb0ELb0ELb1EEEvNS_16Flash_fwd_paramsE:
.text._ZN5flash24flash_fwd_splitkv_kernelI23Flash_fwd_kernel_traitsILi192ELi64ELi64ELi4ELb0ELb0EN7cutlass6half_tE19Flash_kernel_traitsILi192ELi64ELi64ELi4ES3_EELb1ELb0ELb0ELb0ELb0ELb0ELb0ELb1EEEvNS_16Flash_fwd_paramsE:
[----:B------:R-:W-:Y:S02]  /*0000*/  MOV R1, c[0x0][0x28] ;  /* 0x00000a0000017a02 */ /* 0x000fe40000000f00 */
[----:B------:R-:W1:Y:S01]  /*0010*/  S2R R2, SR_CTAID.Y ;  /* 0x0000000000027919 */ /* 0x000e620000002600 */
[----:B------:R-:W2:Y:S01]  /*0020*/  LDC.U8 R0, c[0x0][0x312] ;  /* 0x0000c480ff007b82 */ /* 0x000ea20000000000 */
[----:B------:R-:W-:Y:S01]  /*0030*/  ISETP.NE.U32.AND P1, PT, RZ, c[0x0][0x240], PT ;  /* 0x00009000ff007a0c */ /* 0x000fe20003f25070 */
[----:B------:R-:W-:Y:S01]  /*0040*/  IMAD.MOV.U32 R99, RZ, RZ, 0x4 ;  /* 0x00000004ff637424 */ /* 0x000fe200078e00ff */
[----:B------:R-:W-:Y:S01]  /*0050*/  ISETP.NE.U32.AND P5, PT, RZ, c[0x0][0x250], PT ;  /* 0x00009400ff007a0c */ /* 0x000fe20003fa5070 */
[----:B------:R-:W-:Y:S01]  /*0060*/  IMAD.MOV.U32 R204, RZ, RZ, -0x1 ;  /* 0xffffffffffcc7424 */ /* 0x000fe200078e00ff */
[----:B------:R-:W-:Y:S01]  /*0070*/  ISETP.NE.AND.EX P1, PT, RZ, c[0x0][0x244], PT, P1 ;  /* 0x00009100ff007a0c */ /* 0x000fe20003f25310 */
[----:B------:R-:W-:Y:S01]  /*0080*/  ULDC.64 UR6, c[0x0][0x118] ;  /* 0x0000460000067ab9 */ /* 0x000fe20000000a00 */
[----:B------:R-:W-:Y:S02]  /*0090*/  ISETP.NE.AND.EX P5, PT, RZ, c[0x0][0x254], PT, P5 ;  /* 0x00009500ff007a0c */ /* 0x000fe40003fa5350 */
[----:B------:R-:W-:Y:S01]  /*00a0*/  ISETP.EQ.U32.AND P0, PT, RZ, c[0x0][0x248], PT ;  /* 0x00009200ff007a0c */ /* 0x000fe20003f02070 */
[----:B-1----:R-:W-:Y:S01]  /*00b0*/  IMAD.WIDE R4, R2, R99, c[0x0][0x240] ;  /* 0x0000900002047625 */ /* 0x002fe200078e0263 */
[----:B--2---:R-:W-:-:S03]  /*00c0*/  ISETP.NE.AND P2, PT, R0, RZ, PT ;  /* 0x000000ff0000720c */ /* 0x004fc60003f45270 */
[----:B------:R-:W-:-:S04]  /*00d0*/  IMAD.MOV.U32 R0, RZ, RZ, RZ ;  /* 0x000000ffff007224 */ /* 0x000fc800078e00ff */
[----:B------:R-:W2:Y:S01]  /*00e0*/  @P1 LDG.E R204, [R4.64] ;  /* 0x0000000604cc1981 */ /* 0x000ea2000c1e1900 */
[CC--:B------:R-:W-:Y:S01]  /*00f0*/  IMAD.WIDE R162, R2.reuse, R99.reuse, c[0x0][0x250] ;  /* 0x0000940002a27625 */ /* 0x0c0fe200078e0263 */
[----:B------:R-:W-:Y:S02]  /*0100*/  ISETP.EQ.OR.EX P0, PT, RZ, c[0x0][0x24c], !P2, P0 ;  /* 0x00009300ff007a0c */ /* 0x000fe40005702700 */
[----:B------:R-:W2:Y:S04]  /*0110*/  @P1 LDG.E R203, [R4.64+0x4] ;  /* 0x0000040604cb1981 */ /* 0x000ea8000c1e1900 */
[----:B------:R1:W5:Y:S01]  /*0120*/  @P5 LDG.E R0, [R162.64] ;  /* 0x00000006a2005981 */ /* 0x000362000c1e1900 */
[----:B------:R-:W-:Y:S02]  /*0130*/  IMAD.MOV.U32 R17, RZ, RZ, -0x1 ;  /* 0xffffffffff117424 */ /* 0x000fe400078e00ff */
[----:B------:R-:W-:Y:S01]  /*0140*/  IMAD.WIDE R8, R2, R99, c[0x0][0x248] ;  /* 0x0000920002087625 */ /* 0x000fe200078e0263 */
[----:B------:R-:W3:Y:S04]  /*0150*/  S2R R27, SR_CTAID.X ;  /* 0x00000000001b7919 */ /* 0x000ee80000002500 */
[----:B------:R1:W5:Y:S01]  /*0160*/  @!P0 LDG.E R17, [R8.64] ;  /* 0x0000000608118981 */ /* 0x000362000c1e1900 */
[----:B------:R-:W-:-:S03]  /*0170*/  ISETP.NE.U32.AND P0, PT, RZ, c[0x0][0x248], PT ;  /* 0x00009200ff007a0c */ /* 0x000fc60003f05070 */
[----:B------:R-:W4:Y:S01]  /*0180*/  S2R R158, SR_CTAID.Z ;  /* 0x00000000009e7919 */ /* 0x000f220000002700 */
[----:B------:R-:W-:Y:S02]  /*0190*/  ISETP.NE.AND.EX P0, PT, RZ, c[0x0][0x24c], PT, P0 ;  /* 0x00009300ff007a0c */ /* 0x000fe40003f05300 */
[----:B------:R-:W-:-:S04]  /*01a0*/  MOV R3, R2 ;  /* 0x0000000200037202 */ /* 0x000fc80000000f00 */
[--C-:B------:R-:W-:Y:S01]  /*01b0*/  SHF.R.S32.HI R6, RZ, 0x1f, R3.reuse ;  /* 0x0000001fff067819 */ /* 0x100fe20000011403 */
[----:B------:R-:W-:Y:S02]  /*01c0*/  IMAD.MOV.U32 R11, RZ, RZ, R3 ;  /* 0x000000ffff0b7224 */ /* 0x000fe400078e0003 */
[----:B--2---:R-:W-:Y:S01]  /*01d0*/  @P1 IMAD.IADD R203, R203, 0x1, -R204 ;  /* 0x00000001cbcb1824 */ /* 0x004fe200078e0acc */
[----:B------:R-:W-:-:S03]  /*01e0*/  @!P1 MOV R203, c[0x0][0x214] ;  /* 0x0000850000cb9a02 */ /* 0x000fc60000000f00 */
[----:B------:R-:W-:Y:S05]  /*01f0*/  @!P0 BRA `(.L_x_804) ;  /* 0x0000004000008947 */ /* 0x000fea0003800000 */
[----:B-1-34-:R-:W2:Y:S02]  /*0200*/  @P2 LDG.E R4, [R8.64+0x4] ;  /* 0x0000040608042981 */ /* 0x01aea4000c1e1900 */
[----:B--2--5:R-:W-:-:S06]  /*0210*/  @P2 IADD3 R69, R4, -R17, RZ ;  /* 0x8000001104452210 */ /* 0x024fcc0007ffe0ff */
[----:B------:R1:W5:Y:S01]  /*0220*/  @!P2 LDG.E R69, [R8.64] ;  /* 0x000000060845a981 */ /* 0x000362000c1e1900 */
[----:B------:R-:W-:Y:S05]  /*0230*/  BRA `(.L_x_805) ;  /* 0x0000001000007947 */ /* 0x000fea0003800000 */
.L_x_804:
[----:B-1-34-:R-:W-:Y:S02]  /*0240*/  MOV R69, c[0x0][0x218] ;  /* 0x0000860000457a02 */ /* 0x01afe40000000f00 */
.L_x_805:
[----:B------:R-:W-:-:S04]  /*0250*/  ISETP.NE.U32.AND P2, PT, RZ, c[0x0][0x258], PT ;  /* 0x00009600ff007a0c */ /* 0x000fc80003f45070 */
[----:B------:R-:W-:-:S13]  /*0260*/  ISETP.NE.AND.EX P2, PT, RZ, c[0x0][0x25c], PT, P2 ;  /* 0x00009700ff007a0c */ /* 0x000fda0003f45320 */
[----:B-1----:R-:W-:-:S05]  /*0270*/  @P2 IMAD.WIDE R8, R2, R99, c[0x0][0x258] ;  /* 0x0000960002082625 */ /* 0x002fca00078e0263 */
[----:B------:R-:W2:Y:S01]  /*0280*/  @P2 LDG.E R5, [R8.64] ;  /* 0x0000000608052981 */ /* 0x000ea2000c1e1900 */
[----:B------:R-:W-:Y:S01]  /*0290*/  IMAD.SHL.U32 R60, R27, 0x40, RZ ;  /* 0x000000401b3c7824 */ /* 0x000fe200078e00ff */
[----:B------:R-:W-:Y:S01]  /*02a0*/  @!P2 ISETP.NE.U32.AND P1, PT, RZ, c[0x0][0x268], PT ;  /* 0x00009a00ff00aa0c */ /* 0x000fe20003f25070 */
[----:B-----5:R-:W-:-:S03]  /*02b0*/  IMAD.IADD R69, R69, 0x1, -R0 ;  /* 0x0000000145457824 */ /* 0x020fc600078e0a00 */
[----:B------:R-:W-:Y:S02]  /*02c0*/  ISETP.GT.AND P0, PT, R203, R60, PT ;  /* 0x0000003ccb00720c */ /* 0x000fe40003f04270 */
[----:B------:R-:W-:-:S04]  /*02d0*/  @!P2 ISETP.NE.AND.EX P1, PT, RZ, c[0x0][0x26c], PT, P1 ;  /* 0x00009b00ff00aa0c */ /* 0x000fc80003f25310 */
[----:B------:R-:W-:Y:S01]  /*02e0*/  @!P2 SEL R4, RZ, c[0x0][0x21c], !P1 ;  /* 0x00008700ff04aa07 */ /* 0x000fe20004800000 */
[----:B--2---:R-:W-:-:S04]  /*02f0*/  @P2 IMAD.IADD R62, R5, 0x1, -R0 ;  /* 0x00000001053e2824 */ /* 0x004fc800078e0a00 */
[----:B------:R-:W-:Y:S02]  /*0300*/  @!P2 IMAD.IADD R62, R69, 0x1, R4 ;  /* 0x00000001453ea824 */ /* 0x000fe400078e0204 */
[----:B------:R-:W-:Y:S05]  /*0310*/  @!P0 EXIT ;  /* 0x000000000000894d */ /* 0x000fea0003800000 */
[----:B------:R-:W-:Y:S01]  /*0320*/  IMAD.MOV.U32 R10, RZ, RZ, c[0x0][0x218] ;  /* 0x00008600ff0a7624 */ /* 0x000fe200078e00ff */
[----:B------:R-:W-:Y:S01]  /*0330*/  IADD3 R5, -R203, 0x7f, R60 ;  /* 0x0000007fcb057810 */ /* 0x000fe20007ffe13c */
[----:B------:R-:W1:Y:S01]  /*0340*/  S2R R129, SR_TID.X ;  /* 0x0000000000817919 */ /* 0x000e620000002100 */
[----:B------:R-:W-:Y:S02]  /*0350*/  IADD3 R8, R62, 0x3f, RZ ;  /* 0x0000003f3e087810 */ /* 0x000fe40007ffe0ff */
[----:B------:R-:W-:Y:S02]  /*0360*/  IADD3 R10, R10, 0x3f, RZ ;  /* 0x0000003f0a0a7810 */ /* 0x000fe40007ffe0ff */
[----:B------:R-:W-:Y:S02]  /*0370*/  IADD3 R5, R5, c[0x0][0x2e8], R62 ;  /* 0x0000ba0005057a10 */ /* 0x000fe40007ffe03e */
[----:B------:R-:W-:-:S02]  /*0380*/  SHF.R.S32.HI R7, RZ, 0x1f, R8 ;  /* 0x0000001fff077819 */ /* 0x000fc40000011408 */
[----:B------:R-:W-:Y:S02]  /*0390*/  SHF.R.S32.HI R9, RZ, 0x1f, R10 ;  /* 0x0000001fff097819 */ /* 0x000fe4000001140a */
[----:B------:R-:W-:Y:S02]  /*03a0*/  SHF.R.S32.HI R4, RZ, 0x1f, R5 ;  /* 0x0000001fff047819 */ /* 0x000fe40000011405 */
[----:B------:R-:W-:Y:S02]  /*03b0*/  LEA.HI R7, R7, R8, RZ, 0x6 ;  /* 0x0000000807077211 */ /* 0x000fe400078f30ff */
[----:B------:R-:W-:Y:S02]  /*03c0*/  LEA.HI R9, R9, R10, RZ, 0x6 ;  /* 0x0000000a09097211 */ /* 0x000fe400078f30ff */
[----:B------:R-:W-:Y:S02]  /*03d0*/  LEA.HI R4, R4, R5, RZ, 0x6 ;  /* 0x0000000504047211 */ /* 0x000fe400078f30ff */
[----:B------:R-:W-:-:S02]  /*03e0*/  SHF.R.S32.HI R7, RZ, 0x6, R7 ;  /* 0x00000006ff077819 */ /* 0x000fc40000011407 */
[----:B------:R-:W-:Y:S02]  /*03f0*/  SHF.R.S32.HI R8, RZ, 0x6, R9 ;  /* 0x00000006ff087819 */ /* 0x000fe40000011409 */
        /* <DEDUP_REMOVED lines=14> */
[----:B------:R-:W-:Y:S01]  /*04e0*/  IMAD.IADD R129, R129, 0x1, -R2 ;  /* 0x0000000181817824 */ /* 0x000fe200078e0a02 */
[----:B------:R-:W-:Y:S01]  /*04f0*/  SHF.R.S32.HI R15, RZ, 0x1f, R158 ;  /* 0x0000001fff0f7819 */ /* 0x000fe2000001149e */
[----:B------:R-:W-:-:S03]  /*0500*/  @P0 IMAD.WIDE.U32 R8, R204, c[0x0][0x1e8], RZ ;  /* 0x00007a00cc080a25 */ /* 0x000fc600078e00ff */
[----:B------:R-:W-:Y:S01]  /*0510*/  SHF.L.U32 R4, R129, 0x3, RZ ;  /* 0x0000000381047819 */ /* 0x000fe200000006ff */
[----:B------:R-:W-:Y:S02]  /*0520*/  @!P0 IMAD R2, R6, c[0x0][0x1e0], RZ ;  /* 0x0000780006028a24 */ /* 0x000fe400078e02ff */
[----:B------:R-:W-:Y:S01]  /*0530*/  @!P0 IMAD.WIDE.U32 R12, R3, c[0x0][0x1e0], RZ ;  /* 0x00007800030c8a25 */ /* 0x000fe200078e00ff */
[----:B------:R-:W-:-:S03]  /*0540*/  SHF.R.S32.HI R5, RZ, 0x1f, R4 ;  /* 0x0000001fff057819 */ /* 0x000fc60000011404 */
[----:B------:R-:W-:Y:S02]  /*0550*/  @P0 IMAD R7, R204, c[0x0][0x1ec], R9 ;  /* 0x00007b00cc070a24 */ /* 0x000fe400078e0209 */
[----:B------:R-:W-:Y:S01]  /*0560*/  @P0 IMAD.MOV.U32 R6, RZ, RZ, R8 ;  /* 0x000000ffff060224 */ /* 0x000fe200078e0008 */
[----:B------:R-:W-:Y:S01]  /*0570*/  @!P0 MOV R6, R12 ;  /* 0x0000000c00068202 */ /* 0x000fe20000000f00 */
[----:B------:R-:W-:Y:S02]  /*0580*/  @!P0 IMAD R2, R3, c[0x0][0x1e4], R2 ;  /* 0x0000790003028a24 */ /* 0x000fe400078e0202 */
[----:B------:R-:W-:-:S04]  /*0590*/  IMAD.WIDE.U32 R8, R60, c[0x0][0x1e8], R4 ;  /* 0x00007a003c087a25 */ /* 0x000fc800078e0004 */
[----:B------:R-:W-:Y:S01]  /*05a0*/  @!P0 IMAD.IADD R7, R13, 0x1, R2 ;  /* 0x000000010d078824 */ /* 0x000fe200078e0202 */
[----:B------:R-:W-:Y:S01]  /*05b0*/  IADD3 R6, P0, R6, R8, RZ ;  /* 0x0000000806067210 */ /* 0x000fe20007f1e0ff */
[----:B------:R-:W-:Y:S02]  /*05c0*/  IMAD R2, R60, c[0x0][0x1ec], R11 ;  /* 0x00007b003c027a24 */ /* 0x000fe400078e020b */
[----:B------:R-:W-:Y:S02]  /*05d0*/  IMAD R15, R15, c[0x0][0x1f0], RZ ;  /* 0x00007c000f0f7a24 */ /* 0x000fe400078e02ff */
[----:B------:R-:W-:Y:S01]  /*05e0*/  IMAD R3, R3, c[0x0][0x1c0], R158 ;  /* 0x0000700003037a24 */ /* 0x000fe200078e029e */
[----:B------:R-:W-:Y:S01]  /*05f0*/  IADD3.X R7, R7, R9, R2, P0, !PT ;  /* 0x0000000907077210 */ /* 0x000fe200007fe402 */
[----:B------:R-:W-:Y:S01]  /*0600*/  IMAD R15, R158, c[0x0][0x1f4], R15 ;  /* 0x00007d009e0f7a24 */ /* 0x000fe200078e020f */
[----:B------:R-:W-:Y:S01]  /*0610*/  ISETP.GE.AND P0, PT, R0, R203, PT ;  /* 0x000000cb0000720c */ /* 0x000fe20003f06270 */
[----:B------:R-:W-:Y:S01]  /*0620*/  IMAD R3, R3, c[0x0][0x214], R60 ;  /* 0x0000850003037a24 */ /* 0x000fe200078e023c */
[----:B------:R-:W-:Y:S01]  /*0630*/  IADD3 R9, R4, 0x40, RZ ;  /* 0x0000004004097810 */ /* 0x000fe20007ffe0ff */
[----:B------:R-:W-:Y:S01]  /*0640*/  IMAD.WIDE.U32 R158, R158, c[0x0][0x1f0], R6 ;  /* 0x00007c009e9e7a25 */ /* 0x000fe200078e0006 */
[----:B------:R-:W-:-:S02]  /*0650*/  SHF.R.S32.HI R6, RZ, 0x1f, R0 ;  /* 0x0000001fff067819 */ /* 0x000fc40000011400 */
[----:B------:R-:W-:Y:S01]  /*0660*/  IADD3 R7, R4, 0x80, RZ ;  /* 0x0000008004077810 */ /* 0x000fe20007ffe0ff */
[----:B------:R-:W-:-:S06]  /*0670*/  IMAD.IADD R15, R159, 0x1, R15 ;  /* 0x000000019f0f7824 */ /* 0x000fcc00078e020f */
        /* <DEDUP_REMOVED lines=14> */
.L_x_808:
[----:B------:R-:W-:Y:S05]  /*0760*/  BSYNC B0 ;  /* 0x0000000000007941 */ /* 0x000fea0003800000 */
.L_x_807:
[----:B------:R-:W-:Y:S01]  /*0770*/  IADD3 R12, R0, 0x10, RZ ;  /* 0x00000010000c7810 */ /* 0x000fe20007ffe0ff */
[----:B------:R-:W-:Y:S03]  /*0780*/  BSSY B0, `(.L_x_809) ;  /* 0x0000013000007945 */ /* 0x000fe60003800000 */
[----:B------:R-:W-:-:S13]  /*0790*/  ISETP.GE.AND P0, PT, R12, R203, PT ;  /* 0x000000cb0c00720c */ /* 0x000fda0003f06270 */
[----:B------:R-:W-:Y:S05]  /*07a0*/  @P0 BRA `(.L_x_810) ;  /* 0x0000010000000947 */ /* 0x000fea0003800000 */
[----:B-1----:R-:W-:Y:S01]  /*07b0*/  IADD3 R11, P0, R0, 0x10, RZ ;  /* 0x00000010000b7810 */ /* 0x002fe20007f1e0ff */
        /* <DEDUP_REMOVED lines=15> */
.L_x_810:
[----:B------:R-:W-:Y:S05]  /*08b0*/  BSYNC B0 ;  /* 0x0000000000007941 */ /* 0x000fea0003800000 */
.L_x_809:
        /* <DEDUP_REMOVED lines=20> */
.L_x_812:
[----:B------:R-:W-:Y:S05]  /*0a00*/  BSYNC B0 ;  /* 0x0000000000007941 */ /* 0x000fea0003800000 */
.L_x_811:
        /* <DEDUP_REMOVED lines=19> */
.L_x_814:
[----:B------:R-:W-:Y:S05]  /*0b40*/  BSYNC B0 ;  /* 0x0000000000007941 */ /* 0x000fea0003800000 */
.L_x_813:
[----:B------:R-:W-:-:S04]  /*0b50*/  ISETP.NE.AND P4, PT, R129, RZ, PT ;  /* 0x000000ff8100720c */ /* 0x000fc80003f85270 */
[-C--:B------:R-:W-:Y:S02]  /*0b60*/  ISETP.GE.OR P3, PT, R0, R203.reuse, P4 ;  /* 0x000000cb0000720c */ /* 0x080fe40002766670 */
[-C--:B------:R-:W-:Y:S02]  /*0b70*/  ISETP.GE.OR P2, PT, R12, R203.reuse, P4 ;  /* 0x000000cb0c00720c */ /* 0x080fe40002746670 */
[-C--:B------:R-:W-:Y:S02]  /*0b80*/  ISETP.GE.OR P1, PT, R10, R203.reuse, P4 ;  /* 0x000000cb0a00720c */ /* 0x080fe40002726670 */
[C---:B------:R-:W-:Y:S02]  /*0b90*/  IADD3 R0, P0, R3.reuse, R0, RZ ;  /* 0x0000000003007210 */ /* 0x040fe40007f1e0ff */
[----:B------:R-:W-:Y:S02]  /*0ba0*/  ISETP.GE.OR P4, PT, R8, R203, P4 ;  /* 0x000000cb0800720c */ /* 0x000fe40002786670 */
[----:B------:R-:W-:-:S02]  /*0bb0*/  LEA.HI.X.SX32 R3, R3, R6, 0x1, P0 ;  /* 0x0000000603037211 */ /* 0x000fc400000f0eff */
[----:B--2---:R-:W-:-:S03]  /*0bc0*/  LEA R4, P0, R0, c[0x0][0x200], 0x2 ;  /* 0x0000800000047a11 */ /* 0x004fc600078010ff */
[----:B------:R-:W-:Y:S01]  /*0bd0*/  @!P2 IMAD.MOV.U32 R2, RZ, RZ, 0x7f800000 ;  /* 0x7f800000ff02a424 */ /* 0x000fe200078e00ff */
[----:B------:R-:W-:Y:S01]  /*0be0*/  LEA.HI.X R5, R0, c[0x0][0x204], R3, 0x2, P0 ;  /* 0x0000810000057a11 */ /* 0x000fe200000f1403 */
[----:B------:R-:W-:Y:S02]  /*0bf0*/  @!P3 IMAD.MOV.U32 R3, RZ, RZ, 0x7f800000 ;  /* 0x7f800000ff03b424 */ /* 0x000fe400078e00ff */
[----:B------:R-:W-:Y:S02]  /*0c00*/  @!P1 IMAD.MOV.U32 R0, RZ, RZ, 0x7f800000 ;  /* 0x7f800000ff009424 */ /* 0x000fe400078e00ff */
[----:B------:R2:W-:Y:S04]  /*0c10*/  @!P2 STG.E [R4.64+0x40], R2 ;  /* 0x000040020400a986 */ /* 0x0005e8000c101906 */
[----:B------:R2:W-:Y:S04]  /*0c20*/  @!P3 STG.E [R4.64], R3 ;  /* 0x000000030400b986 */ /* 0x0005e8000c101906 */
[----:B------:R2:W-:Y:S01]  /*0c30*/  @!P1 STG.E [R4.64+0x80], R0 ;  /* 0x0000800004009986 */ /* 0x0005e2000c101906 */
[----:B------:R-:W-:Y:S05]  /*0c40*/  @P4 EXIT ;  /* 0x000000000000494d */ /* 0x000fea0003800000 */
[----:B--2---:R-:W-:-:S05]  /*0c50*/  MOV R3, 0x7f800000 ;  /* 0x7f80000000037802 */ /* 0x004fca0000000f00 */
[----:B------:R-:W-:Y:S01]  /*0c60*/  STG.E [R4.64+0xc0], R3 ;  /* 0x0000c00304007986 */ /* 0x000fe2000c101906 */
[----:B------:R-:W-:Y:S05]  /*0c70*/  EXIT ;  /* 0x000000000000794d */ /* 0x000fea0003800000 */
.L_x_806:
[----:B-1----:R-:W-:Y:S02]  /*0c80*/  ISETP.NE.U32.AND P0, PT, RZ, c[0x0][0x2b8], PT ;  /* 0x0000ae00ff007a0c */ /* 0x002fe40003f05070 */
[----:B------:R-:W-:Y:S02]  /*0c90*/  ISETP.NE.U32.AND P1, PT, RZ, c[0x0][0x2c0], PT ;  /* 0x0000b000ff007a0c */ /* 0x000fe40003f25070 */
[----:B------:R-:W-:Y:S02]  /*0ca0*/  ISETP.NE.AND.EX P0, PT, RZ, c[0x0][0x2bc], PT, P0 ;  /* 0x0000af00ff007a0c */ /* 0x000fe40003f05300 */
[----:B------:R-:W-:-:S11]  /*0cb0*/  ISETP.NE.AND.EX P1, PT, RZ, c[0x0][0x2c4], PT, P1 ;  /* 0x0000b100ff007a0c */ /* 0x000fd60003f25310 */
[----:B------:R-:W-:-:S04]  /*0cc0*/  @P0 IMAD.WIDE R8, R2, R99, c[0x0][0x2b8] ;  /* 0x0000ae0002080625 */ /* 0x000fc800078e0263 */
[----:B------:R-:W-:Y:S01]  /*0cd0*/  @P1 IMAD R2, R6, c[0x0][0x2c8], RZ ;  /* 0x0000b20006021a24 */ /* 0x000fe200078e02ff */
[----:B------:R-:W-:Y:S01]  /*0ce0*/  CS2R R206, SRZ ;  /* 0x0000000000ce7805 */ /* 0x000fe2000001ff00 */
[C---:B------:R-:W-:Y:S01]  /*0cf0*/  @P1 IMAD.WIDE.U32 R4, R11.reuse, c[0x0][0x2c8], RZ ;  /* 0x0000b2000b041a25 */ /* 0x040fe200078e00ff */
[----:B------:R1:W5:Y:S01]  /*0d00*/  @P0 LDG.E R3, [R8.64] ;  /* 0x0000000608030981 */ /* 0x000362000c1e1900 */
[----:B------:R-:W-:Y:S02]  /*0d10*/  PLOP3.LUT P3, PT, PT, PT, PT, 0x8, 0x0 ;  /* 0x000000000000781c */ /* 0x000fe40003f6e170 */
[----:B------:R-:W-:Y:S01]  /*0d20*/  @P1 IMAD R2, R11, c[0x0][0x2cc], R2 ;  /* 0x0000b3000b021a24 */ /* 0x000fe200078e0202 */
[----:B------:R-:W-:-:S03]  /*0d30*/  @P1 LEA R206, P0, R4, c[0x0][0x2c0], 0x2 ;  /* 0x0000b00004ce1a11 */ /* 0x000fc600078010ff */
[----:B------:R-:W-:-:S05]  /*0d40*/  @P1 IMAD.IADD R2, R5, 0x1, R2 ;  /* 0x0000000105021824 */ /* 0x000fca00078e0202 */
[----:B------:R-:W-:-:S04]  /*0d50*/  @P1 SHF.L.U64.HI R2, R4, 0x2, R2 ;  /* 0x0000000204021819 */ /* 0x000fc80000010202 */
[----:B------:R-:W-:Y:S02]  /*0d60*/  @P1 IADD3.X R207, R2, c[0x0][0x2c4], RZ, P0, !PT ;  /* 0x0000b10002cf1a10 */ /* 0x000fe400007fe4ff */
[----:B------:R-:W-:-:S04]  /*0d70*/  @P1 ISETP.NE.U32.AND P0, PT, R206, RZ, PT ;  /* 0x000000ffce00120c */ /* 0x000fc80003f05070 */
[----:B------:R-:W-:-:S13]  /*0d80*/  @P1 ISETP.NE.AND.EX P3, PT, R207, RZ, PT, P0 ;  /* 0x000000ffcf00120c */ /* 0x000fda0003f65300 */
[----:B------:R-:W-:Y:S05]  /*0d90*/  @!P3 BRA `(.L_x_815) ;  /* 0x000004800000b947 */ /* 0x000fea0003800000 */
[----:B-1----:R-:W-:Y:S02]  /*0da0*/  IABS R2, c[0x0][0x2d0] ;  /* 0x0000b40000027a13 */ /* 0x002fe40000000000 */
[----:B------:R-:W-:Y:S02]  /*0db0*/  LEA R116, R134, 0xffffffc0, 0x6 ;  /* 0xffffffc086747811 */ /* 0x000fe400078e30ff */
[----:B------:R-:W1:Y:S08]  /*0dc0*/  I2F.RP R0, R2 ;  /* 0x0000000200007306 */ /* 0x000e700000209400 */
[----:B-1----:R-:W1:Y:S02]  /*0dd0*/  MUFU.RCP R8, R0 ;  /* 0x0000000000087308 */ /* 0x002e640000001000 */
[----:B-1----:R-:W-:-:S06]  /*0de0*/  IADD3 R8, R8, 0xffffffe, RZ ;  /* 0x0ffffffe08087810 */ /* 0x002fcc0007ffe0ff */
[----:B------:R-:W1:Y:S02]  /*0df0*/  F2I.FTZ.U32.TRUNC.NTZ R9, R8 ;  /* 0x0000000800097305 */ /* 0x000e64000021f000 */
[----:B-1---5:R-:W-:Y:S02]  /*0e00*/  IMAD.MOV R3, RZ, RZ, -R9 ;  /* 0x000000ffff037224 */ /* 0x022fe400078e0a09 */
[----:B------:R-:W-:Y:S02]  /*0e10*/  IMAD.MOV.U32 R8, RZ, RZ, RZ ;  /* 0x000000ffff087224 */ /* 0x000fe400078e00ff */
[----:B------:R-:W-:Y:S01]  /*0e20*/  IMAD R4, R3, R2, RZ ;  /* 0x0000000203047224 */ /* 0x000fe200078e02ff */
[----:B------:R-:W-:-:S03]  /*0e30*/  IABS R3, R116 ;  /* 0x0000007400037213 */ /* 0x000fc60000000000 */
        /* <DEDUP_REMOVED lines=11> */
[----:B------:R-:W-:-:S05]  /*0ef0*/  @P2 IADD3 R4, R4, 0x1, RZ ;  /* 0x0000000104042810 */ /* 0x000fca0007ffe0ff */
[----:B------:R-:W-:-:S05]  /*0f00*/  IMAD.MOV.U32 R3, RZ, RZ, R4 ;  /* 0x000000ffff037224 */ /* 0x000fca00078e0004 */
[----:B------:R-:W-:Y:S02]  /*0f10*/  @!P0 IADD3 R3, -R3, RZ, RZ ;  /* 0x000000ff03038210 */ /* 0x000fe40007ffe1ff */
[----:B------:R-:W-:-:S05]  /*0f20*/  @!P1 LOP3.LUT R3, RZ, c[0x0][0x2d0], RZ, 0x33, !PT ;  /* 0x0000b400ff039a12 */ /* 0x000fca00078e33ff */
[----:B------:R-:W-:-:S05]  /*0f30*/  IMAD.WIDE R12, R3, 0x4, R206 ;  /* 0x00000004030c7825 */ /* 0x000fca00078e02ce */
[----:B------:R-:W2:Y:S01]  /*0f40*/  LDG.E R0, [R12.64] ;  /* 0x000000060c007981 */ /* 0x000ea2000c1e1900 */
[----:B------:R-:W-:Y:S01]  /*0f50*/  IABS R2, c[0x0][0x1c8] ;  /* 0x0000720000027a13 */ /* 0x000fe20000000000 */
[----:B------:R-:W-:-:S03]  /*0f60*/  IMAD.MOV R3, RZ, RZ, -R3 ;  /* 0x000000ffff037224 */ /* 0x000fc600078e0a03 */
[----:B------:R-:W1:Y:S08]  /*0f70*/  I2F.RP R10, R2 ;  /* 0x00000002000a7306 */ /* 0x000e700000209400 */
[----:B-1----:R-:W1:Y:S02]  /*0f80*/  MUFU.RCP R9, R10 ;  /* 0x0000000a00097308 */ /* 0x002e640000001000 */
[----:B-1----:R-:W-:-:S06]  /*0f90*/  IADD3 R9, R9, 0xffffffe, RZ ;  /* 0x0ffffffe09097810 */ /* 0x002fcc0007ffe0ff */
[----:B------:R-:W1:Y:S02]  /*0fa0*/  F2I.FTZ.U32.TRUNC.NTZ R9, R9 ;  /* 0x0000000900097305 */ /* 0x000e64000021f000 */
[----:B-1----:R-:W-:-:S04]  /*0fb0*/  IMAD.MOV R4, RZ, RZ, -R9 ;  /* 0x000000ffff047224 */ /* 0x002fc800078e0a09 */
[----:B------:R-:W-:Y:S01]  /*0fc0*/  IMAD R5, R4, R2, RZ ;  /* 0x0000000204057224 */ /* 0x000fe200078e02ff */
[----:B------:R-:W-:-:S03]  /*0fd0*/  IABS R4, R158 ;  /* 0x0000009e00047213 */ /* 0x000fc60000000000 */
[----:B------:R-:W-:Y:S01]  /*0fe0*/  IMAD.HI.U32 R8, R9, R5, R8 ;  /* 0x0000000509087227 */ /* 0x000fe200078e0008 */
[----:B------:R-:W-:-:S05]  /*0ff0*/  MOV R7, R4 ;  /* 0x0000000400077202 */ /* 0x000fca0000000f00 */
[----:B------:R-:W-:-:S04]  /*1000*/  IMAD.HI.U32 R4, R8, R7, RZ ;  /* 0x0000000708047227 */ /* 0x000fc800078e00ff */
[----:B------:R-:W-:-:S04]  /*1010*/  IMAD.MOV R5, RZ, RZ, -R4 ;  /* 0x000000ffff057224 */ /* 0x000fc800078e0a04 */
[----:B------:R-:W-:Y:S02]  /*1020*/  IMAD R5, R2, R5, R7 ;  /* 0x0000000502057224 */ /* 0x000fe400078e0207 */
[----:B------:R-:W-:-:S03]  /*1030*/  IMAD R7, R3, c[0x0][0x2d0], R116 ;  /* 0x0000b40003077a24 */ /* 0x000fc600078e0274 */
[----:B------:R-:W-:Y:S02]  /*1040*/  ISETP.GT.U32.AND P0, PT, R2, R5, PT ;  /* 0x000000050200720c */ /* 0x000fe40003f04070 */
[----:B------:R-:W-:-:S11]  /*1050*/  SHF.R.S32.HI R133, RZ, 0x1f, R7 ;  /* 0x0000001fff857819 */ /* 0x000fd60000011407 */
[-C--:B------:R-:W-:Y:S02]  /*1060*/  @!P0 IADD3 R5, R5, -R2.reuse, RZ ;  /* 0x8000000205058210 */ /* 0x080fe40007ffe0ff */
[----:B------:R-:W-:Y:S02]  /*1070*/  @!P0 IADD3 R4, R4, 0x1, RZ ;  /* 0x0000000104048810 */ /* 0x000fe40007ffe0ff */
[----:B------:R-:W-:Y:S02]  /*1080*/  ISETP.GE.U32.AND P1, PT, R5, R2, PT ;  /* 0x000000020500720c */ /* 0x000fe40003f26070 */
[----:B------:R-:W-:-:S04]  /*1090*/  LOP3.LUT R2, R158, c[0x0][0x1c8], RZ, 0x3c, !PT ;  /* 0x000072009e027a12 */ /* 0x000fc800078e3cff */
[----:B------:R-:W-:Y:S01]  /*10a0*/  ISETP.GE.AND P0, PT, R2, RZ, PT ;  /* 0x000000ff0200720c */ /* 0x000fe20003f06270 */
[----:B------:R-:W-:-:S06]  /*10b0*/  IMAD R2, R133, c[0x0][0x198], RZ ;  /* 0x0000660085027a24 */ /* 0x000fcc00078e02ff */
[----:B------:R-:W-:Y:S02]  /*10c0*/  @P1 IADD3 R4, R4, 0x1, RZ ;  /* 0x0000000104041810 */ /* 0x000fe40007ffe0ff */
[----:B------:R-:W-:-:S04]  /*10d0*/  ISETP.NE.AND P1, PT, RZ, c[0x0][0x1c8], PT ;  /* 0x00007200ff007a0c */ /* 0x000fc80003f25270 */
[----:B------:R-:W-:-:S09]  /*10e0*/  @!P0 IADD3 R4, -R4, RZ, RZ ;  /* 0x000000ff04048210 */ /* 0x000fd20007ffe1ff */
[----:B------:R-:W-:Y:S02]  /*10f0*/  @!P1 LOP3.LUT R4, RZ, c[0x0][0x1c8], RZ, 0x33, !PT ;  /* 0x00007200ff049a12 */ /* 0x000fe400078e33ff */
[----:B--2---:R-:W-:Y:S01]  /*1100*/  SHF.R.S32.HI R17, RZ, 0x1f, R0 ;  /* 0x0000001fff117819 */ /* 0x004fe20000011400 */
[----:B------:R-:W-:-:S04]  /*1110*/  IMAD.WIDE.U32 R8, R0, c[0x0][0x180], RZ ;  /* 0x0000600000087a25 */ /* 0x000fc800078e00ff */
[C---:B------:R-:W-:Y:S02]  /*1120*/  IMAD R3, R17.reuse, c[0x0][0x180], RZ ;  /* 0x0000600011037a24 */ /* 0x040fe400078e02ff */
[----:B------:R-:W-:Y:S02]  /*1130*/  IMAD R17, R17, c[0x0][0x188], RZ ;  /* 0x0000620011117a24 */ /* 0x000fe400078e02ff */
[C---:B------:R-:W-:Y:S02]  /*1140*/  IMAD R3, R0.reuse, c[0x0][0x184], R3 ;  /* 0x0000610000037a24 */ /* 0x040fe400078e0203 */
[----:B------:R-:W-:Y:S02]  /*1150*/  IMAD R17, R0, c[0x0][0x18c], R17 ;  /* 0x0000630000117a24 */ /* 0x000fe400078e0211 */
[----:B------:R-:W-:Y:S02]  /*1160*/  IMAD.IADD R9, R9, 0x1, R3 ;  /* 0x0000000109097824 */ /* 0x000fe400078e0203 */
[C---:B------:R-:W-:Y:S01]  /*1170*/  IMAD R3, R7.reuse, c[0x0][0x19c], R2 ;  /* 0x0000670007037a24 */ /* 0x040fe200078e0202 */
[----:B------:R-:W-:Y:S01]  /*1180*/  SHF.R.S32.HI R2, RZ, 0x1f, R4 ;  /* 0x0000001fff027819 */ /* 0x000fe20000011404 */
[----:B------:R-:W-:-:S04]  /*1190*/  IMAD.WIDE.U32 R8, R7, c[0x0][0x198], R8 ;  /* 0x0000660007087a25 */ /* 0x000fc800078e0008 */
[----:B------:R-:W-:Y:S01]  /*11a0*/  IMAD.WIDE.U32 R22, R0, c[0x0][0x188], RZ ;  /* 0x0000620000167a25 */ /* 0x000fe200078e00ff */
[----:B------:R-:W-:-:S03]  /*11b0*/  IADD3 R9, R9, R3, RZ ;  /* 0x0000000309097210 */ /* 0x000fc60007ffe0ff */
[----:B------:R-:W-:Y:S02]  /*11c0*/  IMAD R3, R2, c[0x0][0x1b0], RZ ;  /* 0x00006c0002037a24 */ /* 0x000fe400078e02ff */
[----:B------:R-:W-:-:S04]  /*11d0*/  IMAD.WIDE.U32 R154, R4, c[0x0][0x1b0], R8 ;  /* 0x00006c00049a7a25 */ /* 0x000fc800078e0008 */
[----:B------:R-:W-:Y:S02]  /*11e0*/  IMAD R3, R4, c[0x0][0x1b4], R3 ;  /* 0x00006d0004037a24 */ /* 0x000fe400078e0203 */
[----:B------:R-:W-:-:S03]  /*11f0*/  IMAD.IADD R17, R23, 0x1, R17 ;  /* 0x0000000117117824 */ /* 0x000fc600078e0211 */
[----:B------:R-:W-:Y:S01]  /*1200*/  IADD3 R5, R155, R3, RZ ;  /* 0x000000039b057210 */ /* 0x000fe20007ffe0ff */
[----:B------:R-:W-:Y:S05]  /*1210*/  BRA `(.L_x_816) ;  /* 0x0000045000007947 */ /* 0x000fea0003800000 */
.L_x_815:
[----:B-1----:R-:W-:-:S13]  /*1220*/  ISETP.NE.AND P4, PT, R17, -0x1, PT ;  /* 0xffffffff1100780c */ /* 0x002fda0003f85270 */
[----:B------:R-:W-:-:S05]  /*1230*/  @P4 IADD3 R7, R0, R17, RZ ;  /* 0x0000001100074210 */ /* 0x000fca0007ffe0ff */
[----:B------:R-:W-:-:S04]  /*1240*/  @P4 IMAD.WIDE.U32 R4, R7, c[0x0][0x198], RZ ;  /* 0x0000660007044a25 */ /* 0x000fc800078e00ff */
[----:B------:R-:W-:Y:S01]  /*1250*/  @P4 IMAD R7, R7, c[0x0][0x19c], R5 ;  /* 0x0000670007074a24 */ /* 0x000fe200078e0205 */
[----:B------:R-:W-:Y:S01]  /*1260*/  @P4 MOV R2, R4 ;  /* 0x0000000400024202 */ /* 0x000fe20000000f00 */
        /* <DEDUP_REMOVED lines=11> */
[----:B------:R-:W-:Y:S02]  /*1320*/  MOV R2, R8 ;  /* 0x0000000800027202 */ /* 0x000fe40000000f00 */
.L_x_817:
[----:B------:R-:W-:Y:S01]  /*1330*/  IABS R8, c[0x0][0x1c8] ;  /* 0x0000720000087a13 */ /* 0x000fe20000000000 */
[----:B------:R-:W-:Y:S01]  /*1340*/  IMAD.MOV.U32 R12, RZ, RZ, RZ ;  /* 0x000000ffff0c7224 */ /* 0x000fe200078e00ff */
[----:B------:R-:W-:Y:S02]  /*1350*/  LEA R116, R134, 0xffffffc0, 0x6 ;  /* 0xffffffc086747811 */ /* 0x000fe400078e30ff */
[----:B------:R-:W1:Y:S01]  /*1360*/  I2F.RP R10, R8 ;  /* 0x00000008000a7306 */ /* 0x000e620000209400 */
[----:B------:R-:W-:Y:S02]  /*1370*/  @P4 IADD3 R17, R0, R17, RZ ;  /* 0x0000001100114210 */ /* 0x000fe40007ffe0ff */
[----:B------:R-:W-:-:S03]  /*1380*/  SHF.R.S32.HI R133, RZ, 0x1f, R116 ;  /* 0x0000001fff857819 */ /* 0x000fc60000011474 */
[----:B------:R-:W-:-:S04]  /*1390*/  @P4 IMAD.WIDE.U32 R22, R17, c[0x0][0x1a0], RZ ;  /* 0x0000680011164a25 */ /* 0x000fc800078e00ff */
[----:B------:R-:W-:Y:S01]  /*13a0*/  @P4 IMAD R17, R17, c[0x0][0x1a4], R23 ;  /* 0x0000690011114a24 */ /* 0x000fe200078e0217 */
        /* <DEDUP_REMOVED lines=10> */
[C---:B------:R-:W-:Y:S02]  /*1450*/  IMAD R5, R8.reuse, R5, R9 ;  /* 0x0000000508057224 */ /* 0x040fe400078e0209 */
[----:B------:R-:W-:Y:S02]  /*1460*/  IMAD.MOV.U32 R9, RZ, RZ, R7 ;  /* 0x000000ffff097224 */ /* 0x000fe400078e0007 */
[----:B------:R-:W-:Y:S01]  /*1470*/  IMAD.MOV.U32 R7, RZ, RZ, R116 ;  /* 0x000000ffff077224 */ /* 0x000fe200078e0074 */
[----:B------:R-:W-:-:S13]  /*1480*/  ISETP.GT.U32.AND P0, PT, R8, R5, PT ;  /* 0x000000050800720c */ /* 0x000fda0003f04070 */
[-C--:B------:R-:W-:Y:S02]  /*1490*/  @!P0 IADD3 R5, R5, -R8.reuse, RZ ;  /* 0x8000000805058210 */ /* 0x080fe40007ffe0ff */
[----:B------:R-:W-:Y:S02]  /*14a0*/  @!P0 IADD3 R4, R4, 0x1, RZ ;  /* 0x0000000104048810 */ /* 0x000fe40007ffe0ff */
[----:B------:R-:W-:Y:S02]  /*14b0*/  ISETP.GE.U32.AND P2, PT, R5, R8, PT ;  /* 0x000000080500720c */ /* 0x000fe40003f46070 */
[----:B------:R-:W-:Y:S02]  /*14c0*/  LOP3.LUT R5, R158, c[0x0][0x1c8], RZ, 0x3c, !PT ;  /* 0x000072009e057a12 */ /* 0x000fe400078e3cff */
[----:B------:R-:W-:Y:S02]  /*14d0*/  ISETP.NE.AND P0, PT, RZ, c[0x0][0x1c8], PT ;  /* 0x00007200ff007a0c */ /* 0x000fe40003f05270 */
[----:B------:R-:W-:Y:S01]  /*14e0*/  ISETP.GE.AND P1, PT, R5, RZ, PT ;  /* 0x000000ff0500720c */ /* 0x000fe20003f26270 */
[----:B------:R-:W-:Y:S01]  /*14f0*/  IMAD R5, R133, c[0x0][0x198], RZ ;  /* 0x0000660085057a24 */ /* 0x000fe200078e02ff */
[----:B------:R-:W-:-:S03]  /*1500*/  MOV R8, R2 ;  /* 0x0000000200087202 */ /* 0x000fc60000000f00 */
[----:B------:R-:W-:Y:S02]  /*1510*/  IMAD R5, R116, c[0x0][0x19c], R5 ;  /* 0x0000670074057a24 */ /* 0x000fe400078e0205 */
[----:B------:R-:W-:Y:S01]  /*1520*/  @P2 IADD3 R4, R4, 0x1, RZ ;  /* 0x0000000104042810 */ /* 0x000fe20007ffe0ff */
[----:B------:R-:W-:-:S04]  /*1530*/  IMAD.WIDE.U32 R8, R116, c[0x0][0x198], R8 ;  /* 0x0000660074087a25 */ /* 0x000fc800078e0008 */
[----:B------:R-:W-:Y:S02]  /*1540*/  IMAD.IADD R9, R9, 0x1, R5 ;  /* 0x0000000109097824 */ /* 0x000fe400078e0205 */
[----:B------:R-:W-:Y:S01]  /*1550*/  @!P1 IMAD.MOV R4, RZ, RZ, -R4 ;  /* 0x000000ffff049224 */ /* 0x000fe200078e0a04 */
[----:B------:R-:W-:-:S04]  /*1560*/  @!P0 LOP3.LUT R4, RZ, c[0x0][0x1c8], RZ, 0x33, !PT ;  /* 0x00007200ff048a12 */ /* 0x000fc800078e33ff */
[----:B------:R-:W-:Y:S01]  /*1570*/  SHF.R.S32.HI R2, RZ, 0x1f, R4 ;  /* 0x0000001fff027819 */ /* 0x000fe20000011404 */
[----:B------:R-:W-:-:S04]  /*1580*/  IMAD.WIDE.U32 R154, R4, c[0x0][0x1b0], R8 ;  /* 0x00006c00049a7a25 */ /* 0x000fc800078e0008 */
[----:B------:R-:W-:-:S04]  /*1590*/  IMAD R5, R2, c[0x0][0x1b0], RZ ;  /* 0x00006c0002057a24 */ /* 0x000fc800078e02ff */
[----:B------:R-:W-:-:S05]  /*15a0*/  IMAD R5, R4, c[0x0][0x1b4], R5 ;  /* 0x00006d0004057a24 */ /* 0x000fca00078e0205 */
[----:B------:R-:W-:Y:S01]  /*15b0*/  IADD3 R5, R155, R5, RZ ;  /* 0x000000059b057210 */ /* 0x000fe20007ffe0ff */
        /* <DEDUP_REMOVED lines=11> */
.L_x_816:
[----:B------:R1:W5:Y:S01]  /*1670*/  @P5 LDG.E R15, [R162.64] ;  /* 0x00000006a20f5981 */ /* 0x000362000c1e1900 */
[----:B------:R-:W-:Y:S01]  /*1680*/  ISETP.NE.AND P0, PT, R204, -0x1, PT ;  /* 0xffffffffcc00780c */ /* 0x000fe20003f05270 */
[----:B-----5:R-:W-:Y:S01]  /*1690*/  IMAD.MOV.U32 R3, RZ, RZ, 0x2 ;  /* 0x00000002ff037424 */ /* 0x020fe200078e00ff */
[----:B------:R-:W-:Y:S01]  /*16a0*/  SHF.R.S32.HI R8, RZ, 0x1f, R129 ;  /* 0x0000001fff087819 */ /* 0x000fe20000011481 */
[----:B------:R-:W-:Y:S01]  /*16b0*/  IMAD.MOV.U32 R148, RZ, RZ, c[0x0][0x230] ;  /* 0x00008c00ff947624 */ /* 0x000fe200078e00ff */
[----:B------:R-:W-:Y:S01]  /*16c0*/  SHF.R.S32.HI R68, RZ, 0x1f, R69 ;  /* 0x0000001fff447819 */ /* 0x000fe20000011445 */
[----:B------:R-:W-:Y:S01]  /*16d0*/  IMAD.MOV.U32 R18, RZ, RZ, RZ ;  /* 0x000000ffff127224 */ /* 0x000fe200078e00ff */
[CC--:B------:R-:W-:Y:S01]  /*16e0*/  LEA.HI R156, R8.reuse, R129.reuse, RZ, 0x3 ;  /* 0x00000081089c7211 */ /* 0x0c0fe200078f18ff */
[----:B------:R-:W-:Y:S01]  /*16f0*/  IMAD.MOV.U32 R19, RZ, RZ, c[0x0][0x230] ;  /* 0x00008c00ff137624 */ /* 0x000fe200078e00ff */
[----:B------:R-:W-:Y:S01]  /*1700*/  LEA.HI R64, R8, R129, RZ, 0x4 ;  /* 0x0000008108407211 */ /* 0x000fe200078f20ff */
[----:B------:R-:W-:Y:S01]  /*1710*/  IMAD.MOV.U32 R47, RZ, RZ, 0x10 ;  /* 0x00000010ff2f7424 */ /* 0x000fe200078e00ff */
[----:B------:R-:W-:Y:S01]  /*1720*/  LOP3.LUT R10, R156, 0xfffffff8, RZ, 0xc0, !PT ;  /* 0xfffffff89c0a7812 */ /* 0x000fe200078ec0ff */
[----:B------:R-:W-:Y:S01]  /*1730*/  IMAD.HI.U32 R148, R3, R148, R18 ;  /* 0x0000009403947227 */ /* 0x000fe200078e0012 */
[----:B------:R-:W-:-:S02]  /*1740*/  SHF.R.S32.HI R21, RZ, 0x4, R64 ;  /* 0x00000004ff157819 */ /* 0x000fc40000011440 */
[----:B------:R-:W-:Y:S01]  /*1750*/  SHF.R.S32.HI R156, RZ, 0x3, R156 ;  /* 0x00000003ff9c7819 */ /* 0x000fe2000001149c */
[----:B------:R-:W-:Y:S01]  /*1760*/  @!P0 IMAD R0, R6, c[0x0][0x178], RZ ;  /* 0x00005e0006008a24 */ /* 0x000fe200078e02ff */
[----:B------:R-:W-:Y:S01]  /*1770*/  LEA.HI R68, R68, R69, RZ, 0x6 ;  /* 0x0000004544447211 */ /* 0x000fe200078f30ff */
[C---:B------:R-:W-:Y:S01]  /*1780*/  @P0 IMAD.WIDE.U32 R24, R204.reuse, c[0x0][0x190], RZ ;  /* 0x00006400cc180a25 */ /* 0x040fe200078e00ff */
[----:B------:R-:W-:Y:S02]  /*1790*/  SHF.R.S32.HI R157, RZ, 0x1f, R156 ;  /* 0x0000001fff9d7819 */ /* 0x000fe4000001149c */
[----:B------:R-:W-:Y:S01]  /*17a0*/  SHF.R.S32.HI R68, RZ, 0x6, R68 ;  /* 0x00000006ff447819 */ /* 0x000fe20000011444 */
[C---:B------:R-:W-:Y:S01]  /*17b0*/  @!P0 IMAD.WIDE.U32 R12, R11.reuse, c[0x0][0x178], RZ ;  /* 0x00005e000b0c8a25 */ /* 0x040fe200078e00ff */
[----:B------:R-:W-:Y:S02]  /*17c0*/  SHF.R.S32.HI R161, RZ, 0x1f, R158 ;  /* 0x0000001fffa17819 */ /* 0x000fe4000001149e */
[----:B------:R-:W-:Y:S01]  /*17d0*/  IMNMX R68, RZ, R68, !PT ;  /* 0x00000044ff447217 */ /* 0x000fe20007800200 */
[----:B------:R-:W-:Y:S01]  /*17e0*/  @!P0 IMAD R0, R11, c[0x0][0x17c], R0 ;  /* 0x00005f000b008a24 */ /* 0x000fe200078e0200 */
[----:B------:R-:W-:Y:S01]  /*17f0*/  SHF.R.S32.HI R149, RZ, 0x1, R148 ;  /* 0x00000001ff957819 */ /* 0x000fe20000011494 */
[----:B------:R-:W-:-:S02]  /*1800*/  @P0 IMAD R9, R204, c[0x0][0x194], R25 ;  /* 0x00006500cc090a24 */ /* 0x000fc400078e0219 */
[----:B------:R-:W-:Y:S01]  /*1810*/  @!P0 IMAD.IADD R9, R13, 0x1, R0 ;  /* 0x000000010d098824 */ /* 0x000fe200078e0200 */
[C---:B------:R-:W-:Y:S01]  /*1820*/  LOP3.LUT R0, R64.reuse, 0xfffffff0, RZ, 0xc0, !PT ;  /* 0xfffffff040007812 */ /* 0x040fe200078ec0ff */
[C---:B------:R-:W-:Y:S01]  /*1830*/  IMAD.IADD R63, R129.reuse, 0x1, -R10 ;  /* 0x00000001813f7824 */ /* 0x040fe200078e0a0a */
[----:B------:R-:W-:Y:S01]  /*1840*/  LEA.HI R64, R64, R21, RZ, 0x1 ;  /* 0x0000001540407211 */ /* 0x000fe200078f08ff */
[----:B------:R-:W-:Y:S02]  /*1850*/  IMAD.SHL.U32 R13, R156, 0x40, RZ ;  /* 0x000000409c0d7824 */ /* 0x000fe400078e00ff */
[----:B------:R-:W-:Y:S01]  /*1860*/  IMAD.IADD R19, R129, 0x1, -R0 ;  /* 0x0000000181137824 */ /* 0x000fe200078e0a00 */
[----:B------:R-:W-:Y:S01]  /*1870*/  LOP3.LUT R64, R64, 0xfffffffe, RZ, 0xc0, !PT ;  /* 0xfffffffe40407812 */ /* 0x000fe200078ec0ff */
[----:B------:R-:W-:Y:S01]  /*1880*/  @!P0 IMAD.MOV.U32 R24, RZ, RZ, R12 ;  /* 0x000000ffff188224 */ /* 0x000fe200078e000c */
[----:B------:R-:W-:Y:S01]  /*1890*/  LOP3.LUT R13, R13, 0x1c0, RZ, 0xc0, !PT ;  /* 0x000001c00d0d7812 */ /* 0x000fe200078ec0ff */
[----:B------:R-:W-:Y:S01]  /*18a0*/  IMAD.SHL.U32 R12, R63, 0x8, RZ ;  /* 0x000000083f0c7824 */ /* 0x000fe200078e00ff */
[----:B------:R-:W-:Y:S01]  /*18b0*/  SHF.R.S32.HI R0, RZ, 0x1f, R19 ;  /* 0x0000001fff007819 */ /* 0x000fe20000011413 */
[----:B------:R-:W-:Y:S01]  /*18c0*/  IMAD.IADD R64, R21, 0x1, -R64 ;  /* 0x0000000115407824 */ /* 0x000fe200078e0a40 */
[----:B------:R-:W-:Y:S01]  /*18d0*/  SHF.R.U32.HI R152, RZ, 0x3, R13 ;  /* 0x00000003ff987819 */ /* 0x000fe2000001160d */
[----:B------:R-:W-:Y:S01]  /*18e0*/  IMAD.WIDE R26, R27, 0x40, R156 ;  /* 0x000000401b1a7825 */ /* 0x000fe200078e029c */
[----:B------:R-:W-:-:S02]  /*18f0*/  LOP3.LUT R21, R13, 0x38, R12, 0xf8, !PT ;  /* 0x000000380d157812 */ /* 0x000fc400078ef80c */
[----:B------:R-:W-:Y:S01]  /*1900*/  LEA.HI R3, R0, R19, RZ, 0x3 ;  /* 0x0000001300037211 */ /* 0x000fe200078f18ff */
[----:B------:R-:W-:Y:S01]  /*1910*/  IMAD R20, R27, c[0x0][0x190], RZ ;  /* 0x000064001b147a24 */ /* 0x000fe200078e02ff */
[----:B------:R-:W-:Y:S01]  /*1920*/  IADD3 R24, P0, R12, R24, RZ ;  /* 0x000000180c187210 */ /* 0x000fe20007f1e0ff */
[----:B------:R-:W-:Y:S01]  /*1930*/  IMAD R161, R161, c[0x0][0x1a8], RZ ;  /* 0x00006a00a1a17a24 */ /* 0x000fe200078e02ff */
[----:B------:R-:W-:Y:S01]  /*1940*/  SHF.R.S32.HI R13, RZ, 0x1f, R12 ;  /* 0x0000001fff0d7819 */ /* 0x000fe2000001140c */
[----:B------:R-:W-:Y:S01]  /*1950*/  IMAD R20, R26, c[0x0][0x194], R20 ;  /* 0x000065001a147a24 */ /* 0x000fe200078e0214 */
[----:B------:R-:W-:Y:S01]  /*1960*/  IADD3 R10, R12, 0x40, RZ ;  /* 0x000000400c0a7810 */ /* 0x000fe20007ffe0ff */
[----:B------:R-:W-:Y:S01]  /*1970*/  IMAD R153, R157, c[0x0][0x198], RZ ;  /* 0x000066009d997a24 */ /* 0x000fe200078e02ff */
[----:B------:R-:W-:Y:S01]  /*1980*/  LOP3.LUT R46, R3, 0xfffffff8, RZ, 0xc0, !PT ;  /* 0xfffffff8032e7812 */ /* 0x000fe200078ec0ff */
[----:B------:R-:W-:Y:S01]  /*1990*/  IMAD.X R25, R13, 0x1, R9, P0 ;  /* 0x000000010d197824 */ /* 0x000fe200000e0609 */
[----:B------:R-:W-:Y:S01]  /*19a0*/  ISETP.GE.AND P0, PT, R10, c[0x0][0x220], PT ;  /* 0x000088000a007a0c */ /* 0x000fe20003f06270 */
[----:B------:R-:W-:Y:S01]  /*19b0*/  IMAD.SHL.U32 R3, R3, 0x40, RZ ;  /* 0x0000004003037824 */ /* 0x000fe200078e00ff */
[----:B------:R-:W-:Y:S01]  /*19c0*/  LEA.HI R9, R8, R129, RZ, 0x6 ;  /* 0x0000008108097211 */ /* 0x000fe200078f30ff */
[----:B------:R-:W-:Y:S01]  /*19d0*/  IMAD.IADD R46, R19, 0x1, -R46 ;  /* 0x00000001132e7824 */ /* 0x000fe200078e0a2e */
[----:B------:R-:W-:Y:S01]  /*19e0*/  SEL R19, RZ, 0xffffffff, P0 ;  /* 0xffffffffff137807 */ /* 0x000fe20000000000 */
[----:B------:R-:W-:Y:S01]  /*19f0*/  IMAD.WIDE.U32 R24, R26, c[0x0][0x190], R24 ;  /* 0x000064001a187a25 */ /* 0x000fe200078e0018 */
[----:B------:R-:W-:-:S02]  /*1a00*/  IADD3 R22, P0, R12, R22, RZ ;  /* 0x000000160c167210 */ /* 0x000fc40007f1e0ff */
[C---:B------:R-:W-:Y:S01]  /*1a10*/  LOP3.LUT P4, RZ, R46.reuse, 0x4, RZ, 0xc0, !PT ;  /* 0x000000042eff7812 */ /* 0x040fe2000788c0ff */
[----:B------:R-:W-:Y:S01]  /*1a20*/  IMAD.SHL.U32 R19, R19, 0x2, RZ ;  /* 0x0000000213137824 */ /* 0x000fe200078e00ff */
[----:B------:R-:W-:Y:S01]  /*1a30*/  LOP3.LUT P2, RZ, R46, 0x2, RZ, 0xc0, !PT ;  /* 0x000000022eff7812 */ /* 0x000fe2000784c0ff */
[----:B------:R-:W-:Y:S01]  /*1a40*/  IMAD.X R23, R13, 0x1, R17, P0 ;  /* 0x000000010d177824 */ /* 0x000fe200000e0611 */
[----:B------:R-:W-:Y:S01]  /*1a50*/  IADD3 R136, P0, R156, R7, RZ ;  /* 0x000000079c887210 */ /* 0x000fe20007f1e0ff */
[----:B------:R-:W-:Y:S01]  /*1a60*/  IMAD.SHL.U32 R46, R46, 0x40, RZ ;  /* 0x000000402e2e7824 */ /* 0x000fe200078e00ff */
[----:B------:R-:W-:Y:S01]  /*1a70*/  LOP3.LUT R152, R21, R152, RZ, 0x3c, !PT ;  /* 0x0000009815987212 */ /* 0x000fe200078e3cff */
[----:B------:R-:W-:Y:S01]  /*1a80*/  IMAD.SHL.U32 R7, R64, 0x8, RZ ;  /* 0x0000000840077824 */ /* 0x000fe200078e00ff */
[----:B------:R-:W-:Y:S01]  /*1a90*/  SHF.L.U32 R9, R9, 0x3, RZ ;  /* 0x0000000309097819 */ /* 0x000fe200000006ff */
[----:B------:R-:W-:Y:S01]  /*1aa0*/  IMAD.X R133, R157, 0x1, R133, P0 ;  /* 0x000000019d857824 */ /* 0x000fe200000e0685 */
[----:B------:R-:W-:Y:S01]  /*1ab0*/  IADD3 R154, P0, R12, R154, RZ ;  /* 0x0000009a0c9a7210 */ /* 0x000fe20007f1e0ff */
[----:B------:R-:W-:Y:S01]  /*1ac0*/  IMAD.WIDE.U32 R22, R4, c[0x0][0x1b8], R22 ;  /* 0x00006e0004167a25 */ /* 0x000fe200078e0016 */
[----:B------:R-:W-:-:S02]  /*1ad0*/  LOP3.LUT R152, R152, 0xfffffe00, R9, 0xf8, !PT ;  /* 0xfffffe0098987812 */ /* 0x000fc400078ef809 */
[----:B------:R-:W-:Y:S01]  /*1ae0*/  LOP3.LUT R46, R46, 0x1c0, RZ, 0xc0, !PT ;  /* 0x000001c02e2e7812 */ /* 0x000fe200078ec0ff */
[----:B------:R-:W-:Y:S01]  /*1af0*/  IMAD R9, R2, c[0x0][0x1b8], RZ ;  /* 0x00006e0002097a24 */ /* 0x000fe200078e02ff */
[----:B------:R-:W-:Y:S01]  /*1b00*/  ISETP.GE.AND P1, PT, R12, c[0x0][0x220], PT ;  /* 0x000088000c007a0c */ /* 0x000fe20003f26270 */
[----:B------:R-:W-:Y:S01]  /*1b10*/  IMAD.X R155, R13, 0x1, R5, P0 ;  /* 0x000000010d9b7824 */ /* 0x000fe200000e0605 */
[----:B------:R-:W-:Y:S01]  /*1b20*/  LOP3.LUT R7, R46, 0x8, R7, 0xf8, !PT ;  /* 0x000000082e077812 */ /* 0x000fe200078ef807 */
[----:B------:R-:W-:Y:S01]  /*1b30*/  IMAD R16, R4, c[0x0][0x1bc], R9 ;  /* 0x00006f0004107a24 */ /* 0x000fe200078e0209 */
[----:B------:R-:W-:Y:S01]  /*1b40*/  ISETP.GT.AND P0, PT, R134, R68, PT ;  /* 0x000000448600720c */ /* 0x000fe20003f04270 */
[----:B------:R-:W-:Y:S01]  /*1b50*/  IMAD.IADD R21, R25, 0x1, R20 ;  /* 0x0000000119157824 */ /* 0x000fe200078e0214 */
[----:B------:R-:W-:Y:S01]  /*1b60*/  SHF.R.U32.HI R46, RZ, 0x3, R46 ;  /* 0x00000003ff2e7819 */ /* 0x000fe2000001162e */
[----:B------:R-:W-:Y:S01]  /*1b70*/  IMAD.IADD R17, R23, 0x1, R16 ;  /* 0x0000000117117824 */ /* 0x000fe200078e0210 */
[----:B------:R-:W-:Y:S01]  /*1b80*/  SHF.L.U32 R145, R63, 0x2, RZ ;  /* 0x000000023f917819 */ /* 0x000fe200000006ff */
[----:B------:R-:W-:Y:S01]  /*1b90*/  IMAD R133, R133, c[0x0][0x1a0], RZ ;  /* 0x0000680085857a24 */ /* 0x000fe200078e02ff */
[----:B------:R-:W-:Y:S01]  /*1ba0*/  IADD3 R9, R12, 0x80, RZ ;  /* 0x000000800c097810 */ /* 0x000fe20007ffe0ff */
[----:B------:R-:W-:Y:S01]  /*1bb0*/  IMAD.MOV.U32 R20, RZ, RZ, R24 ;  /* 0x000000ffff147224 */ /* 0x000fe200078e0018 */
[----:B------:R-:W-:Y:S01]  /*1bc0*/  SEL R0, RZ, 0x1, P1 ;  /* 0x00000001ff007807 */ /* 0x000fe20000800000 */
[----:B------:R-:W-:Y:S01]  /*1bd0*/  IMAD R146, R156, R149, R145 ;  /* 0x000000959c927224 */ /* 0x000fe200078e0291 */
[----:B------:R-:W-:Y:S01]  /*1be0*/  LOP3.LUT R46, R7, R46, RZ, 0x3c, !PT ;  /* 0x0000002e072e7212 */ /* 0x000fe200078e3cff */
[----:B------:R-:W-:Y:S01]  /*1bf0*/  IMAD R161, R158, c[0x0][0x1ac], R161 ;  /* 0x00006b009ea17a24 */ /* 0x000fe200078e02a1 */
[----:B------:R-:W-:Y:S01]  /*1c00*/  LEA.HI R8, R8, R129, RZ, 0x5 ;  /* 0x0000008108087211 */ /* 0x000fe200078f28ff */
[----:B------:R-:W-:Y:S01]  /*1c10*/  IMAD R133, R136, c[0x0][0x1a4], R133 ;  /* 0x0000690088857a24 */ /* 0x000fe200078e0285 */
[----:B------:R-:W-:Y:S01]  /*1c20*/  MOV R16, R22 ;  /* 0x0000001600107202 */ /* 0x000fe20000000f00 */
[----:B------:R-:W-:Y:S01]  /*1c30*/  IMAD.MOV.U32 R166, RZ, RZ, c[0x0][0x198] ;  /* 0x00006600ffa67624 */ /* 0x000fe200078e00ff */
[----:B------:R-:W-:Y:S01]  /*1c40*/  ISETP.GE.AND P1, PT, R9, c[0x0][0x220], PT ;  /* 0x0000880009007a0c */ /* 0x000fe20003f26270 */
[----:B------:R-:W-:Y:S01]  /*1c50*/  IMAD.IADD R145, R145, 0x1, R146 ;  /* 0x0000000191917824 */ /* 0x000fe200078e0292 */
[----:B------:R-:W-:Y:S01]  /*1c60*/  LOP3.LUT R19, R19, 0x2, R0, 0xe2, !PT ;  /* 0x0000000213137812 */ /* 0x000fe200078ee200 */
[----:B------:R-:W-:Y:S01]  /*1c70*/  IMAD.MOV.U32 R0, RZ, RZ, c[0x0][0x1a0] ;  /* 0x00006800ff007624 */ /* 0x000fe200078e00ff */
[----:B------:R-:W-:Y:S01]  /*1c80*/  LOP3.LUT R46, R46, 0xfffffe00, R3, 0xf8, !PT ;  /* 0xfffffe002e2e7812 */ /* 0x000fe200078ef803 */
[----:B------:R-:W-:Y:S01]  /*1c90*/  IMAD.MOV.U32 R3, RZ, RZ, 0x20 ;  /* 0x00000020ff037424 */ /* 0x000fe200078e00ff */
[----:B------:R-:W-:Y:S01]  /*1ca0*/  SHF.R.S32.HI R61, RZ, 0x5, R8 ;  /* 0x00000005ff3d7819 */ /* 0x000fe20000011408 */
[----:B------:R-:W-:Y:S01]  /*1cb0*/  IMAD.WIDE.U32 R158, R158, c[0x0][0x1a8], R20 ;  /* 0x00006a009e9e7a25 */ /* 0x000fe200078e0014 */
[----:B------:R-:W-:-:S02]  /*1cc0*/  LOP3.LUT R8, R8, 0xffffffe0, RZ, 0xc0, !PT ;  /* 0xffffffe008087812 */ /* 0x000fc400078ec0ff */
[----:B------:R-:W-:Y:S01]  /*1cd0*/  SEL R150, RZ, 0x4, P1 ;  /* 0x00000004ff967807 */ /* 0x000fe20000800000 */
[----:B------:R-:W-:Y:S01]  /*1ce0*/  IMAD.WIDE.U32 R136, R136, c[0x0][0x1a0], R16 ;  /* 0x0000680088887a25 */ /* 0x000fe200078e0010 */
[-C--:B------:R-:W-:Y:S02]  /*1cf0*/  SHF.L.U64.HI R199, R166, R99.reuse, c[0x0][0x19c] ;  /* 0x00006700a6c77619 */ /* 0x080fe40000010263 */
[----:B------:R-:W-:Y:S01]  /*1d00*/  LOP3.LUT R150, R19, R150, RZ, 0xfc, !PT ;  /* 0x0000009613967212 */ /* 0x000fe200078efcff */
[----:B------:R-:W-:Y:S01]  /*1d10*/  IMAD R153, R156, c[0x0][0x19c], R153 ;  /* 0x000067009c997a24 */ /* 0x000fe200078e0299 */
[----:B------:R-:W-:Y:S01]  /*1d20*/  SHF.L.U64.HI R201, R0, R99, c[0x0][0x1a4] ;  /* 0x0000690000c97619 */ /* 0x000fe20000010263 */
[----:B------:R-:W-:Y:S01]  /*1d30*/  IMAD.WIDE.U32 R154, R156, c[0x0][0x198], R154 ;  /* 0x000066009c9a7a25 */ /* 0x000fe200078e009a */
[----:B------:R-:W-:Y:S02]  /*1d40*/  SHF.R.S32.HI R128, RZ, 0x1f, R146 ;  /* 0x0000001fff807819 */ /* 0x000fe40000011492 */
[----:B------:R-:W-:Y:S01]  /*1d50*/  SHF.R.S32.HI R127, RZ, 0x1f, R145 ;  /* 0x0000001fff7f7819 */ /* 0x000fe20000011491 */
[----:B------:R-:W-:Y:S01]  /*1d60*/  IMAD.SHL.U32 R200, R166, 0x10, RZ ;  /* 0x00000010a6c87824 */ /* 0x000fe200078e00ff */
[----:B------:R-:W-:Y:S01]  /*1d70*/  SEL R47, R47, 0xfffffff0, !P2 ;  /* 0xfffffff02f2f7807 */ /* 0x000fe20005000000 */
[----:B------:R-:W-:Y:S01]  /*1d80*/  IMAD.SHL.U32 R202, R0, 0x10, RZ ;  /* 0x0000001000ca7824 */ /* 0x000fe200078e00ff */
[----:B------:R-:W-:Y:S01]  /*1d90*/  SEL R45, R3, 0xffffffe0, !P4 ;  /* 0xffffffe0032d7807 */ /* 0x000fe20006000000 */
[----:B------:R-:W-:-:S02]  /*1da0*/  IMAD.IADD R151, R129, 0x1, -R8 ;  /* 0x0000000181977824 */ /* 0x000fc400078e0a08 */
[----:B------:R-:W-:Y:S02]  /*1db0*/  IMAD.SHL.U32 R147, R149, 0x10, RZ ;  /* 0x0000001095937824 */ /* 0x000fe400078e00ff */
[----:B------:R-:W-:Y:S02]  /*1dc0*/  IMAD.IADD R153, R155, 0x1, R153 ;  /* 0x000000019b997824 */ /* 0x000fe400078e0299 */
[----:B------:R-:W-:Y:S02]  /*1dd0*/  IMAD.IADD R133, R137, 0x1, R133 ;  /* 0x0000000189857824 */ /* 0x000fe400078e0285 */
[----:B------:R-:W-:Y:S02]  /*1de0*/  IMAD.IADD R161, R159, 0x1, R161 ;  /* 0x000000019fa17824 */ /* 0x000fe400078e02a1 */
[----:B------:R-:W-:Y:S01]  /*1df0*/  @!P5 IMAD.MOV.U32 R15, RZ, RZ, RZ ;  /* 0x000000ffff0fd224 */ /* 0x000fe200078e00ff */
[----:B------:R-:W-:Y:S05]  /*1e00*/  @!P0 BRA `(.L_x_818) ;  /* 0x0000922000008947 */ /* 0x000fea0003800000 */
[----:B-1----:R-:W-:Y:S01]  /*1e10*/  IMAD R16, R6, c[0x0][0x280], RZ ;  /* 0x0000a00006107a24 */ /* 0x002fe200078e02ff */
[----:B------:R-:W-:Y:S01]  /*1e20*/  SHF.R.S32.HI R5, RZ, 0x1f, R116 ;  /* 0x0000001fff057819 */ /* 0x000fe20000011474 */
[C---:B------:R-:W-:Y:S01]  /*1e30*/  IMAD.WIDE.U32 R18, R11.reuse, c[0x0][0x280], R12 ;  /* 0x0000a0000b127a25 */ /* 0x040fe200078e000c */
[--C-:B------:R-:W-:Y:S01]  /*1e40*/  SHF.R.S32.HI R14, RZ, 0x1f, R69.reuse ;  /* 0x0000001fff0e7819 */ /* 0x100fe20000011445 */
[----:B------:R-:W-:Y:S01]  /*1e50*/  UMOV UR8, 0x60 ;  /* 0x0000006000087882 */ /* 0x000fe20000000000 */
[----:B------:R-:W-:Y:S01]  /*1e60*/  IADD3 R8, P1, P0, R116, R156, -R69 ;  /* 0x0000009c74087210 */ /* 0x000fe2000783e845 */
[----:B------:R-:W-:Y:S01]  /*1e70*/  IMAD R7, R11, c[0x0][0x284], R16 ;  /* 0x0000a1000b077a24 */ /* 0x000fe200078e0210 */
[----:B------:R-:W-:Y:S01]  /*1e80*/  IADD3 R79, P4, R200, 0x40, RZ ;  /* 0x00000040c84f7810 */ /* 0x000fe20007f9e0ff */
[----:B------:R-:W-:Y:S01]  /*1e90*/  IMAD R6, R6, c[0x0][0x278], RZ ;  /* 0x00009e0006067a24 */ /* 0x000fe200078e02ff */
[----:B------:R-:W-:Y:S01]  /*1ea0*/  IADD3.X R5, R5, R157, ~R14, P1, P0 ;  /* 0x0000009d05057210 */ /* 0x000fe20000fe0c0e */
[----:B------:R-:W-:Y:S01]  /*1eb0*/  IMAD.IADD R19, R19, 0x1, R7 ;  /* 0x0000000113137824 */ /* 0x000fe200078e0207 */
[----:B------:R-:W-:Y:S01]  /*1ec0*/  IADD3 R87, P2, R200, 0x80, RZ ;  /* 0x00000080c8577810 */ /* 0x000fe20007f5e0ff */
[----:B------:R-:W-:Y:S01]  /*1ed0*/  IMAD.WIDE.U32 R16, R11, c[0x0][0x278], R12 ;  /* 0x00009e000b107a25 */ /* 0x000fe200078e000c */
[C---:B------:R-:W-:Y:S01]  /*1ee0*/  IADD3 R139, R147.reuse, 0x40, RZ ;  /* 0x00000040938b7810 */ /* 0x040fe20007ffe0ff */
[----:B------:R-:W-:Y:S01]  /*1ef0*/  ULDC.64 UR4, c[0x0][0x1a0] ;  /* 0x0000680000047ab9 */ /* 0x000fe20000000a00 */
[----:B------:R-:W-:Y:S01]  /*1f00*/  IADD3 R138, R147, 0x80, RZ ;  /* 0x00000080938a7810 */ /* 0x000fe20007ffe0ff */
[----:B------:R-:W-:Y:S01]  /*1f10*/  IMAD R7, R5, c[0x0][0x290], RZ ;  /* 0x0000a40005077a24 */ /* 0x000fe200078e02ff */
[----:B------:R-:W-:Y:S01]  /*1f20*/  UIMAD UR9, UR8, UR5, URZ ;  /* 0x00000005080972a4 */ /* 0x000fe2000f8e023f */
[----:B------:R-:W-:Y:S01]  /*1f30*/  IMAD R6, R11, c[0x0][0x27c], R6 ;  /* 0x00009f000b067a24 */ /* 0x000fe200078e0206 */
[----:B------:R-:W-:Y:S01]  /*1f40*/  LOP3.LUT R141, R150, 0xffff, RZ, 0xc0, !PT ;  /* 0x0000ffff968d7812 */ /* 0x000fe200078ec0ff */
[C---:B------:R-:W-:Y:S01]  /*1f50*/  IMAD R7, R8.reuse, c[0x0][0x294], R7 ;  /* 0x0000a50008077a24 */ /* 0x040fe200078e0207 */
[----:B------:R-:W-:Y:S01]  /*1f60*/  ULDC UR5, c[0x0][0x294] ;  /* 0x0000a50000057ab9 */ /* 0x000fe20000000800 */
[----:B------:R-:W-:Y:S01]  /*1f70*/  IMAD.WIDE.U32 R20, R8, c[0x0][0x290], R18 ;  /* 0x0000a40008147a25 */ /* 0x000fe200078e0012 */
[----:B------:R-:W-:Y:S01]  /*1f80*/  UIMAD UR5, UR8, UR5, URZ ;  /* 0x00000005080572a4 */ /* 0x000fe2000f8e023f */
[----:B------:R-:W-:Y:S01]  /*1f90*/  LOP3.LUT R144, R141, 0x1, RZ, 0xc0, !PT ;  /* 0x000000018d907812 */ /* 0x000fe200078ec0ff */
[----:B------:R-:W-:Y:S01]  /*1fa0*/  UIMAD.WIDE.U32 UR10, UR8, UR4, URZ ;  /* 0x00000004080a72a5 */ /* 0x000fe2000f8e003f */
[----:B------:R-:W-:Y:S01]  /*1fb0*/  IMAD.IADD R17, R17, 0x1, R6 ;  /* 0x0000000111117824 */ /* 0x000fe200078e0206 */
[----:B------:R-:W-:Y:S01]  /*1fc0*/  LOP3.LUT R143, R141, 0x2, RZ, 0xc0, !PT ;  /* 0x000000028d8f7812 */ /* 0x000fe200078ec0ff */
[----:B------:R-:W-:Y:S01]  /*1fd0*/  IMAD.IADD R7, R21, 0x1, R7 ;  /* 0x0000000115077824 */ /* 0x000fe200078e0207 */
[C---:B------:R-:W-:Y:S01]  /*1fe0*/  IADD3 R67, R156.reuse, 0x10, RZ ;  /* 0x000000109c437810 */ /* 0x040fe20007ffe0ff */
[----:B------:R-:W-:Y:S01]  /*1ff0*/  IMAD.MOV.U32 R6, RZ, RZ, R20 ;  /* 0x000000ffff067224 */ /* 0x000fe200078e0014 */
[----:B------:R-:W-:Y:S01]  /*2000*/  IADD3 R66, R156, 0x20, RZ ;  /* 0x000000209c427810 */ /* 0x000fe20007ffe0ff */
[----:B------:R-:W-:Y:S01]  /*2010*/  IMAD R111, R2, c[0x0][0x2a0], RZ ;  /* 0x0000a800026f7a24 */ /* 0x000fe200078e02ff */
[----:B------:R-:W-:Y:S01]  /*2020*/  IADD3 R65, R156, 0x30, RZ ;  /* 0x000000309c417810 */ /* 0x000fe20007ffe0ff */
[----:B------:R-:W-:Y:S01]  /*2030*/  IMAD R5, R5, c[0x0][0x288], RZ ;  /* 0x0000a20005057a24 */ /* 0x000fe200078e02ff */
[----:B------:R-:W-:Y:S01]  /*2040*/  SHF.R.S32.HI R126, RZ, 0x1f, R147 ;  /* 0x0000001fff7e7819 */ /* 0x000fe20000011493 */
[C---:B------:R-:W-:Y:S01]  /*2050*/  IMAD R111, R4.reuse, c[0x0][0x2a4], R111 ;  /* 0x0000a900046f7a24 */ /* 0x040fe200078e026f */
[----:B------:R-:W-:Y:S01]  /*2060*/  LOP3.LUT R141, R141, 0x4, RZ, 0xc0, !PT ;  /* 0x000000048d8d7812 */ /* 0x000fe200078ec0ff */
[----:B------:R-:W-:Y:S01]  /*2070*/  IMAD.WIDE.U32 R6, R4, c[0x0][0x2a0], R6 ;  /* 0x0000a80004067a25 */ /* 0x000fe200078e0006 */
[----:B------:R-:W-:Y:S01]  /*2080*/  SHF.R.S32.HI R124, RZ, 0x1f, R139 ;  /* 0x0000001fff7c7819 */ /* 0x000fe2000001148b */
[----:B------:R-:W-:Y:S01]  /*2090*/  ULDC UR4, c[0x0][0x230] ;  /* 0x00008c0000047ab9 */ /* 0x000fe20000000800 */
[----:B------:R-:W-:Y:S01]  /*20a0*/  SHF.R.S32.HI R122, RZ, 0x1f, R138 ;  /* 0x0000001fff7a7819 */ /* 0x000fe2000001148a */
[----:B------:R-:W-:Y:S01]  /*20b0*/  IMAD R5, R8, c[0x0][0x28c], R5 ;  /* 0x0000a30008057a24 */ /* 0x000fe200078e0205 */
[----:B------:R-:W-:Y:S01]  /*20c0*/  LEA R110, P1, R6, c[0x0][0x270], 0x1 ;  /* 0x00009c00066e7a11 */ /* 0x000fe200078208ff */
[----:B------:R-:W-:Y:S01]  /*20d0*/  IMAD.WIDE.U32 R18, R8, c[0x0][0x288], R16 ;  /* 0x0000a20008127a25 */ /* 0x000fe200078e0010 */
[----:B------:R-:W-:-:S02]  /*20e0*/  UIADD3 UR9, UR11, UR9, URZ ;  /* 0x000000090b097290 */ /* 0x000fc4000fffe03f */
[----:B------:R-:W-:Y:S01]  /*20f0*/  ULDC.U8 UR8, c[0x0][0x313] ;  /* 0x0000c4c000087ab9 */ /* 0x000fe20000000000 */
[----:B------:R-:W-:Y:S02]  /*2100*/  IMAD.IADD R111, R7, 0x1, R111 ;  /* 0x00000001076f7824 */ /* 0x000fe400078e026f */
[----:B------:R-:W-:Y:S02]  /*2110*/  IMAD.IADD R116, R15, 0x1, R116 ;  /* 0x000000010f747824 */ /* 0x000fe400078e0274 */
[----:B------:R-:W-:Y:S01]  /*2120*/  IMAD R113, R2, c[0x0][0x298], RZ ;  /* 0x0000a60002717a24 */ /* 0x000fe200078e02ff */
[----:B------:R-:W-:Y:S01]  /*2130*/  LEA.HI.X R111, R6, c[0x0][0x274], R111, 0x1, P1 ;  /* 0x00009d00066f7a11 */ /* 0x000fe200008f0c6f */
[----:B------:R-:W-:Y:S01]  /*2140*/  IMAD.IADD R15, R19, 0x1, R5 ;  /* 0x00000001130f7824 */ /* 0x000fe200078e0205 */
[----:B------:R-:W-:Y:S01]  /*2150*/  LEA R106, P1, R154, c[0x0][0x168], 0x1 ;  /* 0x00005a009a6a7a11 */ /* 0x000fe200078208ff */
[----:B------:R-:W-:Y:S02]  /*2160*/  IMAD.MOV.U32 R14, RZ, RZ, R18 ;  /* 0x000000ffff0e7224 */ /* 0x000fe400078e0012 */
[----:B------:R-:W-:Y:S01]  /*2170*/  IMAD R113, R4, c[0x0][0x29c], R113 ;  /* 0x0000a70004717a24 */ /* 0x000fe200078e0271 */
[----:B------:R-:W-:Y:S01]  /*2180*/  LEA.HI.X R107, R154, c[0x0][0x16c], R153, 0x1, P1 ;  /* 0x00005b009a6b7a11 */ /* 0x000fe200008f0c99 */
[----:B------:R-:W-:-:S02]  /*2190*/  IMAD R116, R149, R116, RZ ;  /* 0x0000007495747224 */ /* 0x000fc400078e02ff */
[----:B------:R-:W-:-:S03]  /*21a0*/  IMAD.WIDE.U32 R4, R4, c[0x0][0x298], R14 ;  /* 0x0000a60004047a25 */ /* 0x000fc600078e000e */
[----:B------:R-:W-:Y:S01]  /*21b0*/  SHF.R.S32.HI R117, RZ, 0x1f, R116 ;  /* 0x0000001fff757819 */ /* 0x000fe20000011474 */
[C---:B------:R-:W-:Y:S01]  /*21c0*/  IMAD R2, R3.reuse, c[0x0][0x1a4], RZ ;  /* 0x0000690003027a24 */ /* 0x040fe200078e02ff */
[-C--:B------:R-:W-:Y:S01]  /*21d0*/  IADD3 R48, P1, R146, R116.reuse, RZ ;  /* 0x0000007492307210 */ /* 0x080fe20007f3e0ff */
[----:B------:R-:W-:Y:S01]  /*21e0*/  IMAD R3, R3, c[0x0][0x19c], RZ ;  /* 0x0000670003037a24 */ /* 0x000fe200078e02ff */
[----:B------:R-:W-:Y:S01]  /*21f0*/  IADD3 R113, R5, R113, RZ ;  /* 0x0000007105717210 */ /* 0x000fe20007ffe0ff */
[----:B------:R-:W-:Y:S01]  /*2200*/  IMAD.WIDE.U32 R166, R166, 0x20, RZ ;  /* 0x00000020a6a67825 */ /* 0x000fe200078e00ff */
[C---:B------:R-:W-:Y:S02]  /*2210*/  LEA R112, P0, R4.reuse, c[0x0][0x268], 0x1 ;  /* 0x00009a0004707a11 */ /* 0x040fe400078008ff */
[----:B------:R-:W-:Y:S01]  /*2220*/  IADD3 R116, P5, R145, R116, RZ ;  /* 0x0000007491747210 */ /* 0x000fe20007fbe0ff */
[----:B------:R-:W-:Y:S01]  /*2230*/  IMAD.MOV.U32 R73, RZ, RZ, c[0x0][0x288] ;  /* 0x0000a200ff497624 */ /* 0x000fe200078e00ff */
[----:B------:R-:W-:Y:S01]  /*2240*/  LEA.HI.X R113, R4, c[0x0][0x26c], R113, 0x1, P0 ;  /* 0x00009b0004717a11 */ /* 0x000fe200000f0c71 */
[----:B------:R-:W-:Y:S01]  /*2250*/  IMAD.IADD R74, R167, 0x1, R3 ;  /* 0x00000001a74a7824 */ /* 0x000fe200078e0203 */
[----:B------:R-:W-:Y:S01]  /*2260*/  LEA R108, P0, R136, c[0x0][0x170], 0x1 ;  /* 0x00005c00886c7a11 */ /* 0x000fe200078008ff */
[----:B------:R-:W-:Y:S01]  /*2270*/  IMAD.X R80, RZ, RZ, R199, P4 ;  /* 0x000000ffff507224 */ /* 0x000fe200020e06c7 */
[----:B------:R-:W-:Y:S01]  /*2280*/  IADD3 R81, P4, R200, R79, RZ ;  /* 0x0000004fc8517210 */ /* 0x000fe20007f9e0ff */
[----:B------:R-:W-:Y:S01]  /*2290*/  IMAD.X R3, R128, 0x1, R117, P1 ;  /* 0x0000000180037824 */ /* 0x000fe200008e0675 */
[----:B------:R-:W-:Y:S01]  /*22a0*/  LEA.HI.X R109, R136, c[0x0][0x174], R133, 0x1, P0 ;  /* 0x00005d00886d7a11 */ /* 0x000fe200000f0c85 */
[C---:B------:R-:W-:Y:S01]  /*22b0*/  IMAD.SHL.U32 R71, R73.reuse, 0x10, RZ ;  /* 0x0000001049477824 */ /* 0x040fe200078e00ff */
[----:B------:R-:W-:Y:S01]  /*22c0*/  SHF.L.U64.HI R70, R73, R99, c[0x0][0x28c] ;  /* 0x0000a30049467619 */ /* 0x000fe20000010263 */
[----:B------:R-:W-:-:S02]  /*22d0*/  IMAD.X R117, R127, 0x1, R117, P5 ;  /* 0x000000017f757824 */ /* 0x000fc400028e0675 */
[----:B------:R-:W-:Y:S01]  /*22e0*/  IMAD.X R88, RZ, RZ, R199, P2 ;  /* 0x000000ffff587224 */ /* 0x000fe200010e06c7 */
[----:B------:R-:W-:Y:S01]  /*22f0*/  IADD3 R76, P0, R71, 0x40, RZ ;  /* 0x00000040474c7810 */ /* 0x000fe20007f1e0ff */
[----:B------:R-:W-:Y:S01]  /*2300*/  IMAD.X R82, R199, 0x1, R80, P4 ;  /* 0x00000001c7527824 */ /* 0x000fe200020e0650 */
[----:B------:R-:W-:Y:S01]  /*2310*/  SHF.L.U64.HI R117, R116, 0x1, R117 ;  /* 0x0000000174757819 */ /* 0x000fe20000010275 */
[----:B------:R-:W-:Y:S01]  /*2320*/  IMAD.WIDE.U32 R16, R0, 0x20, RZ ;  /* 0x0000002000107825 */ /* 0x000fe200078e00ff */
[----:B------:R-:W-:Y:S02]  /*2330*/  IADD3 R89, P2, R200, R87, RZ ;  /* 0x00000057c8597210 */ /* 0x000fe40007f5e0ff */
[----:B------:R-:W-:Y:S01]  /*2340*/  IADD3 R84, P4, R71, 0x80, RZ ;  /* 0x0000008047547810 */ /* 0x000fe20007f9e0ff */
[----:B------:R-:W-:Y:S01]  /*2350*/  IMAD.SHL.U32 R116, R116, 0x2, RZ ;  /* 0x0000000274747824 */ /* 0x000fe200078e00ff */
[----:B------:R-:W-:Y:S01]  /*2360*/  IADD3.X R90, R199, R88, RZ, P2, !PT ;  /* 0x00000058c75a7210 */ /* 0x000fe200017fe4ff */
[----:B------:R-:W-:Y:S01]  /*2370*/  IMAD.IADD R2, R17, 0x1, R2 ;  /* 0x0000000111027824 */ /* 0x000fe200078e0202 */
[----:B------:R-:W-:Y:S01]  /*2380*/  IADD3 R98, P1, R200, R89, RZ ;  /* 0x00000059c8627210 */ /* 0x000fe20007f3e0ff */
[----:B------:R-:W-:Y:S01]  /*2390*/  IMAD.MOV.U32 R164, RZ, RZ, c[0x0][0x290] ;  /* 0x0000a400ffa47624 */ /* 0x000fe200078e00ff */
[----:B------:R-:W-:Y:S01]  /*23a0*/  SHF.L.U64.HI R0, R48, 0x1, R3 ;  /* 0x0000000130007819 */ /* 0x000fe20000010203 */
[----:B------:R-:W-:Y:S01]  /*23b0*/  IMAD.MOV.U32 R72, RZ, RZ, 0x5 ;  /* 0x00000005ff487424 */ /* 0x000fe200078e00ff */
[----:B------:R-:W-:Y:S01]  /*23c0*/  IADD3.X R83, RZ, R70, RZ, P4, !PT ;  /* 0x00000046ff537210 */ /* 0x000fe200027fe4ff */
[----:B------:R-:W-:Y:S01]  /*23d0*/  IMAD.X R75, RZ, RZ, R70, P0 ;  /* 0x000000ffff4b7224 */ /* 0x000fe200000e0646 */
[----:B------:R-:W-:Y:S01]  /*23e0*/  IADD3 R86, P5, R84, R71, RZ ;  /* 0x0000004754567210 */ /* 0x000fe20007fbe0ff */
[----:B------:R-:W-:Y:S01]  /*23f0*/  IMAD.SHL.U32 R48, R48, 0x2, RZ ;  /* 0x0000000230307824 */ /* 0x000fe200078e00ff */
[----:B------:R-:W-:Y:S01]  /*2400*/  IADD3 R94, P2, R200, R81, RZ ;  /* 0x00000051c85e7210 */ /* 0x000fe20007f5e0ff */
[C---:B------:R-:W-:Y:S01]  /*2410*/  IMAD.IADD R135, R147.reuse, 0x1, R139 ;  /* 0x0000000193877824 */ /* 0x040fe200078e028b */
[----:B------:R-:W-:Y:S01]  /*2420*/  IADD3 R78, P0, R76, R71, RZ ;  /* 0x000000474c4e7210 */ /* 0x000fe20007f1e0ff */
[----:B------:R-:W-:Y:S01]  /*2430*/  IMAD.IADD R132, R147, 0x1, R138 ;  /* 0x0000000193847824 */ /* 0x000fe200078e028a */
[----:B------:R-:W-:Y:S01]  /*2440*/  IADD3 R114, P4, R116, c[0x0][0x2b0], RZ ;  /* 0x0000ac0074727a10 */ /* 0x000fe20007f9e0ff */
[C---:B------:R-:W-:Y:S01]  /*2450*/  IMAD.SHL.U32 R104, R16.reuse, 0x2, RZ ;  /* 0x0000000210687824 */ /* 0x040fe200078e00ff */
[----:B------:R-:W-:Y:S01]  /*2460*/  SHF.L.U64.HI R103, R16, 0x1, R2 ;  /* 0x0000000110677819 */ /* 0x000fe20000010202 */
[C---:B------:R-:W-:Y:S01]  /*2470*/  IMAD.SHL.U32 R100, R164.reuse, 0x10, RZ ;  /* 0x00000010a4647824 */ /* 0x040fe200078e00ff */
[C---:B------:R-:W-:Y:S01]  /*2480*/  SHF.L.U64.HI R99, R164.reuse, R99, c[0x0][0x294] ;  /* 0x0000a500a4637619 */ /* 0x040fe20000010263 */
[----:B------:R-:W-:Y:S01]  /*2490*/  IMAD.X R97, R199, 0x1, R90, P1 ;  /* 0x00000001c7617824 */ /* 0x000fe200008e065a */
[C---:B------:R-:W-:Y:S01]  /*24a0*/  SHF.L.U64.HI R101, R164.reuse, R72, c[0x0][0x294] ;  /* 0x0000a500a4657619 */ /* 0x040fe20000010248 */
[----:B------:R-:W-:Y:S01]  /*24b0*/  IMAD.X R85, R83, 0x1, R70, P5 ;  /* 0x0000000153557824 */ /* 0x000fe200028e0646 */
[----:B------:R-:W-:Y:S01]  /*24c0*/  SHF.L.U32 R102, R164, 0x5, RZ ;  /* 0x00000005a4667819 */ /* 0x000fe200000006ff */
[----:B------:R-:W-:Y:S01]  /*24d0*/  IMAD.SHL.U32 R142, R149, 0x20, RZ ;  /* 0x00000020958e7824 */ /* 0x000fe200078e00ff */
[----:B------:R-:W-:Y:S01]  /*24e0*/  IADD3.X R115, R117, c[0x0][0x2b4], RZ, P4, !PT ;  /* 0x0000ad0075737a10 */ /* 0x000fe200027fe4ff */
[----:B------:R-:W-:Y:S01]  /*24f0*/  IMAD R140, R149, 0x30, RZ ;  /* 0x00000030958c7824 */ /* 0x000fe200078e02ff */
[----:B------:R-:W-:Y:S01]  /*2500*/  IADD3 R16, P1, R48, c[0x0][0x2b0], RZ ;  /* 0x0000ac0030107a10 */ /* 0x000fe20007f3e0ff */
[----:B------:R-:W-:Y:S01]  /*2510*/  IMAD.WIDE.U32 R164, R164, 0x60, RZ ;  /* 0x00000060a4a47825 */ /* 0x000fe200078e00ff */
[----:B------:R-:W-:-:S02]  /*2520*/  IADD3 R92, P5, R78, R71, RZ ;  /* 0x000000474e5c7210 */ /* 0x000fc40007fbe0ff */
[----:B------:R-:W-:Y:S01]  /*2530*/  IADD3 R96, P4, R86, R71, RZ ;  /* 0x0000004756607210 */ /* 0x000fe20007f9e0ff */
[----:B------:R-:W-:Y:S01]  /*2540*/  IMAD.IADD R131, R147, 0x1, R135 ;  /* 0x0000000193837824 */ /* 0x000fe200078e0287 */
[----:B------:R-:W-:Y:S01]  /*2550*/  SHF.L.U64.HI R72, R73, R72, c[0x0][0x28c] ;  /* 0x0000a30049487619 */ /* 0x000fe20000010248 */
[----:B------:R-:W-:Y:S01]  /*2560*/  IMAD.IADD R130, R147, 0x1, R132 ;  /* 0x0000000193827824 */ /* 0x000fe200078e0284 */
[----:B------:R-:W-:Y:S01]  /*2570*/  SHF.L.U64.HI R101, R102, 0x1, R101 ;  /* 0x0000000166657819 */ /* 0x000fe20000010265 */
[----:B------:R-:W-:Y:S01]  /*2580*/  IMAD.X R93, R199, 0x1, R82, P2 ;  /* 0x00000001c75d7824 */ /* 0x000fe200010e0652 */
[----:B------:R-:W-:Y:S01]  /*2590*/  IADD3 R116, P2, R116, c[0x0][0x2a8], RZ ;  /* 0x0000aa0074747a10 */ /* 0x000fe20007f5e0ff */
[----:B------:R-:W-:Y:S01]  /*25a0*/  IMAD.X R77, R75, 0x1, R70, P0 ;  /* 0x000000014b4d7824 */ /* 0x000fe200000e0646 */
[----:B------:R-:W-:Y:S01]  /*25b0*/  IADD3 R48, P0, R48, c[0x0][0x2a8], RZ ;  /* 0x0000aa0030307a10 */ /* 0x000fe20007f1e0ff */
[----:B------:R-:W-:Y:S01]  /*25c0*/  IMAD.MOV.U32 R11, RZ, RZ, R134 ;  /* 0x000000ffff0b7224 */ /* 0x000fe200078e0086 */
[----:B------:R-:W-:Y:S01]  /*25d0*/  SHF.L.U64.HI R99, R100, 0x1, R99 ;  /* 0x0000000164637819 */ /* 0x000fe20000010263 */
[----:B------:R-:W-:Y:S01]  /*25e0*/  IMAD.SHL.U32 R73, R73, 0x20, RZ ;  /* 0x0000002049497824 */ /* 0x000fe200078e00ff */
[----:B------:R-:W-:Y:S01]  /*25f0*/  SHF.R.S32.HI R125, RZ, 0x1f, R142 ;  /* 0x0000001fff7d7819 */ /* 0x000fe2000001148e */
[----:B------:R-:W-:Y:S01]  /*2600*/  IMAD.SHL.U32 R102, R102, 0x2, RZ ;  /* 0x0000000266667824 */ /* 0x000fe200078e00ff */
[----:B------:R-:W-:Y:S01]  /*2610*/  SHF.R.S32.HI R123, RZ, 0x1f, R140 ;  /* 0x0000001fff7b7819 */ /* 0x000fe2000001148c */
[----:B------:R-:W-:Y:S01]  /*2620*/  IMAD.SHL.U32 R100, R100, 0x2, RZ ;  /* 0x0000000264647824 */ /* 0x000fe200078e00ff */
[----:B------:R-:W-:Y:S01]  /*2630*/  SHF.R.S32.HI R121, RZ, 0x1f, R135 ;  /* 0x0000001fff797819 */ /* 0x000fe20000011487 */
[----:B------:R-:W-:Y:S01]  /*2640*/  IMAD.X R91, R77, 0x1, R70, P5 ;  /* 0x000000014d5b7824 */ /* 0x000fe200028e0646 */
[----:B------:R-:W-:Y:S01]  /*2650*/  SHF.R.S32.HI R120, RZ, 0x1f, R132 ;  /* 0x0000001fff787819 */ /* 0x000fe20000011484 */
[----:B------:R-:W-:Y:S01]  /*2660*/  IMAD.X R95, R85, 0x1, R70, P4 ;  /* 0x00000001555f7824 */ /* 0x000fe200020e0646 */
[----:B------:R-:W-:-:S02]  /*2670*/  IADD3 R105, R165, UR5, RZ ;  /* 0x00000005a5697c10 */ /* 0x000fc4000fffe0ff */
[----:B------:R-:W-:Y:S02]  /*2680*/  SHF.R.S32.HI R119, RZ, 0x1f, R131 ;  /* 0x0000001fff777819 */ /* 0x000fe40000011483 */
[----:B------:R-:W-:Y:S02]  /*2690*/  SHF.R.S32.HI R118, RZ, 0x1f, R130 ;  /* 0x0000001fff767819 */ /* 0x000fe40000011482 */
[----:B------:R-:W-:Y:S02]  /*26a0*/  IADD3.X R117, R117, c[0x0][0x2ac], RZ, P2, !PT ;  /* 0x0000ab0075757a10 */ /* 0x000fe400017fe4ff */
[C---:B------:R-:W-:Y:S02]  /*26b0*/  IADD3.X R17, R0.reuse, c[0x0][0x2b4], RZ, P1, !PT ;  /* 0x0000ad0000117a10 */ /* 0x040fe40000ffe4ff */
[----:B------:R-:W-:Y:S02]  /*26c0*/  IADD3.X R49, R0, c[0x0][0x2ac], RZ, P0, !PT ;  /* 0x0000ab0000317a10 */ /* 0x000fe400007fe4ff */
.L_x_911:
[----:B------:R-:W-:Y:S01]  /*26d0*/  IMAD.SHL.U32 R15, R11, 0x40, RZ ;  /* 0x000000400b0f7824 */ /* 0x000fe200078e00ff */
[----:B------:R-:W-:Y:S04]  /*26e0*/  BSSY B0, `(.L_x_819) ;  /* 0x0000011000007945 */ /* 0x000fe80003800000 */
[----:B------:R-:W-:Y:S05]  /*26f0*/  IADD3 R14, R15, -0x40, RZ ;  /* 0xffffffc00f0e7810 */ /* 0x000fea0007ffe0ff */
[--C-:B------:R-:W-:Y:S02]  /*2700*/  IMAD.IADD R2, R62, 0x1, -R14.reuse ;  /* 0x000000013e027824 */ /* 0x100fe400078e0a0e */
[----:B------:R-:W-:Y:S03]  /*2710*/  IMAD.IADD R0, R69, 0x1, -R14 ;  /* 0x0000000145007824 */ /* 0x000fe600078e0a0e */
[C---:B------:R-:W-:Y:S04]  /*2720*/  ISETP.GE.AND P6, PT, R156.reuse, R2, PT ;  /* 0x000000029c00720c */ /* 0x040fe80003fc6270 */
[----:B------:R-:W-:Y:S11]  /*2730*/  ISETP.GE.AND P6, PT, R156, R0, !P6 ;  /* 0x000000009c00720c */ /* 0x000ff600077c6270 */
[----:B------:R-:W-:Y:S02]  /*2740*/  @!UPT UIADD3 URZ, URZ, URZ, URZ ;  /* 0x0000003f3f3ff290 */ /* 0x000fe4000fffe03f */
[----:B-1-3--:R-:W-:-:S05]  /*2750*/  @!P6 BRA `(.L_x_820) ;  /* 0x000000900000e947 */ /* 0x00afca0003800000 */
[----:B------:R-:W-:Y:S02]  /*2760*/  ISETP.NE.AND P0, PT, R144, RZ, PT ;  /* 0x000000ff9000720c */ /* 0x000fe40003f05270 */
[----:B------:R-:W-:Y:S11]  /*2770*/  ISETP.NE.AND P1, PT, R143, RZ, PT ;  /* 0x000000ff8f00720c */ /* 0x000ff60003f25270 */
[----:B------:R-:W2:Y:S04]  /*2780*/  @P0 LDG.E.128 R24, [R110.64] ;  /* 0x000000066e180981 */ /* 0x000ea8000c1e1d00 */
[----:B--2---:R1:W-:Y:S01]  /*2790*/  @P0 STG.E.128 [R108.64], R24 ;  /* 0x000000186c000986 */ /* 0x0043e2000c101d06 */
[----:B------:R-:W-:Y:S03]  /*27a0*/  ISETP.NE.AND P0, PT, R141, RZ, PT ;  /* 0x000000ff8d00720c */ /* 0x000fe60003f05270 */
[----:B------:R-:W2:Y:S04]  /*27b0*/  @P1 LDG.E.128 R20, [R110.64+0x80] ;  /* 0x000080066e141981 */ /* 0x000ea8000c1e1d00 */
[----:B--2---:R1:W-:Y:S06]  /*27c0*/  @P1 STG.E.128 [R108.64+0x80], R20 ;  /* 0x000080146c001986 */ /* 0x0043ec000c101d06 */
[----:B------:R-:W2:Y:S04]  /*27d0*/  @P0 LDG.E.128 R4, [R110.64+0x100] ;  /* 0x000100066e040981 */ /* 0x000ea8000c1e1d00 */
[----:B--2---:R1:W-:Y:S02]  /*27e0*/  @P0 STG.E.128 [R108.64+0x100], R4 ;  /* 0x000100046c000986 */ /* 0x0043e4000c101d06 */
.L_x_820:
[----:B------:R-:W-:Y:S05]  /*27f0*/  BSYNC B0 ;  /* 0x0000000000007941 */ /* 0x000fea0003800000 */
.L_x_819:
[C---:B------:R-:W-:Y:S01]  /*2800*/  ISETP.GE.AND P4, PT, R67.reuse, R2, PT ;  /* 0x000000024300720c */ /* 0x040fe20003f86270 */
[----:B------:R-:W-:Y:S03]  /*2810*/  BSSY B0, `(.L_x_821) ;  /* 0x0000011000007945 */ /* 0x000fe60003800000 */
[----:B------:R-:W-:Y:S11]  /*2820*/  ISETP.GE.AND P4, PT, R67, R0, !P4 ;  /* 0x000000004300720c */ /* 0x000ff60006786270 */
[----:B------:R-:W-:Y:S02]  /*2830*/  @!UPT UIADD3 URZ, URZ, URZ, URZ ;  /* 0x0000003f3f3ff290 */ /* 0x000fe4000fffe03f */
[----:B------:R-:W-:-:S05]  /*2840*/  @!P4 BRA `(.L_x_822) ;  /* 0x000000d00000c947 */ /* 0x000fca0003800000 */
[----:B------:R-:W-:Y:S02]  /*2850*/  ISETP.NE.AND P1, PT, R144, RZ, PT ;  /* 0x000000ff9000720c */ /* 0x000fe40003f25270 */
[----:B------:R-:W-:Y:S02]  /*2860*/  IADD3 R28, P0, R110, R100, RZ ;  /* 0x000000646e1c7210 */ /* 0x000fe40007f1e0ff */
[C---:B------:R-:W-:Y:S03]  /*2870*/  LEA R18, P2, R202.reuse, R108, 0x1 ;  /* 0x0000006cca127211 */ /* 0x040fe600078408ff */
[----:B------:R-:W-:Y:S01]  /*2880*/  IMAD.X R29, R111, 0x1, R99, P0 ;  /* 0x000000016f1d7824 */ /* 0x000fe200000e0663 */
[----:B------:R-:W-:Y:S02]  /*2890*/  ISETP.NE.AND P0, PT, R143, RZ, PT ;  /* 0x000000ff8f00720c */ /* 0x000fe40003f05270 */
[----:B------:R-:W-:Y:S03]  /*28a0*/  LEA.HI.X R19, R202, R109, R201, 0x1, P2 ;  /* 0x0000006dca137211 */ /* 0x000fe600010f0cc9 */
[----:B-1----:R-:W2:Y:S04]  /*28b0*/  @P1 LDG.E.128 R24, [R28.64] ;  /* 0x000000061c181981 */ /* 0x002ea8000c1e1d00 */
[----:B--2---:R1:W-:Y:S01]  /*28c0*/  @P1 STG.E.128 [R18.64], R24 ;  /* 0x0000001812001986 */ /* 0x0043e2000c101d06 */
[----:B------:R-:W-:Y:S03]  /*28d0*/  ISETP.NE.AND P1, PT, R141, RZ, PT ;  /* 0x000000ff8d00720c */ /* 0x000fe60003f25270 */
[----:B------:R-:W2:Y:S04]  /*28e0*/  @P0 LDG.E.128 R20, [R28.64+0x80] ;  /* 0x000080061c140981 */ /* 0x000ea8000c1e1d00 */
[----:B--2---:R1:W-:Y:S06]  /*28f0*/  @P0 STG.E.128 [R18.64+0x80], R20 ;  /* 0x0000801412000986 */ /* 0x0043ec000c101d06 */
[----:B------:R-:W2:Y:S04]  /*2900*/  @P1 LDG.E.128 R4, [R28.64+0x100] ;  /* 0x000100061c041981 */ /* 0x000ea8000c1e1d00 */
[----:B--2---:R1:W-:Y:S02]  /*2910*/  @P1 STG.E.128 [R18.64+0x100], R4 ;  /* 0x0001000412001986 */ /* 0x0043e4000c101d06 */
.L_x_822:
[----:B------:R-:W-:Y:S05]  /*2920*/  BSYNC B0 ;  /* 0x0000000000007941 */ /* 0x000fea0003800000 */
.L_x_821:
[C---:B------:R-:W-:Y:S01]  /*2930*/  ISETP.GE.AND P2, PT, R66.reuse, R2, PT ;  /* 0x000000024200720c */ /* 0x040fe20003f46270 */
[----:B------:R-:W-:Y:S03]  /*2940*/  BSSY B0, `(.L_x_823) ;  /* 0x0000011000007945 */ /* 0x000fe60003800000 */
[----:B------:R-:W-:Y:S11]  /*2950*/  ISETP.GE.AND P2, PT, R66, R0, !P2 ;  /* 0x000000004200720c */ /* 0x000ff60005746270 */
[----:B------:R-:W-:Y:S02]  /*2960*/  @!UPT UIADD3 URZ, URZ, URZ, URZ ;  /* 0x0000003f3f3ff290 */ /* 0x000fe4000fffe03f */
[----:B------:R-:W-:-:S05]  /*2970*/  @!P2 BRA `(.L_x_824) ;  /* 0x000000d00000a947 */ /* 0x000fca0003800000 */
[----:B------:R-:W-:Y:S02]  /*2980*/  ISETP.NE.AND P1, PT, R144, RZ, PT ;  /* 0x000000ff9000720c */ /* 0x000fe40003f25270 */
[----:B------:R-:W-:Y:S02]  /*2990*/  IADD3 R28, P0, R110, R102, RZ ;  /* 0x000000666e1c7210 */ /* 0x000fe40007f1e0ff */
[----:B-1----:R-:W-:Y:S03]  /*29a0*/  IADD3 R18, P5, R108, R104, RZ ;  /* 0x000000686c127210 */ /* 0x002fe60007fbe0ff */
[----:B------:R-:W-:Y:S01]  /*29b0*/  IMAD.X R29, R111, 0x1, R101, P0 ;  /* 0x000000016f1d7824 */ /* 0x000fe200000e0665 */
[----:B------:R-:W-:Y:S01]  /*29c0*/  ISETP.NE.AND P0, PT, R143, RZ, PT ;  /* 0x000000ff8f00720c */ /* 0x000fe20003f05270 */
[----:B------:R-:W-:Y:S04]  /*29d0*/  IMAD.X R19, R109, 0x1, R103, P5 ;  /* 0x000000016d137824 */ /* 0x000fe800028e0667 */
[----:B------:R-:W2:Y:S04]  /*29e0*/  @P1 LDG.E.128 R24, [R28.64] ;  /* 0x000000061c181981 */ /* 0x000ea8000c1e1d00 */
[----:B--2---:R1:W-:Y:S01]  /*29f0*/  @P1 STG.E.128 [R18.64], R24 ;  /* 0x0000001812001986 */ /* 0x0043e2000c101d06 */
[----:B------:R-:W-:Y:S03]  /*2a00*/  ISETP.NE.AND P1, PT, R141, RZ, PT ;  /* 0x000000ff8d00720c */ /* 0x000fe60003f25270 */
[----:B------:R-:W2:Y:S04]  /*2a10*/  @P0 LDG.E.128 R20, [R28.64+0x80] ;  /* 0x000080061c140981 */ /* 0x000ea8000c1e1d00 */
[----:B--2---:R1:W-:Y:S06]  /*2a20*/  @P0 STG.E.128 [R18.64+0x80], R20 ;  /* 0x0000801412000986 */ /* 0x0043ec000c101d06 */
[----:B------:R-:W2:Y:S04]  /*2a30*/  @P1 LDG.E.128 R4, [R28.64+0x100] ;  /* 0x000100061c041981 */ /* 0x000ea8000c1e1d00 */
[----:B--2---:R1:W-:Y:S02]  /*2a40*/  @P1 STG.E.128 [R18.64+0x100], R4 ;  /* 0x0001000412001986 */ /* 0x0043e4000c101d06 */
.L_x_824:
[----:B------:R-:W-:Y:S05]  /*2a50*/  BSYNC B0 ;  /* 0x0000000000007941 */ /* 0x000fea0003800000 */
.L_x_823:
[C---:B------:R-:W-:Y:S01]  /*2a60*/  ISETP.GE.AND P1, PT, R65.reuse, R2, PT ;  /* 0x000000024100720c */ /* 0x040fe20003f26270 */
[----:B------:R-:W-:Y:S03]  /*2a70*/  BSSY B0, `(.L_x_825) ;  /* 0x0000011000007945 */ /* 0x000fe60003800000 */
[----:B------:R-:W-:Y:S11]  /*2a80*/  ISETP.GE.AND P1, PT, R65, R0, !P1 ;  /* 0x000000004100720c */ /* 0x000ff60004f26270 */
[----:B------:R-:W-:Y:S02]  /*2a90*/  @!UPT UIADD3 URZ, URZ, URZ, URZ ;  /* 0x0000003f3f3ff290 */ /* 0x000fe4000fffe03f */
[----:B------:R-:W-:-:S05]  /*2aa0*/  @!P1 BRA `(.L_x_826) ;  /* 0x000000d000009947 */ /* 0x000fca0003800000 */
[----:B------:R-:W-:Y:S02]  /*2ab0*/  ISETP.NE.AND P0, PT, R144, RZ, PT ;  /* 0x000000ff9000720c */ /* 0x000fe40003f05270 */
[----:B-1----:R-:W-:Y:S05]  /*2ac0*/  IADD3 R18, P5, R110, R164, RZ ;  /* 0x000000a46e127210 */ /* 0x002fea0007fbe0ff */
[----:B------:R-:W-:Y:S01]  /*2ad0*/  IMAD.X R19, R111, 0x1, R105, P5 ;  /* 0x000000016f137824 */ /* 0x000fe200028e0669 */
[----:B------:R-:W-:Y:S04]  /*2ae0*/  IADD3 R2, P5, R108, UR10, RZ ;  /* 0x0000000a6c027c10 */ /* 0x000fe8000ffbe0ff */
[----:B------:R-:W-:Y:S01]  /*2af0*/  IADD3.X R3, R109, UR9, RZ, P5, !PT ;  /* 0x000000096d037c10 */ /* 0x000fe2000affe4ff */
[----:B------:R-:W2:Y:S01]  /*2b00*/  @P0 LDG.E.128 R24, [R18.64] ;  /* 0x0000000612180981 */ /* 0x000ea2000c1e1d00 */
[----:B------:R-:W-:Y:S03]  /*2b10*/  ISETP.NE.AND P5, PT, R143, RZ, PT ;  /* 0x000000ff8f00720c */ /* 0x000fe60003fa5270 */
[----:B--2---:R1:W-:Y:S01]  /*2b20*/  @P0 STG.E.128 [R2.64], R24 ;  /* 0x0000001802000986 */ /* 0x0043e2000c101d06 */
[----:B------:R-:W-:Y:S09]  /*2b30*/  ISETP.NE.AND P0, PT, R141, RZ, PT ;  /* 0x000000ff8d00720c */ /* 0x000ff20003f05270 */
[----:B------:R-:W2:Y:S04]  /*2b40*/  @P5 LDG.E.128 R20, [R18.64+0x80] ;  /* 0x0000800612145981 */ /* 0x000ea8000c1e1d00 */
[----:B--2---:R1:W-:Y:S04]  /*2b50*/  @P5 STG.E.128 [R2.64+0x80], R20 ;  /* 0x0000801402005986 */ /* 0x0043e8000c101d06 */
[----:B------:R-:W2:Y:S04]  /*2b60*/  @P0 LDG.E.128 R4, [R18.64+0x100] ;  /* 0x0001000612040981 */ /* 0x000ea8000c1e1d00 */
[----:B--2---:R1:W-:Y:S02]  /*2b70*/  @P0 STG.E.128 [R2.64+0x100], R4 ;  /* 0x0001000402000986 */ /* 0x0043e4000c101d06 */
.L_x_826:
[----:B------:R-:W-:Y:S05]  /*2b80*/  BSYNC B0 ;  /* 0x0000000000007941 */ /* 0x000fea0003800000 */
.L_x_825:
[----:B------:R-:W-:Y:S01]  /*2b90*/  ISETP.NE.AND P5, PT, RZ, UR4, PT ;  /* 0x00000004ff007c0c */ /* 0x000fe2000bfa5270 */
[----:B-1----:R-:W-:Y:S04]  /*2ba0*/  IMAD.MOV.U32 R3, RZ, RZ, c[0x0][0x290] ;  /* 0x0000a400ff037624 */ /* 0x002fe800078e00ff */
[----:B------:R-:W-:Y:S05]  /*2bb0*/  IMAD.U32 R3, R3, -0x40, RZ ;  /* 0xffffffc003037824 */ /* 0x000fea00078e00ff */
[C---:B------:R-:W-:Y:S04]  /*2bc0*/  LEA R110, P0, R3.reuse, R110, 0x1 ;  /* 0x0000006e036e7211 */ /* 0x040fe800078008ff */
[----:B------:R-:W-:Y:S01]  /*2bd0*/  LEA.HI.X.SX32 R111, R3, R111, 0x1, P0 ;  /* 0x0000006f036f7211 */ /* 0x000fe200000f0eff */
[----:B------:R-:W-:-:S05]  /*2be0*/  @!P5 BRA `(.L_x_827) ;  /* 0x000078e00000d947 */ /* 0x000fca0003800000 */
[----:B------:R-:W-:Y:S11]  /*2bf0*/  ISETP.NE.AND P0, PT, RZ, UR8, PT ;  /* 0x00000008ff007c0c */ /* 0x000ff6000bf05270 */
[----:B------:R-:W-:Y:S02]  /*2c00*/  @!UPT UIADD3 URZ, URZ, URZ, URZ ;  /* 0x0000003f3f3ff290 */ /* 0x000fe4000fffe03f */
[----:B------:R-:W-:-:S05]  /*2c10*/  @!P0 BRA `(.L_x_828) ;  /* 0x00002cd000008947 */ /* 0x000fca0003800000 */
[----:B------:R-:W-:Y:S01]  /*2c20*/  BSSY B1, `(.L_x_829) ;  /* 0x00000a5000017945 */ /* 0x000fe20003800000 */
[----:B------:R-:W-:-:S05]  /*2c30*/  @!P6 BRA `(.L_x_830) ;  /* 0x00000a300000e947 */ /* 0x000fca0003800000 */
[----:B------:R-:W-:Y:S01]  /*2c40*/  ISETP.GE.AND P0, PT, R12, c[0x0][0x220], PT ;  /* 0x000088000c007a0c */ /* 0x000fe20003f06270 */
[----:B------:R-:W-:Y:S01]  /*2c50*/  @!UPT UIADD3 URZ, URZ, URZ, URZ ;  /* 0x0000003f3f3ff290 */ /* 0x000fe2000fffe03f */
[----:B------:R-:W-:Y:S11]  /*2c60*/  BSSY B0, `(.L_x_831) ;  /* 0x0000034000007945 */ /* 0x000ff60003800000 */
[----:B------:R-:W-:-:S05]  /*2c70*/  @P0 BRA `(.L_x_832) ;  /* 0x0000032000000947 */ /* 0x000fca0003800000 */
[----:B------:R-:W-:Y:S01]  /*2c80*/  ISETP.GE.AND P0, PT, R12, UR4, PT ;  /* 0x000000040c007c0c */ /* 0x000fe2000bf06270 */
[----:B------:R-:W2:Y:S11]  /*2c90*/  LDG.E.128 R20, [R112.64] ;  /* 0x0000000670147981 */ /* 0x000eb6000c1e1d00 */
[----:B------:R-:W-:Y:S01]  /*2ca0*/  @!UPT UIADD3 URZ, URZ, URZ, URZ ;  /* 0x0000003f3f3ff290 */ /* 0x000fe2000fffe03f */
[----:B------:R-:W3:Y:S06]  /*2cb0*/  @!P0 LDG.E.64 R6, [R16.64] ;  /* 0x0000000610068981 */ /* 0x000eec000c1e1b00 */
[----:B------:R-:W4:Y:S02]  /*2cc0*/  @!P0 LDG.E.64 R28, [R48.64] ;  /* 0x00000006301c8981 */ /* 0x000f24000c1e1b00 */
[----:B----4-:R-:W-:Y:S01]  /*2cd0*/  @!P0 HADD2.F32 R25, -RZ, R28.H0_H0 ;  /* 0x2000001cff198230 */ /* 0x010fe20000004100 */
[----:B--2---:R-:W-:Y:S01]  /*2ce0*/  @!P0 MOV R5, R20 ;  /* 0x0000001400058202 */ /* 0x004fe20000000f00 */
[--C-:B---3--:R-:W-:Y:S02]  /*2cf0*/  @!P0 HADD2.F32 R19, -RZ, R6.reuse.H0_H0 ;  /* 0x20000006ff138230 */ /* 0x108fe40000004100 */
[----:B------:R-:W-:Y:S01]  /*2d00*/  @!P0 HADD2.F32 R8, -RZ, R6.H1_H1 ;  /* 0x30000006ff088230 */ /* 0x000fe20000004100 */
[----:B------:R-:W-:Y:S01]  /*2d10*/  @!P0 MOV R6, R23 ;  /* 0x0000001700068202 */ /* 0x000fe20000000f00 */
[--C-:B------:R-:W-:Y:S02]  /*2d20*/  @!P0 HADD2.F32 R24, -RZ, R5.reuse.H1_H1 ;  /* 0x30000005ff188230 */ /* 0x100fe40000004100 */
[----:B------:R-:W-:Y:S02]  /*2d30*/  @!P0 HADD2.F32 R18, -RZ, R5.H0_H0 ;  /* 0x20000005ff128230 */ /* 0x000fe40000004100 */
[----:B------:R-:W-:Y:S01]  /*2d40*/  @!P0 HADD2.F32 R26, -RZ, R28.H1_H1 ;  /* 0x3000001cff1a8230 */ /* 0x000fe20000004100 */
[-C--:B------:R-:W-:Y:S01]  /*2d50*/  @!P0 FMUL.FTZ R31, R24, R19.reuse ;  /* 0x00000013181f8220 */ /* 0x080fe20000410000 */
[----:B------:R-:W-:Y:S01]  /*2d60*/  @!P0 HADD2.F32 R28, -RZ, R6.H1_H1 ;  /* 0x30000006ff1c8230 */ /* 0x000fe20000004100 */
[C---:B------:R-:W-:Y:S01]  /*2d70*/  @!P0 FMUL.FTZ R0, R18.reuse, R19 ;  /* 0x0000001312008220 */ /* 0x040fe20000410000 */
[----:B------:R-:W-:Y:S01]  /*2d80*/  @!P0 MOV R19, R21 ;  /* 0x0000001500138202 */ /* 0x000fe20000000f00 */
[-C--:B------:R-:W-:Y:S01]  /*2d90*/  @!P0 FFMA.FTZ R31, R18, R25.reuse, -R31 ;  /* 0x00000019121f8223 */ /* 0x080fe2000001081f */
[----:B------:R-:W-:Y:S01]  /*2da0*/  @!P0 MOV R18, R22 ;  /* 0x0000001600128202 */ /* 0x000fe20000000f00 */
[----:B------:R-:W-:Y:S01]  /*2db0*/  @!P0 FFMA.FTZ R0, R24, R25, R0 ;  /* 0x0000001918008223 */ /* 0x000fe20000010000 */
[----:B------:R-:W-:Y:S02]  /*2dc0*/  @!P0 HADD2.F32 R5, -RZ, R7.H0_H0 ;  /* 0x20000007ff058230 */ /* 0x000fe40000004100 */
[--C-:B------:R-:W-:Y:S02]  /*2dd0*/  @!P0 HADD2.F32 R25, -RZ, R19.reuse.H1_H1 ;  /* 0x30000013ff198230 */ /* 0x100fe40000004100 */
[----:B------:R-:W-:Y:S01]  /*2de0*/  @!P0 HADD2.F32 R19, -RZ, R19.H0_H0 ;  /* 0x20000013ff138230 */ /* 0x000fe20000004100 */
[----:B------:R-:W-:Y:S01]  /*2df0*/  @!P0 F2FP.PACK_AB R31, R0, R31 ;  /* 0x0000001f001f823e */ /* 0x000fe200000000ff */
[--C-:B------:R-:W-:Y:S01]  /*2e00*/  @!P0 HADD2.F32 R24, -RZ, R18.reuse.H1_H1 ;  /* 0x30000012ff188230 */ /* 0x100fe20000004100 */
[-C--:B------:R-:W-:Y:S01]  /*2e10*/  @!P0 FMUL.FTZ R33, R25, R8.reuse ;  /* 0x0000000819218220 */ /* 0x080fe20000410000 */
[----:B------:R-:W-:Y:S01]  /*2e20*/  @!P0 HADD2.F32 R18, -RZ, R18.H0_H0 ;  /* 0x20000012ff128230 */ /* 0x000fe20000004100 */
[----:B------:R-:W-:Y:S01]  /*2e30*/  @!P0 FMUL.FTZ R2, R19, R8 ;  /* 0x0000000813028220 */ /* 0x000fe20000410000 */
[----:B------:R-:W-:Y:S01]  /*2e40*/  @!P0 HADD2.F32 R6, -RZ, R6.H0_H0 ;  /* 0x20000006ff068230 */ /* 0x000fe20000004100 */
[-C--:B------:R-:W-:Y:S01]  /*2e50*/  @!P0 FMUL.FTZ R30, R24, R5.reuse ;  /* 0x00000005181e8220 */ /* 0x080fe20000410000 */
[----:B------:R-:W-:Y:S01]  /*2e60*/  @!P0 HADD2.F32 R7, -RZ, R7.H1_H1 ;  /* 0x30000007ff078230 */ /* 0x000fe20000004100 */
[----:B------:R-:W-:Y:S01]  /*2e70*/  @!P0 FMUL.FTZ R3, R18, R5 ;  /* 0x0000000512038220 */ /* 0x000fe20000410000 */
[--C-:B------:R-:W-:Y:S01]  /*2e80*/  @!P0 HADD2.F32 R27, -RZ, R29.reuse.H0_H0 ;  /* 0x2000001dff1b8230 */ /* 0x100fe20000004100 */
[-C--:B------:R-:W-:Y:S01]  /*2e90*/  @!P0 FFMA.FTZ R2, R25, R26.reuse, R2 ;  /* 0x0000001a19028223 */ /* 0x080fe20000010002 */
[----:B------:R-:W-:Y:S01]  /*2ea0*/  @!P0 MOV R20, R31 ;  /* 0x0000001f00148202 */ /* 0x000fe20000000f00 */
[-C--:B------:R-:W-:Y:S01]  /*2eb0*/  @!P0 FMUL.FTZ R32, R28, R7.reuse ;  /* 0x000000071c208220 */ /* 0x080fe20000410000 */
[----:B------:R-:W-:Y:S01]  /*2ec0*/  @!P0 HADD2.F32 R29, -RZ, R29.H1_H1 ;  /* 0x3000001dff1d8230 */ /* 0x000fe20000004100 */
[----:B------:R-:W-:Y:S02]  /*2ed0*/  @!P0 FMUL.FTZ R4, R6, R7 ;  /* 0x0000000706048220 */ /* 0x000fe40000410000 */
[-C--:B------:R-:W-:Y:S02]  /*2ee0*/  @!P0 FFMA.FTZ R3, R24, R27.reuse, R3 ;  /* 0x0000001b18038223 */ /* 0x080fe40000010003 */
[----:B------:R-:W-:Y:S02]  /*2ef0*/  @!P0 FFMA.FTZ R33, R19, R26, -R33 ;  /* 0x0000001a13218223 */ /* 0x000fe40000010821 */
[----:B------:R-:W-:Y:S02]  /*2f00*/  @!P0 FFMA.FTZ R30, R18, R27, -R30 ;  /* 0x0000001b121e8223 */ /* 0x000fe4000001081e */
[----:B------:R-:W-:Y:S01]  /*2f10*/  @!P0 FFMA.FTZ R32, R6, R29, -R32 ;  /* 0x0000001d06208223 */ /* 0x000fe20000010820 */
[----:B------:R-:W-:Y:S01]  /*2f20*/  @!P0 F2FP.PACK_AB R34, R2, R33 ;  /* 0x000000210222823e */ /* 0x000fe200000000ff */
[----:B------:R-:W-:Y:S01]  /*2f30*/  @!P0 FFMA.FTZ R4, R28, R29, R4 ;  /* 0x0000001d1c048223 */ /* 0x000fe20000010004 */
[----:B------:R-:W-:Y:S02]  /*2f40*/  @!P0 F2FP.PACK_AB R30, R3, R30 ;  /* 0x0000001e031e823e */ /* 0x000fe400000000ff */
[----:B------:R-:W-:Y:S02]  /*2f50*/  @!P0 MOV R21, R34 ;  /* 0x0000002200158202 */ /* 0x000fe40000000f00 */
[----:B------:R-:W-:Y:S02]  /*2f60*/  @!P0 F2FP.PACK_AB R33, R4, R32 ;  /* 0x000000200421823e */ /* 0x000fe400000000ff */
[----:B------:R-:W-:Y:S02]  /*2f70*/  @!P0 MOV R22, R30 ;  /* 0x0000001e00168202 */ /* 0x000fe40000000f00 */
[----:B------:R-:W-:Y:S05]  /*2f80*/  @!P0 MOV R23, R33 ;  /* 0x0000002100178202 */ /* 0x000fea0000000f00 */
[----:B------:R1:W-:Y:S02]  /*2f90*/  STG.E.128 [R106.64], R20 ;  /* 0x000000146a007986 */ /* 0x0003e4000c101d06 */
.L_x_832:
[----:B------:R-:W-:Y:S05]  /*2fa0*/  BSYNC B0 ;  /* 0x0000000000007941 */ /* 0x000fea0003800000 */
.L_x_831:
[----:B------:R-:W-:Y:S01]  /*2fb0*/  ISETP.GE.AND P0, PT, R10, c[0x0][0x220], PT ;  /* 0x000088000a007a0c */ /* 0x000fe20003f06270 */
[----:B------:R-:W-:Y:S01]  /*2fc0*/  @!UPT UIADD3 URZ, URZ, URZ, URZ ;  /* 0x0000003f3f3ff290 */ /* 0x000fe2000fffe03f */
[----:B------:R-:W-:Y:S11]  /*2fd0*/  BSSY B0, `(.L_x_833) ;  /* 0x0000034000007945 */ /* 0x000ff60003800000 */
[----:B------:R-:W-:-:S05]  /*2fe0*/  @P0 BRA `(.L_x_834) ;  /* 0x0000032000000947 */ /* 0x000fca0003800000 */
[----:B------:R-:W-:Y:S01]  /*2ff0*/  ISETP.GE.AND P0, PT, R10, UR4, PT ;  /* 0x000000040a007c0c */ /* 0x000fe2000bf06270 */
[----:B-1----:R-:W2:Y:S11]  /*3000*/  LDG.E.128 R20, [R112.64+0x80] ;  /* 0x0000800670147981 */ /* 0x002eb6000c1e1d00 */
[----:B------:R-:W-:Y:S01]  /*3010*/  @!UPT UIADD3 URZ, URZ, URZ, URZ ;  /* 0x0000003f3f3ff290 */ /* 0x000fe2000fffe03f */
[----:B------:R-:W3:Y:S06]  /*3020*/  @!P0 LDG.E.64 R6, [R16.64+0x40] ;  /* 0x0000400610068981 */ /* 0x000eec000c1e1b00 */
[----:B------:R-:W4:Y:S02]  /*3030*/  @!P0 LDG.E.64 R28, [R48.64+0x40] ;  /* 0x00004006301c8981 */ /* 0x000f24000c1e1b00 */
        /* <DEDUP_REMOVED lines=44> */
[----:B------:R1:W-:Y:S02]  /*3300*/  STG.E.128 [R106.64+0x80], R20 ;  /* 0x000080146a007986 */ /* 0x0003e4000c101d06 */
.L_x_834:
[----:B------:R-:W-:Y:S05]  /*3310*/  BSYNC B0 ;  /* 0x0000000000007941 */ /* 0x000fea0003800000 */
.L_x_833:
[----:B------:R-:W-:Y:S11]  /*3320*/  ISETP.GE.AND P0, PT, R9, c[0x0][0x220], PT ;  /* 0x0000880009007a0c */ /* 0x000ff60003f06270 */
[----:B------:R-:W-:Y:S02]  /*3330*/  @!UPT UIADD3 URZ, URZ, URZ, URZ ;  /* 0x0000003f3f3ff290 */ /* 0x000fe4000fffe03f */
        /* <DEDUP_REMOVED lines=51> */
.L_x_830:
[----:B------:R-:W-:Y:S05]  /*3670*/  BSYNC B1 ;  /* 0x0000000000017941 */ /* 0x000fea0003800000 */
.L_x_829:
[----:B------:R-:W-:Y:S01]  /*3680*/  BSSY B1, `(.L_x_835) ;  /* 0x00000b3000017945 */ /* 0x000fe20003800000 */
[----:B------:R-:W-:-:S05]  /*3690*/  @!P4 BRA `(.L_x_836) ;  /* 0x00000b100000c947 */ /* 0x000fca0003800000 */
[----:B------:R-:W-:Y:S01]  /*36a0*/  ISETP.GE.AND P0, PT, R12, c[0x0][0x220], PT ;  /* 0x000088000c007a0c */ /* 0x000fe20003f06270 */
[C---:B------:R-:W-:Y:S01]  /*36b0*/  IMAD.SHL.U32 R5, R147.reuse, 0x2, RZ ;  /* 0x0000000293057824 */ /* 0x040fe200078e00ff */
[----:B------:R-:W-:Y:S01]  /*36c0*/  SHF.L.U64.HI R3, R147, 0x1, R126 ;  /* 0x0000000193037819 */ /* 0x000fe2000001027e */
[----:B------:R-:W-:Y:S03]  /*36d0*/  BSSY B0, `(.L_x_837) ;  /* 0x000003b000007945 */ /* 0x000fe60003800000 */
[-C--:B------:R-:W-:Y:S02]  /*36e0*/  IADD3 R32, P5, R48, R5.reuse, RZ ;  /* 0x0000000530207210 */ /* 0x080fe40007fbe0ff */
[----:B------:R-:W-:Y:S03]  /*36f0*/  IADD3 R18, P4, R16, R5, RZ ;  /* 0x0000000510127210 */ /* 0x000fe60007f9e0ff */
[--C-:B------:R-:W-:Y:S02]  /*3700*/  IMAD.X R33, R49, 0x1, R3.reuse, P5 ;  /* 0x0000000131217824 */ /* 0x100fe400028e0603 */
[----:B------:R-:W-:Y:S01]  /*3710*/  IMAD.X R19, R17, 0x1, R3, P4 ;  /* 0x0000000111137824 */ /* 0x000fe200020e0603 */
[----:B------:R-:W-:-:S05]  /*3720*/  @P0 BRA `(.L_x_838) ;  /* 0x0000035000000947 */ /* 0x000fca0003800000 */
[C---:B------:R-:W-:Y:S02]  /*3730*/  LEA R34, P4, R71.reuse, R112, 0x1 ;  /* 0x0000007047227211 */ /* 0x040fe400078808ff */
[----:B------:R-:W-:Y:S02]  /*3740*/  ISETP.GE.AND P0, PT, R12, UR4, PT ;  /* 0x000000040c007c0c */ /* 0x000fe4000bf06270 */
[----:B------:R-:W-:Y:S02]  /*3750*/  LEA.HI.X R35, R71, R113, R70, 0x1, P4 ;  /* 0x0000007147237211 */ /* 0x000fe400020f0c46 */
[C---:B------:R-:W-:Y:S03]  /*3760*/  LEA R40, P4, R200.reuse, R106, 0x1 ;  /* 0x0000006ac8287211 */ /* 0x040fe600078808ff */
[----:B-1----:R-:W2:Y:S01]  /*3770*/  LDG.E.128 R20, [R34.64] ;  /* 0x0000000622147981 */ /* 0x002ea2000c1e1d00 */
[----:B------:R-:W-:Y:S07]  /*3780*/  LEA.HI.X R41, R200, R107, R199, 0x1, P4 ;  /* 0x0000006bc8297211 */ /* 0x000fee00020f0cc7 */
[----:B------:R-:W3:Y:S06]  /*3790*/  @!P0 LDG.E.64 R6, [R18.64] ;  /* 0x0000000612068981 */ /* 0x000eec000c1e1b00 */
[----:B------:R-:W4:Y:S01]  /*37a0*/  @!P0 LDG.E.64 R30, [R32.64] ;  /* 0x00000006201e8981 */ /* 0x000f22000c1e1b00 */
[--C-:B---3--:R-:W-:Y:S01]  /*37b0*/  @!P0 HADD2.F32 R25, -RZ, R6.reuse.H0_H0 ;  /* 0x20000006ff198230 */ /* 0x108fe20000004100 */
[----:B--2---:R-:W-:Y:S01]  /*37c0*/  @!P0 MOV R5, R20 ;  /* 0x0000001400058202 */ /* 0x004fe20000000f00 */
[----:B------:R-:W-:Y:S01]  /*37d0*/  @!P0 HADD2.F32 R8, -RZ, R6.H1_H1 ;  /* 0x30000006ff088230 */ /* 0x000fe20000004100 */
[----:B------:R-:W-:Y:S03]  /*37e0*/  @!P0 MOV R6, R23 ;  /* 0x0000001700068202 */ /* 0x000fe60000000f00 */
[--C-:B------:R-:W-:Y:S02]  /*37f0*/  @!P0 HADD2.F32 R26, -RZ, R5.reuse.H1_H1 ;  /* 0x30000005ff1a8230 */ /* 0x100fe40000004100 */
[----:B------:R-:W-:Y:S02]  /*3800*/  @!P0 HADD2.F32 R24, -RZ, R5.H0_H0 ;  /* 0x20000005ff188230 */ /* 0x000fe40000004100 */
[--C-:B----4-:R-:W-:Y:S01]  /*3810*/  @!P0 HADD2.F32 R27, -RZ, R30.reuse.H0_H0 ;  /* 0x2000001eff1b8230 */ /* 0x110fe20000004100 */
        /* <DEDUP_REMOVED lines=15> */
[--C-:B------:R-:W-:Y:S01]  /*3910*/  @!P0 HADD2.F32 R30, -RZ, R6.reuse.H1_H1 ;  /* 0x30000006ff1e8230 */ /* 0x100fe20000004100 */
[-C--:B------:R-:W-:Y:S01]  /*3920*/  @!P0 FMUL.FTZ R34, R26, R5.reuse ;  /* 0x000000051a228220 */ /* 0x080fe20000410000 */
[----:B------:R-:W-:Y:S01]  /*3930*/  @!P0 HADD2.F32 R6, -RZ, R6.H0_H0 ;  /* 0x20000006ff068230 */ /* 0x000fe20000004100 */
[----:B------:R-:W-:Y:S01]  /*3940*/  @!P0 FMUL.FTZ R3, R24, R5 ;  /* 0x0000000518038220 */ /* 0x000fe20000410000 */
[----:B------:R-:W-:Y:S01]  /*3950*/  @!P0 HADD2.F32 R7, -RZ, R7.H1_H1 ;  /* 0x30000007ff078230 */ /* 0x000fe20000004100 */
[-C--:B------:R-:W-:Y:S01]  /*3960*/  @!P0 FFMA.FTZ R2, R27, R28.reuse, R2 ;  /* 0x0000001c1b028223 */ /* 0x080fe20000010002 */
[----:B------:R-:W-:Y:S01]  /*3970*/  @!P0 MOV R20, R35 ;  /* 0x0000002300148202 */ /* 0x000fe20000000f00 */
[----:B------:R-:W-:Y:S01]  /*3980*/  @!P0 FFMA.FTZ R37, R25, R28, -R37 ;  /* 0x0000001c19258223 */ /* 0x000fe20000010825 */
[--C-:B------:R-:W-:Y:S01]  /*3990*/  @!P0 HADD2.F32 R29, -RZ, R31.reuse.H0_H0 ;  /* 0x2000001fff1d8230 */ /* 0x100fe20000004100 */
[-C--:B------:R-:W-:Y:S01]  /*39a0*/  @!P0 FMUL.FTZ R36, R30, R7.reuse ;  /* 0x000000071e248220 */ /* 0x080fe20000410000 */
[----:B------:R-:W-:Y:S01]  /*39b0*/  @!P0 HADD2.F32 R31, -RZ, R31.H1_H1 ;  /* 0x3000001fff1f8230 */ /* 0x000fe20000004100 */
[----:B------:R-:W-:Y:S01]  /*39c0*/  @!P0 FMUL.FTZ R4, R6, R7 ;  /* 0x0000000706048220 */ /* 0x000fe20000410000 */
[----:B------:R-:W-:Y:S01]  /*39d0*/  @!P0 F2FP.PACK_AB R38, R2, R37 ;  /* 0x000000250226823e */ /* 0x000fe200000000ff */
[-C--:B------:R-:W-:Y:S02]  /*39e0*/  @!P0 FFMA.FTZ R3, R26, R29.reuse, R3 ;  /* 0x0000001d1a038223 */ /* 0x080fe40000010003 */
[----:B------:R-:W-:Y:S01]  /*39f0*/  @!P0 FFMA.FTZ R34, R24, R29, -R34 ;  /* 0x0000001d18228223 */ /* 0x000fe20000010822 */
[----:B------:R-:W-:Y:S01]  /*3a00*/  @!P0 MOV R21, R38 ;  /* 0x0000002600158202 */ /* 0x000fe20000000f00 */
[-C--:B------:R-:W-:Y:S02]  /*3a10*/  @!P0 FFMA.FTZ R36, R6, R31.reuse, -R36 ;  /* 0x0000001f06248223 */ /* 0x080fe40000010824 */
[----:B------:R-:W-:Y:S01]  /*3a20*/  @!P0 FFMA.FTZ R4, R30, R31, R4 ;  /* 0x0000001f1e048223 */ /* 0x000fe20000010004 */
[----:B------:R-:W-:Y:S04]  /*3a30*/  @!P0 F2FP.PACK_AB R34, R3, R34 ;  /* 0x000000220322823e */ /* 0x000fe800000000ff */
[----:B------:R-:W-:Y:S02]  /*3a40*/  @!P0 F2FP.PACK_AB R37, R4, R36 ;  /* 0x000000240425823e */ /* 0x000fe400000000ff */
[----:B------:R-:W-:Y:S02]  /*3a50*/  @!P0 MOV R22, R34 ;  /* 0x0000002200168202 */ /* 0x000fe40000000f00 */
[----:B------:R-:W-:Y:S05]  /*3a60*/  @!P0 MOV R23, R37 ;  /* 0x0000002500178202 */ /* 0x000fea0000000f00 */
[----:B------:R1:W-:Y:S02]  /*3a70*/  STG.E.128 [R40.64], R20 ;  /* 0x0000001428007986 */ /* 0x0003e4000c101d06 */
.L_x_838:
[----:B------:R-:W-:Y:S05]  /*3a80*/  BSYNC B0 ;  /* 0x0000000000007941 */ /* 0x000fea0003800000 */
.L_x_837:
[----:B------:R-:W-:Y:S01]  /*3a90*/  ISETP.GE.AND P0, PT, R10, c[0x0][0x220], PT ;  /* 0x000088000a007a0c */ /* 0x000fe20003f06270 */
[----:B------:R-:W-:Y:S01]  /*3aa0*/  @!UPT UIADD3 URZ, URZ, URZ, URZ ;  /* 0x0000003f3f3ff290 */ /* 0x000fe2000fffe03f */
[----:B------:R-:W-:Y:S11]  /*3ab0*/  BSSY B0, `(.L_x_839) ;  /* 0x0000037000007945 */ /* 0x000ff60003800000 */
[----:B------:R-:W-:-:S05]  /*3ac0*/  @P0 BRA `(.L_x_840) ;  /* 0x0000035000000947 */ /* 0x000fca0003800000 */
[----:B------:R-:W-:Y:S02]  /*3ad0*/  LEA R34, P4, R76, R112, 0x1 ;  /* 0x000000704c227211 */ /* 0x000fe400078808ff */
[----:B------:R-:W-:Y:S02]  /*3ae0*/  ISETP.GE.AND P0, PT, R10, UR4, PT ;  /* 0x000000040a007c0c */ /* 0x000fe4000bf06270 */
[----:B------:R-:W-:Y:S02]  /*3af0*/  LEA.HI.X R35, R76, R113, R75, 0x1, P4 ;  /* 0x000000714c237211 */ /* 0x000fe400020f0c4b */
[C---:B-1----:R-:W-:Y:S03]  /*3b00*/  LEA R40, P4, R79.reuse, R106, 0x1 ;  /* 0x0000006a4f287211 */ /* 0x042fe600078808ff */
[----:B------:R-:W2:Y:S01]  /*3b10*/  LDG.E.128 R20, [R34.64] ;  /* 0x0000000622147981 */ /* 0x000ea2000c1e1d00 */
[----:B------:R-:W-:Y:S07]  /*3b20*/  LEA.HI.X R41, R79, R107, R80, 0x1, P4 ;  /* 0x0000006b4f297211 */ /* 0x000fee00020f0c50 */
[----:B------:R-:W3:Y:S06]  /*3b30*/  @!P0 LDG.E.64 R6, [R18.64+0x40] ;  /* 0x0000400612068981 */ /* 0x000eec000c1e1b00 */
[----:B------:R-:W4:Y:S01]  /*3b40*/  @!P0 LDG.E.64 R30, [R32.64+0x40] ;  /* 0x00004006201e8981 */ /* 0x000f22000c1e1b00 */
        /* <DEDUP_REMOVED lines=45> */
.L_x_840:
[----:B------:R-:W-:Y:S05]  /*3e20*/  BSYNC B0 ;  /* 0x0000000000007941 */ /* 0x000fea0003800000 */
.L_x_839:
[----:B------:R-:W-:Y:S11]  /*3e30*/  ISETP.GE.AND P0, PT, R9, c[0x0][0x220], PT ;  /* 0x0000880009007a0c */ /* 0x000ff60003f06270 */
[----:B------:R-:W-:Y:S02]  /*3e40*/  @!UPT UIADD3 URZ, URZ, URZ, URZ ;  /* 0x0000003f3f3ff290 */ /* 0x000fe4000fffe03f */
[----:B------:R-:W-:-:S05]  /*3e50*/  @P0 BRA `(.L_x_836) ;  /* 0x0000035000000947 */ /* 0x000fca0003800000 */
[C---:B------:R-:W-:Y:S02]  /*3e60*/  LEA R34, P4, R84.reuse, R112, 0x1 ;  /* 0x0000007054227211 */ /* 0x040fe400078808ff */
        /* <DEDUP_REMOVED lines=10> */
[----:B------:R-:W-:Y:S02]  /*3f10*/  @!P0 MOV R19, R21 ;  /* 0x0000001500138202 */ /* 0x000fe40000000f00 */
[----:B------:R-:W-:Y:S01]  /*3f20*/  @!P0 MOV R18, R22 ;  /* 0x0000001600128202 */ /* 0x000fe20000000f00 */
[--C-:B------:R-:W-:Y:S01]  /*3f30*/  @!P0 HADD2.F32 R26, -RZ, R5.reuse.H1_H1 ;  /* 0x30000005ff1a8230 */ /* 0x100fe20000004100 */
[----:B------:R-:W-:Y:S01]  /*3f40*/  @!P0 MOV R6, R23 ;  /* 0x0000001700068202 */ /* 0x000fe20000000f00 */
[----:B------:R-:W-:Y:S02]  /*3f50*/  @!P0 HADD2.F32 R24, -RZ, R5.H0_H0 ;  /* 0x20000005ff188230 */ /* 0x000fe40000004100 */
[--C-:B----4-:R-:W-:Y:S01]  /*3f60*/  @!P0 HADD2.F32 R27, -RZ, R32.reuse.H0_H0 ;  /* 0x20000020ff1b8230 */ /* 0x110fe20000004100 */
[-C--:B------:R-:W-:Y:S01]  /*3f70*/  @!P0 FMUL.FTZ R35, R26, R25.reuse ;  /* 0x000000191a238220 */ /* 0x080fe20000410000 */
[----:B------:R-:W-:Y:S01]  /*3f80*/  @!P0 HADD2.F32 R28, -RZ, R32.H1_H1 ;  /* 0x30000020ff1c8230 */ /* 0x000fe20000004100 */
[C---:B------:R-:W-:Y:S01]  /*3f90*/  @!P0 FMUL.FTZ R0, R24.reuse, R25 ;  /* 0x0000001918008220 */ /* 0x040fe20000410000 */
[--C-:B------:R-:W-:Y:S01]  /*3fa0*/  @!P0 HADD2.F32 R30, -RZ, R6.reuse.H1_H1 ;  /* 0x30000006ff1e8230 */ /* 0x100fe20000004100 */
[-C--:B------:R-:W-:Y:S01]  /*3fb0*/  @!P0 FFMA.FTZ R35, R24, R27.reuse, -R35 ;  /* 0x0000001b18238223 */ /* 0x080fe20000010823 */
[----:B------:R-:W-:Y:S01]  /*3fc0*/  @!P0 HADD2.F32 R6, -RZ, R6.H0_H0 ;  /* 0x20000006ff068230 */ /* 0x000fe20000004100 */
[----:B------:R-:W-:Y:S01]  /*3fd0*/  @!P0 FFMA.FTZ R0, R26, R27, R0 ;  /* 0x0000001b1a008223 */ /* 0x000fe20000010000 */
[--C-:B------:R-:W-:Y:S02]  /*3fe0*/  @!P0 HADD2.F32 R27, -RZ, R19.reuse.H1_H1 ;  /* 0x30000013ff1b8230 */ /* 0x100fe40000004100 */
[----:B------:R-:W-:Y:S02]  /*3ff0*/  @!P0 HADD2.F32 R19, -RZ, R19.H0_H0 ;  /* 0x20000013ff138230 */ /* 0x000fe40000004100 */
[--C-:B------:R-:W-:Y:S01]  /*4000*/  @!P0 HADD2.F32 R26, -RZ, R18.reuse.H1_H1 ;  /* 0x30000012ff1a8230 */ /* 0x100fe20000004100 */
[-C--:B------:R-:W-:Y:S01]  /*4010*/  @!P0 FMUL.FTZ R37, R27, R8.reuse ;  /* 0x000000081b258220 */ /* 0x080fe20000410000 */
[----:B------:R-:W-:Y:S01]  /*4020*/  @!P0 HADD2.F32 R18, -RZ, R18.H0_H0 ;  /* 0x20000012ff128230 */ /* 0x000fe20000004100 */
[C---:B------:R-:W-:Y:S01]  /*4030*/  @!P0 FMUL.FTZ R2, R19.reuse, R8 ;  /* 0x0000000813028220 */ /* 0x040fe20000410000 */
[--C-:B------:R-:W-:Y:S01]  /*4040*/  @!P0 HADD2.F32 R5, -RZ, R7.reuse.H0_H0 ;  /* 0x20000007ff058230 */ /* 0x100fe20000004100 */
[-C--:B------:R-:W-:Y:S01]  /*4050*/  @!P0 FFMA.FTZ R37, R19, R28.reuse, -R37 ;  /* 0x0000001c13258223 */ /* 0x080fe20000010825 */
[----:B------:R-:W-:Y:S01]  /*4060*/  @!P0 HADD2.F32 R7, -RZ, R7.H1_H1 ;  /* 0x30000007ff078230 */ /* 0x000fe20000004100 */
[----:B------:R-:W-:Y:S01]  /*4070*/  @!P0 FFMA.FTZ R2, R27, R28, R2 ;  /* 0x0000001c1b028223 */ /* 0x000fe20000010002 */
[----:B------:R-:W-:Y:S01]  /*4080*/  @!P0 F2FP.PACK_AB R35, R0, R35 ;  /* 0x000000230023823e */ /* 0x000fe200000000ff */
[-C--:B------:R-:W-:Y:S01]  /*4090*/  @!P0 FMUL.FTZ R3, R18, R5.reuse ;  /* 0x0000000512038220 */ /* 0x080fe20000410000 */
[--C-:B------:R-:W-:Y:S01]  /*40a0*/  @!P0 HADD2.F32 R29, -RZ, R33.reuse.H0_H0 ;  /* 0x20000021ff1d8230 */ /* 0x100fe20000004100 */
[----:B------:R-:W-:Y:S01]  /*40b0*/  @!P0 FMUL.FTZ R34, R26, R5 ;  /* 0x000000051a228220 */ /* 0x000fe20000410000 */
[----:B------:R-:W-:Y:S01]  /*40c0*/  @!P0 F2FP.PACK_AB R38, R2, R37 ;  /* 0x000000250226823e */ /* 0x000fe200000000ff */
[----:B------:R-:W-:Y:S01]  /*40d0*/  @!P0 HADD2.F32 R31, -RZ, R33.H1_H1 ;  /* 0x30000021ff1f8230 */ /* 0x000fe20000004100 */
[----:B------:R-:W-:Y:S01]  /*40e0*/  @!P0 MOV R20, R35 ;  /* 0x0000002300148202 */ /* 0x000fe20000000f00 */
[-C--:B------:R-:W-:Y:S01]  /*40f0*/  @!P0 FMUL.FTZ R36, R30, R7.reuse ;  /* 0x000000071e248220 */ /* 0x080fe20000410000 */
[----:B------:R-:W-:Y:S01]  /*4100*/  @!P0 MOV R21, R38 ;  /* 0x0000002600158202 */ /* 0x000fe20000000f00 */
[----:B------:R-:W-:Y:S02]  /*4110*/  @!P0 FMUL.FTZ R4, R6, R7 ;  /* 0x0000000706048220 */ /* 0x000fe40000410000 */
[-C--:B------:R-:W-:Y:S02]  /*4120*/  @!P0 FFMA.FTZ R3, R26, R29.reuse, R3 ;  /* 0x0000001d1a038223 */ /* 0x080fe40000010003 */
[----:B------:R-:W-:Y:S02]  /*4130*/  @!P0 FFMA.FTZ R34, R18, R29, -R34 ;  /* 0x0000001d12228223 */ /* 0x000fe40000010822 */
[-C--:B------:R-:W-:Y:S02]  /*4140*/  @!P0 FFMA.FTZ R36, R6, R31.reuse, -R36 ;  /* 0x0000001f06248223 */ /* 0x080fe40000010824 */
[----:B------:R-:W-:Y:S01]  /*4150*/  @!P0 FFMA.FTZ R4, R30, R31, R4 ;  /* 0x0000001f1e048223 */ /* 0x000fe20000010004 */
[----:B------:R-:W-:Y:S04]  /*4160*/  @!P0 F2FP.PACK_AB R34, R3, R34 ;  /* 0x000000220322823e */ /* 0x000fe800000000ff */
[----:B------:R-:W-:Y:S02]  /*4170*/  @!P0 F2FP.PACK_AB R37, R4, R36 ;  /* 0x000000240425823e */ /* 0x000fe400000000ff */
[----:B------:R-:W-:Y:S02]  /*4180*/  @!P0 MOV R22, R34 ;  /* 0x0000002200168202 */ /* 0x000fe40000000f00 */
[----:B------:R-:W-:Y:S05]  /*4190*/  @!P0 MOV R23, R37 ;  /* 0x0000002500178202 */ /* 0x000fea0000000f00 */
[----:B------:R1:W-:Y:S02]  /*41a0*/  STG.E.128 [R40.64], R20 ;  /* 0x0000001428007986 */ /* 0x0003e4000c101d06 */
.L_x_836:
[----:B------:R-:W-:Y:S05]  /*41b0*/  BSYNC B1 ;  /* 0x0000000000017941 */ /* 0x000fea0003800000 */
.L_x_835:
        /* <DEDUP_REMOVED lines=14> */
[C---:B-1----:R-:W-:Y:S03]  /*42a0*/  LEA R40, P2, R166.reuse, R106, 0x1 ;  /* 0x0000006aa6287211 */ /* 0x042fe600078408ff */
[----:B------:R-:W2:Y:S01]  /*42b0*/  LDG.E.128 R20, [R34.64] ;  /* 0x0000000622147981 */ /* 0x000ea2000c1e1d00 */
        /* <DEDUP_REMOVED lines=48> */
.L_x_844:
[----:B------:R-:W-:Y:S05]  /*45c0*/  BSYNC B0 ;  /* 0x0000000000007941 */ /* 0x000fea0003800000 */
.L_x_843:
        /* <DEDUP_REMOVED lines=57> */
.L_x_846:
[----:B------:R-:W-:Y:S05]  /*4960*/  BSYNC B0 ;  /* 0x0000000000007941 */ /* 0x000fea0003800000 */
.L_x_845:
        /* <DEDUP_REMOVED lines=56> */
.L_x_842:
[----:B------:R-:W-:Y:S05]  /*4cf0*/  BSYNC B1 ;  /* 0x0000000000017941 */ /* 0x000fea0003800000 */
.L_x_841:
        /* <DEDUP_REMOVED lines=11> */
[----:B------:R-:W-:Y:S02]  /*4db0*/  MOV R35, 0x60 ;  /* 0x0000006000237802 */ /* 0x000fe40000000f00 */
[----:B------:R-:W-:Y:S03]  /*4dc0*/  ISETP.GE.AND P0, PT, R12, UR4, PT ;  /* 0x000000040c007c0c */ /* 0x000fe6000bf06270 */
[C---:B------:R-:W-:Y:S04]  /*4dd0*/  IMAD.WIDE.U32 R36, R35.reuse, c[0x0][0x288], R112 ;  /* 0x0000a20023247a25 */ /* 0x040fe800078e0070 */
[C---:B------:R-:W-:Y:S02]  /*4de0*/  IMAD R34, R35.reuse, c[0x0][0x28c], RZ ;  /* 0x0000a30023227a24 */ /* 0x040fe400078e02ff */
[----:B-1----:R-:W-:Y:S03]  /*4df0*/  IMAD.WIDE.U32 R40, R35, c[0x0][0x198], R106 ;  /* 0x0000660023287a25 */ /* 0x002fe600078e006a */
[----:B------:R-:W-:Y:S01]  /*4e00*/  IADD3 R37, R37, R34, RZ ;  /* 0x0000002225257210 */ /* 0x000fe20007ffe0ff */
[----:B------:R-:W-:Y:S01]  /*4e10*/  IMAD R35, R35, c[0x0][0x19c], RZ ;  /* 0x0000670023237a24 */ /* 0x000fe200078e02ff */
[----:B------:R-:W2:Y:S04]  /*4e20*/  @!P0 LDG.E.64 R6, [R18.64] ;  /* 0x0000000612068981 */ /* 0x000ea8000c1e1b00 */
[----:B------:R-:W-:Y:S02]  /*4e30*/  IADD3 R41, R41, R35, RZ ;  /* 0x0000002329297210 */ /* 0x000fe40007ffe0ff */
[----:B------:R-:W3:Y:S08]  /*4e40*/  LDG.E.128 R20, [R36.64] ;  /* 0x0000000624147981 */ /* 0x000ef0000c1e1d00 */
[----:B------:R-:W4:Y:S01]  /*4e50*/  @!P0 LDG.E.64 R30, [R32.64] ;  /* 0x00000006201e8981 */ /* 0x000f22000c1e1b00 */
[--C-:B--2---:R-:W-:Y:S02]  /*4e60*/  @!P0 HADD2.F32 R25, -RZ, R6.reuse.H0_H0 ;  /* 0x20000006ff198230 */ /* 0x104fe40000004100 */
[----:B------:R-:W-:Y:S01]  /*4e70*/  @!P0 HADD2.F32 R8, -RZ, R6.H1_H1 ;  /* 0x30000006ff088230 */ /* 0x000fe20000004100 */
[----:B---3--:R-:W-:Y:S02]  /*4e80*/  @!P0 MOV R5, R20 ;  /* 0x0000001400058202 */ /* 0x008fe40000000f00 */
        /* <DEDUP_REMOVED lines=42> */
.L_x_850:
[----:B------:R-:W-:Y:S05]  /*5130*/  BSYNC B0 ;  /* 0x0000000000007941 */ /* 0x000fea0003800000 */
.L_x_849:
        /* <DEDUP_REMOVED lines=57> */
.L_x_852:
[----:B------:R-:W-:Y:S05]  /*54d0*/  BSYNC B0 ;  /* 0x0000000000007941 */ /* 0x000fea0003800000 */
.L_x_851:
        /* <DEDUP_REMOVED lines=56> */
.L_x_848:
[----:B------:R-:W-:Y:S05]  /*5860*/  BSYNC B1 ;  /* 0x0000000000017941 */ /* 0x000fea0003800000 */
.L_x_847:
[----:B------:R-:W-:Y:S01]  /*5870*/  IMAD.MOV.U32 R3, RZ, RZ, c[0x0][0x230] ;  /* 0x00008c00ff037624 */ /* 0x000fe200078e00ff */
[----:B------:R-:W-:Y:S03]  /*5880*/  ULDC UR4, c[0x0][0x230] ;  /* 0x00008c0000047ab9 */ /* 0x000fe60000000800 */
[----:B------:R-:W-:Y:S05]  /*5890*/  IMAD.U32 R3, R3, -0x20, RZ ;  /* 0xffffffe003037824 */ /* 0x000fea00078e00ff */
[C---:B------:R-:W-:Y:S02]  /*58a0*/  LEA R48, P1, R3.reuse, R48, 0x1 ;  /* 0x0000003003307211 */ /* 0x040fe400078208ff */
[C---:B------:R-:W-:Y:S02]  /*58b0*/  LEA R16, P0, R3.reuse, R16, 0x1 ;  /* 0x0000001003107211 */ /* 0x040fe400078008ff */
[C---:B------:R-:W-:Y:S02]  /*58c0*/  LEA.HI.X.SX32 R49, R3.reuse, R49, 0x1, P1 ;  /* 0x0000003103317211 */ /* 0x040fe400008f0eff */
[----:B------:R-:W-:Y:S01]  /*58d0*/  LEA.HI.X.SX32 R17, R3, R17, 0x1, P0 ;  /* 0x0000001103117211 */ /* 0x000fe200000f0eff */
[----:B------:R-:W-:-:S05]  /*58e0*/  BRA `(.L_x_853) ;  /* 0x0000518000007947 */ /* 0x000fca0003800000 */
.L_x_828:
[----:B------:R-:W-:Y:S01]  /*58f0*/  BSSY B2, `(.L_x_854) ;  /* 0x0000122000027945 */ /* 0x000fe20003800000 */
[----:B------:R-:W-:-:S05]  /*5900*/  @!P6 BRA `(.L_x_855) ;  /* 0x000012000000e947 */ /* 0x000fca0003800000 */
[----:B------:R-:W-:Y:S01]  /*5910*/  ISETP.GE.AND P0, PT, R12, c[0x0][0x220], PT ;  /* 0x000088000c007a0c */ /* 0x000fe20003f06270 */
[----:B------:R-:W-:Y:S01]  /*5920*/  @!UPT UIADD3 URZ, URZ, URZ, URZ ;  /* 0x0000003f3f3ff290 */ /* 0x000fe2000fffe03f */
[----:B------:R-:W-:Y:S11]  /*5930*/  BSSY B1, `(.L_x_856) ;  /* 0x000005d000017945 */ /* 0x000ff60003800000 */
[----:B------:R-:W-:-:S05]  /*5940*/  @P0 BRA `(.L_x_857) ;  /* 0x000005b000000947 */ /* 0x000fca0003800000 */
[----:B------:R1:W5:Y:S01]  /*5950*/  LDG.E.128 R52, [R112.64] ;  /* 0x0000000670347981 */ /* 0x000362000c1e1d00 */
[----:B------:R-:W-:Y:S01]  /*5960*/  ISETP.GE.AND P0, PT, R12, UR4, PT ;  /* 0x000000040c007c0c */ /* 0x000fe2000bf06270 */
[----:B------:R-:W-:Y:S01]  /*5970*/  @!UPT UIADD3 URZ, URZ, URZ, URZ ;  /* 0x0000003f3f3ff290 */ /* 0x000fe2000fffe03f */
[----:B------:R-:W-:Y:S11]  /*5980*/  BSSY B0, `(.L_x_858) ;  /* 0x0000056000007945 */ /* 0x000ff60003800000 */
[----:B------:R-:W-:-:S05]  /*5990*/  @P0 BRA `(.L_x_859) ;  /* 0x0000054000000947 */ /* 0x000fca0003800000 */
[--C-:B-----5:R-:W-:Y:S01]  /*59a0*/  HADD2.F32 R31, -RZ, R52.reuse.H0_H0 ;  /* 0x20000034ff1f7230 */ /* 0x120fe20000004100 */
[----:B------:R-:W-:Y:S01]  /*59b0*/  ULEA.HI UR5, UR4, UR4, URZ, 0x1 ;  /* 0x0000000404057291 */ /* 0x000fe2000f8f083f */
[----:B------:R-:W-:Y:S01]  /*59c0*/  HADD2.F32 R35, -RZ, R52.H1_H1 ;  /* 0x30000034ff237230 */ /* 0x000fe20000004100 */
[----:B------:R-:W-:Y:S01]  /*59d0*/  MOV R59, RZ ;  /* 0x000000ff003b7202 */ /* 0x000fe20000000f00 */
[----:B------:R-:W-:Y:S01]  /*59e0*/  HADD2.F32 R36, -RZ, R53.H0_H0 ;  /* 0x20000035ff247230 */ /* 0x000fe20000004100 */
[----:B------:R-:W-:Y:S01]  /*59f0*/  USHF.R.S32.HI UR5, URZ, 0x1, UR5 ;  /* 0x000000013f057899 */ /* 0x000fe20008011405 */
[----:B------:R-:W-:Y:S02]  /*5a00*/  MOV R57, RZ ;  /* 0x000000ff00397202 */ /* 0x000fe40000000f00 */
[----:B------:R-:W-:Y:S02]  /*5a10*/  MOV R44, R54 ;  /* 0x00000036002c7202 */ /* 0x000fe40000000f00 */
[----:B------:R-:W-:Y:S02]  /*5a20*/  MOV R51, R55 ;  /* 0x0000003700337202 */ /* 0x000fe40000000f00 */
[----:B------:R-:W-:Y:S02]  /*5a30*/  ISETP.GE.AND P6, PT, R12, UR5, PT ;  /* 0x000000050c007c0c */ /* 0x000fe4000bfc6270 */
[----:B------:R-:W-:Y:S11]  /*5a40*/  MOV R169, UR5 ;  /* 0x0000000500a97c02 */ /* 0x000ff60008000f00 */
[----:B------:R-:W-:Y:S02]  /*5a50*/  @P6 IADD3 R59, RZ, -UR5, RZ ;  /* 0x80000005ff3b6c10 */ /* 0x000fe4000fffe0ff */
[----:B------:R-:W-:Y:S02]  /*5a60*/  @P6 IADD3 R57, RZ, -UR5, RZ ;  /* 0x80000005ff396c10 */ /* 0x000fe4000fffe0ff */
[C---:B------:R-:W-:Y:S02]  /*5a70*/  LEA R40, P0, R59.reuse, R116, 0x1 ;  /* 0x000000743b287211 */ /* 0x040fe400078008ff */
[----:B------:R-:W-:Y:S02]  /*5a80*/  @P6 IADD3 R169, RZ, -UR5, RZ ;  /* 0x80000005ffa96c10 */ /* 0x000fe4000fffe0ff */
[----:B------:R-:W-:Y:S02]  /*5a90*/  LEA.HI.X.SX32 R41, R59, R117, 0x1, P0 ;  /* 0x000000753b297211 */ /* 0x000fe400000f0eff */
[----:B------:R-:W-:Y:S02]  /*5aa0*/  LEA R20, P5, R169, R112, 0x1 ;  /* 0x00000070a9147211 */ /* 0x000fe400078a08ff */
[----:B------:R-:W-:Y:S02]  /*5ab0*/  LEA R58, P0, R57, R114, 0x1 ;  /* 0x00000072393a7211 */ /* 0x000fe400078008ff */
[----:B------:R-:W-:Y:S01]  /*5ac0*/  LEA.HI.X.SX32 R21, R169, R113, 0x1, P5 ;  /* 0x00000071a9157211 */ /* 0x000fe200028f0eff */
[----:B------:R-:W2:Y:S01]  /*5ad0*/  LDG.E.128 R40, [R40.64] ;  /* 0x0000000628287981 */ /* 0x000ea2000c1e1d00 */
[----:B------:R-:W-:Y:S07]  /*5ae0*/  LEA.HI.X.SX32 R59, R57, R115, 0x1, P0 ;  /* 0x00000073393b7211 */ /* 0x000fee00000f0eff */
[----:B------:R-:W3:Y:S08]  /*5af0*/  LDG.E.128 R24, [R20.64] ;  /* 0x0000000614187981 */ /* 0x000ef0000c1e1d00 */
[----:B------:R-:W4:Y:S01]  /*5b00*/  LDG.E.128 R56, [R58.64] ;  /* 0x000000063a387981 */ /* 0x000f22000c1e1d00 */
[--C-:B--2---:R-:W-:Y:S02]  /*5b10*/  HADD2.F32 R33, -RZ, R40.reuse.H0_H0 ;  /* 0x20000028ff217230 */ /* 0x104fe40000004100 */
[----:B------:R-:W-:Y:S02]  /*5b20*/  HADD2.F32 R34, -RZ, R40.H1_H1 ;  /* 0x30000028ff227230 */ /* 0x000fe40000004100 */
[--C-:B------:R-:W-:Y:S02]  /*5b30*/  HADD2.F32 R37, -RZ, R41.reuse.H0_H0 ;  /* 0x20000029ff257230 */ /* 0x100fe40000004100 */
[----:B------:R-:W-:Y:S02]  /*5b40*/  HADD2.F32 R38, -RZ, R41.H1_H1 ;  /* 0x30000029ff267230 */ /* 0x000fe40000004100 */
[--C-:B------:R-:W-:Y:S01]  /*5b50*/  HADD2.F32 R39, -RZ, R42.reuse.H0_H0 ;  /* 0x2000002aff277230 */ /* 0x100fe20000004100 */
[----:B---3--:R-:W-:Y:S01]  /*5b60*/  MOV R18, R24 ;  /* 0x0000001800127202 */ /* 0x008fe20000000f00 */
[----:B------:R-:W-:Y:S01]  /*5b70*/  HADD2.F32 R40, -RZ, R42.H1_H1 ;  /* 0x3000002aff287230 */ /* 0x000fe20000004100 */
[----:B------:R-:W-:Y:S01]  /*5b80*/  MOV R21, R27 ;  /* 0x0000001b00157202 */ /* 0x000fe20000000f00 */
[----:B------:R-:W-:Y:S01]  /*5b90*/  HADD2.F32 R41, -RZ, R43.H0_H0 ;  /* 0x2000002bff297230 */ /* 0x000fe20000004100 */
[----:B------:R-:W-:Y:S01]  /*5ba0*/  MOV R23, R25 ;  /* 0x0000001900177202 */ /* 0x000fe20000000f00 */
[----:B------:R-:W-:Y:S01]  /*5bb0*/  HADD2.F32 R32, -RZ, R18.H0_H0 ;  /* 0x20000012ff207230 */ /* 0x000fe20000004100 */
[----:B------:R-:W-:Y:S01]  /*5bc0*/  MOV R28, R26 ;  /* 0x0000001a001c7202 */ /* 0x000fe20000000f00 */
[--C-:B----4-:R-:W-:Y:S02]  /*5bd0*/  HADD2.F32 R27, -RZ, R56.reuse.H0_H0 ;  /* 0x20000038ff1b7230 */ /* 0x110fe40000004100 */
[----:B------:R-:W-:Y:S02]  /*5be0*/  HADD2.F32 R25, -RZ, R56.H1_H1 ;  /* 0x30000038ff197230 */ /* 0x000fe40000004100 */
[--C-:B------:R-:W-:Y:S01]  /*5bf0*/  HADD2.F32 R26, -RZ, R57.reuse.H0_H0 ;  /* 0x20000039ff1a7230 */ /* 0x100fe20000004100 */
[----:B------:R-:W-:Y:S01]  /*5c00*/  @!P6 FADD.FTZ R27, -R27, -RZ ;  /* 0x800000ff1b1be221 */ /* 0x000fe20000010100 */
[----:B------:R-:W-:Y:S01]  /*5c10*/  HADD2.F32 R24, -RZ, R57.H1_H1 ;  /* 0x30000039ff187230 */ /* 0x000fe20000004100 */
[----:B------:R-:W-:Y:S01]  /*5c20*/  @!P6 FADD.FTZ R25, -R25, -RZ ;  /* 0x800000ff1919e221 */ /* 0x000fe20000010100 */
[----:B------:R-:W-:Y:S01]  /*5c30*/  HADD2.F32 R30, -RZ, R18.H1_H1 ;  /* 0x30000012ff1e7230 */ /* 0x000fe20000004100 */
[----:B------:R-:W-:Y:S01]  /*5c40*/  FMUL.FTZ R0, R32, R27 ;  /* 0x0000001b20007220 */ /* 0x000fe20000410000 */
[--C-:B------:R-:W-:Y:S01]  /*5c50*/  HADD2.F32 R20, -RZ, R58.reuse.H1_H1 ;  /* 0x3000003aff147230 */ /* 0x100fe20000004100 */
[----:B------:R-:W-:Y:S01]  /*5c60*/  @!P6 FADD.FTZ R26, -R26, -RZ ;  /* 0x800000ff1a1ae221 */ /* 0x000fe20000010100 */
[----:B------:R-:W-:Y:S01]  /*5c70*/  HADD2.F32 R22, -RZ, R58.H0_H0 ;  /* 0x2000003aff167230 */ /* 0x000fe20000004100 */
[----:B------:R-:W-:Y:S01]  /*5c80*/  FMUL.FTZ R2, R30, R25 ;  /* 0x000000191e027220 */ /* 0x000fe20000410000 */
[--C-:B------:R-:W-:Y:S01]  /*5c90*/  HADD2.F32 R29, -RZ, R23.reuse.H0_H0 ;  /* 0x20000017ff1d7230 */ /* 0x100fe20000004100 */
[----:B------:R-:W-:Y:S01]  /*5ca0*/  @!P6 FADD.FTZ R24, -R24, -RZ ;  /* 0x800000ff1818e221 */ /* 0x000fe20000010100 */
[----:B------:R-:W-:Y:S01]  /*5cb0*/  HADD2.F32 R27, -RZ, R23.H1_H1 ;  /* 0x30000017ff1b7230 */ /* 0x000fe20000004100 */
[----:B------:R-:W-:Y:S01]  /*5cc0*/  @!P6 FADD.FTZ R20, -R20, -RZ ;  /* 0x800000ff1414e221 */ /* 0x000fe20000010100 */
[--C-:B------:R-:W-:Y:S01]  /*5cd0*/  HADD2.F32 R23, -RZ, R28.reuse.H1_H1 ;  /* 0x3000001cff177230 */ /* 0x100fe20000004100 */
[----:B------:R-:W-:Y:S01]  /*5ce0*/  @!P6 FADD.FTZ R22, -R22, -RZ ;  /* 0x800000ff1616e221 */ /* 0x000fe20000010100 */
[--C-:B------:R-:W-:Y:S01]  /*5cf0*/  HADD2.F32 R19, -RZ, R59.reuse.H0_H0 ;  /* 0x2000003bff137230 */ /* 0x100fe20000004100 */
[----:B------:R-:W-:Y:S01]  /*5d00*/  FMUL.FTZ R3, R29, R26 ;  /* 0x0000001a1d037220 */ /* 0x000fe20000410000 */
[----:B------:R-:W-:Y:S01]  /*5d10*/  HADD2.F32 R25, -RZ, R28.H0_H0 ;  /* 0x2000001cff197230 */ /* 0x000fe20000004100 */
[----:B------:R-:W-:Y:S01]  /*5d20*/  FFMA.FTZ R0, R31, R33, R0 ;  /* 0x000000211f007223 */ /* 0x000fe20000010000 */
[----:B------:R-:W-:Y:S01]  /*5d30*/  HADD2.F32 R18, -RZ, R59.H1_H1 ;  /* 0x3000003bff127230 */ /* 0x000fe20000004100 */
[----:B------:R-:W-:Y:S01]  /*5d40*/  FMUL.FTZ R4, R27, R24 ;  /* 0x000000181b047220 */ /* 0x000fe20000410000 */
[----:B------:R-:W-:Y:S01]  /*5d50*/  HADD2.F32 R31, -RZ, R53.H1_H1 ;  /* 0x30000035ff1f7230 */ /* 0x000fe20000004100 */
[----:B------:R-:W-:Y:S01]  /*5d60*/  FFMA.FTZ R2, R35, R34, R2 ;  /* 0x0000002223027223 */ /* 0x000fe20000010002 */
[--C-:B------:R-:W-:Y:S01]  /*5d70*/  HADD2.F32 R34, -RZ, R44.reuse.H0_H0 ;  /* 0x2000002cff227230 */ /* 0x100fe20000004100 */
[----:B------:R-:W-:Y:S01]  /*5d80*/  FMUL.FTZ R6, R23, R20 ;  /* 0x0000001417067220 */ /* 0x000fe20000410000 */
[--C-:B------:R-:W-:Y:S01]  /*5d90*/  HADD2.F32 R20, -RZ, R21.reuse.H0_H0 ;  /* 0x20000015ff147230 */ /* 0x100fe20000004100 */
[----:B------:R-:W-:Y:S01]  /*5da0*/  FMUL.FTZ R5, R25, R22 ;  /* 0x0000001619057220 */ /* 0x000fe20000410000 */
[----:B------:R-:W-:Y:S01]  /*5db0*/  HADD2.F32 R21, -RZ, R21.H1_H1 ;  /* 0x30000015ff157230 */ /* 0x000fe20000004100 */
[----:B------:R-:W-:Y:S01]  /*5dc0*/  @!P6 FADD.FTZ R19, -R19, -RZ ;  /* 0x800000ff1313e221 */ /* 0x000fe20000010100 */
[----:B------:R-:W-:Y:S01]  /*5dd0*/  HADD2.F32 R33, -RZ, R44.H1_H1 ;  /* 0x3000002cff217230 */ /* 0x000fe20000004100 */
[----:B------:R-:W-:Y:S01]  /*5de0*/  FFMA.FTZ R3, R36, R37, R3 ;  /* 0x0000002524037223 */ /* 0x000fe20000010003 */
[----:B------:R-:W-:Y:S01]  /*5df0*/  HADD2.F32 R36, -RZ, R51.H0_H0 ;  /* 0x20000033ff247230 */ /* 0x000fe20000004100 */
[----:B------:R-:W-:Y:S01]  /*5e00*/  @!P6 FADD.FTZ R18, -R18, -RZ ;  /* 0x800000ff1212e221 */ /* 0x000fe20000010100 */
[----:B------:R-:W-:Y:S01]  /*5e10*/  HADD2.F32 R42, -RZ, R43.H1_H1 ;  /* 0x3000002bff2a7230 */ /* 0x000fe20000004100 */
[----:B------:R-:W-:Y:S01]  /*5e20*/  FFMA.FTZ R4, R31, R38, R4 ;  /* 0x000000261f047223 */ /* 0x000fe20000010004 */
[----:B------:R-:W-:Y:S01]  /*5e30*/  HADD2.F32 R35, -RZ, R51.H1_H1 ;  /* 0x30000033ff237230 */ /* 0x000fe20000004100 */
[----:B------:R-:W-:Y:S01]  /*5e40*/  FMUL.FTZ R7, R20, R19 ;  /* 0x0000001314077220 */ /* 0x000fe20000410000 */
[----:B------:R-:W-:Y:S01]  /*5e50*/  F2FP.PACK_AB R52, R2, R0 ;  /* 0x000000000234723e */ /* 0x000fe200000000ff */
[----:B------:R-:W-:Y:S01]  /*5e60*/  FFMA.FTZ R5, R34, R39, R5 ;  /* 0x0000002722057223 */ /* 0x000fe20000010005 */
[----:B------:R-:W-:Y:S01]  /*5e70*/  F2FP.PACK_AB R53, R4, R3 ;  /* 0x000000030435723e */ /* 0x000fe200000000ff */
[----:B------:R-:W-:Y:S02]  /*5e80*/  FMUL.FTZ R8, R21, R18 ;  /* 0x0000001215087220 */ /* 0x000fe40000410000 */
[----:B------:R-:W-:Y:S02]  /*5e90*/  FFMA.FTZ R6, R33, R40, R6 ;  /* 0x0000002821067223 */ /* 0x000fe40000010006 */
[----:B------:R-:W-:Y:S02]  /*5ea0*/  FFMA.FTZ R7, R36, R41, R7 ;  /* 0x0000002924077223 */ /* 0x000fe40000010007 */
[----:B------:R-:W-:Y:S01]  /*5eb0*/  FFMA.FTZ R8, R35, R42, R8 ;  /* 0x0000002a23087223 */ /* 0x000fe20000010008 */
[----:B------:R-:W-:Y:S04]  /*5ec0*/  F2FP.PACK_AB R54, R6, R5 ;  /* 0x000000050636723e */ /* 0x000fe800000000ff */
[----:B------:R-:W-:Y:S02]  /*5ed0*/  F2FP.PACK_AB R55, R8, R7 ;  /* 0x000000070837723e */ /* 0x000fe400000000ff */
.L_x_859:
[----:B------:R-:W-:Y:S05]  /*5ee0*/  BSYNC B0 ;  /* 0x0000000000007941 */ /* 0x000fea0003800000 */
.L_x_858:
[----:B-----5:R2:W-:Y:S02]  /*5ef0*/  STG.E.128 [R106.64], R52 ;  /* 0x000000346a007986 */ /* 0x0205e4000c101d06 */
.L_x_857:
[----:B------:R-:W-:Y:S05]  /*5f00*/  BSYNC B1 ;  /* 0x0000000000017941 */ /* 0x000fea0003800000 */
.L_x_856:
[----:B------:R-:W-:Y:S01]  /*5f10*/  ISETP.GE.AND P0, PT, R10, c[0x0][0x220], PT ;  /* 0x000088000a007a0c */ /* 0x000fe20003f06270 */
[----:B------:R-:W-:Y:S01]  /*5f20*/  @!UPT UIADD3 URZ, URZ, URZ, URZ ;  /* 0x0000003f3f3ff290 */ /* 0x000fe2000fffe03f */
[----:B------:R-:W-:Y:S11]  /*5f30*/  BSSY B1, `(.L_x_860) ;  /* 0x000005e000017945 */ /* 0x000ff60003800000 */
[----:B------:R-:W-:-:S05]  /*5f40*/  @P0 BRA `(.L_x_861) ;  /* 0x000005c000000947 */ /* 0x000fca0003800000 */
[----:B------:R-:W-:Y:S01]  /*5f50*/  ISETP.GE.AND P0, PT, R10, UR4, PT ;  /* 0x000000040a007c0c */ /* 0x000fe2000bf06270 */
[----:B--2---:R2:W5:Y:S01]  /*5f60*/  LDG.E.128 R52, [R112.64+0x80] ;  /* 0x0000800670347981 */ /* 0x004562000c1e1d00 */
[----:B------:R-:W-:Y:S01]  /*5f70*/  IADD3 R168, P5, R112, 0x80, RZ ;  /* 0x0000008070a87810 */ /* 0x000fe20007fbe0ff */
[----:B------:R-:W-:Y:S04]  /*5f80*/  BSSY B0, `(.L_x_862) ;  /* 0x0000057000007945 */ /* 0x000fe80003800000 */
[----:B------:R-:W-:Y:S06]  /*5f90*/  IMAD.X R169, RZ, RZ, R113, P5 ;  /* 0x000000ffffa97224 */ /* 0x000fec00028e0671 */
        /* <DEDUP_REMOVED lines=17> */
[C---:B------:R-:W-:Y:S02]  /*60b0*/  LEA R20, P5, R50.reuse, R168, 0x1 ;  /* 0x000000a832147211 */ /* 0x040fe400078a08ff */
[C---:B------:R-:W-:Y:S02]  /*60c0*/  LEA R58, P0, R57.reuse, R114, 0x1 ;  /* 0x00000072393a7211 */ /* 0x040fe400078008ff */
[----:B------:R-:W-:Y:S01]  /*60d0*/  LEA.HI.X.SX32 R21, R50, R169, 0x1, P5 ;  /* 0x000000a932157211 */ /* 0x000fe200028f0eff */
[----:B------:R-:W3:Y:S01]  /*60e0*/  LDG.E.128 R40, [R40.64+0x80] ;  /* 0x0000800628287981 */ /* 0x000ee2000c1e1d00 */
[----:B------:R-:W-:Y:S07]  /*60f0*/  LEA.HI.X.SX32 R59, R57, R115, 0x1, P0 ;  /* 0x00000073393b7211 */ /* 0x000fee00000f0eff */
[----:B------:R-:W4:Y:S08]  /*6100*/  LDG.E.128 R24, [R20.64] ;  /* 0x0000000614187981 */ /* 0x000f30000c1e1d00 */
[----:B--2---:R-:W2:Y:S01]  /*6110*/  LDG.E.128 R56, [R58.64+0x80] ;  /* 0x000080063a387981 */ /* 0x004ea2000c1e1d00 */
[--C-:B---3--:R-:W-:Y:S02]  /*6120*/  HADD2.F32 R33, -RZ, R40.reuse.H0_H0 ;  /* 0x20000028ff217230 */ /* 0x108fe40000004100 */
[----:B------:R-:W-:Y:S02]  /*6130*/  HADD2.F32 R34, -RZ, R40.H1_H1 ;  /* 0x30000028ff227230 */ /* 0x000fe40000004100 */
[--C-:B------:R-:W-:Y:S02]  /*6140*/  HADD2.F32 R37, -RZ, R41.reuse.H0_H0 ;  /* 0x20000029ff257230 */ /* 0x100fe40000004100 */
[----:B------:R-:W-:Y:S02]  /*6150*/  HADD2.F32 R38, -RZ, R41.H1_H1 ;  /* 0x30000029ff267230 */ /* 0x000fe40000004100 */
[--C-:B------:R-:W-:Y:S01]  /*6160*/  HADD2.F32 R39, -RZ, R42.reuse.H0_H0 ;  /* 0x2000002aff277230 */ /* 0x100fe20000004100 */
[----:B----4-:R-:W-:Y:S01]  /*6170*/  MOV R18, R24 ;  /* 0x0000001800127202 */ /* 0x010fe20000000f00 */
[----:B------:R-:W-:Y:S01]  /*6180*/  HADD2.F32 R40, -RZ, R42.H1_H1 ;  /* 0x3000002aff287230 */ /* 0x000fe20000004100 */
[----:B------:R-:W-:Y:S01]  /*6190*/  MOV R21, R27 ;  /* 0x0000001b00157202 */ /* 0x000fe20000000f00 */
[----:B------:R-:W-:Y:S01]  /*61a0*/  HADD2.F32 R41, -RZ, R43.H0_H0 ;  /* 0x2000002bff297230 */ /* 0x000fe20000004100 */
[----:B------:R-:W-:Y:S01]  /*61b0*/  MOV R23, R25 ;  /* 0x0000001900177202 */ /* 0x000fe20000000f00 */
[----:B------:R-:W-:Y:S01]  /*61c0*/  HADD2.F32 R32, -RZ, R18.H0_H0 ;  /* 0x20000012ff207230 */ /* 0x000fe20000004100 */
[----:B------:R-:W-:Y:S01]  /*61d0*/  MOV R28, R26 ;  /* 0x0000001a001c7202 */ /* 0x000fe20000000f00 */
[--C-:B--2---:R-:W-:Y:S02]  /*61e0*/  HADD2.F32 R27, -RZ, R56.reuse.H0_H0 ;  /* 0x20000038ff1b7230 */ /* 0x104fe40000004100 */
        /* <DEDUP_REMOVED lines=48> */
.L_x_863:
[----:B------:R-:W-:Y:S05]  /*64f0*/  BSYNC B0 ;  /* 0x0000000000007941 */ /* 0x000fea0003800000 */
.L_x_862:
[----:B-----5:R3:W-:Y:S02]  /*6500*/  STG.E.128 [R106.64+0x80], R52 ;  /* 0x000080346a007986 */ /* 0x0207e4000c101d06 */
.L_x_861:
[----:B------:R-:W-:Y:S05]  /*6510*/  BSYNC B1 ;  /* 0x0000000000017941 */ /* 0x000fea0003800000 */
.L_x_860:
[----:B------:R-:W-:Y:S11]  /*6520*/  ISETP.GE.AND P0, PT, R9, c[0x0][0x220], PT ;  /* 0x0000880009007a0c */ /* 0x000ff60003f06270 */
[----:B------:R-:W-:Y:S02]  /*6530*/  @!UPT UIADD3 URZ, URZ, URZ, URZ ;  /* 0x0000003f3f3ff290 */ /* 0x000fe4000fffe03f */
[----:B------:R-:W-:-:S05]  /*6540*/  @P0 BRA `(.L_x_855) ;  /* 0x000005c000000947 */ /* 0x000fca0003800000 */
[----:B------:R-:W-:Y:S01]  /*6550*/  ISETP.GE.AND P0, PT, R9, UR4, PT ;  /* 0x0000000409007c0c */ /* 0x000fe2000bf06270 */
[----:B--23--:R2:W5:Y:S01]  /*6560*/  LDG.E.128 R52, [R112.64+0x100] ;  /* 0x0001000670347981 */ /* 0x00c562000c1e1d00 */
        /* <DEDUP_REMOVED lines=88> */
.L_x_865:
[----:B------:R-:W-:Y:S05]  /*6af0*/  BSYNC B0 ;  /* 0x0000000000007941 */ /* 0x000fea0003800000 */
.L_x_864:
[----:B-----5:R3:W-:Y:S02]  /*6b00*/  STG.E.128 [R106.64+0x100], R52 ;  /* 0x000100346a007986 */ /* 0x0207e4000c101d06 */
.L_x_855:
[----:B------:R-:W-:Y:S05]  /*6b10*/  BSYNC B2 ;  /* 0x0000000000027941 */ /* 0x000fea0003800000 */
.L_x_854:
[----:B------:R-:W-:Y:S01]  /*6b20*/  BSSY B2, `(.L_x_866) ;  /* 0x000012f000027945 */ /* 0x000fe20003800000 */
[----:B------:R-:W-:-:S05]  /*6b30*/  @!P4 BRA `(.L_x_867) ;  /* 0x000012d00000c947 */ /* 0x000fca0003800000 */
[----:B------:R-:W-:Y:S01]  /*6b40*/  ISETP.GE.AND P0, PT, R12, c[0x0][0x220], PT ;  /* 0x000088000c007a0c */ /* 0x000fe20003f06270 */
[----:B------:R-:W-:Y:S01]  /*6b50*/  @!UPT UIADD3 URZ, URZ, URZ, URZ ;  /* 0x0000003f3f3ff290 */ /* 0x000fe2000fffe03f */
[----:B------:R-:W-:Y:S11]  /*6b60*/  BSSY B1, `(.L_x_868) ;  /* 0x0000062000017945 */ /* 0x000ff60003800000 */
[----:B------:R-:W-:-:S05]  /*6b70*/  @P0 BRA `(.L_x_869) ;  /* 0x0000060000000947 */ /* 0x000fca0003800000 */
[C---:B------:R-:W-:Y:S01]  /*6b80*/  LEA R172, P0, R71.reuse, R112, 0x1 ;  /* 0x0000007047ac7211 */ /* 0x040fe200078008ff */
[----:B------:R-:W-:Y:S03]  /*6b90*/  BSSY B0, `(.L_x_870) ;  /* 0x000005b000007945 */ /* 0x000fe60003800000 */
[----:B------:R-:W-:Y:S02]  /*6ba0*/  LEA.HI.X R173, R71, R113, R70, 0x1, P0 ;  /* 0x0000007147ad7211 */ /* 0x000fe400000f0c46 */
[----:B------:R-:W-:Y:S03]  /*6bb0*/  ISETP.GE.AND P0, PT, R12, UR4, PT ;  /* 0x000000040c007c0c */ /* 0x000fe6000bf06270 */
[----:B------:R4:W5:Y:S10]  /*6bc0*/  LDG.E.128 R56, [R172.64] ;  /* 0x00000006ac387981 */ /* 0x000974000c1e1d00 */
[----:B------:R-:W-:-:S05]  /*6bd0*/  @P0 BRA `(.L_x_871) ;  /* 0x0000056000000947 */ /* 0x000fca0003800000 */
[--C-:B-----5:R-:W-:Y:S01]  /*6be0*/  HADD2.F32 R33, -RZ, R56.reuse.H0_H0 ;  /* 0x20000038ff217230 */ /* 0x120fe20000004100 */
[----:B------:R-:W-:Y:S01]  /*6bf0*/  ULEA.HI UR5, UR4, UR4, URZ, 0x1 ;  /* 0x0000000404057291 */ /* 0x000fe2000f8f083f */
[----:B------:R-:W-:Y:S01]  /*6c00*/  HADD2.F32 R38, -RZ, R57.H0_H0 ;  /* 0x20000039ff267230 */ /* 0x000fe20000004100 */
[----:B------:R-:W-:Y:S02]  /*6c10*/  MOV R169, RZ ;  /* 0x000000ff00a97202 */ /* 0x000fe40000000f00 */
[----:B------:R-:W-:Y:S01]  /*6c20*/  USHF.R.S32.HI UR5, URZ, 0x1, UR5 ;  /* 0x000000013f057899 */ /* 0x000fe20008011405 */
[----:B------:R-:W-:Y:S02]  /*6c30*/  MOV R50, R58 ;  /* 0x0000003a00327202 */ /* 0x000fe40000000f00 */
[----:B------:R-:W-:Y:S03]  /*6c40*/  MOV R51, R59 ;  /* 0x0000003b00337202 */ /* 0x000fe60000000f00 */
[----:B------:R-:W-:Y:S02]  /*6c50*/  ISETP.GE.AND P4, PT, R12, UR5, PT ;  /* 0x000000050c007c0c */ /* 0x000fe4000bf86270 */
[----:B------:R-:W-:Y:S11]  /*6c60*/  MOV R170, UR5 ;  /* 0x0000000500aa7c02 */ /* 0x000ff60008000f00 */
[----:B------:R-:W-:Y:S02]  /*6c70*/  @P4 IADD3 R170, RZ, -UR5, RZ ;  /* 0x80000005ffaa4c10 */ /* 0x000fe4000fffe0ff */
[----:B------:R-:W-:Y:S02]  /*6c80*/  @P4 IADD3 R169, RZ, -UR5, RZ ;  /* 0x80000005ffa94c10 */ /* 0x000fe4000fffe0ff */
[C---:B------:R-:W-:Y:S02]  /*6c90*/  LEA R18, P0, R170.reuse, R172, 0x1 ;  /* 0x000000acaa127211 */ /* 0x040fe400078008ff */
[----:B------:R-:W-:Y:S02]  /*6ca0*/  IADD3 R168, P5, R147, R169, RZ ;  /* 0x000000a993a87210 */ /* 0x000fe40007fbe0ff */
[----:B----4-:R-:W-:Y:S02]  /*6cb0*/  MOV R172, RZ ;  /* 0x000000ff00ac7202 */ /* 0x010fe40000000f00 */
[----:B------:R-:W-:Y:S02]  /*6cc0*/  LEA.HI.X.SX32 R19, R170, R173, 0x1, P0 ;  /* 0x000000adaa137211 */ /* 0x000fe400000f0eff */
[----:B------:R-:W-:Y:S02]  /*6cd0*/  LEA.HI.X.SX32 R169, R169, R126, 0x1, P5 ;  /* 0x0000007ea9a97211 */ /* 0x000fe400028f0eff */
[C---:B------:R-:W-:Y:S01]  /*6ce0*/  LEA R174, P0, R168.reuse, R114, 0x1 ;  /* 0x00000072a8ae7211 */ /* 0x040fe200078008ff */
[----:B------:R-:W4:Y:S01]  /*6cf0*/  LDG.E.128 R28, [R18.64] ;  /* 0x00000006121c7981 */ /* 0x000f22000c1e1d00 */
[----:B------:R-:W-:Y:S02]  /*6d00*/  @P4 IADD3 R172, RZ, -UR5, RZ ;  /* 0x80000005ffac4c10 */ /* 0x000fe4000fffe0ff */
[----:B------:R-:W-:Y:S02]  /*6d10*/  LEA.HI.X R175, R168, R115, R169, 0x1, P0 ;  /* 0x00000073a8af7211 */ /* 0x000fe400000f0ca9 */
[----:B------:R-:W-:Y:S03]  /*6d20*/  IADD3 R173, P0, R147, R172, RZ ;  /* 0x000000ac93ad7210 */ /* 0x000fe60007f1e0ff */
[----:B--2---:R-:W2:Y:S01]  /*6d30*/  LDG.E.128 R168, [R174.64] ;  /* 0x00000006aea87981 */ /* 0x004ea2000c1e1d00 */
[----:B------:R-:W-:Y:S02]  /*6d40*/  LEA.HI.X.SX32 R172, R172, R126, 0x1, P0 ;  /* 0x0000007eacac7211 */ /* 0x000fe400000f0eff */
[C---:B------:R-:W-:Y:S04]  /*6d50*/  LEA R36, P0, R173.reuse, R116, 0x1 ;  /* 0x00000074ad247211 */ /* 0x040fe800078008ff */
[----:B------:R-:W-:Y:S05]  /*6d60*/  LEA.HI.X R37, R173, R117, R172, 0x1, P0 ;  /* 0x00000075ad257211 */ /* 0x000fea00000f0cac */
[----:B---3--:R3:W2:Y:S02]  /*6d70*/  LDG.E.128 R52, [R36.64] ;  /* 0x0000000624347981 */ /* 0x0086a4000c1e1d00 */
[----:B---3--:R-:W-:Y:S02]  /*6d80*/  HADD2.F32 R37, -RZ, R56.H1_H1 ;  /* 0x30000038ff257230 */ /* 0x008fe40000004100 */
[--C-:B----4-:R-:W-:Y:S01]  /*6d90*/  HADD2.F32 R34, -RZ, R28.reuse.H0_H0 ;  /* 0x2000001cff227230 */ /* 0x110fe20000004100 */
[----:B------:R-:W-:Y:S01]  /*6da0*/  MOV R26, R30 ;  /* 0x0000001e001a7202 */ /* 0x000fe20000000f00 */
[----:B------:R-:W-:Y:S01]  /*6db0*/  HADD2.F32 R32, -RZ, R28.H1_H1 ;  /* 0x3000001cff207230 */ /* 0x000fe20000004100 */
[----:B------:R-:W-:Y:S01]  /*6dc0*/  MOV R19, R31 ;  /* 0x0000001f00137202 */ /* 0x000fe20000000f00 */
[--C-:B------:R-:W-:Y:S02]  /*6dd0*/  HADD2.F32 R30, -RZ, R29.reuse.H0_H0 ;  /* 0x2000001dff1e7230 */ /* 0x100fe40000004100 */
[----:B------:R-:W-:Y:S02]  /*6de0*/  HADD2.F32 R28, -RZ, R29.H1_H1 ;  /* 0x3000001dff1c7230 */ /* 0x000fe40000004100 */
[--C-:B--2---:R-:W-:Y:S02]  /*6df0*/  HADD2.F32 R27, -RZ, R168.reuse.H0_H0 ;  /* 0x200000a8ff1b7230 */ /* 0x104fe40000004100 */
[----:B------:R-:W-:Y:S02]  /*6e00*/  HADD2.F32 R25, -RZ, R168.H1_H1 ;  /* 0x300000a8ff197230 */ /* 0x000fe40000004100 */
[--C-:B------:R-:W-:Y:S01]  /*6e10*/  HADD2.F32 R23, -RZ, R169.reuse.H0_H0 ;  /* 0x200000a9ff177230 */ /* 0x100fe20000004100 */
[----:B------:R-:W-:Y:S01]  /*6e20*/  @!P4 FADD.FTZ R27, -R27, -RZ ;  /* 0x800000ff1b1bc221 */ /* 0x000fe20000010100 */
[----:B------:R-:W-:Y:S01]  /*6e30*/  HADD2.F32 R21, -RZ, R169.H1_H1 ;  /* 0x300000a9ff157230 */ /* 0x000fe20000004100 */
[----:B------:R-:W-:Y:S01]  /*6e40*/  @!P4 FADD.FTZ R25, -R25, -RZ ;  /* 0x800000ff1919c221 */ /* 0x000fe20000010100 */
[--C-:B------:R-:W-:Y:S01]  /*6e50*/  HADD2.F32 R24, -RZ, R170.reuse.H0_H0 ;  /* 0x200000aaff187230 */ /* 0x100fe20000004100 */
[----:B------:R-:W-:Y:S01]  /*6e60*/  @!P4 FADD.FTZ R23, -R23, -RZ ;  /* 0x800000ff1717c221 */ /* 0x000fe20000010100 */
[----:B------:R-:W-:Y:S01]  /*6e70*/  HADD2.F32 R22, -RZ, R170.H1_H1 ;  /* 0x300000aaff167230 */ /* 0x000fe20000004100 */
[----:B------:R-:W-:Y:S01]  /*6e80*/  FMUL.FTZ R0, R34, R27 ;  /* 0x0000001b22007220 */ /* 0x000fe20000410000 */
[--C-:B------:R-:W-:Y:S01]  /*6e90*/  HADD2.F32 R35, -RZ, R52.reuse.H0_H0 ;  /* 0x20000034ff237230 */ /* 0x100fe20000004100 */
[----:B------:R-:W-:Y:S01]  /*6ea0*/  @!P4 FADD.FTZ R21, -R21, -RZ ;  /* 0x800000ff1515c221 */ /* 0x000fe20000010100 */
[----:B------:R-:W-:Y:S01]  /*6eb0*/  HADD2.F32 R36, -RZ, R52.H1_H1 ;  /* 0x30000034ff247230 */ /* 0x000fe20000004100 */
[----:B------:R-:W-:Y:S01]  /*6ec0*/  FMUL.FTZ R2, R32, R25 ;  /* 0x0000001920027220 */ /* 0x000fe20000410000 */
[----:B------:R-:W-:Y:S01]  /*6ed0*/  HADD2.F32 R20, -RZ, R171.H0_H0 ;  /* 0x200000abff147230 */ /* 0x000fe20000004100 */
[----:B------:R-:W-:Y:S01]  /*6ee0*/  FMUL.FTZ R3, R30, R23 ;  /* 0x000000171e037220 */ /* 0x000fe20000410000 */
[--C-:B------:R-:W-:Y:S01]  /*6ef0*/  HADD2.F32 R25, -RZ, R26.reuse.H0_H0 ;  /* 0x2000001aff197230 */ /* 0x100fe20000004100 */
[----:B------:R-:W-:Y:S01]  /*6f00*/  @!P4 FADD.FTZ R24, -R24, -RZ ;  /* 0x800000ff1818c221 */ /* 0x000fe20000010100 */
[----:B------:R-:W-:Y:S01]  /*6f10*/  HADD2.F32 R39, -RZ, R53.H0_H0 ;  /* 0x20000035ff277230 */ /* 0x000fe20000004100 */
[----:B------:R-:W-:Y:S01]  /*6f20*/  FFMA.FTZ R0, R33, R35, R0 ;  /* 0x0000002321007223 */ /* 0x000fe20000010000 */
[----:B------:R-:W-:Y:S01]  /*6f30*/  HADD2.F32 R18, -RZ, R171.H1_H1 ;  /* 0x300000abff127230 */ /* 0x000fe20000004100 */
[----:B------:R-:W-:Y:S01]  /*6f40*/  FMUL.FTZ R4, R28, R21 ;  /* 0x000000151c047220 */ /* 0x000fe20000410000 */
[----:B------:R-:W-:Y:S01]  /*6f50*/  HADD2.F32 R23, -RZ, R26.H1_H1 ;  /* 0x3000001aff177230 */ /* 0x000fe20000004100 */
[----:B------:R-:W-:Y:S01]  /*6f60*/  @!P4 FADD.FTZ R22, -R22, -RZ ;  /* 0x800000ff1616c221 */ /* 0x000fe20000010100 */
[----:B------:R-:W-:Y:S01]  /*6f70*/  HADD2.F32 R40, -RZ, R53.H1_H1 ;  /* 0x30000035ff287230 */ /* 0x000fe20000004100 */
[----:B------:R-:W-:Y:S01]  /*6f80*/  FFMA.FTZ R2, R37, R36, R2 ;  /* 0x0000002425027223 */ /* 0x000fe20000010002 */
[----:B------:R-:W-:Y:S01]  /*6f90*/  HADD2.F32 R33, -RZ, R57.H1_H1 ;  /* 0x30000039ff217230 */ /* 0x000fe20000004100 */
[----:B------:R-:W-:Y:S01]  /*6fa0*/  @!P4 FADD.FTZ R20, -R20, -RZ ;  /* 0x800000ff1414c221 */ /* 0x000fe20000010100 */
[--C-:B------:R-:W-:Y:S01]  /*6fb0*/  HADD2.F32 R21, -RZ, R19.reuse.H0_H0 ;  /* 0x20000013ff157230 */ /* 0x100fe20000004100 */
[----:B------:R-:W-:Y:S01]  /*6fc0*/  FMUL.FTZ R5, R25, R24 ;  /* 0x0000001819057220 */ /* 0x000fe20000410000 */
[----:B------:R-:W-:Y:S01]  /*6fd0*/  HADD2.F32 R41, -RZ, R54.H0_H0 ;  /* 0x20000036ff297230 */ /* 0x000fe20000004100 */
[----:B------:R-:W-:Y:S01]  /*6fe0*/  FFMA.FTZ R3, R38, R39, R3 ;  /* 0x0000002726037223 */ /* 0x000fe20000010003 */
[----:B------:R-:W-:Y:S01]  /*6ff0*/  HADD2.F32 R36, -RZ, R50.H0_H0 ;  /* 0x20000032ff247230 */ /* 0x000fe20000004100 */
[----:B------:R-:W-:Y:S01]  /*7000*/  @!P4 FADD.FTZ R18, -R18, -RZ ;  /* 0x800000ff1212c221 */ /* 0x000fe20000010100 */
[----:B------:R-:W-:Y:S01]  /*7010*/  HADD2.F32 R19, -RZ, R19.H1_H1 ;  /* 0x30000013ff137230 */ /* 0x000fe20000004100 */
[----:B------:R-:W-:Y:S01]  /*7020*/  FMUL.FTZ R6, R23, R22 ;  /* 0x0000001617067220 */ /* 0x000fe20000410000 */
[----:B------:R-:W-:Y:S01]  /*7030*/  HADD2.F32 R42, -RZ, R54.H1_H1 ;  /* 0x30000036ff2a7230 */ /* 0x000fe20000004100 */
[----:B------:R-:W-:Y:S01]  /*7040*/  FFMA.FTZ R4, R33, R40, R4 ;  /* 0x0000002821047223 */ /* 0x000fe20000010004 */
[----:B------:R-:W-:Y:S01]  /*7050*/  HADD2.F32 R35, -RZ, R50.H1_H1 ;  /* 0x30000032ff237230 */ /* 0x000fe20000004100 */
[----:B------:R-:W-:Y:S01]  /*7060*/  FMUL.FTZ R7, R21, R20 ;  /* 0x0000001415077220 */ /* 0x000fe20000410000 */
[----:B------:R-:W-:Y:S01]  /*7070*/  HADD2.F32 R43, -RZ, R55.H0_H0 ;  /* 0x20000037ff2b7230 */ /* 0x000fe20000004100 */
[----:B------:R-:W-:Y:S01]  /*7080*/  FFMA.FTZ R5, R36, R41, R5 ;  /* 0x0000002924057223 */ /* 0x000fe20000010005 */
[----:B------:R-:W-:Y:S01]  /*7090*/  F2FP.PACK_AB R56, R2, R0 ;  /* 0x000000000238723e */ /* 0x000fe200000000ff */
[----:B------:R-:W-:Y:S01]  /*70a0*/  FMUL.FTZ R8, R19, R18 ;  /* 0x0000001213087220 */ /* 0x000fe20000410000 */
[----:B------:R-:W-:Y:S01]  /*70b0*/  HADD2.F32 R38, -RZ, R51.H0_H0 ;  /* 0x20000033ff267230 */ /* 0x000fe20000004100 */
[----:B------:R-:W-:Y:S01]  /*70c0*/  F2FP.PACK_AB R57, R4, R3 ;  /* 0x000000030439723e */ /* 0x000fe200000000ff */
[----:B------:R-:W-:Y:S01]  /*70d0*/  FFMA.FTZ R6, R35, R42, R6 ;  /* 0x0000002a23067223 */ /* 0x000fe20000010006 */
[----:B------:R-:W-:Y:S02]  /*70e0*/  HADD2.F32 R44, -RZ, R55.H1_H1 ;  /* 0x30000037ff2c7230 */ /* 0x000fe40000004100 */
[----:B------:R-:W-:Y:S01]  /*70f0*/  HADD2.F32 R37, -RZ, R51.H1_H1 ;  /* 0x30000033ff257230 */ /* 0x000fe20000004100 */
[----:B------:R-:W-:Y:S01]  /*7100*/  FFMA.FTZ R7, R38, R43, R7 ;  /* 0x0000002b26077223 */ /* 0x000fe20000010007 */
[----:B------:R-:W-:Y:S03]  /*7110*/  F2FP.PACK_AB R58, R6, R5 ;  /* 0x00000005063a723e */ /* 0x000fe600000000ff */
[----:B------:R-:W-:Y:S05]  /*7120*/  FFMA.FTZ R8, R37, R44, R8 ;  /* 0x0000002c25087223 */ /* 0x000fea0000010008 */
[----:B------:R-:W-:Y:S02]  /*7130*/  F2FP.PACK_AB R59, R8, R7 ;  /* 0x00000007083b723e */ /* 0x000fe400000000ff */
.L_x_871:
[----:B------:R-:W-:Y:S05]  /*7140*/  BSYNC B0 ;  /* 0x0000000000007941 */ /* 0x000fea0003800000 */
.L_x_870:
[C---:B------:R-:W-:Y:S04]  /*7150*/  LEA R2, P0, R200.reuse, R106, 0x1 ;  /* 0x0000006ac8027211 */ /* 0x040fe800078008ff */
[----:B------:R-:W-:Y:S05]  /*7160*/  LEA.HI.X R3, R200, R107, R199, 0x1, P0 ;  /* 0x0000006bc8037211 */ /* 0x000fea00000f0cc7 */
[----:B-----5:R1:W-:Y:S04]  /*7170*/  STG.E.128 [R2.64], R56 ;  /* 0x0000003802007986 */ /* 0x0203e8000c101d06 */
.L_x_869:
[----:B------:R-:W-:Y:S05]  /*7180*/  BSYNC B1 ;  /* 0x0000000000017941 */ /* 0x000fea0003800000 */
.L_x_868:
[----:B------:R-:W-:Y:S01]  /*7190*/  ISETP.GE.AND P0, PT, R10, c[0x0][0x220], PT ;  /* 0x000088000a007a0c */ /* 0x000fe20003f06270 */
[----:B------:R-:W-:Y:S01]  /*71a0*/  @!UPT UIADD3 URZ, URZ, URZ, URZ ;  /* 0x0000003f3f3ff290 */ /* 0x000fe2000fffe03f */
[----:B------:R-:W-:Y:S11]  /*71b0*/  BSSY B1, `(.L_x_872) ;  /* 0x0000062000017945 */ /* 0x000ff60003800000 */
[----:B------:R-:W-:-:S05]  /*71c0*/  @P0 BRA `(.L_x_873) ;  /* 0x0000060000000947 */ /* 0x000fca0003800000 */
[C---:B----4-:R-:W-:Y:S01]  /*71d0*/  LEA R172, P0, R76.reuse, R112, 0x1 ;  /* 0x000000704cac7211 */ /* 0x050fe200078008ff */
[----:B------:R-:W-:Y:S03]  /*71e0*/  BSSY B0, `(.L_x_874) ;  /* 0x000005b000007945 */ /* 0x000fe60003800000 */
[----:B------:R-:W-:Y:S02]  /*71f0*/  LEA.HI.X R173, R76, R113, R75, 0x1, P0 ;  /* 0x000000714cad7211 */ /* 0x000fe400000f0c4b */
[----:B------:R-:W-:Y:S03]  /*7200*/  ISETP.GE.AND P0, PT, R10, UR4, PT ;  /* 0x000000040a007c0c */ /* 0x000fe6000bf06270 */
[----:B-1----:R1:W5:Y:S10]  /*7210*/  LDG.E.128 R56, [R172.64] ;  /* 0x00000006ac387981 */ /* 0x002374000c1e1d00 */
        /* <DEDUP_REMOVED lines=14> */
[----:B-1----:R-:W-:Y:S02]  /*7300*/  MOV R172, RZ ;  /* 0x000000ff00ac7202 */ /* 0x002fe40000000f00 */
        /* <DEDUP_REMOVED lines=11> */
[----:B---3--:R1:W3:Y:S02]  /*73c0*/  LDG.E.128 R52, [R36.64] ;  /* 0x0000000624347981 */ /* 0x0082e4000c1e1d00 */
[----:B-1----:R-:W-:Y:S02]  /*73d0*/  HADD2.F32 R37, -RZ, R56.H1_H1 ;  /* 0x30000038ff257230 */ /* 0x002fe40000004100 */
        /* <DEDUP_REMOVED lines=16> */
[--C-:B---3--:R-:W-:Y:S01]  /*74e0*/  HADD2.F32 R35, -RZ, R52.reuse.H0_H0 ;  /* 0x20000034ff237230 */ /* 0x108fe20000004100 */
        /* <DEDUP_REMOVED lines=42> */
.L_x_875:
[----:B------:R-:W-:Y:S05]  /*7790*/  BSYNC B0 ;  /* 0x0000000000007941 */ /* 0x000fea0003800000 */
.L_x_874:
[C---:B------:R-:W-:Y:S04]  /*77a0*/  LEA R2, P0, R79.reuse, R106, 0x1 ;  /* 0x0000006a4f027211 */ /* 0x040fe800078008ff */
[----:B------:R-:W-:Y:S05]  /*77b0*/  LEA.HI.X R3, R79, R107, R80, 0x1, P0 ;  /* 0x0000006b4f037211 */ /* 0x000fea00000f0c50 */
[----:B-----5:R4:W-:Y:S04]  /*77c0*/  STG.E.128 [R2.64], R56 ;  /* 0x0000003802007986 */ /* 0x0209e8000c101d06 */
.L_x_873:
[----:B------:R-:W-:Y:S05]  /*77d0*/  BSYNC B1 ;  /* 0x0000000000017941 */ /* 0x000fea0003800000 */
.L_x_872:
[----:B------:R-:W-:Y:S11]  /*77e0*/  ISETP.GE.AND P0, PT, R9, c[0x0][0x220], PT ;  /* 0x0000880009007a0c */ /* 0x000ff60003f06270 */
[----:B------:R-:W-:Y:S02]  /*77f0*/  @!UPT UIADD3 URZ, URZ, URZ, URZ ;  /* 0x0000003f3f3ff290 */ /* 0x000fe4000fffe03f */
[----:B------:R-:W-:-:S05]  /*7800*/  @P0 BRA `(.L_x_867) ;  /* 0x0000060000000947 */ /* 0x000fca0003800000 */
[C---:B-1--4-:R-:W-:Y:S01]  /*7810*/  LEA R172, P0, R84.reuse, R112, 0x1 ;  /* 0x0000007054ac7211 */ /* 0x052fe200078008ff */
        /* <DEDUP_REMOVED lines=17> */
[----:B------:R-:W-:Y:S02]  /*7930*/  LEA R18, P0, R170, R172, 0x1 ;  /* 0x000000acaa127211 */ /* 0x000fe400078008ff */
[----:B------:R-:W-:Y:S02]  /*7940*/  IADD3 R168, P5, R138, R169, RZ ;  /* 0x000000a98aa87210 */ /* 0x000fe40007fbe0ff */
[----:B------:R-:W-:Y:S02]  /*7950*/  LEA.HI.X.SX32 R19, R170, R173, 0x1, P0 ;  /* 0x000000adaa137211 */ /* 0x000fe400000f0eff */
[----:B------:R-:W-:Y:S02]  /*7960*/  LEA.HI.X.SX32 R169, R169, R122, 0x1, P5 ;  /* 0x0000007aa9a97211 */ /* 0x000fe400028f0eff */
[C---:B------:R-:W-:Y:S01]  /*7970*/  LEA R176, P0, R168.reuse, R114, 0x1 ;  /* 0x00000072a8b07211 */ /* 0x040fe200078008ff */
[----:B------:R-:W4:Y:S01]  /*7980*/  LDG.E.128 R28, [R18.64] ;  /* 0x00000006121c7981 */ /* 0x000f22000c1e1d00 */
[----:B------:R-:W-:Y:S02]  /*7990*/  @P4 IADD3 R175, RZ, -UR5, RZ ;  /* 0x80000005ffaf4c10 */ /* 0x000fe4000fffe0ff */
[----:B------:R-:W-:Y:S02]  /*79a0*/  LEA.HI.X R177, R168, R115, R169, 0x1, P0 ;  /* 0x00000073a8b17211 */ /* 0x000fe400000f0ca9 */
[----:B-1----:R-:W-:Y:S03]  /*79b0*/  IADD3 R173, P0, R138, R175, RZ ;  /* 0x000000af8aad7210 */ /* 0x002fe60007f1e0ff */
        /* <DEDUP_REMOVED lines=65> */
.L_x_877:
[----:B------:R-:W-:Y:S05]  /*7dd0*/  BSYNC B0 ;  /* 0x0000000000007941 */ /* 0x000fea0003800000 */
.L_x_876:
[C---:B------:R-:W-:Y:S04]  /*7de0*/  LEA R2, P0, R87.reuse, R106, 0x1 ;  /* 0x0000006a57027211 */ /* 0x040fe800078008ff */
[----:B------:R-:W-:Y:S05]  /*7df0*/  LEA.HI.X R3, R87, R107, R88, 0x1, P0 ;  /* 0x0000006b57037211 */ /* 0x000fea00000f0c58 */
[----:B-----5:R4:W-:Y:S04]  /*7e00*/  STG.E.128 [R2.64], R56 ;  /* 0x0000003802007986 */ /* 0x0209e8000c101d06 */
.L_x_867:
[----:B------:R-:W-:Y:S05]  /*7e10*/  BSYNC B2 ;  /* 0x0000000000027941 */ /* 0x000fea0003800000 */
.L_x_866:
[----:B------:R-:W-:Y:S01]  /*7e20*/  BSSY B2, `(.L_x_878) ;  /* 0x000012f000027945 */ /* 0x000fe20003800000 */
[----:B------:R-:W-:-:S05]  /*7e30*/  @!P2 BRA `(.L_x_879) ;  /* 0x000012d00000a947 */ /* 0x000fca0003800000 */
[----:B------:R-:W-:Y:S01]  /*7e40*/  ISETP.GE.AND P0, PT, R12, c[0x0][0x220], PT ;  /* 0x000088000c007a0c */ /* 0x000fe20003f06270 */
[----:B------:R-:W-:Y:S01]  /*7e50*/  @!UPT UIADD3 URZ, URZ, URZ, URZ ;  /* 0x0000003f3f3ff290 */ /* 0x000fe2000fffe03f */
[----:B------:R-:W-:Y:S11]  /*7e60*/  BSSY B1, `(.L_x_880) ;  /* 0x0000062000017945 */ /* 0x000ff60003800000 */
        /* <DEDUP_REMOVED lines=18> */
[----:B------:R-:W-:Y:S02]  /*7f90*/  LEA R18, P0, R170, R172, 0x1 ;  /* 0x000000acaa127211 */ /* 0x000fe400078008ff */
        /* <DEDUP_REMOVED lines=74> */
.L_x_883:
[----:B------:R-:W-:Y:S05]  /*8440*/  BSYNC B0 ;  /* 0x0000000000007941 */ /* 0x000fea0003800000 */
.L_x_882:
[C---:B------:R-:W-:Y:S04]  /*8450*/  LEA R2, P0, R166.reuse, R106, 0x1 ;  /* 0x0000006aa6027211 */ /* 0x040fe800078008ff */
[----:B------:R-:W-:Y:S05]  /*8460*/  LEA.HI.X R3, R166, R107, R74, 0x1, P0 ;  /* 0x0000006ba6037211 */ /* 0x000fea00000f0c4a */
[----:B-----5:R4:W-:Y:S04]  /*8470*/  STG.E.128 [R2.64], R56 ;  /* 0x0000003802007986 */ /* 0x0209e8000c101d06 */
.L_x_881:
[----:B------:R-:W-:Y:S05]  /*8480*/  BSYNC B1 ;  /* 0x0000000000017941 */ /* 0x000fea0003800000 */
.L_x_880:
        /* <DEDUP_REMOVED lines=96> */
.L_x_887:
[----:B------:R-:W-:Y:S05]  /*8a90*/  BSYNC B0 ;  /* 0x0000000000007941 */ /* 0x000fea0003800000 */
.L_x_886:
[C---:B------:R-:W-:Y:S04]  /*8aa0*/  LEA R2, P0, R81.reuse, R106, 0x1 ;  /* 0x0000006a51027211 */ /* 0x040fe800078008ff */
[----:B------:R-:W-:Y:S05]  /*8ab0*/  LEA.HI.X R3, R81, R107, R82, 0x1, P0 ;  /* 0x0000006b51037211 */ /* 0x000fea00000f0c52 */
[----:B-----5:R4:W-:Y:S04]  /*8ac0*/  STG.E.128 [R2.64], R56 ;  /* 0x0000003802007986 */ /* 0x0209e8000c101d06 */
.L_x_885:
[----:B------:R-:W-:Y:S05]  /*8ad0*/  BSYNC B1 ;  /* 0x0000000000017941 */ /* 0x000fea0003800000 */
.L_x_884:
        /* <DEDUP_REMOVED lines=95> */
.L_x_889:
[----:B------:R-:W-:Y:S05]  /*90d0*/  BSYNC B0 ;  /* 0x0000000000007941 */ /* 0x000fea0003800000 */
.L_x_888:
[C---:B------:R-:W-:Y:S04]  /*90e0*/  LEA R2, P0, R89.reuse, R106, 0x1 ;  /* 0x0000006a59027211 */ /* 0x040fe800078008ff */
[----:B------:R-:W-:Y:S05]  /*90f0*/  LEA.HI.X R3, R89, R107, R90, 0x1, P0 ;  /* 0x0000006b59037211 */ /* 0x000fea00000f0c5a */
[----:B-----5:R4:W-:Y:S04]  /*9100*/  STG.E.128 [R2.64], R56 ;  /* 0x0000003802007986 */ /* 0x0209e8000c101d06 */
.L_x_879:
[----:B------:R-:W-:Y:S05]  /*9110*/  BSYNC B2 ;  /* 0x0000000000027941 */ /* 0x000fea0003800000 */
.L_x_878:
[----:B------:R-:W-:Y:S01]  /*9120*/  BSSY B2, `(.L_x_890) ;  /* 0x0000132000027945 */ /* 0x000fe20003800000 */
[----:B------:R-:W-:-:S05]  /*9130*/  @!P1 BRA `(.L_x_891) ;  /* 0x0000130000009947 */ /* 0x000fca0003800000 */
[----:B------:R-:W-:Y:S01]  /*9140*/  ISETP.GE.AND P0, PT, R12, c[0x0][0x220], PT ;  /* 0x000088000c007a0c */ /* 0x000fe20003f06270 */
[----:B------:R-:W-:Y:S01]  /*9150*/  @!UPT UIADD3 URZ, URZ, URZ, URZ ;  /* 0x0000003f3f3ff290 */ /* 0x000fe2000fffe03f */
[----:B------:R-:W-:Y:S11]  /*9160*/  BSSY B1, `(.L_x_892) ;  /* 0x0000065000017945 */ /* 0x000ff60003800000 */
[----:B------:R-:W-:-:S05]  /*9170*/  @P0 BRA `(.L_x_893) ;  /* 0x0000063000000947 */ /* 0x000fca0003800000 */
[----:B-1--4-:R-:W-:Y:S01]  /*9180*/  MOV R173, 0x60 ;  /* 0x0000006000ad7802 */ /* 0x012fe20000000f00 */
[----:B------:R-:W-:Y:S01]  /*9190*/  BSSY B0, `(.L_x_894) ;  /* 0x000005d000007945 */ /* 0x000fe20003800000 */
[----:B------:R-:W-:Y:S03]  /*91a0*/  ISETP.GE.AND P0, PT, R12, UR4, PT ;  /* 0x000000040c007c0c */ /* 0x000fe6000bf06270 */
[C---:B------:R-:W-:Y:S04]  /*91b0*/  IMAD.WIDE.U32 R174, R173.reuse, c[0x0][0x288], R112 ;  /* 0x0000a200adae7a25 */ /* 0x040fe800078e0070 */
[----:B------:R-:W-:Y:S05]  /*91c0*/  IMAD R0, R173, c[0x0][0x28c], RZ ;  /* 0x0000a300ad007a24 */ /* 0x000fea00078e02ff */
[----:B------:R-:W-:Y:S05]  /*91d0*/  IADD3 R175, R175, R0, RZ ;  /* 0x00000000afaf7210 */ /* 0x000fea0007ffe0ff */
[----:B------:R1:W5:Y:S01]  /*91e0*/  LDG.E.128 R56, [R174.64] ;  /* 0x00000006ae387981 */ /* 0x000362000c1e1d00 */
        /* <DEDUP_REMOVED lines=87> */
.L_x_895:
[----:B------:R-:W-:Y:S05]  /*9760*/  BSYNC B0 ;  /* 0x0000000000007941 */ /* 0x000fea0003800000 */
.L_x_894:
[C---:B------:R-:W-:Y:S02]  /*9770*/  IMAD R0, R173.reuse, c[0x0][0x19c], RZ ;  /* 0x00006700ad007a24 */ /* 0x040fe400078e02ff */
[----:B------:R-:W-:Y:S05]  /*9780*/  IMAD.WIDE.U32 R2, R173, c[0x0][0x198], R106 ;  /* 0x00006600ad027a25 */ /* 0x000fea00078e006a */
[----:B------:R-:W-:Y:S05]  /*9790*/  IADD3 R3, R3, R0, RZ ;  /* 0x0000000003037210 */ /* 0x000fea0007ffe0ff */
[----:B-----5:R4:W-:Y:S02]  /*97a0*/  STG.E.128 [R2.64], R56 ;  /* 0x0000003802007986 */ /* 0x0209e4000c101d06 */
.L_x_893:
[----:B------:R-:W-:Y:S05]  /*97b0*/  BSYNC B1 ;  /* 0x0000000000017941 */ /* 0x000fea0003800000 */
.L_x_892:
        /* <DEDUP_REMOVED lines=96> */
.L_x_899:
[----:B------:R-:W-:Y:S05]  /*9dc0*/  BSYNC B0 ;  /* 0x0000000000007941 */ /* 0x000fea0003800000 */
.L_x_898:
[C---:B------:R-:W-:Y:S04]  /*9dd0*/  LEA R2, P0, R94.reuse, R106, 0x1 ;  /* 0x0000006a5e027211 */ /* 0x040fe800078008ff */
[----:B------:R-:W-:Y:S05]  /*9de0*/  LEA.HI.X R3, R94, R107, R93, 0x1, P0 ;  /* 0x0000006b5e037211 */ /* 0x000fea00000f0c5d */
[----:B-----5:R4:W-:Y:S04]  /*9df0*/  STG.E.128 [R2.64], R56 ;  /* 0x0000003802007986 */ /* 0x0209e8000c101d06 */
.L_x_897:
[----:B------:R-:W-:Y:S05]  /*9e00*/  BSYNC B1 ;  /* 0x0000000000017941 */ /* 0x000fea0003800000 */
.L_x_896:
        /* <DEDUP_REMOVED lines=95> */
.L_x_901:
[----:B------:R-:W-:Y:S05]  /*a400*/  BSYNC B0 ;  /* 0x0000000000007941 */ /* 0x000fea0003800000 */
.L_x_900:
[C---:B------:R-:W-:Y:S04]  /*a410*/  LEA R2, P0, R98.reuse, R106, 0x1 ;  /* 0x0000006a62027211 */ /* 0x040fe800078008ff */
[----:B------:R-:W-:Y:S05]  /*a420*/  LEA.HI.X R3, R98, R107, R97, 0x1, P0 ;  /* 0x0000006b62037211 */ /* 0x000fea00000f0c61 */
[----:B-----5:R4:W-:Y:S04]  /*a430*/  STG.E.128 [R2.64], R56 ;  /* 0x0000003802007986 */ /* 0x0209e8000c101d06 */
.L_x_891:
[----:B------:R-:W-:Y:S05]  /*a440*/  BSYNC B2 ;  /* 0x0000000000027941 */ /* 0x000fea0003800000 */
.L_x_890:
[----:B-1--4-:R-:W-:Y:S01]  /*a450*/  IMAD.MOV.U32 R3, RZ, RZ, c[0x0][0x230] ;  /* 0x00008c00ff037624 */ /* 0x012fe200078e00ff */
[----:B------:R-:W-:Y:S03]  /*a460*/  ULDC UR4, c[0x0][0x230] ;  /* 0x00008c0000047ab9 */ /* 0x000fe60000000800 */
[----:B------:R-:W-:Y:S05]  /*a470*/  IMAD.U32 R3, R3, -0x20, RZ ;  /* 0xffffffe003037824 */ /* 0x000fea00078e00ff */
[C---:B------:R-:W-:Y:S02]  /*a480*/  LEA R116, P1, R3.reuse, R116, 0x1 ;  /* 0x0000007403747211 */ /* 0x040fe400078208ff */
[C---:B------:R-:W-:Y:S02]  /*a490*/  LEA R114, P0, R3.reuse, R114, 0x1 ;  /* 0x0000007203727211 */ /* 0x040fe400078008ff */
[C---:B------:R-:W-:Y:S02]  /*a4a0*/  LEA.HI.X.SX32 R117, R3.reuse, R117, 0x1, P1 ;  /* 0x0000007503757211 */ /* 0x040fe400008f0eff */
[----:B------:R-:W-:Y:S01]  /*a4b0*/  LEA.HI.X.SX32 R115, R3, R115, 0x1, P0 ;  /* 0x0000007303737211 */ /* 0x000fe200000f0eff */
[----:B------:R-:W-:-:S05]  /*a4c0*/  BRA `(.L_x_853) ;  /* 0x000005a000007947 */ /* 0x000fca0003800000 */
.L_x_827:
[----:B------:R-:W-:Y:S01]  /*a4d0*/  BSSY B0, `(.L_x_902) ;  /* 0x000000b000007945 */ /* 0x000fe20003800000 */
[----:B------:R-:W-:-:S05]  /*a4e0*/  @!P6 BRA `(.L_x_903) ;  /* 0x000000900000e947 */ /* 0x000fca0003800000 */
        /* <DEDUP_REMOVED lines=9> */
.L_x_903:
[----:B------:R-:W-:Y:S05]  /*a580*/  BSYNC B0 ;  /* 0x0000000000007941 */ /* 0x000fea0003800000 */
.L_x_902:
[----:B------:R-:W-:Y:S01]  /*a590*/  BSSY B0, `(.L_x_904) ;  /* 0x0000018000007945 */ /* 0x000fe20003800000 */
[----:B------:R-:W-:-:S05]  /*a5a0*/  @!P4 BRA `(.L_x_905) ;  /* 0x000001600000c947 */ /* 0x000fca0003800000 */
[----:B------:R-:W-:Y:S02]  /*a5b0*/  ISETP.NE.AND P5, PT, R144, RZ, PT ;  /* 0x000000ff9000720c */ /* 0x000fe40003fa5270 */
[----:B------:R-:W-:Y:S11]  /*a5c0*/  ISETP.NE.AND P6, PT, R143, RZ, PT ;  /* 0x000000ff8f00720c */ /* 0x000ff60003fc5270 */
[C---:B-1----:R-:W-:Y:S02]  /*a5d0*/  @P5 LEA R4, P0, R71.reuse, R112, 0x1 ;  /* 0x0000007047045211 */ /* 0x042fe400078008ff */
[----:B------:R-:W-:Y:S02]  /*a5e0*/  @P5 LEA R30, P4, R200, R106, 0x1 ;  /* 0x0000006ac81e5211 */ /* 0x000fe400078808ff */
[----:B------:R-:W-:Y:S02]  /*a5f0*/  @P5 LEA.HI.X R5, R71, R113, R70, 0x1, P0 ;  /* 0x0000007147055211 */ /* 0x000fe400000f0c46 */
[-C--:B------:R-:W-:Y:S02]  /*a600*/  @P6 LEA R28, P0, R76, R112.reuse, 0x1 ;  /* 0x000000704c1c6211 */ /* 0x080fe400078008ff */
[----:B------:R-:W-:Y:S01]  /*a610*/  @P5 LEA.HI.X R31, R200, R107, R199, 0x1, P4 ;  /* 0x0000006bc81f5211 */ /* 0x000fe200020f0cc7 */
[----:B------:R-:W2:Y:S01]  /*a620*/  @P5 LDG.E.128 R24, [R4.64] ;  /* 0x0000000604185981 */ /* 0x000ea2000c1e1d00 */
[-C--:B------:R-:W-:Y:S02]  /*a630*/  @P6 LEA.HI.X R29, R76, R113.reuse, R75, 0x1, P0 ;  /* 0x000000714c1d6211 */ /* 0x080fe400000f0c4b */
[----:B------:R-:W-:Y:S11]  /*a640*/  ISETP.NE.AND P4, PT, R141, RZ, PT ;  /* 0x000000ff8d00720c */ /* 0x000ff60003f85270 */
[----:B------:R-:W-:Y:S02]  /*a650*/  @!UPT UIADD3 URZ, URZ, URZ, URZ ;  /* 0x0000003f3f3ff290 */ /* 0x000fe4000fffe03f */
[C---:B------:R-:W-:Y:S04]  /*a660*/  @P4 LEA R2, P0, R84.reuse, R112, 0x1 ;  /* 0x0000007054024211 */ /* 0x040fe800078008ff */
[----:B------:R-:W-:Y:S02]  /*a670*/  @P4 LEA.HI.X R3, R84, R113, R83, 0x1, P0 ;  /* 0x0000007154034211 */ /* 0x000fe400000f0c53 */
[CC--:B------:R-:W-:Y:S04]  /*a680*/  @P4 LEA R32, P0, R87.reuse, R106.reuse, 0x1 ;  /* 0x0000006a57204211 */ /* 0x0c0fe800078008ff */
[-C--:B------:R-:W-:Y:S01]  /*a690*/  @P4 LEA.HI.X R33, R87, R107.reuse, R88, 0x1, P0 ;  /* 0x0000006b57214211 */ /* 0x080fe200000f0c58 */
[----:B--2---:R1:W-:Y:S01]  /*a6a0*/  @P5 STG.E.128 [R30.64], R24 ;  /* 0x000000181e005986 */ /* 0x0043e2000c101d06 */
[C---:B------:R-:W-:Y:S03]  /*a6b0*/  @P6 LEA R18, P5, R79.reuse, R106, 0x1 ;  /* 0x0000006a4f126211 */ /* 0x040fe600078a08ff */
[----:B------:R-:W2:Y:S01]  /*a6c0*/  @P6 LDG.E.128 R20, [R28.64] ;  /* 0x000000061c146981 */ /* 0x000ea2000c1e1d00 */
[----:B------:R-:W-:Y:S05]  /*a6d0*/  @P6 LEA.HI.X R19, R79, R107, R80, 0x1, P5 ;  /* 0x0000006b4f136211 */ /* 0x000fea00028f0c50 */
[----:B--2---:R1:W-:Y:S04]  /*a6e0*/  @P6 STG.E.128 [R18.64], R20 ;  /* 0x0000001412006986 */ /* 0x0043e8000c101d06 */
[----:B------:R-:W2:Y:S04]  /*a6f0*/  @P4 LDG.E.128 R4, [R2.64] ;  /* 0x0000000602044981 */ /* 0x000ea8000c1e1d00 */
[----:B--2---:R1:W-:Y:S02]  /*a700*/  @P4 STG.E.128 [R32.64], R4 ;  /* 0x0000000420004986 */ /* 0x0043e4000c101d06 */
.L_x_905:
[----:B------:R-:W-:Y:S05]  /*a710*/  BSYNC B0 ;  /* 0x0000000000007941 */ /* 0x000fea0003800000 */
.L_x_904:
        /* <DEDUP_REMOVED lines=24> */
.L_x_907:
[----:B------:R-:W-:Y:S05]  /*a8a0*/  BSYNC B0 ;  /* 0x0000000000007941 */ /* 0x000fea0003800000 */
.L_x_906:
[----:B------:R-:W-:Y:S01]  /*a8b0*/  UMOV UR4, URZ ;  /* 0x0000003f00047c82 */ /* 0x000fe20008000000 */
[----:B------:R-:W-:Y:S01]  /*a8c0*/  BSSY B0, `(.L_x_853) ;  /* 0x000001a000007945 */ /* 0x000fe20003800000 */
[----:B------:R-:W-:-:S05]  /*a8d0*/  @!P1 BRA `(.L_x_908) ;  /* 0x0000018000009947 */ /* 0x000fca0003800000 */
[----:B------:R-:W-:Y:S02]  /*a8e0*/  ISETP.NE.AND P1, PT, R144, RZ, PT ;  /* 0x000000ff9000720c */ /* 0x000fe40003f25270 */
[----:B------:R-:W-:Y:S11]  /*a8f0*/  ISETP.NE.AND P4, PT, R143, RZ, PT ;  /* 0x000000ff8f00720c */ /* 0x000ff60003f85270 */
[----:B------:R-:W-:Y:S02]  /*a900*/  @P1 IMAD.MOV.U32 R3, RZ, RZ, 0x60 ;  /* 0x00000060ff031424 */ /* 0x000fe400078e00ff */
[----:B------:R-:W-:Y:S02]  /*a910*/  @P4 LEA R2, P0, R92, R112, 0x1 ;  /* 0x000000705c024211 */ /* 0x000fe400078008ff */
[C---:B-1----:R-:W-:Y:S01]  /*a920*/  @P1 IMAD.WIDE.U32 R4, R3.reuse, c[0x0][0x288], R112 ;  /* 0x0000a20003041a25 */ /* 0x042fe200078e0070 */
[C---:B------:R-:W-:Y:S03]  /*a930*/  @P4 LEA R28, P2, R94.reuse, R106, 0x1 ;  /* 0x0000006a5e1c4211 */ /* 0x040fe600078408ff */
[----:B------:R-:W-:Y:S01]  /*a940*/  @P1 IMAD R0, R3, c[0x0][0x28c], RZ ;  /* 0x0000a30003001a24 */ /* 0x000fe200078e02ff */
[----:B------:R-:W-:Y:S03]  /*a950*/  @P4 LEA.HI.X R29, R94, R107, R93, 0x1, P2 ;  /* 0x0000006b5e1d4211 */ /* 0x000fe600010f0c5d */
[----:B------:R-:W-:Y:S02]  /*a960*/  @P1 IMAD.IADD R5, R5, 0x1, R0 ;  /* 0x0000000105051824 */ /* 0x000fe400078e0200 */
[C---:B------:R-:W-:Y:S03]  /*a970*/  @P1 IMAD R0, R3.reuse, c[0x0][0x19c], RZ ;  /* 0x0000670003001a24 */ /* 0x040fe600078e02ff */
[----:B------:R1:W2:Y:S02]  /*a980*/  @P1 LDG.E.128 R24, [R4.64] ;  /* 0x0000000604181981 */ /* 0x0002a4000c1e1d00 */
[----:B-1----:R-:W-:Y:S01]  /*a990*/  @P1 IMAD.WIDE.U32 R4, R3, c[0x0][0x198], R106 ;  /* 0x0000660003041a25 */ /* 0x002fe200078e006a */
[-C--:B------:R-:W-:Y:S03]  /*a9a0*/  @P4 LEA.HI.X R3, R92, R113.reuse, R91, 0x1, P0 ;  /* 0x000000715c034211 */ /* 0x080fe600000f0c5b */
[----:B------:R-:W-:Y:S05]  /*a9b0*/  @P1 IMAD.IADD R5, R5, 0x1, R0 ;  /* 0x0000000105051824 */ /* 0x000fea00078e0200 */
[----:B--2---:R1:W-:Y:S01]  /*a9c0*/  @P1 STG.E.128 [R4.64], R24 ;  /* 0x0000001804001986 */ /* 0x0043e2000c101d06 */
[----:B------:R-:W-:Y:S03]  /*a9d0*/  ISETP.NE.AND P1, PT, R141, RZ, PT ;  /* 0x000000ff8d00720c */ /* 0x000fe60003f25270 */
[----:B------:R-:W2:Y:S10]  /*a9e0*/  @P4 LDG.E.128 R20, [R2.64] ;  /* 0x0000000602144981 */ /* 0x000eb4000c1e1d00 */
[C---:B------:R-:W-:Y:S04]  /*a9f0*/  @P1 LEA R18, P0, R96.reuse, R112, 0x1 ;  /* 0x0000007060121211 */ /* 0x040fe800078008ff */
[----:B------:R-:W-:Y:S02]  /*aa00*/  @P1 LEA.HI.X R19, R96, R113, R95, 0x1, P0 ;  /* 0x0000007160131211 */ /* 0x000fe400000f0c5f */
[C---:B------:R-:W-:Y:S04]  /*aa10*/  @P1 LEA R30, P0, R98.reuse, R106, 0x1 ;  /* 0x0000006a621e1211 */ /* 0x040fe800078008ff */
[----:B------:R-:W-:Y:S01]  /*aa20*/  @P1 LEA.HI.X R31, R98, R107, R97, 0x1, P0 ;  /* 0x0000006b621f1211 */ /* 0x000fe200000f0c61 */
[----:B--2---:R2:W-:Y:S04]  /*aa30*/  @P4 STG.E.128 [R28.64], R20 ;  /* 0x000000141c004986 */ /* 0x0045e8000c101d06 */
[----:B-1----:R-:W3:Y:S04]  /*aa40*/  @P1 LDG.E.128 R4, [R18.64] ;  /* 0x0000000612041981 */ /* 0x002ee8000c1e1d00 */
[----:B---3--:R2:W-:Y:S02]  /*aa50*/  @P1 STG.E.128 [R30.64], R4 ;  /* 0x000000041e001986 */ /* 0x0085e4000c101d06 */
.L_x_908:
[----:B------:R-:W-:Y:S05]  /*aa60*/  BSYNC B0 ;  /* 0x0000000000007941 */ /* 0x000fea0003800000 */
.L_x_853:
[----:B------:R-:W-:Y:S04]  /*aa70*/  IMAD.MOV.U32 R0, RZ, RZ, c[0x0][0x288] ;  /* 0x0000a200ff007624 */ /* 0x000fe800078e00ff */
[----:B------:R-:W-:Y:S05]  /*aa80*/  IMAD.U32 R3, R0, -0x40, RZ ;  /* 0xffffffc000037824 */ /* 0x000fea00078e00ff */
[C---:B--2---:R-:W-:Y:S04]  /*aa90*/  LEA R112, P0, R3.reuse, R112, 0x1 ;  /* 0x0000007003707211 */ /* 0x044fe800078008ff */
[----:B------:R-:W-:Y:S01]  /*aaa0*/  LEA.HI.X.SX32 R113, R3, R113, 0x1, P0 ;  /* 0x0000007103717211 */ /* 0x000fe200000f0eff */
[----:B------:R-:W-:-:S05]  /*aab0*/  @!P3 BRA `(.L_x_909) ;  /* 0x000004b00000b947 */ /* 0x000fca0003800000 */
[----:B------:R-:W-:Y:S04]  /*aac0*/  IADD3 R3, R11, -0x1, RZ ;  /* 0xffffffff0b037810 */ /* 0x000fe80007ffe0ff */
[----:B------:R-:W-:Y:S11]  /*aad0*/  ISETP.GT.AND P0, PT, R3, R68, PT ;  /* 0x000000440300720c */ /* 0x000ff60003f04270 */
[----:B------:R-:W-:Y:S02]  /*aae0*/  @!UPT UIADD3 URZ, URZ, URZ, URZ ;  /* 0x0000003f3f3ff290 */ /* 0x000fe4000fffe03f */
[----:B------:R-:W-:-:S05]  /*aaf0*/  @!P0 BRA `(.L_x_910) ;  /* 0x000004f000008947 */ /* 0x000fca0003800000 */
[----:B-1----:R-:W-:Y:S01]  /*ab00*/  IMAD.MOV.U32 R20, RZ, RZ, RZ ;  /* 0x000000ffff147224 */ /* 0x002fe200078e00ff */
[----:B------:R-:W-:Y:S02]  /*ab10*/  IABS R5, c[0x0][0x2d0] ;  /* 0x0000b40000057a13 */ /* 0x000fe40000000000 */
[----:B------:R-:W-:Y:S02]  /*ab20*/  IADD3 R15, R15, -0x80, RZ ;  /* 0xffffff800f0f7810 */ /* 0x000fe40007ffe0ff */
[----:B------:R-:W1:Y:S01]  /*ab30*/  I2F.RP R19, R5 ;  /* 0x0000000500137306 */ /* 0x000e620000209400 */
[----:B------:R-:W-:Y:S02]  /*ab40*/  IABS R18, R14 ;  /* 0x0000000e00127213 */ /* 0x000fe40000000000 */
[----:B------:R-:W-:Y:S01]  /*ab50*/  IMAD.IADD R0, R15, 0x1, -R14 ;  /* 0x000000010f007824 */ /* 0x000fe200078e0a0e */
[----:B------:R-:W-:Y:S02]  /*ab60*/  IABS R7, R15 ;  /* 0x0000000f00077213 */ /* 0x000fe40000000000 */
[----:B------:R-:W-:Y:S04]  /*ab70*/  LOP3.LUT R3, RZ, c[0x0][0x2d0], RZ, 0x33, !PT ;  /* 0x0000b400ff037a12 */ /* 0x000fe800078e33ff */
[----:B-1----:R-:W1:Y:S02]  /*ab80*/  MUFU.RCP R6, R19 ;  /* 0x0000001300067308 */ /* 0x002e640000001000 */
[----:B-1----:R-:W-:Y:S08]  /*ab90*/  IADD3 R8, R6, 0xffffffe, RZ ;  /* 0x0ffffffe06087810 */ /* 0x002ff00007ffe0ff */
[----:B------:R-:W1:Y:S02]  /*aba0*/  F2I.FTZ.U32.TRUNC.NTZ R21, R8 ;  /* 0x0000000800157305 */ /* 0x000e64000021f000 */
[--C-:B-1----:R-:W-:Y:S04]  /*abb0*/  IMAD.MOV R6, RZ, RZ, -R21.reuse ;  /* 0x000000ffff067224 */ /* 0x102fe800078e0a15 */
[----:B------:R-:W-:Y:S04]  /*abc0*/  IMAD R6, R6, R5, RZ ;  /* 0x0000000506067224 */ /* 0x000fe800078e02ff */
[----:B------:R-:W-:Y:S06]  /*abd0*/  IMAD.HI.U32 R6, R21, R6, R20 ;  /* 0x0000000615067227 */ /* 0x000fec00078e0014 */
[C---:B------:R-:W-:Y:S04]  /*abe0*/  IMAD.HI.U32 R2, R6.reuse, R7, RZ ;  /* 0x0000000706027227 */ /* 0x040fe800078e00ff */
[----:B------:R-:W-:Y:S04]  /*abf0*/  IMAD.HI.U32 R4, R6, R18, RZ ;  /* 0x0000001206047227 */ /* 0x000fe800078e00ff */
[----:B------:R-:W-:Y:S02]  /*ac00*/  IMAD.MOV R6, RZ, RZ, -R2 ;  /* 0x000000ffff067224 */ /* 0x000fe400078e0a02 */
[----:B------:R-:W-:Y:S02]  /*ac10*/  IMAD.MOV R8, RZ, RZ, -R4 ;  /* 0x000000ffff087224 */ /* 0x000fe400078e0a04 */
[C---:B------:R-:W-:Y:S01]  /*ac20*/  IMAD R7, R5.reuse, R6, R7 ;  /* 0x0000000605077224 */ /* 0x040fe200078e0207 */
[----:B------:R-:W-:Y:S01]  /*ac30*/  LOP3.LUT R6, R14, c[0x0][0x2d0], RZ, 0x3c, !PT ;  /* 0x0000b4000e067a12 */ /* 0x000fe200078e3cff */
[C---:B------:R-:W-:Y:S03]  /*ac40*/  IMAD R18, R5.reuse, R8, R18 ;  /* 0x0000000805127224 */ /* 0x040fe600078e0212 */
[C---:B------:R-:W-:Y:S02]  /*ac50*/  ISETP.GT.U32.AND P0, PT, R5.reuse, R7, PT ;  /* 0x000000070500720c */ /* 0x040fe40003f04070 */
[----:B------:R-:W-:Y:S02]  /*ac60*/  ISETP.GT.U32.AND P4, PT, R5, R18, PT ;  /* 0x000000120500720c */ /* 0x000fe40003f84070 */
[----:B------:R-:W-:Y:S09]  /*ac70*/  ISETP.GE.AND P2, PT, R6, RZ, PT ;  /* 0x000000ff0600720c */ /* 0x000ff20003f46270 */
[----:B------:R-:W-:Y:S01]  /*ac80*/  @!P0 IADD3 R2, R2, 0x1, RZ ;  /* 0x0000000102028810 */ /* 0x000fe20007ffe0ff */
[----:B------:R-:W-:Y:S01]  /*ac90*/  @!P0 IMAD.IADD R7, R7, 0x1, -R5 ;  /* 0x0000000107078824 */ /* 0x000fe200078e0a05 */
[-C--:B------:R-:W-:Y:S02]  /*aca0*/  @!P4 IADD3 R18, R18, -R5.reuse, RZ ;  /* 0x800000051212c210 */ /* 0x080fe40007ffe0ff */
[----:B------:R-:W-:Y:S02]  /*acb0*/  @!P4 IADD3 R4, R4, 0x1, RZ ;  /* 0x000000010404c810 */ /* 0x000fe40007ffe0ff */
[-C--:B------:R-:W-:Y:S02]  /*acc0*/  ISETP.GE.U32.AND P5, PT, R7, R5.reuse, PT ;  /* 0x000000050700720c */ /* 0x080fe40003fa6070 */
[----:B------:R-:W-:Y:S02]  /*acd0*/  ISETP.GE.U32.AND P6, PT, R18, R5, PT ;  /* 0x000000051200720c */ /* 0x000fe40003fc6070 */
[----:B------:R-:W-:Y:S02]  /*ace0*/  LOP3.LUT R5, R15, c[0x0][0x2d0], RZ, 0x3c, !PT ;  /* 0x0000b4000f057a12 */ /* 0x000fe400078e3cff */
[----:B------:R-:W-:Y:S02]  /*acf0*/  ISETP.NE.AND P0, PT, RZ, c[0x0][0x2d0], PT ;  /* 0x0000b400ff007a0c */ /* 0x000fe40003f05270 */
[----:B------:R-:W-:Y:S05]  /*ad00*/  ISETP.GE.AND P1, PT, R5, RZ, PT ;  /* 0x000000ff0500720c */ /* 0x000fea0003f26270 */
[----:B------:R-:W-:Y:S02]  /*ad10*/  @P5 IADD3 R2, R2, 0x1, RZ ;  /* 0x0000000102025810 */ /* 0x000fe40007ffe0ff */
[----:B------:R-:W-:Y:S05]  /*ad20*/  @P6 IADD3 R4, R4, 0x1, RZ ;  /* 0x0000000104046810 */ /* 0x000fea0007ffe0ff */
[----:B------:R-:W-:Y:S02]  /*ad30*/  @!P2 IMAD.MOV R4, RZ, RZ, -R4 ;  /* 0x000000ffff04a224 */ /* 0x000fe400078e0a04 */
[----:B------:R-:W-:Y:S05]  /*ad40*/  @!P1 IMAD.MOV R2, RZ, RZ, -R2 ;  /* 0x000000ffff029224 */ /* 0x000fea00078e0a02 */
[C---:B------:R-:W-:Y:S02]  /*ad50*/  SEL R2, R3.reuse, R2, !P0 ;  /* 0x0000000203027207 */ /* 0x040fe40004000000 */
[----:B------:R-:W-:Y:S02]  /*ad60*/  SEL R3, R3, R4, !P0 ;  /* 0x0000000403037207 */ /* 0x000fe40004000000 */
[CC--:B------:R-:W-:Y:S02]  /*ad70*/  LEA R24, P1, R2.reuse, R206.reuse, 0x2 ;  /* 0x000000ce02187211 */ /* 0x0c0fe400078210ff */
[C---:B------:R-:W-:Y:S02]  /*ad80*/  LEA R20, P0, R3.reuse, R206, 0x2 ;  /* 0x000000ce03147211 */ /* 0x040fe400078010ff */
[-C--:B------:R-:W-:Y:S02]  /*ad90*/  LEA.HI.X.SX32 R25, R2, R207.reuse, 0x2, P1 ;  /* 0x000000cf02197211 */ /* 0x080fe400008f16ff */
[C---:B------:R-:W-:Y:S02]  /*ada0*/  LEA.HI.X.SX32 R21, R3.reuse, R207, 0x2, P0 ;  /* 0x000000cf03157211 */ /* 0x040fe400000f16ff */
[----:B------:R-:W-:Y:S01]  /*adb0*/  IADD3 R3, R3, -R2, RZ ;  /* 0x8000000203037210 */ /* 0x000fe20007ffe0ff */
[----:B------:R-:W2:Y:S04]  /*adc0*/  LDG.E R5, [R24.64] ;  /* 0x0000000618057981 */ /* 0x000ea8000c1e1900 */
[----:B------:R-:W-:Y:S01]  /*add0*/  IMAD R0, R3, c[0x0][0x2d0], R0 ;  /* 0x0000b40003007a24 */ /* 0x000fe200078e0200 */
[----:B------:R-:W2:Y:S03]  /*ade0*/  LDG.E R6, [R20.64] ;  /* 0x0000000614067981 */ /* 0x000ea6000c1e1900 */
[----:B------:R-:W-:Y:S01]  /*adf0*/  IMAD.WIDE.U32 R22, R0, c[0x0][0x1a0], RZ ;  /* 0x0000680000167a25 */ /* 0x000fe200078e00ff */
[----:B------:R-:W-:Y:S03]  /*ae00*/  SHF.R.S32.HI R7, RZ, 0x1f, R0 ;  /* 0x0000001fff077819 */ /* 0x000fe60000011400 */
[----:B--2---:R-:W-:Y:S02]  /*ae10*/  IMAD.IADD R18, R5, 0x1, -R6 ;  /* 0x0000000105127824 */ /* 0x004fe400078e0a06 */
[----:B------:R-:W-:Y:S02]  /*ae20*/  IMAD R6, R7, c[0x0][0x1a0], RZ ;  /* 0x0000680007067a24 */ /* 0x000fe400078e02ff */
[----:B------:R-:W-:Y:S01]  /*ae30*/  IMAD.WIDE.U32 R20, R18, c[0x0][0x180], RZ ;  /* 0x0000600012147a25 */ /* 0x000fe200078e00ff */
[----:B------:R-:W-:Y:S03]  /*ae40*/  SHF.R.S32.HI R8, RZ, 0x1f, R18 ;  /* 0x0000001fff087819 */ /* 0x000fe60000011412 */
[----:B------:R-:W-:Y:S02]  /*ae50*/  IMAD R6, R0, c[0x0][0x1a4], R6 ;  /* 0x0000690000067a24 */ /* 0x000fe400078e0206 */
[----:B------:R-:W-:Y:S02]  /*ae60*/  IMAD R5, R8, c[0x0][0x180], RZ ;  /* 0x0000600008057a24 */ /* 0x000fe400078e02ff */
[----:B------:R-:W-:Y:S02]  /*ae70*/  IMAD.IADD R23, R23, 0x1, R6 ;  /* 0x0000000117177824 */ /* 0x000fe400078e0206 */
[----:B------:R-:W-:Y:S02]  /*ae80*/  IMAD R5, R18, c[0x0][0x184], R5 ;  /* 0x0000610012057a24 */ /* 0x000fe400078e0205 */
[----:B------:R-:W-:Y:S02]  /*ae90*/  IMAD R7, R7, c[0x0][0x198], RZ ;  /* 0x0000660007077a24 */ /* 0x000fe400078e02ff */
[----:B------:R-:W-:Y:S02]  /*aea0*/  IMAD.IADD R21, R21, 0x1, R5 ;  /* 0x0000000115157824 */ /* 0x000fe400078e0205 */
[----:B------:R-:W-:Y:S02]  /*aeb0*/  IMAD R5, R8, c[0x0][0x188], RZ ;  /* 0x0000620008057a24 */ /* 0x000fe400078e02ff */
[----:B------:R-:W-:Y:S04]  /*aec0*/  IMAD.WIDE.U32 R22, R18, c[0x0][0x188], R22 ;  /* 0x0000620012167a25 */ /* 0x000fe800078e0016 */
[----:B------:R-:W-:Y:S01]  /*aed0*/  IMAD.WIDE.U32 R20, R0, c[0x0][0x198], R20 ;  /* 0x0000660000147a25 */ /* 0x000fe200078e0014 */
[----:B------:R-:W-:Y:S03]  /*aee0*/  LEA R108, P1, R22, R108, 0x1 ;  /* 0x0000006c166c7211 */ /* 0x000fe600078208ff */
[----:B------:R-:W-:Y:S01]  /*aef0*/  IMAD R5, R18, c[0x0][0x18c], R5 ;  /* 0x0000630012057a24 */ /* 0x000fe200078e0205 */
[----:B---3--:R-:W-:Y:S01]  /*af00*/  LEA R106, P0, R20, R106, 0x1 ;  /* 0x0000006a146a7211 */ /* 0x008fe200078008ff */
[----:B------:R-:W-:Y:S03]  /*af10*/  IMAD R7, R0, c[0x0][0x19c], R7 ;  /* 0x0000670000077a24 */ /* 0x000fe600078e0207 */
[----:B------:R-:W-:Y:S01]  /*af20*/  IADD3 R6, R23, R5, RZ ;  /* 0x0000000517067210 */ /* 0x000fe20007ffe0ff */
[----:B------:R-:W-:Y:S03]  /*af30*/  IMAD.IADD R8, R21, 0x1, R7 ;  /* 0x0000000115087824 */ /* 0x000fe600078e0207 */
[----:B------:R-:W-:Y:S02]  /*af40*/  LEA.HI.X R109, R22, R109, R6, 0x1, P1 ;  /* 0x0000006d166d7211 */ /* 0x000fe400008f0c06 */
[----:B------:R-:W-:Y:S01]  /*af50*/  LEA.HI.X R107, R20, R107, R8, 0x1, P0 ;  /* 0x0000006b146b7211 */ /* 0x000fe200000f0c08 */
[----:B------:R-:W-:-:S05]  /*af60*/  BRA `(.L_x_910) ;  /* 0x0000008000007947 */ /* 0x000fca0003800000 */
.L_x_909:
[----:B------:R-:W-:Y:S02]  /*af70*/  IMAD.MOV.U32 R2, RZ, RZ, c[0x0][0x1a0] ;  /* 0x00006800ff027624 */ /* 0x000fe400078e00ff */
[----:B------:R-:W-:Y:S02]  /*af80*/  IMAD.MOV.U32 R0, RZ, RZ, c[0x0][0x198] ;  /* 0x00006600ff007624 */ /* 0x000fe400078e00ff */
[----:B------:R-:W-:Y:S02]  /*af90*/  IMAD.U32 R3, R2, -0x40, RZ ;  /* 0xffffffc002037824 */ /* 0x000fe400078e00ff */
[----:B-1----:R-:W-:Y:S03]  /*afa0*/  IMAD.U32 R5, R0, -0x40, RZ ;  /* 0xffffffc000057824 */ /* 0x002fe600078e00ff */
[----:B------:R-:W-:Y:S02]  /*afb0*/  LEA R108, P1, R3, R108, 0x1 ;  /* 0x0000006c036c7211 */ /* 0x000fe400078208ff */
[----:B---3--:R-:W-:Y:S02]  /*afc0*/  LEA R106, P0, R5, R106, 0x1 ;  /* 0x0000006a056a7211 */ /* 0x008fe400078008ff */
[----:B------:R-:W-:Y:S02]  /*afd0*/  LEA.HI.X.SX32 R109, R3, R109, 0x1, P1 ;  /* 0x0000006d036d7211 */ /* 0x000fe400008f0eff */
[----:B------:R-:W-:Y:S02]  /*afe0*/  LEA.HI.X.SX32 R107, R5, R107, 0x1, P0 ;  /* 0x0000006b056b7211 */ /* 0x000fe400000f0eff */
.L_x_910:
[----:B------:R-:W-:Y:S04]  /*aff0*/  IADD3 R11, R11, -0x1, RZ ;  /* 0xffffffff0b0b7810 */ /* 0x000fe80007ffe0ff */
[----:B------:R-:W-:Y:S11]  /*b000*/  ISETP.GT.AND P0, PT, R11, R68, PT ;  /* 0x000000440b00720c */ /* 0x000ff60003f04270 */
[----:B------:R-:W-:Y:S02]  /*b010*/  @!UPT UIADD3 URZ, URZ, URZ, URZ ;  /* 0x0000003f3f3ff290 */ /* 0x000fe4000fffe03f */
[----:B------:R-:W-:-:S05]  /*b020*/  @P0 BRA `(.L_x_911) ;  /* 0xffff76a000000947 */ /* 0x000fca000383ffff */
.L_x_818:
[----:B-1----:R-:W-:Y:S01]  /*b030*/  BAR.SYNC.DEFER_BLOCKING 0x0 ;  /* 0x0000000000007b1d */ /* 0x002fe20000010000 */
[----:B------:R-:W-:Y:S01]  /*b040*/  ISETP.NE.AND P2, PT, RZ, c[0x0][0x230], PT ;  /* 0x00008c00ff007a0c */ /* 0x000fe20003f45270 */
[----:B------:R-:W-:Y:S01]  /*b050*/  IMAD.MOV.U32 R3, RZ, RZ, c[0x0][0x190] ;  /* 0x00006400ff037624 */ /* 0x000fe200078e00ff */
[----:B------:R-:W-:Y:S01]  /*b060*/  ISETP.GE.AND P1, PT, R10, c[0x0][0x220], PT ;  /* 0x000088000a007a0c */ /* 0x000fe20003f26270 */
[----:B------:R-:W-:Y:S01]  /*b070*/  IMAD.MOV.U32 R0, RZ, RZ, 0x4 ;  /* 0x00000004ff007424 */ /* 0x000fe200078e00ff */
[----:B------:R-:W-:Y:S01]  /*b080*/  ISETP.GE.AND P0, PT, R9, c[0x0][0x220], PT ;  /* 0x0000880009007a0c */ /* 0x000fe20003f06270 */
[----:B------:R-:W-:Y:S01]  /*b090*/  BSSY B3, `(.L_x_912) ;  /* 0x0000785000037945 */ /* 0x000fe20003800000 */
[----:B------:R-:W-:Y:S02]  /*b0a0*/  IMAD.SHL.U32 R205, R152, 0x2, RZ ;  /* 0x0000000298cd7824 */ /* 0x000fe400078e00ff */
[C---:B------:R-:W-:Y:S01]  /*b0b0*/  SHF.L.U64.HI R7, R3.reuse, R0, c[0x0][0x194] ;  /* 0x0000650003077619 */ /* 0x040fe20000010200 */
[----:B------:R-:W-:-:S04]  /*b0c0*/  IMAD.SHL.U32 R5, R3, 0x10, RZ ;  /* 0x0000001003057824 */ /* 0x000fc800078e00ff */
[----:B------:R-:W-:Y:S05]  /*b0d0*/  @!P2 BRA `(.L_x_913) ;  /* 0x000070700000a947 */ /* 0x000fea0003800000 */
[----:B------:R-:W-:Y:S01]  /*b0e0*/  ISETP.NE.U32.AND P2, PT, RZ, c[0x0][0x250], PT ;  /* 0x00009400ff007a0c */ /* 0x000fe20003f45070 */
[----:B------:R-:W-:-:S03]  /*b0f0*/  IMAD.MOV.U32 R8, RZ, RZ, RZ ;  /* 0x000000ffff087224 */ /* 0x000fc600078e00ff */
[----:B------:R-:W-:-:S13]  /*b100*/  ISETP.NE.AND.EX P2, PT, RZ, c[0x0][0x254], PT, P2 ;  /* 0x00009500ff007a0c */ /* 0x000fda0003f45320 */
[----:B------:R-:W2:Y:S01]  /*b110*/  @P2 LDG.E R8, [R162.64] ;  /* 0x00000006a2082981 */ /* 0x000ea2000c1e1900 */
[----:B------:R-:W-:Y:S01]  /*b120*/  IMAD.MOV.U32 R0, RZ, RZ, c[0x0][0x194] ;  /* 0x00006500ff007624 */ /* 0x000fe200078e00ff */
[-C--:B------:R-:W-:Y:S01]  /*b130*/  IADD3 R4, P2, R5, R158.reuse, RZ ;  /* 0x0000009e05047210 */ /* 0x080fe20007f5e0ff */
[----:B------:R-:W-:Y:S01]  /*b140*/  IMAD.MOV.U32 R160, RZ, RZ, R158 ;  /* 0x000000ffffa07224 */ /* 0x000fe200078e009e */
[----:B------:R-:W-:Y:S01]  /*b150*/  LEA R20, P5, R158, c[0x0][0x160], 0x1 ;  /* 0x000058009e147a11 */ /* 0x000fe200078a08ff */
[----:B------:R-:W-:Y:S01]  /*b160*/  IMAD R6, R0, 0x30, RZ ;  /* 0x0000003000067824 */ /* 0x000fe200078e02ff */
[----:B------:R-:W-:Y:S01]  /*b170*/  ULDC.U8 UR4, c[0x0][0x313] ;  /* 0x0000c4c000047ab9 */ /* 0x000fe20000000000 */
[----:B------:R-:W-:Y:S01]  /*b180*/  IMAD.WIDE.U32 R14, R3, 0x30, R160 ;  /* 0x00000030030e7825 */ /* 0x000fe200078e00a0 */
[--C-:B------:R-:W-:Y:S02]  /*b190*/  LEA.HI.X R21, R158, c[0x0][0x164], R161.reuse, 0x1, P5 ;  /* 0x000059009e157a11 */ /* 0x100fe400028f0ca1 */
[----:B------:R-:W-:Y:S01]  /*b1a0*/  LEA R32, P5, R4, c[0x0][0x160], 0x1 ;  /* 0x0000580004207a11 */ /* 0x000fe200078a08ff */
[----:B------:R-:W-:Y:S01]  /*b1b0*/  IMAD.X R7, R7, 0x1, R161, P2 ;  /* 0x0000000107077824 */ /* 0x000fe200010e06a1 */
[----:B------:R-:W-:Y:S01]  /*b1c0*/  LEA R22, P2, R14, c[0x0][0x160], 0x1 ;  /* 0x000058000e167a11 */ /* 0x000fe200078408ff */
[----:B------:R-:W-:Y:S01]  /*b1d0*/  IMAD.IADD R6, R15, 0x1, R6 ;  /* 0x000000010f067824 */ /* 0x000fe200078e0206 */
[----:B------:R-:W-:-:S02]  /*b1e0*/  LEA R2, P4, R3, R158, 0x5 ;  /* 0x0000009e03027211 */ /* 0x000fc400078828ff */
[----:B------:R-:W-:Y:S02]  /*b1f0*/  LEA.HI.X R33, R4, c[0x0][0x164], R7, 0x1, P5 ;  /* 0x0000590004217a11 */ /* 0x000fe400028f0c07 */
[----:B------:R-:W-:Y:S02]  /*b200*/  LEA.HI.X R23, R14, c[0x0][0x164], R6, 0x1, P2 ;  /* 0x000059000e177a11 */ /* 0x000fe400010f0c06 */
[----:B------:R-:W-:Y:S01]  /*b210*/  LEA.HI.X R161, R3, R161, R0, 0x5, P4 ;  /* 0x000000a103a17211 */ /* 0x000fe200020f2c00 */
[----:B------:R-:W-:Y:S01]  /*b220*/  IMAD.IADD R3, R203, 0x1, -R60 ;  /* 0x00000001cb037824 */ /* 0x000fe200078e0a3c */
[----:B------:R-:W-:-:S04]  /*b230*/  LEA R14, P5, R2, c[0x0][0x160], 0x1 ;  /* 0x00005800020e7a11 */ /* 0x000fc800078a08ff */
[----:B------:R-:W-:Y:S02]  /*b240*/  ISETP.GE.AND P4, PT, R156, R3, PT ;  /* 0x000000039c00720c */ /* 0x000fe40003f86270 */
[----:B------:R-:W-:Y:S02]  /*b250*/  LEA.HI.X R15, R2, c[0x0][0x164], R161, 0x1, P5 ;  /* 0x00005900020f7a11 */ /* 0x000fe400028f0ca1 */
[----:B------:R-:W-:Y:S02]  /*b260*/  ISETP.GT.AND P4, PT, R129, -0x8, !P4 ;  /* 0xfffffff88100780c */ /* 0x000fe40006784270 */
[----:B--2---:R-:W-:-:S05]  /*b270*/  IADD3 R8, R8, R69, R60 ;  /* 0x0000004508087210 */ /* 0x004fca0007ffe03c */
[----:B------:R-:W-:-:S05]  /*b280*/  IMAD R5, R149, R8, RZ ;  /* 0x0000000895057224 */ /* 0x000fca00078e02ff */
[-C--:B------:R-:W-:Y:S02]  /*b290*/  IADD3 R8, P2, R146, R5.reuse, RZ ;  /* 0x0000000592087210 */ /* 0x080fe40007f5e0ff */
[----:B------:R-:W-:Y:S02]  /*b2a0*/  SHF.R.S32.HI R4, RZ, 0x1f, R5 ;  /* 0x0000001fff047819 */ /* 0x000fe40000011405 */
[----:B------:R-:W-:-:S03]  /*b2b0*/  IADD3 R0, P6, R145, R5, RZ ;  /* 0x0000000591007210 */ /* 0x000fc60007fde0ff */
[--C-:B------:R-:W-:Y:S01]  /*b2c0*/  IMAD.X R11, R128, 0x1, R4.reuse, P2 ;  /* 0x00000001800b7824 */ /* 0x100fe200010e0604 */
[----:B------:R-:W-:Y:S01]  /*b2d0*/  ISETP.NE.AND P2, PT, RZ, UR4, PT ;  /* 0x00000004ff007c0c */ /* 0x000fe2000bf45270 */
[----:B------:R-:W-:-:S12]  /*b2e0*/  IMAD.X R2, R127, 0x1, R4, P6 ;  /* 0x000000017f027824 */ /* 0x000fd800030e0604 */
[----:B------:R-:W-:Y:S05]  /*b2f0*/  @!P2 BRA `(.L_x_914) ;  /* 0x000027d00000a947 */ /* 0x000fea0003800000 */
[----:B------:R-:W-:Y:S01]  /*b300*/  BSSY B2, `(.L_x_915) ;  /* 0x000009a000027945 */ /* 0x000fe20003800000 */
[----:B------:R-:W-:Y:S05]  /*b310*/  @!P4 BRA `(.L_x_916) ;  /* 0x000009800000c947 */ /* 0x000fea0003800000 */
[----:B------:R-:W-:Y:S01]  /*b320*/  ISETP.GE.AND P2, PT, R12, c[0x0][0x220], PT ;  /* 0x000088000c007a0c */ /* 0x000fe20003f46270 */
[C---:B------:R-:W-:Y:S01]  /*b330*/  IMAD.SHL.U32 R34, R8.reuse, 0x2, RZ ;  /* 0x0000000208227824 */ /* 0x040fe200078e00ff */
[----:B------:R-:W-:Y:S01]  /*b340*/  SHF.L.U64.HI R0, R8, 0x1, R11 ;  /* 0x0000000108007819 */ /* 0x000fe2000001020b */
[----:B------:R-:W-:Y:S03]  /*b350*/  BSSY B1, `(.L_x_917) ;  /* 0x0000034000017945 */ /* 0x000fe60003800000 */
[C---:B------:R-:W-:Y:S02]  /*b360*/  IADD3 R24, P5, R34.reuse, c[0x0][0x2a8], RZ ;  /* 0x0000aa0022187a10 */ /* 0x040fe40007fbe0ff */
[----:B------:R-:W-:Y:S02]  /*b370*/  IADD3 R34, P4, R34, c[0x0][0x2b0], RZ ;  /* 0x0000ac0022227a10 */ /* 0x000fe40007f9e0ff */
[----:B------:R-:W-:-:S02]  /*b380*/  IADD3.X R25, R0, c[0x0][0x2ac], RZ, P5, !PT ;  /* 0x0000ab0000197a10 */ /* 0x000fc40002ffe4ff */
[----:B------:R-:W-:Y:S01]  /*b390*/  IADD3.X R35, R0, c[0x0][0x2b4], RZ, P4, !PT ;  /* 0x0000ad0000237a10 */ /* 0x000fe200027fe4ff */
[----:B------:R1:W-:Y:S01]  /*b3a0*/  @P2 STS.128 [R205], RZ ;  /* 0x000000ffcd002388 */ /* 0x0003e20000000c00 */
[----:B------:R-:W-:Y:S05]  /*b3b0*/  @P2 BRA `(.L_x_918) ;  /* 0x000002d000002947 */ /* 0x000fea0003800000 */
[----:B------:R2:W5:Y:S01]  /*b3c0*/  LDG.E.128 R16, [R20.64] ;  /* 0x0000000614107981 */ /* 0x000562000c1e1d00 */
[----:B------:R-:W-:Y:S01]  /*b3d0*/  ISETP.GE.AND P2, PT, R12, c[0x0][0x230], PT ;  /* 0x00008c000c007a0c */ /* 0x000fe20003f46270 */
[----:B------:R-:W-:-:S12]  /*b3e0*/  BSSY B0, `(.L_x_919) ;  /* 0x0000029000007945 */ /* 0x000fd80003800000 */
[----:B------:R-:W-:Y:S05]  /*b3f0*/  @P2 BRA `(.L_x_920) ;  /* 0x0000027000002947 */ /* 0x000fea0003800000 */
[----:B------:R-:W4:Y:S04]  /*b400*/  LDG.E.64 R4, [R34.64] ;  /* 0x0000000622047981 */ /* 0x000f28000c1e1b00 */
[----:B--2---:R-:W2:Y:S01]  /*b410*/  LDG.E.64 R6, [R24.64] ;  /* 0x0000000618067981 */ /* 0x004ea2000c1e1b00 */
[--C-:B-----5:R-:W-:Y:S01]  /*b420*/  HADD2.F32 R31, -RZ, R17.reuse.H0_H0 ;  /* 0x20000011ff1f7230 */ /* 0x120fe20000004100 */
[----:B------:R-:W-:Y:S01]  /*b430*/  MOV R29, R18 ;  /* 0x00000012001d7202 */ /* 0x000fe20000000f00 */
[----:B------:R-:W-:Y:S02]  /*b440*/  HADD2.F32 R30, -RZ, R17.H1_H1 ;  /* 0x30000011ff1e7230 */ /* 0x000fe40000004100 */
[--C-:B------:R-:W-:Y:S02]  /*b450*/  HADD2.F32 R27, -RZ, R19.reuse.H1_H1 ;  /* 0x30000013ff1b7230 */ /* 0x100fe40000004100 */
[----:B------:R-:W-:-:S02]  /*b460*/  HADD2.F32 R28, -RZ, R19.H0_H0 ;  /* 0x20000013ff1c7230 */ /* 0x000fc40000004100 */
[----:B----4-:R-:W-:Y:S02]  /*b470*/  HADD2.F32 R0, -RZ, R5.H1_H1 ;  /* 0x30000005ff007230 */ /* 0x010fe40000004100 */
[----:B------:R-:W-:Y:S02]  /*b480*/  HADD2.F32 R17, -RZ, R4.H1_H1 ;  /* 0x30000004ff117230 */ /* 0x000fe40000004100 */
[----:B--2---:R-:W-:Y:S01]  /*b490*/  HADD2.F32 R19, -RZ, R7.H1_H1 ;  /* 0x30000007ff137230 */ /* 0x004fe20000004100 */
[-C--:B------:R-:W-:Y:S01]  /*b4a0*/  FMUL.FTZ R2, R27, R0.reuse ;  /* 0x000000001b027220 */ /* 0x080fe20000410000 */
[----:B------:R-:W-:Y:S01]  /*b4b0*/  HADD2.F32 R26, -RZ, R6.H1_H1 ;  /* 0x30000006ff1a7230 */ /* 0x000fe20000004100 */
[----:B------:R-:W-:Y:S01]  /*b4c0*/  FMUL.FTZ R18, R30, R17 ;  /* 0x000000111e127220 */ /* 0x000fe20000410000 */
[----:B------:R-:W-:Y:S01]  /*b4d0*/  HADD2.F32 R4, -RZ, R4.H0_H0 ;  /* 0x20000004ff047230 */ /* 0x000fe20000004100 */
[C---:B------:R-:W-:Y:S01]  /*b4e0*/  FMUL.FTZ R0, R28.reuse, R0 ;  /* 0x000000001c007220 */ /* 0x040fe20000410000 */
[----:B------:R-:W-:Y:S01]  /*b4f0*/  HADD2.F32 R5, -RZ, R5.H0_H0 ;  /* 0x20000005ff057230 */ /* 0x000fe20000004100 */
[----:B------:R-:W-:Y:S01]  /*b500*/  FFMA.FTZ R2, R28, R19, -R2 ;  /* 0x000000131c027223 */ /* 0x000fe20000010802 */
[----:B------:R-:W-:Y:S01]  /*b510*/  HADD2.F32 R6, -RZ, R6.H0_H0 ;  /* 0x20000006ff067230 */ /* 0x000fe20000004100 */
[----:B------:R-:W-:-:S02]  /*b520*/  FMUL.FTZ R17, R31, R17 ;  /* 0x000000111f117220 */ /* 0x000fc40000410000 */
[-C--:B------:R-:W-:Y:S01]  /*b530*/  FFMA.FTZ R18, R31, R26.reuse, -R18 ;  /* 0x0000001a1f127223 */ /* 0x080fe20000010812 */
[--C-:B------:R-:W-:Y:S01]  /*b540*/  HADD2.F32 R31, -RZ, R16.reuse.H1_H1 ;  /* 0x30000010ff1f7230 */ /* 0x100fe20000004100 */
[----:B------:R-:W-:Y:S01]  /*b550*/  FFMA.FTZ R19, R27, R19, R0 ;  /* 0x000000131b137223 */ /* 0x000fe20000010000 */
[----:B------:R-:W-:Y:S01]  /*b560*/  HADD2.F32 R27, -RZ, R16.H0_H0 ;  /* 0x20000010ff1b7230 */ /* 0x000fe20000004100 */
[----:B------:R-:W-:Y:S01]  /*b570*/  FFMA.FTZ R17, R30, R26, R17 ;  /* 0x0000001a1e117223 */ /* 0x000fe20000010011 */
[--C-:B------:R-:W-:Y:S02]  /*b580*/  HADD2.F32 R16, -RZ, R29.reuse.H1_H1 ;  /* 0x3000001dff107230 */ /* 0x100fe40000004100 */
[----:B------:R-:W-:Y:S01]  /*b590*/  HADD2.F32 R0, -RZ, R29.H0_H0 ;  /* 0x2000001dff007230 */ /* 0x000fe20000004100 */
[-C--:B------:R-:W-:Y:S01]  /*b5a0*/  FMUL.FTZ R26, R27, R4.reuse ;  /* 0x000000041b1a7220 */ /* 0x080fe20000410000 */
[----:B------:R-:W-:Y:S01]  /*b5b0*/  HADD2.F32 R29, -RZ, R7.H0_H0 ;  /* 0x20000007ff1d7230 */ /* 0x000fe20000004100 */
[----:B------:R-:W-:Y:S01]  /*b5c0*/  FMUL.FTZ R7, R31, R4 ;  /* 0x000000041f077220 */ /* 0x000fe20000410000 */
[----:B------:R-:W-:Y:S01]  /*b5d0*/  F2FP.PACK_AB R17, R17, R18 ;  /* 0x000000121111723e */ /* 0x000fe200000000ff */
[-C--:B------:R-:W-:Y:S01]  /*b5e0*/  FMUL.FTZ R4, R16, R5.reuse ;  /* 0x0000000510047220 */ /* 0x080fe20000410000 */
[----:B------:R-:W-:Y:S01]  /*b5f0*/  F2FP.PACK_AB R19, R19, R2 ;  /* 0x000000021313723e */ /* 0x000fe200000000ff */
[----:B------:R-:W-:-:S02]  /*b600*/  FMUL.FTZ R5, R0, R5 ;  /* 0x0000000500057220 */ /* 0x000fc40000410000 */
[-C--:B------:R-:W-:Y:S02]  /*b610*/  FFMA.FTZ R7, R27, R6.reuse, -R7 ;  /* 0x000000061b077223 */ /* 0x080fe40000010807 */
[----:B------:R-:W-:Y:S02]  /*b620*/  FFMA.FTZ R26, R31, R6, R26 ;  /* 0x000000061f1a7223 */ /* 0x000fe4000001001a */
[-C--:B------:R-:W-:Y:S02]  /*b630*/  FFMA.FTZ R4, R0, R29.reuse, -R4 ;  /* 0x0000001d00047223 */ /* 0x080fe40000010804 */
[----:B------:R-:W-:Y:S01]  /*b640*/  FFMA.FTZ R5, R16, R29, R5 ;  /* 0x0000001d10057223 */ /* 0x000fe20000010005 */
[----:B------:R-:W-:-:S04]  /*b650*/  F2FP.PACK_AB R16, R26, R7 ;  /* 0x000000071a10723e */ /* 0x000fc800000000ff */
[----:B------:R-:W-:Y:S02]  /*b660*/  F2FP.PACK_AB R18, R5, R4 ;  /* 0x000000040512723e */ /* 0x000fe400000000ff */
.L_x_920:
[----:B------:R-:W-:Y:S05]  /*b670*/  BSYNC B0 ;  /* 0x0000000000007941 */ /* 0x000fea0003800000 */
.L_x_919:
[----:B-----5:R4:W-:Y:S02]  /*b680*/  STS.128 [R205], R16 ;  /* 0x00000010cd007388 */ /* 0x0209e40000000c00 */
.L_x_918:
[----:B------:R-:W-:Y:S05]  /*b690*/  BSYNC B1 ;  /* 0x0000000000017941 */ /* 0x000fea0003800000 */
.L_x_917:
[----:B------:R1:W-:Y:S01]  /*b6a0*/  @P1 STS.128 [R205+0x2000], RZ ;  /* 0x002000ffcd001388 */ /* 0x0003e20000000c00 */
[----:B------:R-:W-:Y:S01]  /*b6b0*/  BSSY B1, `(.L_x_921) ;  /* 0x000002f000017945 */ /* 0x000fe20003800000 */
[----:B------:R-:W-:Y:S05]  /*b6c0*/  @P1 BRA `(.L_x_922) ;  /* 0x000002d000001947 */ /* 0x000fea0003800000 */
[----:B----4-:R4:W5:Y:S01]  /*b6d0*/  LDG.E.128 R16, [R20.64+0x80] ;  /* 0x0000800614107981 */ /* 0x010962000c1e1d00 */
[----:B------:R-:W-:Y:S01]  /*b6e0*/  ISETP.GE.AND P2, PT, R10, c[0x0][0x230], PT ;  /* 0x00008c000a007a0c */ /* 0x000fe20003f46270 */
[----:B------:R-:W-:-:S12]  /*b6f0*/  BSSY B0, `(.L_x_923) ;  /* 0x0000029000007945 */ /* 0x000fd80003800000 */
[----:B------:R-:W-:Y:S05]  /*b700*/  @P2 BRA `(.L_x_924) ;  /* 0x0000027000002947 */ /* 0x000fea0003800000 */
[----:B--2---:R-:W2:Y:S04]  /*b710*/  LDG.E.64 R4, [R34.64+0x40] ;  /* 0x0000400622047981 */ /* 0x004ea8000c1e1b00 */
[----:B---3--:R-:W3:Y:S01]  /*b720*/  LDG.E.64 R6, [R24.64+0x40] ;  /* 0x0000400618067981 */ /* 0x008ee2000c1e1b00 */
[--C-:B-----5:R-:W-:Y:S01]  /*b730*/  HADD2.F32 R31, -RZ, R17.reuse.H0_H0 ;  /* 0x20000011ff1f7230 */ /* 0x120fe20000004100 */
[----:B------:R-:W-:Y:S01]  /*b740*/  MOV R29, R18 ;  /* 0x00000012001d7202 */ /* 0x000fe20000000f00 */
[----:B------:R-:W-:Y:S02]  /*b750*/  HADD2.F32 R30, -RZ, R17.H1_H1 ;  /* 0x30000011ff1e7230 */ /* 0x000fe40000004100 */
[--C-:B------:R-:W-:Y:S02]  /*b760*/  HADD2.F32 R27, -RZ, R19.reuse.H1_H1 ;  /* 0x30000013ff1b7230 */ /* 0x100fe40000004100 */
[----:B------:R-:W-:-:S02]  /*b770*/  HADD2.F32 R28, -RZ, R19.H0_H0 ;  /* 0x20000013ff1c7230 */ /* 0x000fc40000004100 */
[----:B--2---:R-:W-:Y:S02]  /*b780*/  HADD2.F32 R0, -RZ, R5.H1_H1 ;  /* 0x30000005ff007230 */ /* 0x004fe40000004100 */
[----:B------:R-:W-:Y:S02]  /*b790*/  HADD2.F32 R17, -RZ, R4.H1_H1 ;  /* 0x30000004ff117230 */ /* 0x000fe40000004100 */
[----:B---3--:R-:W-:Y:S01]  /*b7a0*/  HADD2.F32 R19, -RZ, R7.H1_H1 ;  /* 0x30000007ff137230 */ /* 0x008fe20000004100 */
        /* <DEDUP_REMOVED lines=29> */
.L_x_924:
[----:B------:R-:W-:Y:S05]  /*b980*/  BSYNC B0 ;  /* 0x0000000000007941 */ /* 0x000fea0003800000 */
.L_x_923:
[----:B-----5:R1:W-:Y:S02]  /*b990*/  STS.128 [R205+0x2000], R16 ;  /* 0x00200010cd007388 */ /* 0x0203e40000000c00 */
.L_x_922:
[----:B------:R-:W-:Y:S05]  /*b9a0*/  BSYNC B1 ;  /* 0x0000000000017941 */ /* 0x000fea0003800000 */
.L_x_921:
[----:B------:R1:W-:Y:S01]  /*b9b0*/  @P0 STS.128 [R205+0x4000], RZ ;  /* 0x004000ffcd000388 */ /* 0x0003e20000000c00 */
[----:B------:R-:W-:Y:S05]  /*b9c0*/  @P0 BRA `(.L_x_916) ;  /* 0x000002d000000947 */ /* 0x000fea0003800000 */
[----:B-1--4-:R1:W5:Y:S01]  /*b9d0*/  LDG.E.128 R16, [R20.64+0x100] ;  /* 0x0001000614107981 */ /* 0x012362000c1e1d00 */
[----:B------:R-:W-:Y:S01]  /*b9e0*/  ISETP.GE.AND P2, PT, R9, c[0x0][0x230], PT ;  /* 0x00008c0009007a0c */ /* 0x000fe20003f46270 */
[----:B------:R-:W-:-:S12]  /*b9f0*/  BSSY B0, `(.L_x_925) ;  /* 0x0000029000007945 */ /* 0x000fd80003800000 */
[----:B------:R-:W-:Y:S05]  /*ba00*/  @P2 BRA `(.L_x_926) ;  /* 0x0000027000002947 */ /* 0x000fea0003800000 */
[----:B------:R-:W4:Y:S04]  /*ba10*/  LDG.E.64 R4, [R34.64+0x80] ;  /* 0x0000800622047981 */ /* 0x000f28000c1e1b00 */
[----:B--2---:R1:W2:Y:S02]  /*ba20*/  LDG.E.64 R6, [R24.64+0x80] ;  /* 0x0000800618067981 */ /* 0x0042a4000c1e1b00 */
[--C-:B-1---5:R-:W-:Y:S01]  /*ba30*/  HADD2.F32 R21, -RZ, R19.reuse.H1_H1 ;  /* 0x30000013ff157230 */ /* 0x122fe20000004100 */
[----:B------:R-:W-:Y:S01]  /*ba40*/  MOV R27, R18 ;  /* 0x00000012001b7202 */ /* 0x000fe20000000f00 */
[----:B------:R-:W-:Y:S02]  /*ba50*/  HADD2.F32 R26, -RZ, R19.H0_H0 ;  /* 0x20000013ff1a7230 */ /* 0x000fe40000004100 */
[----:B------:R-:W-:-:S02]  /*ba60*/  HADD2.F32 R29, -RZ, R17.H0_H0 ;  /* 0x20000011ff1d7230 */ /* 0x000fc40000004100 */
[----:B------:R-:W-:Y:S02]  /*ba70*/  HADD2.F32 R28, -RZ, R17.H1_H1 ;  /* 0x30000011ff1c7230 */ /* 0x000fe40000004100 */
[----:B------:R-:W-:Y:S02]  /*ba80*/  HADD2.F32 R25, -RZ, R16.H1_H1 ;  /* 0x30000010ff197230 */ /* 0x000fe40000004100 */
[----:B----4-:R-:W-:Y:S02]  /*ba90*/  HADD2.F32 R0, -RZ, R5.H1_H1 ;  /* 0x30000005ff007230 */ /* 0x010fe40000004100 */
[----:B------:R-:W-:Y:S02]  /*baa0*/  HADD2.F32 R17, -RZ, R4.H1_H1 ;  /* 0x30000004ff117230 */ /* 0x000fe40000004100 */
[----:B--2---:R-:W-:Y:S01]  /*bab0*/  HADD2.F32 R19, -RZ, R7.H1_H1 ;  /* 0x30000007ff137230 */ /* 0x004fe20000004100 */
[CC--:B------:R-:W-:Y:S01]  /*bac0*/  FMUL.FTZ R2, R21.reuse, R0.reuse ;  /* 0x0000000015027220 */ /* 0x0c0fe20000410000 */
[----:B------:R-:W-:Y:S01]  /*bad0*/  HADD2.F32 R20, -RZ, R6.H1_H1 ;  /* 0x30000006ff147230 */ /* 0x000fe20000004100 */
[C---:B------:R-:W-:Y:S01]  /*bae0*/  FMUL.FTZ R0, R26.reuse, R0 ;  /* 0x000000001a007220 */ /* 0x040fe20000410000 */
[----:B------:R-:W-:Y:S01]  /*baf0*/  HADD2.F32 R4, -RZ, R4.H0_H0 ;  /* 0x20000004ff047230 */ /* 0x000fe20000004100 */
[----:B------:R-:W-:Y:S01]  /*bb00*/  FFMA.FTZ R2, R26, R19, -R2 ;  /* 0x000000131a027223 */ /* 0x000fe20000010802 */
[----:B------:R-:W-:Y:S01]  /*bb10*/  HADD2.F32 R5, -RZ, R5.H0_H0 ;  /* 0x20000005ff057230 */ /* 0x000fe20000004100 */
[C---:B------:R-:W-:Y:S01]  /*bb20*/  FMUL.FTZ R18, R28.reuse, R17 ;  /* 0x000000111c127220 */ /* 0x040fe20000410000 */
[----:B------:R-:W-:Y:S01]  /*bb30*/  HADD2.F32 R6, -RZ, R6.H0_H0 ;  /* 0x20000006ff067230 */ /* 0x000fe20000004100 */
[----:B------:R-:W-:Y:S01]  /*bb40*/  FFMA.FTZ R19, R21, R19, R0 ;  /* 0x0000001315137223 */ /* 0x000fe20000010000 */
[----:B------:R-:W-:Y:S01]  /*bb50*/  HADD2.F32 R21, -RZ, R16.H0_H0 ;  /* 0x20000010ff157230 */ /* 0x000fe20000004100 */
[C---:B------:R-:W-:Y:S01]  /*bb60*/  FMUL.FTZ R17, R29.reuse, R17 ;  /* 0x000000111d117220 */ /* 0x040fe20000410000 */
[--C-:B------:R-:W-:Y:S01]  /*bb70*/  HADD2.F32 R16, -RZ, R27.reuse.H1_H1 ;  /* 0x3000001bff107230 */ /* 0x100fe20000004100 */
[-C--:B------:R-:W-:Y:S01]  /*bb80*/  FFMA.FTZ R18, R29, R20.reuse, -R18 ;  /* 0x000000141d127223 */ /* 0x080fe20000010812 */
[----:B------:R-:W-:Y:S01]  /*bb90*/  HADD2.F32 R0, -RZ, R27.H0_H0 ;  /* 0x2000001bff007230 */ /* 0x000fe20000004100 */
[----:B------:R-:W-:Y:S01]  /*bba0*/  FFMA.FTZ R17, R28, R20, R17 ;  /* 0x000000141c117223 */ /* 0x000fe20000010011 */
[----:B------:R-:W-:Y:S01]  /*bbb0*/  HADD2.F32 R27, -RZ, R7.H0_H0 ;  /* 0x20000007ff1b7230 */ /* 0x000fe20000004100 */
[----:B------:R-:W-:Y:S01]  /*bbc0*/  FMUL.FTZ R7, R25, R4 ;  /* 0x0000000419077220 */ /* 0x000fe20000410000 */
[----:B------:R-:W-:Y:S01]  /*bbd0*/  F2FP.PACK_AB R19, R19, R2 ;  /* 0x000000021313723e */ /* 0x000fe200000000ff */
[----:B------:R-:W-:Y:S01]  /*bbe0*/  FMUL.FTZ R20, R21, R4 ;  /* 0x0000000415147220 */ /* 0x000fe20000410000 */
[----:B------:R-:W-:Y:S01]  /*bbf0*/  F2FP.PACK_AB R17, R17, R18 ;  /* 0x000000121111723e */ /* 0x000fe200000000ff */
[----:B------:R-:W-:-:S02]  /*bc00*/  FMUL.FTZ R4, R16, R5 ;  /* 0x0000000510047220 */ /* 0x000fc40000410000 */
[C---:B------:R-:W-:Y:S02]  /*bc10*/  FMUL.FTZ R5, R0.reuse, R5 ;  /* 0x0000000500057220 */ /* 0x040fe40000410000 */
[-C--:B------:R-:W-:Y:S02]  /*bc20*/  FFMA.FTZ R7, R21, R6.reuse, -R7 ;  /* 0x0000000615077223 */ /* 0x080fe40000010807 */
[----:B------:R-:W-:Y:S02]  /*bc30*/  FFMA.FTZ R20, R25, R6, R20 ;  /* 0x0000000619147223 */ /* 0x000fe40000010014 */
[-C--:B------:R-:W-:Y:S02]  /*bc40*/  FFMA.FTZ R4, R0, R27.reuse, -R4 ;  /* 0x0000001b00047223 */ /* 0x080fe40000010804 */
[----:B------:R-:W-:Y:S01]  /*bc50*/  FFMA.FTZ R5, R16, R27, R5 ;  /* 0x0000001b10057223 */ /* 0x000fe20000010005 */
[----:B------:R-:W-:-:S04]  /*bc60*/  F2FP.PACK_AB R16, R20, R7 ;  /* 0x000000071410723e */ /* 0x000fc800000000ff */
[----:B------:R-:W-:Y:S02]  /*bc70*/  F2FP.PACK_AB R18, R5, R4 ;  /* 0x000000040512723e */ /* 0x000fe400000000ff */
.L_x_926:
[----:B------:R-:W-:Y:S05]  /*bc80*/  BSYNC B0 ;  /* 0x0000000000007941 */ /* 0x000fea0003800000 */
.L_x_925:
[----:B-----5:R4:W-:Y:S02]  /*bc90*/  STS.128 [R205+0x4000], R16 ;  /* 0x00400010cd007388 */ /* 0x0209e40000000c00 */
.L_x_916:
[----:B------:R-:W-:Y:S05]  /*bca0*/  BSYNC B2 ;  /* 0x0000000000027941 */ /* 0x000fea0003800000 */
.L_x_915:
[----:B-12-4-:R-:W-:Y:S01]  /*bcb0*/  IADD3 R20, R156, 0x10, RZ ;  /* 0x000000109c147810 */ /* 0x016fe20007ffe0ff */
[----:B------:R-:W-:Y:S03]  /*bcc0*/  BSSY B2, `(.L_x_927) ;  /* 0x000009d000027945 */ /* 0x000fe60003800000 */
[----:B------:R-:W-:-:S04]  /*bcd0*/  ISETP.GE.AND P2, PT, R20, R3, PT ;  /* 0x000000031400720c */ /* 0x000fc80003f46270 */
[----:B------:R-:W-:-:S13]  /*bce0*/  ISETP.LT.OR P2, PT, R129, -0x87, P2 ;  /* 0xffffff798100780c */ /* 0x000fda0001741670 */
[----:B------:R-:W-:Y:S05]  /*bcf0*/  @P2 BRA `(.L_x_928) ;  /* 0x0000099000002947 */ /* 0x000fea0003800000 */
[----:B------:R-:W-:Y:S01]  /*bd00*/  ISETP.GE.AND P2, PT, R12, c[0x0][0x220], PT ;  /* 0x000088000c007a0c */ /* 0x000fe20003f46270 */
[----:B------:R-:W-:Y:S01]  /*bd10*/  BSSY B1, `(.L_x_929) ;  /* 0x0000038000017945 */ /* 0x000fe20003800000 */
[----:B------:R-:W-:-:S04]  /*bd20*/  IADD3 R0, P4, R147, R8, RZ ;  /* 0x0000000893007210 */ /* 0x000fc80007f9e0ff */
[----:B------:R-:W-:Y:S01]  /*bd30*/  LEA.HI.X.SX32 R147, R147, R11, 0x1, P4 ;  /* 0x0000000b93937211 */ /* 0x000fe200020f0eff */
[----:B------:R-:W-:-:S03]  /*bd40*/  IMAD.SHL.U32 R36, R0, 0x2, RZ ;  /* 0x0000000200247824 */ /* 0x000fc600078e00ff */
[----:B------:R-:W-:Y:S02]  /*bd50*/  SHF.L.U64.HI R0, R0, 0x1, R147 ;  /* 0x0000000100007819 */ /* 0x000fe40000010293 */
[C---:B------:R-:W-:Y:S01]  /*bd60*/  IADD3 R24, P5, R36.reuse, c[0x0][0x2a8], RZ ;  /* 0x0000aa0024187a10 */ /* 0x040fe20007fbe0ff */
[----:B------:R1:W-:Y:S01]  /*bd70*/  @P2 STS.128 [R205+0x800], RZ ;  /* 0x000800ffcd002388 */ /* 0x0003e20000000c00 */
[----:B------:R-:W-:Y:S02]  /*bd80*/  IADD3 R36, P4, R36, c[0x0][0x2b0], RZ ;  /* 0x0000ac0024247a10 */ /* 0x000fe40007f9e0ff */
[C---:B------:R-:W-:Y:S02]  /*bd90*/  IADD3.X R25, R0.reuse, c[0x0][0x2ac], RZ, P5, !PT ;  /* 0x0000ab0000197a10 */ /* 0x040fe40002ffe4ff */
[----:B------:R-:W-:Y:S01]  /*bda0*/  IADD3.X R37, R0, c[0x0][0x2b4], RZ, P4, !PT ;  /* 0x0000ad0000257a10 */ /* 0x000fe200027fe4ff */
        /* <DEDUP_REMOVED lines=17> */
[-C--:B------:R-:W-:Y:S01]  /*bec0*/  FMUL.FTZ R2, R26, R0.reuse ;  /* 0x000000001a027220 */ /* 0x080fe20000410000 */
[----:B------:R-:W-:Y:S01]  /*bed0*/  HADD2.F32 R4, -RZ, R4.H0_H0 ;  /* 0x20000004ff047230 */ /* 0x000fe20000004100 */
[----:B------:R-:W-:Y:S01]  /*bee0*/  FMUL.FTZ R17, R29, R17 ;  /* 0x000000111d117220 */ /* 0x000fe20000410000 */
[----:B------:R-:W-:Y:S01]  /*bef0*/  HADD2.F32 R5, -RZ, R5.H0_H0 ;  /* 0x20000005ff057230 */ /* 0x000fe20000004100 */
[C---:B------:R-:W-:Y:S01]  /*bf00*/  FMUL.FTZ R0, R27.reuse, R0 ;  /* 0x000000001b007220 */ /* 0x040fe20000410000 */
[----:B------:R-:W-:Y:S01]  /*bf10*/  HADD2.F32 R6, -RZ, R6.H0_H0 ;  /* 0x20000006ff067230 */ /* 0x000fe20000004100 */
[----:B------:R-:W-:Y:S01]  /*bf20*/  FFMA.FTZ R2, R27, R19, -R2 ;  /* 0x000000131b027223 */ /* 0x000fe20000010802 */
[--C-:B------:R-:W-:Y:S01]  /*bf30*/  HADD2.F32 R27, -RZ, R16.reuse.H1_H1 ;  /* 0x30000010ff1b7230 */ /* 0x100fe20000004100 */
[-C--:B------:R-:W-:Y:S01]  /*bf40*/  FFMA.FTZ R18, R29, R21.reuse, -R18 ;  /* 0x000000151d127223 */ /* 0x080fe20000010812 */
[----:B------:R-:W-:Y:S01]  /*bf50*/  HADD2.F32 R29, -RZ, R7.H0_H0 ;  /* 0x20000007ff1d7230 */ /* 0x000fe20000004100 */
[----:B------:R-:W-:Y:S01]  /*bf60*/  FFMA.FTZ R17, R30, R21, R17 ;  /* 0x000000151e117223 */ /* 0x000fe20000010011 */
[----:B------:R-:W-:Y:S01]  /*bf70*/  HADD2.F32 R21, -RZ, R16.H0_H0 ;  /* 0x20000010ff157230 */ /* 0x000fe20000004100 */
[----:B------:R-:W-:Y:S01]  /*bf80*/  FFMA.FTZ R19, R26, R19, R0 ;  /* 0x000000131a137223 */ /* 0x000fe20000010000 */
[--C-:B------:R-:W-:Y:S01]  /*bf90*/  HADD2.F32 R0, -RZ, R28.reuse.H0_H0 ;  /* 0x2000001cff007230 */ /* 0x100fe20000004100 */
[-C--:B------:R-:W-:Y:S01]  /*bfa0*/  FMUL.FTZ R7, R27, R4.reuse ;  /* 0x000000041b077220 */ /* 0x080fe20000410000 */
[----:B------:R-:W-:Y:S01]  /*bfb0*/  HADD2.F32 R28, -RZ, R28.H1_H1 ;  /* 0x3000001cff1c7230 */ /* 0x000fe20000004100 */
[----:B------:R-:W-:Y:S01]  /*bfc0*/  FMUL.FTZ R16, R21, R4 ;  /* 0x0000000415107220 */ /* 0x000fe20000410000 */
[----:B------:R-:W-:Y:S01]  /*bfd0*/  F2FP.PACK_AB R17, R17, R18 ;  /* 0x000000121111723e */ /* 0x000fe200000000ff */
[----:B------:R-:W-:Y:S01]  /*bfe0*/  FFMA.FTZ R7, R21, R6, -R7 ;  /* 0x0000000615077223 */ /* 0x000fe20000010807 */
[----:B------:R-:W-:Y:S01]  /*bff0*/  F2FP.PACK_AB R19, R19, R2 ;  /* 0x000000021313723e */ /* 0x000fe200000000ff */
[----:B------:R-:W-:-:S02]  /*c000*/  FMUL.FTZ R4, R28, R5 ;  /* 0x000000051c047220 */ /* 0x000fc40000410000 */
[C---:B------:R-:W-:Y:S02]  /*c010*/  FMUL.FTZ R5, R0.reuse, R5 ;  /* 0x0000000500057220 */ /* 0x040fe40000410000 */
[----:B------:R-:W-:Y:S02]  /*c020*/  FFMA.FTZ R16, R27, R6, R16 ;  /* 0x000000061b107223 */ /* 0x000fe40000010010 */
[-C--:B------:R-:W-:Y:S02]  /*c030*/  FFMA.FTZ R4, R0, R29.reuse, -R4 ;  /* 0x0000001d00047223 */ /* 0x080fe40000010804 */
[----:B------:R-:W-:Y:S01]  /*c040*/  FFMA.FTZ R5, R28, R29, R5 ;  /* 0x0000001d1c057223 */ /* 0x000fe20000010005 */
[----:B------:R-:W-:-:S04]  /*c050*/  F2FP.PACK_AB R16, R16, R7 ;  /* 0x000000071010723e */ /* 0x000fc800000000ff */
[----:B------:R-:W-:Y:S02]  /*c060*/  F2FP.PACK_AB R18, R5, R4 ;  /* 0x000000040512723e */ /* 0x000fe400000000ff */
.L_x_932:
[----:B------:R-:W-:Y:S05]  /*c070*/  BSYNC B0 ;  /* 0x0000000000007941 */ /* 0x000fea0003800000 */
.L_x_931:
[----:B-----5:R4:W-:Y:S02]  /*c080*/  STS.128 [R205+0x800], R16 ;  /* 0x00080010cd007388 */ /* 0x0209e40000000c00 */
.L_x_930:
[----:B------:R-:W-:Y:S05]  /*c090*/  BSYNC B1 ;  /* 0x0000000000017941 */ /* 0x000fea0003800000 */
.L_x_929:
        /* <DEDUP_REMOVED lines=46> */
.L_x_936:
[----:B------:R-:W-:Y:S05]  /*c380*/  BSYNC B0 ;  /* 0x0000000000007941 */ /* 0x000fea0003800000 */
.L_x_935:
[----:B-----5:R1:W-:Y:S02]  /*c390*/  STS.128 [R205+0x2800], R16 ;  /* 0x00280010cd007388 */ /* 0x0203e40000000c00 */
.L_x_934:
[----:B------:R-:W-:Y:S05]  /*c3a0*/  BSYNC B1 ;  /* 0x0000000000017941 */ /* 0x000fea0003800000 */
.L_x_933:
[----:B------:R1:W-:Y:S01]  /*c3b0*/  @P0 STS.128 [R205+0x4800], RZ ;  /* 0x004800ffcd000388 */ /* 0x0003e20000000c00 */
[----:B------:R-:W-:Y:S05]  /*c3c0*/  @P0 BRA `(.L_x_928) ;  /* 0x000002c000000947 */ /* 0x000fea0003800000 */
[----:B--2-4-:R-:W5:Y:S01]  /*c3d0*/  LDG.E.128 R32, [R32.64+0x100] ;  /* 0x0001000620207981 */ /* 0x014f62000c1e1d00 */
[----:B------:R-:W-:Y:S01]  /*c3e0*/  ISETP.GE.AND P2, PT, R9, c[0x0][0x230], PT ;  /* 0x00008c0009007a0c */ /* 0x000fe20003f46270 */
[----:B------:R-:W-:-:S12]  /*c3f0*/  BSSY B0, `(.L_x_937) ;  /* 0x0000028000007945 */ /* 0x000fd80003800000 */
[----:B------:R-:W-:Y:S05]  /*c400*/  @P2 BRA `(.L_x_938) ;  /* 0x0000026000002947 */ /* 0x000fea0003800000 */
[----:B------:R-:W2:Y:S04]  /*c410*/  LDG.E.64 R4, [R36.64+0x80] ;  /* 0x0000800624047981 */ /* 0x000ea8000c1e1b00 */
[----:B---3--:R4:W3:Y:S01]  /*c420*/  LDG.E.64 R6, [R24.64+0x80] ;  /* 0x0000800618067981 */ /* 0x0088e2000c1e1b00 */
[--C-:B-----5:R-:W-:Y:S02]  /*c430*/  HADD2.F32 R21, -RZ, R35.reuse.H1_H1 ;  /* 0x30000023ff157230 */ /* 0x120fe40000004100 */
[----:B------:R-:W-:Y:S02]  /*c440*/  HADD2.F32 R26, -RZ, R35.H0_H0 ;  /* 0x20000023ff1a7230 */ /* 0x000fe40000004100 */
[--C-:B------:R-:W-:Y:S02]  /*c450*/  HADD2.F32 R27, -RZ, R33.reuse.H1_H1 ;  /* 0x30000021ff1b7230 */ /* 0x100fe40000004100 */
[----:B------:R-:W-:-:S02]  /*c460*/  HADD2.F32 R28, -RZ, R33.H0_H0 ;  /* 0x20000021ff1c7230 */ /* 0x000fc40000004100 */
[----:B----4-:R-:W-:Y:S02]  /*c470*/  HADD2.F32 R25, -RZ, R32.H1_H1 ;  /* 0x30000020ff197230 */ /* 0x010fe40000004100 */
[----:B--2---:R-:W-:Y:S02]  /*c480*/  HADD2.F32 R0, -RZ, R5.H1_H1 ;  /* 0x30000005ff007230 */ /* 0x004fe40000004100 */
[----:B-1----:R-:W-:Y:S02]  /*c490*/  HADD2.F32 R16, -RZ, R4.H1_H1 ;  /* 0x30000004ff107230 */ /* 0x002fe40000004100 */
[----:B---3--:R-:W-:Y:S01]  /*c4a0*/  HADD2.F32 R19, -RZ, R7.H1_H1 ;  /* 0x30000007ff137230 */ /* 0x008fe20000004100 */
[-C--:B------:R-:W-:Y:S01]  /*c4b0*/  FMUL.FTZ R2, R21, R0.reuse ;  /* 0x0000000015027220 */ /* 0x080fe20000410000 */
[----:B------:R-:W-:Y:S01]  /*c4c0*/  HADD2.F32 R18, -RZ, R6.H1_H1 ;  /* 0x30000006ff127230 */ /* 0x000fe20000004100 */
[C---:B------:R-:W-:Y:S01]  /*c4d0*/  FMUL.FTZ R0, R26.reuse, R0 ;  /* 0x000000001a007220 */ /* 0x040fe20000410000 */
[----:B------:R-:W-:Y:S01]  /*c4e0*/  HADD2.F32 R4, -RZ, R4.H0_H0 ;  /* 0x20000004ff047230 */ /* 0x000fe20000004100 */
[-C--:B------:R-:W-:Y:S01]  /*c4f0*/  FMUL.FTZ R17, R27, R16.reuse ;  /* 0x000000101b117220 */ /* 0x080fe20000410000 */
[----:B------:R-:W-:Y:S01]  /*c500*/  HADD2.F32 R5, -RZ, R5.H0_H0 ;  /* 0x20000005ff057230 */ /* 0x000fe20000004100 */
[----:B------:R-:W-:Y:S01]  /*c510*/  FFMA.FTZ R2, R26, R19, -R2 ;  /* 0x000000131a027223 */ /* 0x000fe20000010802 */
[----:B------:R-:W-:Y:S01]  /*c520*/  HADD2.F32 R6, -RZ, R6.H0_H0 ;  /* 0x20000006ff067230 */ /* 0x000fe20000004100 */
[----:B------:R-:W-:-:S02]  /*c530*/  FMUL.FTZ R16, R28, R16 ;  /* 0x000000101c107220 */ /* 0x000fc40000410000 */
[----:B------:R-:W-:Y:S01]  /*c540*/  FFMA.FTZ R19, R21, R19, R0 ;  /* 0x0000001315137223 */ /* 0x000fe20000010000 */
[----:B------:R-:W-:Y:S01]  /*c550*/  HADD2.F32 R21, -RZ, R32.H0_H0 ;  /* 0x20000020ff157230 */ /* 0x000fe20000004100 */
[-C--:B------:R-:W-:Y:S01]  /*c560*/  FFMA.FTZ R16, R27, R18.reuse, R16 ;  /* 0x000000121b107223 */ /* 0x080fe20000010010 */
[--C-:B------:R-:W-:Y:S01]  /*c570*/  HADD2.F32 R0, -RZ, R34.reuse.H0_H0 ;  /* 0x20000022ff007230 */ /* 0x100fe20000004100 */
[----:B------:R-:W-:Y:S01]  /*c580*/  FFMA.FTZ R17, R28, R18, -R17 ;  /* 0x000000121c117223 */ /* 0x000fe20000010811 */
[----:B------:R-:W-:Y:S01]  /*c590*/  HADD2.F32 R34, -RZ, R34.H1_H1 ;  /* 0x30000022ff227230 */ /* 0x000fe20000004100 */
        /* <DEDUP_REMOVED lines=13> */
.L_x_938:
[----:B------:R-:W-:Y:S05]  /*c670*/  BSYNC B0 ;  /* 0x0000000000007941 */ /* 0x000fea0003800000 */
.L_x_937:
[----:B-----5:R2:W-:Y:S02]  /*c680*/  STS.128 [R205+0x4800], R32 ;  /* 0x00480020cd007388 */ /* 0x0205e40000000c00 */
.L_x_928:
[----:B------:R-:W-:Y:S05]  /*c690*/  BSYNC B2 ;  /* 0x0000000000027941 */ /* 0x000fea0003800000 */
.L_x_927:
[----:B------:R-:W-:Y:S01]  /*c6a0*/  IADD3 R24, R156, 0x20, RZ ;  /* 0x000000209c187810 */ /* 0x000fe20007ffe0ff */
[----:B------:R-:W-:Y:S03]  /*c6b0*/  BSSY B2, `(.L_x_939) ;  /* 0x00000a0000027945 */ /* 0x000fe60003800000 */
[----:B------:R-:W-:-:S04]  /*c6c0*/  ISETP.GE.AND P2, PT, R24, R3, PT ;  /* 0x000000031800720c */ /* 0x000fc80003f46270 */
[----:B------:R-:W-:-:S13]  /*c6d0*/  ISETP.LT.OR P2, PT, R129, -0x107, P2 ;  /* 0xfffffef98100780c */ /* 0x000fda0001741670 */
[----:B------:R-:W-:Y:S05]  /*c6e0*/  @P2 BRA `(.L_x_940) ;  /* 0x000009c000002947 */ /* 0x000fea0003800000 */
[----:B------:R-:W-:Y:S01]  /*c6f0*/  ISETP.GE.AND P2, PT, R12, c[0x0][0x220], PT ;  /* 0x000088000c007a0c */ /* 0x000fe20003f46270 */
[----:B------:R-:W-:Y:S01]  /*c700*/  IMAD.SHL.U32 R0, R149, 0x20, RZ ;  /* 0x0000002095007824 */ /* 0x000fe200078e00ff */
[----:B------:R-:W-:Y:S04]  /*c710*/  BSSY B1, `(.L_x_941) ;  /* 0x0000038000017945 */ /* 0x000fe80003800000 */
[----:B------:R-:W-:-:S04]  /*c720*/  IADD3 R5, P4, R0, R8, RZ ;  /* 0x0000000800057210 */ /* 0x000fc80007f9e0ff */
[----:B------:R-:W-:Y:S01]  /*c730*/  LEA.HI.X.SX32 R0, R0, R11, 0x1, P4 ;  /* 0x0000000b00007211 */ /* 0x000fe200020f0eff */
[C---:B------:R-:W-:Y:S02]  /*c740*/  IMAD.SHL.U32 R28, R5.reuse, 0x2, RZ ;  /* 0x00000002051c7824 */ /* 0x040fe400078e00ff */
[----:B------:R1:W-:Y:S01]  /*c750*/  @P2 STS.128 [R205+0x1000], RZ ;  /* 0x001000ffcd002388 */ /* 0x0003e20000000c00 */
[----:B------:R-:W-:Y:S02]  /*c760*/  SHF.L.U64.HI R0, R5, 0x1, R0 ;  /* 0x0000000105007819 */ /* 0x000fe40000010200 */
[C---:B------:R-:W-:Y:S02]  /*c770*/  IADD3 R26, P5, R28.reuse, c[0x0][0x2a8], RZ ;  /* 0x0000aa001c1a7a10 */ /* 0x040fe40007fbe0ff */
[----:B------:R-:W-:Y:S02]  /*c780*/  IADD3 R28, P4, R28, c[0x0][0x2b0], RZ ;  /* 0x0000ac001c1c7a10 */ /* 0x000fe40007f9e0ff */
[----:B------:R-:W-:-:S02]  /*c790*/  IADD3.X R27, R0, c[0x0][0x2ac], RZ, P5, !PT ;  /* 0x0000ab00001b7a10 */ /* 0x000fc40002ffe4ff */
[----:B------:R-:W-:Y:S01]  /*c7a0*/  IADD3.X R29, R0, c[0x0][0x2b4], RZ, P4, !PT ;  /* 0x0000ad00001d7a10 */ /* 0x000fe200027fe4ff */
[----:B------:R-:W-:Y:S05]  /*c7b0*/  @P2 BRA `(.L_x_942) ;  /* 0x000002d000002947 */ /* 0x000fea0003800000 */
[----:B-1--4-:R1:W5:Y:S01]  /*c7c0*/  LDG.E.128 R16, [R14.64] ;  /* 0x000000060e107981 */ /* 0x012362000c1e1d00 */
        /* <DEDUP_REMOVED lines=21> */
[----:B------:R-:W-:-:S02]  /*c920*/  FFMA.FTZ R2, R30, R19, -R2 ;  /* 0x000000131e027223 */ /* 0x000fc40000010802 */
[-C--:B------:R-:W-:Y:S02]  /*c930*/  FFMA.FTZ R18, R33, R21.reuse, -R18 ;  /* 0x0000001521127223 */ /* 0x080fe40000010812 */
[----:B------:R-:W-:Y:S01]  /*c940*/  FFMA.FTZ R17, R32, R21, R17 ;  /* 0x0000001520117223 */ /* 0x000fe20000010011 */
[--C-:B------:R-:W-:Y:S01]  /*c950*/  HADD2.F32 R21, -RZ, R16.reuse.H0_H0 ;  /* 0x20000010ff157230 */ /* 0x100fe20000004100 */
[----:B------:R-:W-:Y:S01]  /*c960*/  FFMA.FTZ R19, R25, R19, R0 ;  /* 0x0000001319137223 */ /* 0x000fe20000010000 */
[----:B------:R-:W-:Y:S02]  /*c970*/  HADD2.F32 R25, -RZ, R16.H1_H1 ;  /* 0x30000010ff197230 */ /* 0x000fe40000004100 */
[--C-:B------:R-:W-:Y:S01]  /*c980*/  HADD2.F32 R16, -RZ, R31.reuse.H1_H1 ;  /* 0x3000001fff107230 */ /* 0x100fe20000004100 */
[----:B------:R-:W-:Y:S01]  /*c990*/  FMUL.FTZ R30, R21, R4 ;  /* 0x00000004151e7220 */ /* 0x000fe20000410000 */
[----:B------:R-:W-:Y:S01]  /*c9a0*/  HADD2.F32 R0, -RZ, R31.H0_H0 ;  /* 0x2000001fff007230 */ /* 0x000fe20000004100 */
[----:B------:R-:W-:Y:S01]  /*c9b0*/  F2FP.PACK_AB R17, R17, R18 ;  /* 0x000000121111723e */ /* 0x000fe200000000ff */
[----:B------:R-:W-:Y:S01]  /*c9c0*/  HADD2.F32 R31, -RZ, R7.H0_H0 ;  /* 0x20000007ff1f7230 */ /* 0x000fe20000004100 */
        /* <DEDUP_REMOVED lines=10> */
.L_x_944:
[----:B------:R-:W-:Y:S05]  /*ca70*/  BSYNC B0 ;  /* 0x0000000000007941 */ /* 0x000fea0003800000 */
.L_x_943:
[----:B-----5:R4:W-:Y:S02]  /*ca80*/  STS.128 [R205+0x1000], R16 ;  /* 0x00100010cd007388 */ /* 0x0209e40000000c00 */
.L_x_942:
[----:B------:R-:W-:Y:S05]  /*ca90*/  BSYNC B1 ;  /* 0x0000000000017941 */ /* 0x000fea0003800000 */
.L_x_941:
[----:B------:R1:W-:Y:S01]  /*caa0*/  @P1 STS.128 [R205+0x3000], RZ ;  /* 0x003000ffcd001388 */ /* 0x0003e20000000c00 */
[----:B------:R-:W-:Y:S01]  /*cab0*/  BSSY B1, `(.L_x_945) ;  /* 0x000002f000017945 */ /* 0x000fe20003800000 */
[----:B------:R-:W-:Y:S05]  /*cac0*/  @P1 BRA `(.L_x_946) ;  /* 0x000002d000001947 */ /* 0x000fea0003800000 */
[----:B-1--4-:R1:W5:Y:S01]  /*cad0*/  LDG.E.128 R16, [R14.64+0x80] ;  /* 0x000080060e107981 */ /* 0x012362000c1e1d00 */
[----:B------:R-:W-:Y:S01]  /*cae0*/  ISETP.GE.AND P2, PT, R10, c[0x0][0x230], PT ;  /* 0x00008c000a007a0c */ /* 0x000fe20003f46270 */
[----:B------:R-:W-:-:S12]  /*caf0*/  BSSY B0, `(.L_x_947) ;  /* 0x0000029000007945 */ /* 0x000fd80003800000 */
[----:B------:R-:W-:Y:S05]  /*cb00*/  @P2 BRA `(.L_x_948) ;  /* 0x0000027000002947 */ /* 0x000fea0003800000 */
[----:B------:R-:W4:Y:S04]  /*cb10*/  LDG.E.64 R4, [R28.64+0x40] ;  /* 0x000040061c047981 */ /* 0x000f28000c1e1b00 */
[----:B--2---:R-:W2:Y:S01]  /*cb20*/  LDG.E.64 R6, [R26.64+0x40] ;  /* 0x000040061a067981 */ /* 0x004ea2000c1e1b00 */
        /* <DEDUP_REMOVED lines=37> */
.L_x_948:
[----:B------:R-:W-:Y:S05]  /*cd80*/  BSYNC B0 ;  /* 0x0000000000007941 */ /* 0x000fea0003800000 */
.L_x_947:
[----:B-----5:R4:W-:Y:S02]  /*cd90*/  STS.128 [R205+0x3000], R16 ;  /* 0x00300010cd007388 */ /* 0x0209e40000000c00 */
.L_x_946:
[----:B------:R-:W-:Y:S05]  /*cda0*/  BSYNC B1 ;  /* 0x0000000000017941 */ /* 0x000fea0003800000 */
.L_x_945:
[----:B------:R1:W-:Y:S01]  /*cdb0*/  @P0 STS.128 [R205+0x5000], RZ ;  /* 0x005000ffcd000388 */ /* 0x0003e20000000c00 */
        /* <DEDUP_REMOVED lines=10> */
[--C-:B------:R-:W-:Y:S02]  /*ce60*/  HADD2.F32 R30, -RZ, R17.reuse.H0_H0 ;  /* 0x20000011ff1e7230 */ /* 0x100fe40000004100 */
[----:B------:R-:W-:-:S02]  /*ce70*/  HADD2.F32 R31, -RZ, R17.H1_H1 ;  /* 0x30000011ff1f7230 */ /* 0x000fc40000004100 */
[----:B----4-:R-:W-:Y:S02]  /*ce80*/  HADD2.F32 R0, -RZ, R5.H1_H1 ;  /* 0x30000005ff007230 */ /* 0x010fe40000004100 */
[----:B-1----:R-:W-:Y:S02]  /*ce90*/  HADD2.F32 R14, -RZ, R4.H1_H1 ;  /* 0x30000004ff0e7230 */ /* 0x002fe40000004100 */
[----:B--2---:R-:W-:Y:S01]  /*cea0*/  HADD2.F32 R17, -RZ, R7.H1_H1 ;  /* 0x30000007ff117230 */ /* 0x004fe20000004100 */
[-C--:B------:R-:W-:Y:S01]  /*ceb0*/  FMUL.FTZ R2, R19, R0.reuse ;  /* 0x0000000013027220 */ /* 0x080fe20000410000 */
[----:B------:R-:W-:Y:S01]  /*cec0*/  HADD2.F32 R18, -RZ, R6.H1_H1 ;  /* 0x30000006ff127230 */ /* 0x000fe20000004100 */
[C---:B------:R-:W-:Y:S01]  /*ced0*/  FMUL.FTZ R0, R21.reuse, R0 ;  /* 0x0000000015007220 */ /* 0x040fe20000410000 */
[----:B------:R-:W-:Y:S01]  /*cee0*/  HADD2.F32 R4, -RZ, R4.H0_H0 ;  /* 0x20000004ff047230 */ /* 0x000fe20000004100 */
[-C--:B------:R-:W-:Y:S01]  /*cef0*/  FFMA.FTZ R2, R21, R17.reuse, -R2 ;  /* 0x0000001115027223 */ /* 0x080fe20000010802 */
[--C-:B------:R-:W-:Y:S01]  /*cf00*/  HADD2.F32 R21, -RZ, R16.reuse.H1_H1 ;  /* 0x30000010ff157230 */ /* 0x100fe20000004100 */
[-C--:B------:R-:W-:Y:S01]  /*cf10*/  FMUL.FTZ R15, R31, R14.reuse ;  /* 0x0000000e1f0f7220 */ /* 0x080fe20000410000 */
        /* <DEDUP_REMOVED lines=9> */
[-C--:B------:R-:W-:Y:S01]  /*cfb0*/  FMUL.FTZ R7, R21, R4.reuse ;  /* 0x0000000415077220 */ /* 0x080fe20000410000 */
[----:B------:R-:W-:Y:S01]  /*cfc0*/  HADD2.F32 R6, -RZ, R6.H0_H0 ;  /* 0x20000006ff067230 */ /* 0x000fe20000004100 */
[----:B------:R-:W-:Y:S01]  /*cfd0*/  FMUL.FTZ R18, R19, R4 ;  /* 0x0000000413127220 */ /* 0x000fe20000410000 */
[----:B------:R-:W-:Y:S01]  /*cfe0*/  F2FP.PACK_AB R14, R14, R15 ;  /* 0x0000000f0e0e723e */ /* 0x000fe200000000ff */
[----:B------:R-:W-:-:S02]  /*cff0*/  FMUL.FTZ R4, R16, R5 ;  /* 0x0000000510047220 */ /* 0x000fc40000410000 */
[C---:B------:R-:W-:Y:S02]  /*d000*/  FMUL.FTZ R5, R0.reuse, R5 ;  /* 0x0000000500057220 */ /* 0x040fe40000410000 */
[----:B------:R-:W-:Y:S01]  /*d010*/  FFMA.FTZ R7, R19, R6, -R7 ;  /* 0x0000000613077223 */ /* 0x000fe20000010807 */
[----:B------:R-:W-:Y:S01]  /*d020*/  F2FP.PACK_AB R19, R17, R2 ;  /* 0x000000021113723e */ /* 0x000fe200000000ff */
[----:B------:R-:W-:Y:S01]  /*d030*/  FFMA.FTZ R18, R21, R6, R18 ;  /* 0x0000000615127223 */ /* 0x000fe20000010012 */
[----:B------:R-:W-:Y:S01]  /*d040*/  MOV R17, R14 ;  /* 0x0000000e00117202 */ /* 0x000fe20000000f00 */
[-C--:B------:R-:W-:Y:S02]  /*d050*/  FFMA.FTZ R4, R0, R25.reuse, -R4 ;  /* 0x0000001900047223 */ /* 0x080fe40000010804 */
[----:B------:R-:W-:Y:S01]  /*d060*/  FFMA.FTZ R5, R16, R25, R5 ;  /* 0x0000001910057223 */ /* 0x000fe20000010005 */
[----:B------:R-:W-:-:S04]  /*d070*/  F2FP.PACK_AB R16, R18, R7 ;  /* 0x000000071210723e */ /* 0x000fc800000000ff */
[----:B------:R-:W-:Y:S02]  /*d080*/  F2FP.PACK_AB R18, R5, R4 ;  /* 0x000000040512723e */ /* 0x000fe400000000ff */
.L_x_950:
[----:B------:R-:W-:Y:S05]  /*d090*/  BSYNC B0 ;  /* 0x0000000000007941 */ /* 0x000fea0003800000 */
.L_x_949:
[----:B-----5:R4:W-:Y:S02]  /*d0a0*/  STS.128 [R205+0x5000], R16 ;  /* 0x00500010cd007388 */ /* 0x0209e40000000c00 */
.L_x_940:
[----:B------:R-:W-:Y:S05]  /*d0b0*/  BSYNC B2 ;  /* 0x0000000000027941 */ /* 0x000fea0003800000 */
.L_x_939:
[----:B------:R-:W-:-:S04]  /*d0c0*/  IADD3 R26, R156, 0x30, RZ ;  /* 0x000000309c1a7810 */ /* 0x000fc80007ffe0ff */
[----:B------:R-:W-:-:S04]  /*d0d0*/  ISETP.GE.AND P2, PT, R26, R3, PT ;  /* 0x000000031a00720c */ /* 0x000fc80003f46270 */
[----:B------:R-:W-:-:S13]  /*d0e0*/  ISETP.LT.OR P2, PT, R129, -0x187, P2 ;  /* 0xfffffe798100780c */ /* 0x000fda0001741670 */
[----:B------:R-:W-:Y:S05]  /*d0f0*/  @P2 BRA `(.L_x_951) ;  /* 0x000057e000002947 */ /* 0x000fea0003800000 */
[----:B------:R-:W-:Y:S01]  /*d100*/  ISETP.GE.AND P2, PT, R12, c[0x0][0x220], PT ;  /* 0x000088000c007a0c */ /* 0x000fe20003f46270 */
[----:B------:R-:W-:Y:S01]  /*d110*/  IMAD R149, R149, 0x30, RZ ;  /* 0x0000003095957824 */ /* 0x000fe200078e02ff */
        /* <DEDUP_REMOVED lines=17> */
[----:B-----5:R-:W-:Y:S01]  /*d230*/  MOV R15, R19 ;  /* 0x00000013000f7202 */ /* 0x020fe20000000f00 */
[--C-:B------:R-:W-:Y:S02]  /*d240*/  HADD2.F32 R21, -RZ, R17.reuse.H0_H0 ;  /* 0x20000011ff157230 */ /* 0x100fe40000004100 */
[----:B------:R-:W-:Y:S02]  /*d250*/  HADD2.F32 R19, -RZ, R17.H1_H1 ;  /* 0x30000011ff137230 */ /* 0x000fe40000004100 */
[----:B------:R-:W-:-:S02]  /*d260*/  HADD2.F32 R17, -RZ, R15.H0_H0 ;  /* 0x2000000fff117230 */ /* 0x000fc40000004100 */
[----:B------:R-:W-:Y:S02]  /*d270*/  HADD2.F32 R15, -RZ, R15.H1_H1 ;  /* 0x3000000fff0f7230 */ /* 0x000fe40000004100 */
[----:B----4-:R-:W-:Y:S02]  /*d280*/  HADD2.F32 R8, -RZ, R2.H1_H1 ;  /* 0x30000002ff087230 */ /* 0x010fe40000004100 */
[----:B------:R-:W-:Y:S02]  /*d290*/  HADD2.F32 R0, -RZ, R3.H1_H1 ;  /* 0x30000003ff007230 */ /* 0x000fe40000004100 */
[----:B--2---:R-:W-:Y:S01]  /*d2a0*/  HADD2.F32 R13, -RZ, R5.H1_H1 ;  /* 0x30000005ff0d7230 */ /* 0x004fe20000004100 */
[-C--:B------:R-:W-:Y:S01]  /*d2b0*/  FMUL.FTZ R12, R19, R8.reuse ;  /* 0x00000008130c7220 */ /* 0x080fe20000410000 */
[----:B------:R-:W-:Y:S01]  /*d2c0*/  HADD2.F32 R14, -RZ, R4.H1_H1 ;  /* 0x30000004ff0e7230 */ /* 0x000fe20000004100 */
[----:B------:R-:W-:Y:S01]  /*d2d0*/  FMUL.FTZ R11, R21, R8 ;  /* 0x00000008150b7220 */ /* 0x000fe20000410000 */
[----:B------:R-:W-:Y:S01]  /*d2e0*/  HADD2.F32 R2, -RZ, R2.H0_H0 ;  /* 0x20000002ff027230 */ /* 0x000fe20000004100 */
[-C--:B------:R-:W-:Y:S01]  /*d2f0*/  FMUL.FTZ R8, R15, R0.reuse ;  /* 0x000000000f087220 */ /* 0x080fe20000410000 */
[----:B------:R-:W-:Y:S01]  /*d300*/  HADD2.F32 R3, -RZ, R3.H0_H0 ;  /* 0x20000003ff037230 */ /* 0x000fe20000004100 */
[C---:B------:R-:W-:Y:S01]  /*d310*/  FMUL.FTZ R0, R17.reuse, R0 ;  /* 0x0000000011007220 */ /* 0x040fe20000410000 */
[----:B------:R-:W-:Y:S01]  /*d320*/  HADD2.F32 R4, -RZ, R4.H0_H0 ;  /* 0x20000004ff047230 */ /* 0x000fe20000004100 */
[-C--:B------:R-:W-:Y:S01]  /*d330*/  FFMA.FTZ R8, R17, R13.reuse, -R8 ;  /* 0x0000000d11087223 */ /* 0x080fe20000010808 */
[--C-:B------:R-:W-:Y:S01]  /*d340*/  HADD2.F32 R17, -RZ, R16.reuse.H1_H1 ;  /* 0x30000010ff117230 */ /* 0x100fe20000004100 */
        /* <DEDUP_REMOVED lines=8> */
[----:B------:R-:W-:-:S02]  /*d3d0*/  FMUL.FTZ R5, R17, R2 ;  /* 0x0000000211057220 */ /* 0x000fc40000410000 */
[-C--:B------:R-:W-:Y:S02]  /*d3e0*/  FMUL.FTZ R2, R18, R3.reuse ;  /* 0x0000000312027220 */ /* 0x080fe40000410000 */
[C---:B------:R-:W-:Y:S02]  /*d3f0*/  FMUL.FTZ R3, R0.reuse, R3 ;  /* 0x0000000300037220 */ /* 0x040fe40000410000 */
[-C--:B------:R-:W-:Y:S02]  /*d400*/  FFMA.FTZ R5, R15, R4.reuse, -R5 ;  /* 0x000000040f057223 */ /* 0x080fe40000010805 */
[----:B------:R-:W-:Y:S01]  /*d410*/  FFMA.FTZ R14, R17, R4, R14 ;  /* 0x00000004110e7223 */ /* 0x000fe2000001000e */
[----:B------:R-:W-:Y:S01]  /*d420*/  F2FP.PACK_AB R17, R11, R12 ;  /* 0x0000000c0b11723e */ /* 0x000fe200000000ff */
[-C--:B------:R-:W-:Y:S02]  /*d430*/  FFMA.FTZ R2, R0, R19.reuse, -R2 ;  /* 0x0000001300027223 */ /* 0x080fe40000010802 */
[----:B------:R-:W-:Y:S01]  /*d440*/  FFMA.FTZ R3, R18, R19, R3 ;  /* 0x0000001312037223 */ /* 0x000fe20000010003 */
[----:B------:R-:W-:-:S02]  /*d450*/  F2FP.PACK_AB R19, R13, R8 ;  /* 0x000000080d13723e */ /* 0x000fc400000000ff */
[----:B------:R-:W-:Y:S02]  /*d460*/  F2FP.PACK_AB R16, R14, R5 ;  /* 0x000000050e10723e */ /* 0x000fe400000000ff */
[----:B------:R-:W-:Y:S02]  /*d470*/  F2FP.PACK_AB R18, R3, R2 ;  /* 0x000000020312723e */ /* 0x000fe400000000ff */
.L_x_955:
[----:B------:R-:W-:Y:S05]  /*d480*/  BSYNC B0 ;  /* 0x0000000000007941 */ /* 0x000fea0003800000 */
.L_x_954:
[----:B-----5:R4:W-:Y:S02]  /*d490*/  STS.128 [R205+0x1800], R16 ;  /* 0x00180010cd007388 */ /* 0x0209e40000000c00 */
.L_x_953:
[----:B------:R-:W-:Y:S05]  /*d4a0*/  BSYNC B1 ;  /* 0x0000000000017941 */ /* 0x000fea0003800000 */
.L_x_952:
[----:B------:R1:W-:Y:S01]  /*d4b0*/  @P1 STS.128 [R205+0x3800], RZ ;  /* 0x003800ffcd001388 */ /* 0x0003e20000000c00 */
[----:B------:R-:W-:Y:S01]  /*d4c0*/  BSSY B1, `(.L_x_956) ;  /* 0x0000030000017945 */ /* 0x000fe20003800000 */
[----:B------:R-:W-:Y:S05]  /*d4d0*/  @P1 BRA `(.L_x_957) ;  /* 0x000002e000001947 */ /* 0x000fea0003800000 */
[----:B-1----:R1:W5:Y:S01]  /*d4e0*/  LDG.E.128 R12, [R22.64+0x80] ;  /* 0x00008006160c7981 */ /* 0x002362000c1e1d00 */
[----:B------:R-:W-:Y:S01]  /*d4f0*/  ISETP.GE.AND P1, PT, R10, c[0x0][0x230], PT ;  /* 0x00008c000a007a0c */ /* 0x000fe20003f26270 */
[----:B------:R-:W-:-:S12]  /*d500*/  BSSY B0, `(.L_x_958) ;  /* 0x000002a000007945 */ /* 0x000fd80003800000 */
[----:B------:R-:W-:Y:S05]  /*d510*/  @P1 BRA `(.L_x_959) ;  /* 0x0000028000001947 */ /* 0x000fea0003800000 */
[----:B--2---:R-:W2:Y:S04]  /*d520*/  LDG.E.64 R2, [R28.64+0x40] ;  /* 0x000040061c027981 */ /* 0x004ea8000c1e1b00 */
[----:B---3--:R-:W3:Y:S01]  /*d530*/  LDG.E.64 R4, [R6.64+0x40] ;  /* 0x0000400606047981 */ /* 0x008ee2000c1e1b00 */
[----:B----45:R-:W-:Y:S01]  /*d540*/  HADD2.F32 R16, -RZ, R15.H0_H0 ;  /* 0x2000000fff107230 */ /* 0x030fe20000004100 */
[----:B------:R-:W-:Y:S01]  /*d550*/  MOV R17, R14 ;  /* 0x0000000e00117202 */ /* 0x000fe20000000f00 */
[----:B------:R-:W-:Y:S02]  /*d560*/  HADD2.F32 R19, -RZ, R13.H1_H1 ;  /* 0x3000000dff137230 */ /* 0x000fe40000004100 */
[----:B------:R-:W-:Y:S02]  /*d570*/  HADD2.F32 R15, -RZ, R15.H1_H1 ;  /* 0x3000000fff0f7230 */ /* 0x000fe40000004100 */
[----:B------:R-:W-:-:S02]  /*d580*/  HADD2.F32 R18, -RZ, R13.H0_H0 ;  /* 0x2000000dff127230 */ /* 0x000fc40000004100 */
[----:B--2---:R-:W-:Y:S02]  /*d590*/  HADD2.F32 R10, -RZ, R2.H1_H1 ;  /* 0x30000002ff0a7230 */ /* 0x004fe40000004100 */
[----:B------:R-:W-:Y:S02]  /*d5a0*/  HADD2.F32 R0, -RZ, R3.H1_H1 ;  /* 0x30000003ff007230 */ /* 0x000fe40000004100 */
[----:B---3--:R-:W-:Y:S01]  /*d5b0*/  HADD2.F32 R13, -RZ, R5.H1_H1 ;  /* 0x30000005ff0d7230 */ /* 0x008fe20000004100 */
[----:B------:R-:W-:Y:S01]  /*d5c0*/  FMUL.FTZ R11, R19, R10 ;  /* 0x0000000a130b7220 */ /* 0x000fe20000410000 */
[----:B------:R-:W-:Y:S01]  /*d5d0*/  HADD2.F32 R14, -RZ, R4.H1_H1 ;  /* 0x30000004ff0e7230 */ /* 0x000fe20000004100 */
[----:B------:R-:W-:Y:S01]  /*d5e0*/  FMUL.FTZ R8, R15, R0 ;  /* 0x000000000f087220 */ /* 0x000fe20000410000 */
[----:B------:R-:W-:Y:S01]  /*d5f0*/  HADD2.F32 R2, -RZ, R2.H0_H0 ;  /* 0x20000002ff027230 */ /* 0x000fe20000004100 */
[----:B------:R-:W-:Y:S01]  /*d600*/  FMUL.FTZ R10, R18, R10 ;  /* 0x0000000a120a7220 */ /* 0x000fe20000410000 */
[----:B------:R-:W-:Y:S01]  /*d610*/  HADD2.F32 R3, -RZ, R3.H0_H0 ;  /* 0x20000003ff037230 */ /* 0x000fe20000004100 */
[C---:B------:R-:W-:Y:S01]  /*d620*/  FMUL.FTZ R0, R16.reuse, R0 ;  /* 0x0000000010007220 */ /* 0x040fe20000410000 */
[----:B------:R-:W-:Y:S01]  /*d630*/  HADD2.F32 R4, -RZ, R4.H0_H0 ;  /* 0x20000004ff047230 */ /* 0x000fe20000004100 */
[----:B------:R-:W-:-:S02]  /*d640*/  FFMA.FTZ R8, R16, R13, -R8 ;  /* 0x0000000d10087223 */ /* 0x000fc40000010808 */
[-C--:B------:R-:W-:Y:S01]  /*d650*/  FFMA.FTZ R10, R19, R14.reuse, R10 ;  /* 0x0000000e130a7223 */ /* 0x080fe2000001000a */
[--C-:B------:R-:W-:Y:S01]  /*d660*/  HADD2.F32 R19, -RZ, R12.reuse.H1_H1 ;  /* 0x3000000cff137230 */ /* 0x100fe20000004100 */
[----:B------:R-:W-:Y:S01]  /*d670*/  FFMA.FTZ R13, R15, R13, R0 ;  /* 0x0000000d0f0d7223 */ /* 0x000fe20000010000 */
[----:B------:R-:W-:Y:S01]  /*d680*/  HADD2.F32 R15, -RZ, R12.H0_H0 ;  /* 0x2000000cff0f7230 */ /* 0x000fe20000004100 */
[----:B------:R-:W-:Y:S01]  /*d690*/  FFMA.FTZ R11, R18, R14, -R11 ;  /* 0x0000000e120b7223 */ /* 0x000fe2000001080b */
[--C-:B------:R-:W-:Y:S02]  /*d6a0*/  HADD2.F32 R12, -RZ, R17.reuse.H1_H1 ;  /* 0x30000011ff0c7230 */ /* 0x100fe40000004100 */
        /* <DEDUP_REMOVED lines=15> */
.L_x_959:
[----:B------:R-:W-:Y:S05]  /*d7a0*/  BSYNC B0 ;  /* 0x0000000000007941 */ /* 0x000fea0003800000 */
.L_x_958:
[----:B-----5:R1:W-:Y:S02]  /*d7b0*/  STS.128 [R205+0x3800], R12 ;  /* 0x0038000ccd007388 */ /* 0x0203e40000000c00 */
.L_x_957:
[----:B------:R-:W-:Y:S05]  /*d7c0*/  BSYNC B1 ;  /* 0x0000000000017941 */ /* 0x000fea0003800000 */
.L_x_956:
[----:B------:R1:W-:Y:S01]  /*d7d0*/  @P0 STS.128 [R205+0x5800], RZ ;  /* 0x005800ffcd000388 */ /* 0x0003e20000000c00 */
[----:B------:R-:W-:Y:S05]  /*d7e0*/  @P0 BRA `(.L_x_951) ;  /* 0x000050f000000947 */ /* 0x000fea0003800000 */
[----:B-1----:R1:W5:Y:S01]  /*d7f0*/  LDG.E.128 R12, [R22.64+0x100] ;  /* 0x00010006160c7981 */ /* 0x002362000c1e1d00 */
[----:B------:R-:W-:Y:S01]  /*d800*/  ISETP.GE.AND P0, PT, R9, c[0x0][0x230], PT ;  /* 0x00008c0009007a0c */ /* 0x000fe20003f06270 */
[----:B------:R-:W-:-:S12]  /*d810*/  BSSY B0, `(.L_x_960) ;  /* 0x0000029000007945 */ /* 0x000fd80003800000 */
[----:B------:R-:W-:Y:S05]  /*d820*/  @P0 BRA `(.L_x_961) ;  /* 0x0000027000000947 */ /* 0x000fea0003800000 */
[----:B--2---:R-:W2:Y:S04]  /*d830*/  LDG.E.64 R2, [R28.64+0x80] ;  /* 0x000080061c027981 */ /* 0x004ea8000c1e1b00 */
[----:B---3--:R-:W3:Y:S01]  /*d840*/  LDG.E.64 R4, [R6.64+0x80] ;  /* 0x0000800606047981 */ /* 0x008ee2000c1e1b00 */
[----:B-----5:R-:W-:Y:S01]  /*d850*/  MOV R11, R15 ;  /* 0x0000000f000b7202 */ /* 0x020fe20000000f00 */
[--C-:B----4-:R-:W-:Y:S02]  /*d860*/  HADD2.F32 R17, -RZ, R13.reuse.H0_H0 ;  /* 0x2000000dff117230 */ /* 0x110fe40000004100 */
[----:B------:R-:W-:Y:S02]  /*d870*/  HADD2.F32 R15, -RZ, R13.H1_H1 ;  /* 0x3000000dff0f7230 */ /* 0x000fe40000004100 */
[----:B------:R-:W-:-:S02]  /*d880*/  HADD2.F32 R13, -RZ, R11.H0_H0 ;  /* 0x2000000bff0d7230 */ /* 0x000fc40000004100 */
[----:B------:R-:W-:Y:S02]  /*d890*/  HADD2.F32 R11, -RZ, R11.H1_H1 ;  /* 0x3000000bff0b7230 */ /* 0x000fe40000004100 */
[----:B--2---:R-:W-:Y:S02]  /*d8a0*/  HADD2.F32 R0, -RZ, R3.H1_H1 ;  /* 0x30000003ff007230 */ /* 0x004fe40000004100 */
[----:B------:R-:W-:Y:S02]  /*d8b0*/  HADD2.F32 R16, -RZ, R2.H1_H1 ;  /* 0x30000002ff107230 */ /* 0x000fe40000004100 */
[----:B---3--:R-:W-:Y:S01]  /*d8c0*/  HADD2.F32 R9, -RZ, R5.H1_H1 ;  /* 0x30000005ff097230 */ /* 0x008fe20000004100 */
        /* <DEDUP_REMOVED lines=11> */
[--C-:B------:R-:W-:Y:S01]  /*d980*/  HADD2.F32 R0, -RZ, R14.reuse.H0_H0 ;  /* 0x2000000eff007230 */ /* 0x100fe20000004100 */
[-C--:B------:R-:W-:Y:S01]  /*d990*/  FFMA.FTZ R7, R15, R10.reuse, R7 ;  /* 0x0000000a0f077223 */ /* 0x080fe20000010007 */
[----:B------:R-:W-:Y:S01]  /*d9a0*/  HADD2.F32 R14, -RZ, R14.H1_H1 ;  /* 0x3000000eff0e7230 */ /* 0x000fe20000004100 */
[----:B------:R-:W-:Y:S01]  /*d9b0*/  FFMA.FTZ R8, R17, R10, -R8 ;  /* 0x0000000a11087223 */ /* 0x000fe20000010808 */
[----:B------:R-:W-:Y:S01]  /*d9c0*/  HADD2.F32 R15, -RZ, R5.H0_H0 ;  /* 0x20000005ff0f7230 */ /* 0x000fe20000004100 */
        /* <DEDUP_REMOVED lines=13> */
.L_x_961:
[----:B------:R-:W-:Y:S05]  /*daa0*/  BSYNC B0 ;  /* 0x0000000000007941 */ /* 0x000fea0003800000 */
.L_x_960:
[----:B-----5:R1:W-:Y:S01]  /*dab0*/  STS.128 [R205+0x5800], R12 ;  /* 0x0058000ccd007388 */ /* 0x0203e20000000c00 */
[----:B------:R-:W-:Y:S05]  /*dac0*/  BRA `(.L_x_951) ;  /* 0x00004e1000007947 */ /* 0x000fea0003800000 */
.L_x_914:
[----:B------:R-:W-:Y:S01]  /*dad0*/  BSSY B2, `(.L_x_962) ;  /* 0x000010f000027945 */ /* 0x000fe20003800000 */
[----:B------:R-:W-:Y:S05]  /*dae0*/  @!P4 BRA `(.L_x_963) ;  /* 0x000010d00000c947 */ /* 0x000fea0003800000 */
[----:B------:R-:W-:Y:S01]  /*daf0*/  ISETP.GE.AND P2, PT, R12, c[0x0][0x220], PT ;  /* 0x000088000c007a0c */ /* 0x000fe20003f46270 */
[----:B------:R-:W-:-:S12]  /*db00*/  BSSY B1, `(.L_x_964) ;  /* 0x0000059000017945 */ /* 0x000fd80003800000 */
[----:B------:R1:W-:Y:S01]  /*db10*/  @P2 STS.128 [R205], RZ ;  /* 0x000000ffcd002388 */ /* 0x0003e20000000c00 */
[----:B------:R-:W-:Y:S05]  /*db20*/  @P2 BRA `(.L_x_965) ;  /* 0x0000056000002947 */ /* 0x000fea0003800000 */
[----:B------:R2:W5:Y:S01]  /*db30*/  LDG.E.128 R28, [R20.64] ;  /* 0x00000006141c7981 */ /* 0x000562000c1e1d00 */
[----:B------:R-:W-:Y:S01]  /*db40*/  ISETP.GE.AND P2, PT, R12, c[0x0][0x230], PT ;  /* 0x00008c000c007a0c */ /* 0x000fe20003f46270 */
[----:B------:R-:W-:-:S12]  /*db50*/  BSSY B0, `(.L_x_966) ;  /* 0x0000052000007945 */ /* 0x000fd80003800000 */
[----:B------:R-:W-:Y:S05]  /*db60*/  @P2 BRA `(.L_x_967) ;  /* 0x0000050000002947 */ /* 0x000fea0003800000 */
[-C--:B------:R-:W-:Y:S02]  /*db70*/  ISETP.GE.AND P4, PT, R12, R149.reuse, PT ;  /* 0x000000950c00720c */ /* 0x080fe40003f86270 */
[----:B------:R-:W-:Y:S02]  /*db80*/  MOV R7, R149 ;  /* 0x0000009500077202 */ /* 0x000fe40000000f00 */
[----:B------:R-:W-:Y:S02]  /*db90*/  MOV R11, RZ ;  /* 0x000000ff000b7202 */ /* 0x000fe40000000f00 */
[----:B------:R-:W-:-:S07]  /*dba0*/  MOV R17, RZ ;  /* 0x000000ff00117202 */ /* 0x000fce0000000f00 */
[----:B------:R-:W-:-:S04]  /*dbb0*/  @P4 SHF.R.S32.HI R149, RZ, 0x1, R148 ;  /* 0x00000001ff954819 */ /* 0x000fc80000011494 */
[C---:B------:R-:W-:Y:S02]  /*dbc0*/  @P4 IADD3 R11, -R149.reuse, RZ, RZ ;  /* 0x000000ff950b4210 */ /* 0x040fe40007ffe1ff */
[----:B------:R-:W-:Y:S02]  /*dbd0*/  @P4 IADD3 R7, -R149, RZ, RZ ;  /* 0x000000ff95074210 */ /* 0x000fe40007ffe1ff */
[----:B------:R-:W-:Y:S02]  /*dbe0*/  IADD3 R5, P2, R11, R0, RZ ;  /* 0x000000000b057210 */ /* 0x000fe40007f5e0ff */
[----:B------:R-:W-:Y:S01]  /*dbf0*/  @P4 IADD3 R17, -R149, RZ, RZ ;  /* 0x000000ff95114210 */ /* 0x000fe20007ffe1ff */
[----:B------:R-:W-:Y:S01]  /*dc00*/  IMAD.WIDE R24, R7, 0x2, R20 ;  /* 0x0000000207187825 */ /* 0x000fe200078e0214 */
[----:B------:R-:W-:Y:S02]  /*dc10*/  LEA.HI.X.SX32 R4, R11, R2, 0x1, P2 ;  /* 0x000000020b047211 */ /* 0x000fe400010f0eff */
[----:B------:R-:W-:-:S03]  /*dc20*/  LEA R6, P2, R5, c[0x0][0x2b0], 0x1 ;  /* 0x0000ac0005067a11 */ /* 0x000fc600078408ff */
[----:B------:R-:W4:Y:S01]  /*dc30*/  LDG.E.128 R24, [R24.64] ;  /* 0x0000000618187981 */ /* 0x000f22000c1e1d00 */
[----:B------:R-:W-:Y:S02]  /*dc40*/  LEA.HI.X R7, R5, c[0x0][0x2b4], R4, 0x1, P2 ;  /* 0x0000ad0005077a11 */ /* 0x000fe400010f0c04 */
[----:B------:R-:W-:-:S04]  /*dc50*/  IADD3 R11, P2, R17, R0, RZ ;  /* 0x00000000110b7210 */ /* 0x000fc80007f5e0ff */
[----:B--2---:R-:W2:Y:S01]  /*dc60*/  LDG.E.128 R4, [R6.64] ;  /* 0x0000000606047981 */ /* 0x004ea2000c1e1d00 */
[----:B------:R-:W-:Y:S02]  /*dc70*/  LEA.HI.X.SX32 R8, R17, R2, 0x1, P2 ;  /* 0x0000000211087211 */ /* 0x000fe400010f0eff */
[----:B------:R-:W-:-:S04]  /*dc80*/  LEA R16, P2, R11, c[0x0][0x2a8], 0x1 ;  /* 0x0000aa000b107a11 */ /* 0x000fc800078408ff */
[----:B------:R-:W-:-:S06]  /*dc90*/  LEA.HI.X R17, R11, c[0x0][0x2ac], R8, 0x1, P2 ;  /* 0x0000ab000b117a11 */ /* 0x000fcc00010f0c08 */
[----:B---3--:R-:W3:Y:S01]  /*dca0*/  LDG.E.128 R16, [R16.64] ;  /* 0x0000000610107981 */ /* 0x008ee2000c1e1d00 */
[----:B----4-:R-:W-:Y:S02]  /*dcb0*/  HADD2.F32 R37, -RZ, R24.H0_H0 ;  /* 0x20000018ff257230 */ /* 0x010fe40000004100 */
[----:B------:R-:W-:Y:S02]  /*dcc0*/  HADD2.F32 R39, -RZ, R25.H0_H0 ;  /* 0x20000019ff277230 */ /* 0x000fe40000004100 */
[--C-:B--2---:R-:W-:Y:S02]  /*dcd0*/  HADD2.F32 R8, -RZ, R4.reuse.H0_H0 ;  /* 0x20000004ff087230 */ /* 0x104fe40000004100 */
[----:B------:R-:W-:Y:S02]  /*dce0*/  HADD2.F32 R11, -RZ, R4.H1_H1 ;  /* 0x30000004ff0b7230 */ /* 0x000fe40000004100 */
[--C-:B------:R-:W-:Y:S02]  /*dcf0*/  HADD2.F32 R4, -RZ, R5.reuse.H0_H0 ;  /* 0x20000005ff047230 */ /* 0x100fe40000004100 */
[----:B------:R-:W-:Y:S01]  /*dd00*/  HADD2.F32 R34, -RZ, R5.H1_H1 ;  /* 0x30000005ff227230 */ /* 0x000fe20000004100 */
[----:B------:R-:W-:Y:S01]  /*dd10*/  @!P4 FADD.FTZ R8, -R8, -RZ ;  /* 0x800000ff0808c221 */ /* 0x000fe20000010100 */
[--C-:B------:R-:W-:Y:S01]  /*dd20*/  HADD2.F32 R5, -RZ, R6.reuse.H0_H0 ;  /* 0x20000006ff057230 */ /* 0x100fe20000004100 */
[----:B------:R-:W-:Y:S01]  /*dd30*/  @!P4 FADD.FTZ R4, -R4, -RZ ;  /* 0x800000ff0404c221 */ /* 0x000fe20000010100 */
[----:B------:R-:W-:-:S02]  /*dd40*/  HADD2.F32 R35, -RZ, R6.H1_H1 ;  /* 0x30000006ff237230 */ /* 0x000fc40000004100 */
[--C-:B------:R-:W-:Y:S02]  /*dd50*/  HADD2.F32 R6, -RZ, R7.reuse.H0_H0 ;  /* 0x20000007ff067230 */ /* 0x100fe40000004100 */
[----:B------:R-:W-:Y:S01]  /*dd60*/  HADD2.F32 R7, -RZ, R7.H1_H1 ;  /* 0x30000007ff077230 */ /* 0x000fe20000004100 */
[----:B------:R-:W-:Y:S01]  /*dd70*/  FMUL.FTZ R37, R37, R8 ;  /* 0x0000000825257220 */ /* 0x000fe20000410000 */
[----:B------:R-:W-:Y:S01]  /*dd80*/  HADD2.F32 R24, -RZ, R24.H1_H1 ;  /* 0x30000018ff187230 */ /* 0x000fe20000004100 */
[----:B------:R-:W-:Y:S01]  /*dd90*/  FMUL.FTZ R39, R39, R4 ;  /* 0x0000000427277220 */ /* 0x000fe20000410000 */
[--C-:B------:R-:W-:Y:S01]  /*dda0*/  HADD2.F32 R8, -RZ, R26.reuse.H0_H0 ;  /* 0x2000001aff087230 */ /* 0x100fe20000004100 */
[----:B------:R-:W-:Y:S01]  /*ddb0*/  @!P4 FADD.FTZ R11, -R11, -RZ ;  /* 0x800000ff0b0bc221 */ /* 0x000fe20000010100 */
[----:B------:R-:W-:Y:S01]  /*ddc0*/  HADD2.F32 R4, -RZ, R27.H1_H1 ;  /* 0x3000001bff047230 */ /* 0x000fe20000004100 */
[----:B------:R-:W-:Y:S02]  /*ddd0*/  @!P4 FADD.FTZ R5, -R5, -RZ ;  /* 0x800000ff0505c221 */ /* 0x000fe40000010100 */
[----:B------:R-:W-:Y:S01]  /*dde0*/  @!P4 FADD.FTZ R7, -R7, -RZ ;  /* 0x800000ff0707c221 */ /* 0x000fe20000010100 */
[----:B------:R-:W-:Y:S01]  /*ddf0*/  HADD2.F32 R25, -RZ, R25.H1_H1 ;  /* 0x30000019ff197230 */ /* 0x000fe20000004100 */
[----:B------:R-:W-:Y:S01]  /*de00*/  FMUL.FTZ R24, R24, R11 ;  /* 0x0000000b18187220 */ /* 0x000fe20000410000 */
[----:B------:R-:W-:Y:S01]  /*de10*/  HADD2.F32 R11, -RZ, R27.H0_H0 ;  /* 0x2000001bff0b7230 */ /* 0x000fe20000004100 */
[----:B------:R-:W-:Y:S01]  /*de20*/  @!P4 FADD.FTZ R34, -R34, -RZ ;  /* 0x800000ff2222c221 */ /* 0x000fe20000010100 */
[----:B------:R-:W-:Y:S01]  /*de30*/  HADD2.F32 R26, -RZ, R26.H1_H1 ;  /* 0x3000001aff1a7230 */ /* 0x000fe20000004100 */
[----:B------:R-:W-:Y:S01]  /*de40*/  FMUL.FTZ R5, R8, R5 ;  /* 0x0000000508057220 */ /* 0x000fe20000410000 */
[----:B---3--:R-:W-:Y:S01]  /*de50*/  HADD2.F32 R8, -RZ, R16.H0_H0 ;  /* 0x20000010ff087230 */ /* 0x008fe20000004100 */
[----:B------:R-:W-:Y:S01]  /*de60*/  FMUL.FTZ R7, R4, R7 ;  /* 0x0000000704077220 */ /* 0x000fe20000410000 */
[----:B-----5:R-:W-:Y:S01]  /*de70*/  HADD2.F32 R4, -RZ, R28.H0_H0 ;  /* 0x2000001cff047230 */ /* 0x020fe20000004100 */
[----:B------:R-:W-:-:S02]  /*de80*/  @!P4 FADD.FTZ R6, -R6, -RZ ;  /* 0x800000ff0606c221 */ /* 0x000fc40000010100 */
[----:B------:R-:W-:Y:S01]  /*de90*/  @!P4 FADD.FTZ R35, -R35, -RZ ;  /* 0x800000ff2323c221 */ /* 0x000fe20000010100 */
[----:B------:R-:W-:Y:S01]  /*dea0*/  HADD2.F32 R27, -RZ, R16.H1_H1 ;  /* 0x30000010ff1b7230 */ /* 0x000fe20000004100 */
[----:B------:R-:W-:Y:S01]  /*deb0*/  FMUL.FTZ R25, R25, R34 ;  /* 0x0000002219197220 */ /* 0x000fe20000410000 */
[--C-:B------:R-:W-:Y:S01]  /*dec0*/  HADD2.F32 R16, -RZ, R17.reuse.H0_H0 ;  /* 0x20000011ff107230 */ /* 0x100fe20000004100 */
[----:B------:R-:W-:Y:S01]  /*ded0*/  FMUL.FTZ R6, R11, R6 ;  /* 0x000000060b067220 */ /* 0x000fe20000410000 */
[----:B------:R-:W-:Y:S01]  /*dee0*/  HADD2.F32 R34, -RZ, R17.H1_H1 ;  /* 0x30000011ff227230 */ /* 0x000fe20000004100 */
[----:B------:R-:W-:Y:S01]  /*def0*/  FMUL.FTZ R35, R26, R35 ;  /* 0x000000231a237220 */ /* 0x000fe20000410000 */
[----:B------:R-:W-:Y:S01]  /*df00*/  HADD2.F32 R11, -RZ, R28.H1_H1 ;  /* 0x3000001cff0b7230 */ /* 0x000fe20000004100 */
[----:B------:R-:W-:Y:S01]  /*df10*/  FFMA.FTZ R4, R4, R8, R37 ;  /* 0x0000000804047223 */ /* 0x000fe20000010025 */
[--C-:B------:R-:W-:Y:S02]  /*df20*/  HADD2.F32 R17, -RZ, R19.reuse.H0_H0 ;  /* 0x20000013ff117230 */ /* 0x100fe40000004100 */
[----:B------:R-:W-:-:S02]  /*df30*/  HADD2.F32 R36, -RZ, R19.H1_H1 ;  /* 0x30000013ff247230 */ /* 0x000fc40000004100 */
[----:B------:R-:W-:Y:S02]  /*df40*/  HADD2.F32 R26, -RZ, R29.H0_H0 ;  /* 0x2000001dff1a7230 */ /* 0x000fe40000004100 */
[----:B------:R-:W-:Y:S02]  /*df50*/  HADD2.F32 R28, -RZ, R18.H0_H0 ;  /* 0x20000012ff1c7230 */ /* 0x000fe40000004100 */
[----:B------:R-:W-:Y:S02]  /*df60*/  HADD2.F32 R8, -RZ, R30.H0_H0 ;  /* 0x2000001eff087230 */ /* 0x000fe40000004100 */
[----:B------:R-:W-:Y:S02]  /*df70*/  HADD2.F32 R19, -RZ, R31.H0_H0 ;  /* 0x2000001fff137230 */ /* 0x000fe40000004100 */
[----:B------:R-:W-:Y:S02]  /*df80*/  HADD2.F32 R18, -RZ, R18.H1_H1 ;  /* 0x30000012ff127230 */ /* 0x000fe40000004100 */
[----:B------:R-:W-:-:S02]  /*df90*/  HADD2.F32 R29, -RZ, R29.H1_H1 ;  /* 0x3000001dff1d7230 */ /* 0x000fc40000004100 */
[----:B------:R-:W-:Y:S02]  /*dfa0*/  HADD2.F32 R30, -RZ, R30.H1_H1 ;  /* 0x3000001eff1e7230 */ /* 0x000fe40000004100 */
[----:B------:R-:W-:Y:S01]  /*dfb0*/  HADD2.F32 R31, -RZ, R31.H1_H1 ;  /* 0x3000001fff1f7230 */ /* 0x000fe20000004100 */
[----:B------:R-:W-:Y:S02]  /*dfc0*/  FFMA.FTZ R11, R11, R27, R24 ;  /* 0x0000001b0b0b7223 */ /* 0x000fe40000010018 */
[----:B------:R-:W-:Y:S02]  /*dfd0*/  FFMA.FTZ R16, R26, R16, R39 ;  /* 0x000000101a107223 */ /* 0x000fe40000010027 */
[----:B------:R-:W-:Y:S02]  /*dfe0*/  FFMA.FTZ R25, R29, R34, R25 ;  /* 0x000000221d197223 */ /* 0x000fe40000010019 */
[----:B------:R-:W-:Y:S02]  /*dff0*/  FFMA.FTZ R5, R8, R28, R5 ;  /* 0x0000001c08057223 */ /* 0x000fe40000010005 */
[----:B------:R-:W-:-:S02]  /*e000*/  FFMA.FTZ R18, R30, R18, R35 ;  /* 0x000000121e127223 */ /* 0x000fc40000010023 */
[----:B------:R-:W-:Y:S02]  /*e010*/  FFMA.FTZ R6, R19, R17, R6 ;  /* 0x0000001113067223 */ /* 0x000fe40000010006 */
[----:B------:R-:W-:Y:S01]  /*e020*/  FFMA.FTZ R7, R31, R36, R7 ;  /* 0x000000241f077223 */ /* 0x000fe20000010007 */
[----:B------:R-:W-:Y:S02]  /*e030*/  F2FP.PACK_AB R28, R11, R4 ;  /* 0x000000040b1c723e */ /* 0x000fe400000000ff */
[----:B------:R-:W-:Y:S02]  /*e040*/  F2FP.PACK_AB R29, R25, R16 ;  /* 0x00000010191d723e */ /* 0x000fe400000000ff */
[----:B------:R-:W-:Y:S02]  /*e050*/  F2FP.PACK_AB R30, R18, R5 ;  /* 0x00000005121e723e */ /* 0x000fe400000000ff */
[----:B------:R-:W-:Y:S02]  /*e060*/  F2FP.PACK_AB R31, R7, R6 ;  /* 0x00000006071f723e */ /* 0x000fe400000000ff */
.L_x_967:
[----:B------:R-:W-:Y:S05]  /*e070*/  BSYNC B0 ;  /* 0x0000000000007941 */ /* 0x000fea0003800000 */
.L_x_966:
[----:B-----5:R4:W-:Y:S02]  /*e080*/  STS.128 [R205], R28 ;  /* 0x0000001ccd007388 */ /* 0x0209e40000000c00 */
.L_x_965:
[----:B------:R-:W-:Y:S05]  /*e090*/  BSYNC B1 ;  /* 0x0000000000017941 */ /* 0x000fea0003800000 */
.L_x_964:
[----:B------:R1:W-:Y:S01]  /*e0a0*/  @P1 STS.128 [R205+0x2000], RZ ;  /* 0x002000ffcd001388 */ /* 0x0003e20000000c00 */
[----:B------:R-:W-:Y:S01]  /*e0b0*/  BSSY B1, `(.L_x_968) ;  /* 0x0000058000017945 */ /* 0x000fe20003800000 */
[----:B------:R-:W-:Y:S05]  /*e0c0*/  @P1 BRA `(.L_x_969) ;  /* 0x0000056000001947 */ /* 0x000fea0003800000 */
[----:B----4-:R4:W5:Y:S01]  /*e0d0*/  LDG.E.128 R28, [R20.64+0x80] ;  /* 0x00008006141c7981 */ /* 0x010962000c1e1d00 */
        /* <DEDUP_REMOVED lines=15> */
[----:B--2---:R-:W2:Y:S01]  /*e1d0*/  LDG.E.128 R24, [R24.64+0x80] ;  /* 0x0000800618187981 */ /* 0x004ea2000c1e1d00 */
[----:B------:R-:W-:Y:S02]  /*e1e0*/  LEA.HI.X R7, R5, c[0x0][0x2b4], R4, 0x1, P2 ;  /* 0x0000ad0005077a11 */ /* 0x000fe400010f0c04 */
[----:B------:R-:W-:-:S04]  /*e1f0*/  IADD3 R11, P2, R17, R0, RZ ;  /* 0x00000000110b7210 */ /* 0x000fc80007f5e0ff */
[----:B---3--:R-:W3:Y:S01]  /*e200*/  LDG.E.128 R4, [R6.64+0x80] ;  /* 0x0000800606047981 */ /* 0x008ee2000c1e1d00 */
[----:B------:R-:W-:Y:S02]  /*e210*/  LEA.HI.X.SX32 R8, R17, R2, 0x1, P2 ;  /* 0x0000000211087211 */ /* 0x000fe400010f0eff */
[----:B------:R-:W-:-:S04]  /*e220*/  LEA R16, P2, R11, c[0x0][0x2a8], 0x1 ;  /* 0x0000aa000b107a11 */ /* 0x000fc800078408ff */
[----:B------:R-:W-:-:S06]  /*e230*/  LEA.HI.X R17, R11, c[0x0][0x2ac], R8, 0x1, P2 ;  /* 0x0000ab000b117a11 */ /* 0x000fcc00010f0c08 */
[----:B----4-:R-:W4:Y:S01]  /*e240*/  LDG.E.128 R16, [R16.64+0x80] ;  /* 0x0000800610107981 */ /* 0x010f22000c1e1d00 */
[----:B--2---:R-:W-:Y:S02]  /*e250*/  HADD2.F32 R37, -RZ, R24.H0_H0 ;  /* 0x20000018ff257230 */ /* 0x004fe40000004100 */
[----:B------:R-:W-:Y:S02]  /*e260*/  HADD2.F32 R39, -RZ, R25.H0_H0 ;  /* 0x20000019ff277230 */ /* 0x000fe40000004100 */
[--C-:B---3--:R-:W-:Y:S02]  /*e270*/  HADD2.F32 R8, -RZ, R4.reuse.H0_H0 ;  /* 0x20000004ff087230 */ /* 0x108fe40000004100 */
        /* <DEDUP_REMOVED lines=23> */
[----:B----4-:R-:W-:Y:S01]  /*e3f0*/  HADD2.F32 R8, -RZ, R16.H0_H0 ;  /* 0x20000010ff087230 */ /* 0x010fe20000004100 */
        /* <DEDUP_REMOVED lines=33> */
.L_x_971:
[----:B------:R-:W-:Y:S05]  /*e610*/  BSYNC B0 ;  /* 0x0000000000007941 */ /* 0x000fea0003800000 */
.L_x_970:
[----:B-----5:R1:W-:Y:S02]  /*e620*/  STS.128 [R205+0x2000], R28 ;  /* 0x0020001ccd007388 */ /* 0x0203e40000000c00 */
.L_x_969:
[----:B------:R-:W-:Y:S05]  /*e630*/  BSYNC B1 ;  /* 0x0000000000017941 */ /* 0x000fea0003800000 */
.L_x_968:
[----:B------:R1:W-:Y:S01]  /*e640*/  @P0 STS.128 [R205+0x4000], RZ ;  /* 0x004000ffcd000388 */ /* 0x0003e20000000c00 */
[----:B------:R-:W-:Y:S05]  /*e650*/  @P0 BRA `(.L_x_963) ;  /* 0x0000056000000947 */ /* 0x000fea0003800000 */
[----:B-1--4-:R1:W5:Y:S01]  /*e660*/  LDG.E.128 R28, [R20.64+0x100] ;  /* 0x00010006141c7981 */ /* 0x012362000c1e1d00 */
        /* <DEDUP_REMOVED lines=15> */
[----:B------:R-:W4:Y:S01]  /*e760*/  LDG.E.128 R24, [R24.64+0x100] ;  /* 0x0001000618187981 */ /* 0x000f22000c1e1d00 */
[----:B------:R-:W-:Y:S02]  /*e770*/  LEA.HI.X R7, R5, c[0x0][0x2b4], R4, 0x1, P2 ;  /* 0x0000ad0005077a11 */ /* 0x000fe400010f0c04 */
[----:B------:R-:W-:-:S04]  /*e780*/  IADD3 R8, P2, R11, R0, RZ ;  /* 0x000000000b087210 */ /* 0x000fc80007f5e0ff */
[----:B--2---:R-:W2:Y:S01]  /*e790*/  LDG.E.128 R4, [R6.64+0x100] ;  /* 0x0001000606047981 */ /* 0x004ea2000c1e1d00 */
[----:B------:R-:W-:Y:S02]  /*e7a0*/  LEA.HI.X.SX32 R11, R11, R2, 0x1, P2 ;  /* 0x000000020b0b7211 */ /* 0x000fe400010f0eff */
[----:B------:R-:W-:-:S04]  /*e7b0*/  LEA R16, P2, R8, c[0x0][0x2a8], 0x1 ;  /* 0x0000aa0008107a11 */ /* 0x000fc800078408ff */
[----:B------:R-:W-:-:S06]  /*e7c0*/  LEA.HI.X R17, R8, c[0x0][0x2ac], R11, 0x1, P2 ;  /* 0x0000ab0008117a11 */ /* 0x000fcc00010f0c0b */
[----:B---3--:R-:W3:Y:S01]  /*e7d0*/  LDG.E.128 R16, [R16.64+0x100] ;  /* 0x0001000610107981 */ /* 0x008ee2000c1e1d00 */
[----:B----4-:R-:W-:Y:S02]  /*e7e0*/  HADD2.F32 R35, -RZ, R24.H0_H0 ;  /* 0x20000018ff237230 */ /* 0x010fe40000004100 */
[----:B------:R-:W-:Y:S02]  /*e7f0*/  HADD2.F32 R37, -RZ, R25.H0_H0 ;  /* 0x20000019ff257230 */ /* 0x000fe40000004100 */
[--C-:B--2---:R-:W-:Y:S02]  /*e800*/  HADD2.F32 R8, -RZ, R4.reuse.H0_H0 ;  /* 0x20000004ff087230 */ /* 0x104fe40000004100 */
[----:B------:R-:W-:Y:S02]  /*e810*/  HADD2.F32 R11, -RZ, R4.H1_H1 ;  /* 0x30000004ff0b7230 */ /* 0x000fe40000004100 */
[--C-:B------:R-:W-:Y:S02]  /*e820*/  HADD2.F32 R4, -RZ, R5.reuse.H0_H0 ;  /* 0x20000005ff047230 */ /* 0x100fe40000004100 */
[----:B-1----:R-:W-:Y:S01]  /*e830*/  HADD2.F32 R20, -RZ, R5.H1_H1 ;  /* 0x30000005ff147230 */ /* 0x002fe20000004100 */
        /* <DEDUP_REMOVED lines=11> */
[--C-:B------:R-:W-:Y:S01]  /*e8f0*/  HADD2.F32 R4, -RZ, R27.reuse.H1_H1 ;  /* 0x3000001bff047230 */ /* 0x100fe20000004100 */
        /* <DEDUP_REMOVED lines=12> */
[----:B------:R-:W-:Y:S02]  /*e9c0*/  @!P4 FADD.FTZ R20, -R20, -RZ ;  /* 0x800000ff1414c221 */ /* 0x000fe40000010100 */
[----:B------:R-:W-:Y:S01]  /*e9d0*/  FMUL.FTZ R21, R26, R21 ;  /* 0x000000151a157220 */ /* 0x000fe20000410000 */
[----:B------:R-:W-:Y:S01]  /*e9e0*/  HADD2.F32 R26, -RZ, R16.H1_H1 ;  /* 0x30000010ff1a7230 */ /* 0x000fe20000004100 */
[----:B------:R-:W-:Y:S01]  /*e9f0*/  FMUL.FTZ R6, R11, R6 ;  /* 0x000000060b067220 */ /* 0x000fe20000410000 */
[--C-:B------:R-:W-:Y:S01]  /*ea00*/  HADD2.F32 R16, -RZ, R17.reuse.H0_H0 ;  /* 0x20000011ff107230 */ /* 0x100fe20000004100 */
[----:B------:R-:W-:Y:S01]  /*ea10*/  FMUL.FTZ R25, R25, R20 ;  /* 0x0000001419197220 */ /* 0x000fe20000410000 */
[----:B------:R-:W-:Y:S01]  /*ea20*/  HADD2.F32 R34, -RZ, R17.H1_H1 ;  /* 0x30000011ff227230 */ /* 0x000fe20000004100 */
[----:B------:R-:W-:Y:S01]  /*ea30*/  FFMA.FTZ R4, R4, R8, R35 ;  /* 0x0000000804047223 */ /* 0x000fe20000010023 */
[----:B------:R-:W-:Y:S02]  /*ea40*/  HADD2.F32 R11, -RZ, R28.H1_H1 ;  /* 0x3000001cff0b7230 */ /* 0x000fe40000004100 */
[----:B------:R-:W-:-:S02]  /*ea50*/  HADD2.F32 R17, -RZ, R19.H0_H0 ;  /* 0x20000013ff117230 */ /* 0x000fc40000004100 */
[----:B------:R-:W-:Y:S02]  /*ea60*/  HADD2.F32 R36, -RZ, R19.H1_H1 ;  /* 0x30000013ff247230 */ /* 0x000fe40000004100 */
[----:B------:R-:W-:Y:S02]  /*ea70*/  HADD2.F32 R20, -RZ, R29.H0_H0 ;  /* 0x2000001dff147230 */ /* 0x000fe40000004100 */
[----:B------:R-:W-:Y:S02]  /*ea80*/  HADD2.F32 R28, -RZ, R18.H0_H0 ;  /* 0x20000012ff1c7230 */ /* 0x000fe40000004100 */
[----:B------:R-:W-:Y:S02]  /*ea90*/  HADD2.F32 R8, -RZ, R30.H0_H0 ;  /* 0x2000001eff087230 */ /* 0x000fe40000004100 */
[----:B------:R-:W-:Y:S02]  /*eaa0*/  HADD2.F32 R19, -RZ, R31.H0_H0 ;  /* 0x2000001fff137230 */ /* 0x000fe40000004100 */
[----:B------:R-:W-:-:S02]  /*eab0*/  HADD2.F32 R18, -RZ, R18.H1_H1 ;  /* 0x30000012ff127230 */ /* 0x000fc40000004100 */
[----:B------:R-:W-:Y:S02]  /*eac0*/  HADD2.F32 R29, -RZ, R29.H1_H1 ;  /* 0x3000001dff1d7230 */ /* 0x000fe40000004100 */
[----:B------:R-:W-:Y:S02]  /*ead0*/  HADD2.F32 R30, -RZ, R30.H1_H1 ;  /* 0x3000001eff1e7230 */ /* 0x000fe40000004100 */
[----:B------:R-:W-:Y:S01]  /*eae0*/  HADD2.F32 R31, -RZ, R31.H1_H1 ;  /* 0x3000001fff1f7230 */ /* 0x000fe20000004100 */
[----:B------:R-:W-:Y:S02]  /*eaf0*/  FFMA.FTZ R11, R11, R26, R24 ;  /* 0x0000001a0b0b7223 */ /* 0x000fe40000010018 */
[----:B------:R-:W-:Y:S02]  /*eb00*/  FFMA.FTZ R16, R20, R16, R37 ;  /* 0x0000001014107223 */ /* 0x000fe40000010025 */
[----:B------:R-:W-:Y:S02]  /*eb10*/  FFMA.FTZ R25, R29, R34, R25 ;  /* 0x000000221d197223 */ /* 0x000fe40000010019 */
[----:B------:R-:W-:-:S02]  /*eb20*/  FFMA.FTZ R5, R8, R28, R5 ;  /* 0x0000001c08057223 */ /* 0x000fc40000010005 */
[----:B------:R-:W-:Y:S02]  /*eb30*/  FFMA.FTZ R18, R30, R18, R21 ;  /* 0x000000121e127223 */ /* 0x000fe40000010015 */
[----:B------:R-:W-:Y:S02]  /*eb40*/  FFMA.FTZ R6, R19, R17, R6 ;  /* 0x0000001113067223 */ /* 0x000fe40000010006 */
[----:B------:R-:W-:Y:S01]  /*eb50*/  FFMA.FTZ R7, R31, R36, R7 ;  /* 0x000000241f077223 */ /* 0x000fe20000010007 */
[----:B------:R-:W-:Y:S02]  /*eb60*/  F2FP.PACK_AB R28, R11, R4 ;  /* 0x000000040b1c723e */ /* 0x000fe400000000ff */
[----:B------:R-:W-:Y:S02]  /*eb70*/  F2FP.PACK_AB R29, R25, R16 ;  /* 0x00000010191d723e */ /* 0x000fe400000000ff */
[----:B------:R-:W-:Y:S02]  /*eb80*/  F2FP.PACK_AB R30, R18, R5 ;  /* 0x00000005121e723e */ /* 0x000fe400000000ff */
[----:B------:R-:W-:-:S02]  /*eb90*/  F2FP.PACK_AB R31, R7, R6 ;  /* 0x00000006071f723e */ /* 0x000fc400000000ff */
.L_x_973:
[----:B------:R-:W-:Y:S05]  /*eba0*/  BSYNC B0 ;  /* 0x0000000000007941 */ /* 0x000fea0003800000 */
.L_x_972:
[----:B-----5:R4:W-:Y:S02]  /*ebb0*/  STS.128 [R205+0x4000], R28 ;  /* 0x0040001ccd007388 */ /* 0x0209e40000000c00 */
.L_x_963:
[----:B------:R-:W-:Y:S05]  /*ebc0*/  BSYNC B2 ;  /* 0x0000000000027941 */ /* 0x000fea0003800000 */
.L_x_962:
[----:B-12-4-:R-:W-:Y:S01]  /*ebd0*/  IADD3 R20, R156, 0x10, RZ ;  /* 0x000000109c147810 */ /* 0x016fe20007ffe0ff */
[----:B------:R-:W-:Y:S03]  /*ebe0*/  BSSY B2, `(.L_x_974) ;  /* 0x0000119000027945 */ /* 0x000fe60003800000 */
[----:B------:R-:W-:-:S04]  /*ebf0*/  ISETP.GE.AND P2, PT, R20, R3, PT ;  /* 0x000000031400720c */ /* 0x000fc80003f46270 */
[----:B------:R-:W-:-:S13]  /*ec00*/  ISETP.LT.OR P2, PT, R129, -0x87, P2 ;  /* 0xffffff798100780c */ /* 0x000fda0001741670 */
[----:B------:R-:W-:Y:S05]  /*ec10*/  @P2 BRA `(.L_x_975) ;  /* 0x0000115000002947 */ /* 0x000fea0003800000 */
[----:B------:R-:W-:Y:S01]  /*ec20*/  ISETP.GE.AND P2, PT, R12, c[0x0][0x220], PT ;  /* 0x000088000c007a0c */ /* 0x000fe20003f46270 */
[----:B------:R-:W-:-:S12]  /*ec30*/  BSSY B1, `(.L_x_976) ;  /* 0x000005b000017945 */ /* 0x000fd80003800000 */
[----:B------:R1:W-:Y:S01]  /*ec40*/  @P2 STS.128 [R205+0x800], RZ ;  /* 0x000800ffcd002388 */ /* 0x0003e20000000c00 */
        /* <DEDUP_REMOVED lines=8> */
[C---:B------:R-:W-:Y:S02]  /*ecd0*/  IADD3 R11, P4, R147.reuse, R0, RZ ;  /* 0x00000000930b7210 */ /* 0x040fe40007f9e0ff */
[----:B------:R-:W-:Y:S02]  /*ece0*/  MOV R16, RZ ;  /* 0x000000ff00107202 */ /* 0x000fe40000000f00 */
[----:B------:R-:W-:-:S03]  /*ecf0*/  LEA.HI.X.SX32 R8, R147, R2, 0x1, P4 ;  /* 0x0000000293087211 */ /* 0x000fc600020f0eff */
[----:B------:R-:W-:-:S04]  /*ed00*/  @P2 SHF.R.S32.HI R149, RZ, 0x1, R148 ;  /* 0x00000001ff952819 */ /* 0x000fc80000011494 */
[C---:B------:R-:W-:Y:S02]  /*ed10*/  @P2 IADD3 R4, -R149.reuse, RZ, RZ ;  /* 0x000000ff95042210 */ /* 0x040fe40007ffe1ff */
[C---:B------:R-:W-:Y:S02]  /*ed20*/  @P2 IADD3 R7, -R149.reuse, RZ, RZ ;  /* 0x000000ff95072210 */ /* 0x040fe40007ffe1ff */
[C---:B------:R-:W-:Y:S02]  /*ed30*/  IADD3 R5, P4, R4.reuse, R11, RZ ;  /* 0x0000000b04057210 */ /* 0x040fe40007f9e0ff */
        /* <DEDUP_REMOVED lines=24> */
[----:B------:R-:W-:Y:S01]  /*eec0*/  @!P2 FADD.FTZ R11, -R11, -RZ ;  /* 0x800000ff0b0ba221 */ /* 0x000fe20000010100 */
[----:B------:R-:W-:Y:S01]  /*eed0*/  HADD2.F32 R24, -RZ, R24.H1_H1 ;  /* 0x30000018ff187230 */ /* 0x000fe20000004100 */
[----:B------:R-:W-:Y:S01]  /*eee0*/  FMUL.FTZ R35, R35, R8 ;  /* 0x0000000823237220 */ /* 0x000fe20000410000 */
[----:B------:R-:W-:Y:S01]  /*eef0*/  HADD2.F32 R36, -RZ, R25.H1_H1 ;  /* 0x30000019ff247230 */ /* 0x000fe20000004100 */
[----:B------:R-:W-:Y:S01]  /*ef00*/  FMUL.FTZ R37, R37, R4 ;  /* 0x0000000425257220 */ /* 0x000fe20000410000 */
[----:B------:R-:W-:Y:S01]  /*ef10*/  HADD2.F32 R8, -RZ, R26.H0_H0 ;  /* 0x2000001aff087230 */ /* 0x000fe20000004100 */
[----:B------:R-:W-:Y:S01]  /*ef20*/  @!P2 FADD.FTZ R21, -R21, -RZ ;  /* 0x800000ff1515a221 */ /* 0x000fe20000010100 */
[----:B------:R-:W-:Y:S01]  /*ef30*/  HADD2.F32 R4, -RZ, R27.H1_H1 ;  /* 0x3000001bff047230 */ /* 0x000fe20000004100 */
[----:B------:R-:W-:-:S02]  /*ef40*/  @!P2 FADD.FTZ R5, -R5, -RZ ;  /* 0x800000ff0505a221 */ /* 0x000fc40000010100 */
[----:B------:R-:W-:Y:S02]  /*ef50*/  @!P2 FADD.FTZ R7, -R7, -RZ ;  /* 0x800000ff0707a221 */ /* 0x000fe40000010100 */
[----:B------:R-:W-:Y:S01]  /*ef60*/  FMUL.FTZ R24, R24, R11 ;  /* 0x0000000b18187220 */ /* 0x000fe20000410000 */
[----:B------:R-:W-:Y:S01]  /*ef70*/  HADD2.F32 R11, -RZ, R27.H0_H0 ;  /* 0x2000001bff0b7230 */ /* 0x000fe20000004100 */
[----:B------:R-:W-:Y:S01]  /*ef80*/  FMUL.FTZ R36, R36, R21 ;  /* 0x0000001524247220 */ /* 0x000fe20000410000 */
[----:B------:R-:W-:Y:S01]  /*ef90*/  HADD2.F32 R21, -RZ, R26.H1_H1 ;  /* 0x3000001aff157230 */ /* 0x000fe20000004100 */
[----:B------:R-:W-:Y:S02]  /*efa0*/  @!P2 FADD.FTZ R6, -R6, -RZ ;  /* 0x800000ff0606a221 */ /* 0x000fe40000010100 */
[----:B------:R-:W-:Y:S01]  /*efb0*/  FMUL.FTZ R5, R8, R5 ;  /* 0x0000000508057220 */ /* 0x000fe20000410000 */
[----:B---3--:R-:W-:Y:S01]  /*efc0*/  HADD2.F32 R8, -RZ, R16.H0_H0 ;  /* 0x20000010ff087230 */ /* 0x008fe20000004100 */
[----:B------:R-:W-:Y:S01]  /*efd0*/  FMUL.FTZ R7, R4, R7 ;  /* 0x0000000704077220 */ /* 0x000fe20000410000 */
[----:B-----5:R-:W-:Y:S01]  /*efe0*/  HADD2.F32 R4, -RZ, R28.H0_H0 ;  /* 0x2000001cff047230 */ /* 0x020fe20000004100 */
[----:B------:R-:W-:-:S02]  /*eff0*/  @!P2 FADD.FTZ R34, -R34, -RZ ;  /* 0x800000ff2222a221 */ /* 0x000fc40000010100 */
[----:B------:R-:W-:Y:S01]  /*f000*/  FMUL.FTZ R6, R11, R6 ;  /* 0x000000060b067220 */ /* 0x000fe20000410000 */
[----:B------:R-:W-:Y:S01]  /*f010*/  HADD2.F32 R11, -RZ, R28.H1_H1 ;  /* 0x3000001cff0b7230 */ /* 0x000fe20000004100 */
[----:B------:R-:W-:Y:S01]  /*f020*/  FMUL.FTZ R34, R21, R34 ;  /* 0x0000002215227220 */ /* 0x000fe20000410000 */
[--C-:B------:R-:W-:Y:S01]  /*f030*/  HADD2.F32 R28, -RZ, R18.reuse.H0_H0 ;  /* 0x20000012ff1c7230 */ /* 0x100fe20000004100 */
[----:B------:R-:W-:Y:S01]  /*f040*/  FFMA.FTZ R4, R4, R8, R35 ;  /* 0x0000000804047223 */ /* 0x000fe20000010023 */
[----:B------:R-:W-:Y:S02]  /*f050*/  HADD2.F32 R27, -RZ, R18.H1_H1 ;  /* 0x30000012ff1b7230 */ /* 0x000fe40000004100 */
[----:B------:R-:W-:Y:S02]  /*f060*/  HADD2.F32 R21, -RZ, R16.H1_H1 ;  /* 0x30000010ff157230 */ /* 0x000fe40000004100 */
        /* <DEDUP_REMOVED lines=21> */
.L_x_979:
[----:B------:R-:W-:Y:S05]  /*f1c0*/  BSYNC B0 ;  /* 0x0000000000007941 */ /* 0x000fea0003800000 */
.L_x_978:
[----:B-----5:R4:W-:Y:S02]  /*f1d0*/  STS.128 [R205+0x800], R28 ;  /* 0x0008001ccd007388 */ /* 0x0209e40000000c00 */
.L_x_977:
[----:B------:R-:W-:Y:S05]  /*f1e0*/  BSYNC B1 ;  /* 0x0000000000017941 */ /* 0x000fea0003800000 */
.L_x_976:
        /* <DEDUP_REMOVED lines=9> */
[----:B------:R-:W-:Y:S02]  /*f280*/  IADD3 R5, R147, 0x40, RZ ;  /* 0x0000004093057810 */ /* 0x000fe40007ffe0ff */
[----:B------:R-:W-:Y:S02]  /*f290*/  MOV R4, RZ ;  /* 0x000000ff00047202 */ /* 0x000fe40000000f00 */
[----:B------:R-:W-:Y:S02]  /*f2a0*/  IADD3 R11, P4, R5, R0, RZ ;  /* 0x00000000050b7210 */ /* 0x000fe40007f9e0ff */
[----:B------:R-:W-:-:S02]  /*f2b0*/  MOV R16, RZ ;  /* 0x000000ff00107202 */ /* 0x000fc40000000f00 */
[----:B------:R-:W-:Y:S02]  /*f2c0*/  LEA.HI.X.SX32 R8, R5, R2, 0x1, P4 ;  /* 0x0000000205087211 */ /* 0x000fe400020f0eff */
        /* <DEDUP_REMOVED lines=8> */
[----:B--2---:R-:W2:Y:S01]  /*f350*/  LDG.E.128 R24, [R24.64+0x80] ;  /* 0x0000800618187981 */ /* 0x004ea2000c1e1d00 */
[----:B------:R-:W-:Y:S02]  /*f360*/  LEA.HI.X R7, R5, c[0x0][0x2b4], R4, 0x1, P4 ;  /* 0x0000ad0005077a11 */ /* 0x000fe400020f0c04 */
[----:B------:R-:W-:-:S04]  /*f370*/  IADD3 R11, P4, R16, R11, RZ ;  /* 0x0000000b100b7210 */ /* 0x000fc80007f9e0ff */
[----:B---3--:R-:W3:Y:S01]  /*f380*/  LDG.E.128 R4, [R6.64] ;  /* 0x0000000606047981 */ /* 0x008ee2000c1e1d00 */
[----:B------:R-:W-:Y:S02]  /*f390*/  LEA.HI.X.SX32 R8, R16, R8, 0x1, P4 ;  /* 0x0000000810087211 */ /* 0x000fe400020f0eff */
[----:B------:R-:W-:-:S04]  /*f3a0*/  LEA R16, P4, R11, c[0x0][0x2a8], 0x1 ;  /* 0x0000aa000b107a11 */ /* 0x000fc800078808ff */
[----:B------:R-:W-:-:S06]  /*f3b0*/  LEA.HI.X R17, R11, c[0x0][0x2ac], R8, 0x1, P4 ;  /* 0x0000ab000b117a11 */ /* 0x000fcc00020f0c08 */
[----:B----4-:R-:W4:Y:S01]  /*f3c0*/  LDG.E.128 R16, [R16.64] ;  /* 0x0000000610107981 */ /* 0x010f22000c1e1d00 */
        /* <DEDUP_REMOVED lines=28> */
[----:B----4-:R-:W-:Y:S01]  /*f590*/  HADD2.F32 R8, -RZ, R16.H0_H0 ;  /* 0x20000010ff087230 */ /* 0x010fe20000004100 */
        /* <DEDUP_REMOVED lines=31> */
.L_x_983:
[----:B------:R-:W-:Y:S05]  /*f790*/  BSYNC B0 ;  /* 0x0000000000007941 */ /* 0x000fea0003800000 */
.L_x_982:
[----:B-----5:R1:W-:Y:S02]  /*f7a0*/  STS.128 [R205+0x2800], R28 ;  /* 0x0028001ccd007388 */ /* 0x0203e40000000c00 */
.L_x_981:
[----:B------:R-:W-:Y:S05]  /*f7b0*/  BSYNC B1 ;  /* 0x0000000000017941 */ /* 0x000fea0003800000 */
.L_x_980:
[----:B------:R1:W-:Y:S01]  /*f7c0*/  @P0 STS.128 [R205+0x4800], RZ ;  /* 0x004800ffcd000388 */ /* 0x0003e20000000c00 */
[----:B------:R-:W-:Y:S05]  /*f7d0*/  @P0 BRA `(.L_x_975) ;  /* 0x0000059000000947 */ /* 0x000fea0003800000 */
[----:B------:R1:W5:Y:S01]  /*f7e0*/  LDG.E.128 R24, [R32.64+0x100] ;  /* 0x0001000620187981 */ /* 0x000362000c1e1d00 */
        /* <DEDUP_REMOVED lines=15> */
[----:B-1--4-:R-:W-:Y:S01]  /*f8e0*/  IMAD.WIDE R28, R5, 0x2, R32 ;  /* 0x00000002051c7825 */ /* 0x012fe200078e0220 */
[----:B------:R-:W-:Y:S02]  /*f8f0*/  LEA.HI.X.SX32 R4, R4, R11, 0x1, P4 ;  /* 0x0000000b04047211 */ /* 0x000fe400020f0eff */
[----:B------:R-:W-:-:S03]  /*f900*/  LEA R6, P4, R7, c[0x0][0x2b0], 0x1 ;  /* 0x0000ac0007067a11 */ /* 0x000fc600078808ff */
[----:B------:R-:W4:Y:S01]  /*f910*/  LDG.E.128 R28, [R28.64+0x100] ;  /* 0x000100061c1c7981 */ /* 0x000f22000c1e1d00 */
        /* <DEDUP_REMOVED lines=22> */
[----:B------:R-:W-:Y:S01]  /*fa80*/  HADD2.F32 R34, -RZ, R29.H1_H1 ;  /* 0x3000001dff227230 */ /* 0x000fe20000004100 */
[----:B------:R-:W-:Y:S01]  /*fa90*/  @!P2 FADD.FTZ R11, -R11, -RZ ;  /* 0x800000ff0b0ba221 */ /* 0x000fe20000010100 */
        /* <DEDUP_REMOVED lines=9> */
[----:B------:R-:W-:Y:S01]  /*fb30*/  FMUL.FTZ R5, R8, R5 ;  /* 0x0000000508057220 */ /* 0x000fe20000410000 */
[----:B---3--:R-:W-:Y:S01]  /*fb40*/  HADD2.F32 R8, -RZ, R16.H0_H0 ;  /* 0x20000010ff087230 */ /* 0x008fe20000004100 */
[----:B------:R-:W-:Y:S01]  /*fb50*/  FMUL.FTZ R7, R4, R7 ;  /* 0x0000000704077220 */ /* 0x000fe20000410000 */
[----:B-----5:R-:W-:Y:S01]  /*fb60*/  HADD2.F32 R4, -RZ, R24.H0_H0 ;  /* 0x20000018ff047230 */ /* 0x020fe20000004100 */
[----:B------:R-:W-:-:S02]  /*fb70*/  @!P2 FADD.FTZ R32, -R32, -RZ ;  /* 0x800000ff2020a221 */ /* 0x000fc40000010100 */
[----:B------:R-:W-:Y:S01]  /*fb80*/  @!P2 FADD.FTZ R6, -R6, -RZ ;  /* 0x800000ff0606a221 */ /* 0x000fe20000010100 */
[--C-:B------:R-:W-:Y:S01]  /*fb90*/  HADD2.F32 R30, -RZ, R18.reuse.H0_H0 ;  /* 0x20000012ff1e7230 */ /* 0x100fe20000004100 */
[----:B------:R-:W-:Y:S01]  /*fba0*/  FMUL.FTZ R32, R21, R32 ;  /* 0x0000002015207220 */ /* 0x000fe20000410000 */
[----:B------:R-:W-:Y:S01]  /*fbb0*/  HADD2.F32 R31, -RZ, R18.H1_H1 ;  /* 0x30000012ff1f7230 */ /* 0x000fe20000004100 */
[----:B------:R-:W-:Y:S01]  /*fbc0*/  FMUL.FTZ R6, R11, R6 ;  /* 0x000000060b067220 */ /* 0x000fe20000410000 */
[----:B------:R-:W-:Y:S01]  /*fbd0*/  HADD2.F32 R11, -RZ, R24.H1_H1 ;  /* 0x30000018ff0b7230 */ /* 0x000fe20000004100 */
[----:B------:R-:W-:Y:S01]  /*fbe0*/  FFMA.FTZ R4, R4, R8, R33 ;  /* 0x0000000804047223 */ /* 0x000fe20000010021 */
        /* <DEDUP_REMOVED lines=22> */
.L_x_985:
[----:B------:R-:W-:Y:S05]  /*fd50*/  BSYNC B0 ;  /* 0x0000000000007941 */ /* 0x000fea0003800000 */
.L_x_984:
[----:B-----5:R1:W-:Y:S02]  /*fd60*/  STS.128 [R205+0x4800], R24 ;  /* 0x00480018cd007388 */ /* 0x0203e40000000c00 */
.L_x_975:
[----:B------:R-:W-:Y:S05]  /*fd70*/  BSYNC B2 ;  /* 0x0000000000027941 */ /* 0x000fea0003800000 */
.L_x_974:
[----:B-1----:R-:W-:Y:S01]  /*fd80*/  IADD3 R24, R156, 0x20, RZ ;  /* 0x000000209c187810 */ /* 0x002fe20007ffe0ff */
        /* <DEDUP_REMOVED lines=8> */
[----:B--2-4-:R2:W5:Y:S01]  /*fe10*/  LDG.E.128 R32, [R14.64] ;  /* 0x000000060e207981 */ /* 0x014562000c1e1d00 */
        /* <DEDUP_REMOVED lines=8> */
[C---:B------:R-:W-:Y:S02]  /*fea0*/  SHF.L.U32 R5, R149.reuse, 0x5, RZ ;  /* 0x0000000595057819 */ /* 0x040fe400000006ff */
[----:B------:R-:W-:Y:S02]  /*feb0*/  @P2 IADD3 R4, -R149, RZ, RZ ;  /* 0x000000ff95042210 */ /* 0x000fe40007ffe1ff */
[----:B------:R-:W-:Y:S02]  /*fec0*/  IADD3 R11, P4, R5, R0, RZ ;  /* 0x00000000050b7210 */ /* 0x000fe40007f9e0ff */
[----:B------:R-:W-:Y:S02]  /*fed0*/  @P2 IADD3 R7, -R149, RZ, RZ ;  /* 0x000000ff95072210 */ /* 0x000fe40007ffe1ff */
[----:B------:R-:W-:Y:S02]  /*fee0*/  LEA.HI.X.SX32 R8, R5, R2, 0x1, P4 ;  /* 0x0000000205087211 */ /* 0x000fe400020f0eff */
[----:B------:R-:W-:Y:S01]  /*fef0*/  IADD3 R5, P4, R4, R11, RZ ;  /* 0x0000000b04057210 */ /* 0x000fe20007f9e0ff */
[----:B------:R-:W-:Y:S01]  /*ff00*/  IMAD.WIDE R28, R7, 0x2, R14 ;  /* 0x00000002071c7825 */ /* 0x000fe200078e020e */
[----:B------:R-:W-:-:S02]  /*ff10*/  @P2 IADD3 R16, -R149, RZ, RZ ;  /* 0x000000ff95102210 */ /* 0x000fc40007ffe1ff */
[----:B------:R-:W-:Y:S02]  /*ff20*/  LEA.HI.X.SX32 R4, R4, R8, 0x1, P4 ;  /* 0x0000000804047211 */ /* 0x000fe400020f0eff */
[C---:B------:R-:W-:Y:S01]  /*ff30*/  LEA R6, P4, R5.reuse, c[0x0][0x2b0], 0x1 ;  /* 0x0000ac0005067a11 */ /* 0x040fe200078808ff */
[----:B------:R-:W4:Y:S03]  /*ff40*/  LDG.E.128 R28, [R28.64] ;  /* 0x000000061c1c7981 */ /* 0x000f26000c1e1d00 */
        /* <DEDUP_REMOVED lines=30> */
[----:B------:R-:W-:Y:S01]  /*10130*/  FMUL.FTZ R5, R8, R5 ;  /* 0x0000000508057220 */ /* 0x000fe20000410000 */
[----:B------:R-:W-:Y:S01]  /*10140*/  HADD2.F32 R30, -RZ, R30.H1_H1 ;  /* 0x3000001eff1e7230 */ /* 0x000fe20000004100 */
[----:B------:R-:W-:Y:S01]  /*10150*/  FMUL.FTZ R7, R4, R7 ;  /* 0x0000000704077220 */ /* 0x000fe20000410000 */
[----:B-----5:R-:W-:Y:S01]  /*10160*/  HADD2.F32 R4, -RZ, R32.H0_H0 ;  /* 0x20000020ff047230 */ /* 0x020fe20000004100 */
[----:B------:R-:W-:Y:S01]  /*10170*/  @!P2 FADD.FTZ R21, -R21, -RZ ;  /* 0x800000ff1515a221 */ /* 0x000fe20000010100 */
[----:B---3--:R-:W-:Y:S01]  /*10180*/  HADD2.F32 R8, -RZ, R16.H0_H0 ;  /* 0x20000010ff087230 */ /* 0x008fe20000004100 */
[----:B------:R-:W-:-:S02]  /*10190*/  @!P2 FADD.FTZ R6, -R6, -RZ ;  /* 0x800000ff0606a221 */ /* 0x000fc40000010100 */
[----:B------:R-:W-:Y:S01]  /*101a0*/  @!P2 FADD.FTZ R25, -R25, -RZ ;  /* 0x800000ff1919a221 */ /* 0x000fe20000010100 */
[--C-:B------:R-:W-:Y:S01]  /*101b0*/  HADD2.F32 R29, -RZ, R19.reuse.H0_H0 ;  /* 0x20000013ff1d7230 */ /* 0x100fe20000004100 */
[----:B------:R-:W-:Y:S01]  /*101c0*/  FMUL.FTZ R26, R26, R21 ;  /* 0x000000151a1a7220 */ /* 0x000fe20000410000 */
[----:B------:R-:W-:Y:S01]  /*101d0*/  HADD2.F32 R21, -RZ, R16.H1_H1 ;  /* 0x30000010ff157230 */ /* 0x000fe20000004100 */
[----:B------:R-:W-:Y:S01]  /*101e0*/  FMUL.FTZ R6, R11, R6 ;  /* 0x000000060b067220 */ /* 0x000fe20000410000 */
[----:B------:R-:W-:Y:S01]  /*101f0*/  HADD2.F32 R11, -RZ, R32.H1_H1 ;  /* 0x30000020ff0b7230 */ /* 0x000fe20000004100 */
[----:B------:R-:W-:Y:S01]  /*10200*/  FMUL.FTZ R25, R30, R25 ;  /* 0x000000191e197220 */ /* 0x000fe20000410000 */
[----:B------:R-:W-:Y:S01]  /*10210*/  HADD2.F32 R36, -RZ, R19.H1_H1 ;  /* 0x30000013ff247230 */ /* 0x000fe20000004100 */
[----:B------:R-:W-:Y:S01]  /*10220*/  FFMA.FTZ R4, R4, R8, R27 ;  /* 0x0000000804047223 */ /* 0x000fe2000001001b */
[----:B------:R-:W-:Y:S02]  /*10230*/  HADD2.F32 R30, -RZ, R33.H0_H0 ;  /* 0x20000021ff1e7230 */ /* 0x000fe40000004100 */
[----:B------:R-:W-:-:S02]  /*10240*/  HADD2.F32 R16, -RZ, R17.H0_H0 ;  /* 0x20000011ff107230 */ /* 0x000fc40000004100 */
[----:B------:R-:W-:Y:S02]  /*10250*/  HADD2.F32 R32, -RZ, R18.H0_H0 ;  /* 0x20000012ff207230 */ /* 0x000fe40000004100 */
[----:B------:R-:W-:Y:S02]  /*10260*/  HADD2.F32 R8, -RZ, R34.H0_H0 ;  /* 0x20000022ff087230 */ /* 0x000fe40000004100 */
[----:B------:R-:W-:Y:S02]  /*10270*/  HADD2.F32 R19, -RZ, R35.H0_H0 ;  /* 0x20000023ff137230 */ /* 0x000fe40000004100 */
[----:B------:R-:W-:Y:S02]  /*10280*/  HADD2.F32 R17, -RZ, R17.H1_H1 ;  /* 0x30000011ff117230 */ /* 0x000fe40000004100 */
        /* <DEDUP_REMOVED lines=15> */
.L_x_991:
[----:B------:R-:W-:Y:S05]  /*10380*/  BSYNC B0 ;  /* 0x0000000000007941 */ /* 0x000fea0003800000 */
.L_x_990:
[----:B-----5:R4:W-:Y:S02]  /*10390*/  STS.128 [R205+0x1000], R32 ;  /* 0x00100020cd007388 */ /* 0x0209e40000000c00 */
.L_x_989:
[----:B------:R-:W-:Y:S05]  /*103a0*/  BSYNC B1 ;  /* 0x0000000000017941 */ /* 0x000fea0003800000 */
.L_x_988:
[----:B------:R1:W-:Y:S01]  /*103b0*/  @P1 STS.128 [R205+0x3000], RZ ;  /* 0x003000ffcd001388 */ /* 0x0003e20000000c00 */
[----:B------:R-:W-:Y:S01]  /*103c0*/  BSSY B1, `(.L_x_992) ;  /* 0x000005b000017945 */ /* 0x000fe20003800000 */
[----:B------:R-:W-:Y:S05]  /*103d0*/  @P1 BRA `(.L_x_993) ;  /* 0x0000059000001947 */ /* 0x000fea0003800000 */
[----:B--2-4-:R2:W5:Y:S01]  /*103e0*/  LDG.E.128 R32, [R14.64+0x80] ;  /* 0x000080060e207981 */ /* 0x014562000c1e1d00 */
        /* <DEDUP_REMOVED lines=8> */
[C---:B------:R-:W-:Y:S02]  /*10470*/  LEA R5, R149.reuse, 0x40, 0x5 ;  /* 0x0000004095057811 */ /* 0x040fe400078e28ff */
        /* <DEDUP_REMOVED lines=9> */
[----:B------:R-:W4:Y:S03]  /*10510*/  LDG.E.128 R28, [R28.64+0x80] ;  /* 0x000080061c1c7981 */ /* 0x000f26000c1e1d00 */
        /* <DEDUP_REMOVED lines=67> */
.L_x_995:
[----:B------:R-:W-:Y:S05]  /*10950*/  BSYNC B0 ;  /* 0x0000000000007941 */ /* 0x000fea0003800000 */
.L_x_994:
[----:B-----5:R4:W-:Y:S02]  /*10960*/  STS.128 [R205+0x3000], R32 ;  /* 0x00300020cd007388 */ /* 0x0209e40000000c00 */
.L_x_993:
[----:B------:R-:W-:Y:S05]  /*10970*/  BSYNC B1 ;  /* 0x0000000000017941 */ /* 0x000fea0003800000 */
.L_x_992:
[----:B------:R1:W-:Y:S01]  /*10980*/  @P0 STS.128 [R205+0x5000], RZ ;  /* 0x005000ffcd000388 */ /* 0x0003e20000000c00 */
        /* <DEDUP_REMOVED lines=16> */
[----:B--2---:R-:W-:Y:S01]  /*10a90*/  IMAD.WIDE R32, R7, 0x2, R14 ;  /* 0x0000000207207825 */ /* 0x004fe200078e020e */
[----:B------:R-:W-:-:S02]  /*10aa0*/  @P2 IADD3 R16, -R149, RZ, RZ ;  /* 0x000000ff95102210 */ /* 0x000fc40007ffe1ff */
[----:B------:R-:W-:Y:S02]  /*10ab0*/  LEA.HI.X.SX32 R4, R4, R8, 0x1, P4 ;  /* 0x0000000804047211 */ /* 0x000fe400020f0eff */
[C---:B------:R-:W-:Y:S01]  /*10ac0*/  LEA R6, P4, R5.reuse, c[0x0][0x2b0], 0x1 ;  /* 0x0000ac0005067a11 */ /* 0x040fe200078808ff */
[----:B------:R-:W2:Y:S03]  /*10ad0*/  LDG.E.128 R32, [R32.64+0x100] ;  /* 0x0001000620207981 */ /* 0x000ea6000c1e1d00 */
        /* <DEDUP_REMOVED lines=11> */
[--C-:B------:R-:W-:Y:S01]  /*10b90*/  HADD2.F32 R4, -RZ, R5.reuse.H0_H0 ;  /* 0x20000005ff047230 */ /* 0x100fe20000004100 */
[----:B------:R-:W-:Y:S01]  /*10ba0*/  @!P2 FADD.FTZ R8, -R8, -RZ ;  /* 0x800000ff0808a221 */ /* 0x000fe20000010100 */
[----:B------:R-:W-:-:S02]  /*10bb0*/  HADD2.F32 R14, -RZ, R5.H1_H1 ;  /* 0x30000005ff0e7230 */ /* 0x000fc40000004100 */
[--C-:B------:R-:W-:Y:S01]  /*10bc0*/  HADD2.F32 R5, -RZ, R6.reuse.H0_H0 ;  /* 0x20000006ff057230 */ /* 0x100fe20000004100 */
[----:B------:R-:W-:Y:S01]  /*10bd0*/  @!P2 FADD.FTZ R4, -R4, -RZ ;  /* 0x800000ff0404a221 */ /* 0x000fe20000010100 */
[----:B------:R-:W-:Y:S02]  /*10be0*/  HADD2.F32 R15, -RZ, R6.H1_H1 ;  /* 0x30000006ff0f7230 */ /* 0x000fe40000004100 */
[--C-:B------:R-:W-:Y:S02]  /*10bf0*/  HADD2.F32 R6, -RZ, R7.reuse.H0_H0 ;  /* 0x20000007ff067230 */ /* 0x100fe40000004100 */
[----:B------:R-:W-:Y:S01]  /*10c00*/  HADD2.F32 R7, -RZ, R7.H1_H1 ;  /* 0x30000007ff077230 */ /* 0x000fe20000004100 */
[----:B------:R-:W-:Y:S01]  /*10c10*/  FMUL.FTZ R21, R21, R8 ;  /* 0x0000000815157220 */ /* 0x000fe20000410000 */
[----:B------:R-:W-:Y:S01]  /*10c20*/  HADD2.F32 R32, -RZ, R32.H1_H1 ;  /* 0x30000020ff207230 */ /* 0x000fe20000004100 */
[----:B------:R-:W-:Y:S01]  /*10c30*/  FMUL.FTZ R25, R25, R4 ;  /* 0x0000000419197220 */ /* 0x000fe20000410000 */
[----:B------:R-:W-:Y:S01]  /*10c40*/  HADD2.F32 R8, -RZ, R34.H0_H0 ;  /* 0x20000022ff087230 */ /* 0x000fe20000004100 */
[----:B------:R-:W-:Y:S01]  /*10c50*/  @!P2 FADD.FTZ R11, -R11, -RZ ;  /* 0x800000ff0b0ba221 */ /* 0x000fe20000010100 */
[----:B------:R-:W-:Y:S01]  /*10c60*/  HADD2.F32 R33, -RZ, R33.H1_H1 ;  /* 0x30000021ff217230 */ /* 0x000fe20000004100 */
[----:B------:R-:W-:Y:S01]  /*10c70*/  @!P2 FADD.FTZ R5, -R5, -RZ ;  /* 0x800000ff0505a221 */ /* 0x000fe20000010100 */
[----:B------:R-:W-:Y:S01]  /*10c80*/  HADD2.F32 R4, -RZ, R35.H1_H1 ;  /* 0x30000023ff047230 */ /* 0x000fe20000004100 */
[----:B------:R-:W-:-:S02]  /*10c90*/  @!P2 FADD.FTZ R14, -R14, -RZ ;  /* 0x800000ff0e0ea221 */ /* 0x000fc40000010100 */
[----:B------:R-:W-:Y:S01]  /*10ca0*/  @!P2 FADD.FTZ R7, -R7, -RZ ;  /* 0x800000ff0707a221 */ /* 0x000fe20000010100 */
[--C-:B----4-:R-:W-:Y:S01]  /*10cb0*/  HADD2.F32 R26, -RZ, R16.reuse.H1_H1 ;  /* 0x30000010ff1a7230 */ /* 0x110fe20000004100 */
[----:B------:R-:W-:Y:S01]  /*10cc0*/  FMUL.FTZ R32, R32, R11 ;  /* 0x0000000b20207220 */ /* 0x000fe20000410000 */
[----:B------:R-:W-:Y:S01]  /*10cd0*/  HADD2.F32 R11, -RZ, R35.H0_H0 ;  /* 0x20000023ff0b7230 */ /* 0x000fe20000004100 */
[----:B------:R-:W-:Y:S01]  /*10ce0*/  FMUL.FTZ R5, R8, R5 ;  /* 0x0000000508057220 */ /* 0x000fe20000410000 */
[----:B------:R-:W-:Y:S01]  /*10cf0*/  HADD2.F32 R8, -RZ, R16.H0_H0 ;  /* 0x20000010ff087230 */ /* 0x000fe20000004100 */
[----:B------:R-:W-:Y:S01]  /*10d00*/  FMUL.FTZ R33, R33, R14 ;  /* 0x0000000e21217220 */ /* 0x000fe20000410000 */
[----:B------:R-:W-:Y:S01]  /*10d10*/  HADD2.F32 R34, -RZ, R34.H1_H1 ;  /* 0x30000022ff227230 */ /* 0x000fe20000004100 */
[----:B------:R-:W-:Y:S01]  /*10d20*/  FMUL.FTZ R7, R4, R7 ;  /* 0x0000000704077220 */ /* 0x000fe20000410000 */
[--C-:B-----5:R-:W-:Y:S01]  /*10d30*/  HADD2.F32 R4, -RZ, R28.reuse.H0_H0 ;  /* 0x2000001cff047230 */ /* 0x120fe20000004100 */
[----:B------:R-:W-:Y:S01]  /*10d40*/  @!P2 FADD.FTZ R6, -R6, -RZ ;  /* 0x800000ff0606a221 */ /* 0x000fe20000010100 */
[----:B------:R-:W-:Y:S01]  /*10d50*/  HADD2.F32 R14, -RZ, R29.H0_H0 ;  /* 0x2000001dff0e7230 */ /* 0x000fe20000004100 */
[----:B------:R-:W-:Y:S01]  /*10d60*/  @!P2 FADD.FTZ R15, -R15, -RZ ;  /* 0x800000ff0f0fa221 */ /* 0x000fe20000010100 */
[--C-:B------:R-:W-:Y:S01]  /*10d70*/  HADD2.F32 R16, -RZ, R17.reuse.H0_H0 ;  /* 0x20000011ff107230 */ /* 0x100fe20000004100 */
[----:B------:R-:W-:Y:S01]  /*10d80*/  FMUL.FTZ R6, R11, R6 ;  /* 0x000000060b067220 */ /* 0x000fe20000410000 */
[----:B------:R-:W-:Y:S01]  /*10d90*/  HADD2.F32 R11, -RZ, R28.H1_H1 ;  /* 0x3000001cff0b7230 */ /* 0x000fe20000004100 */
[----:B------:R-:W-:Y:S01]  /*10da0*/  FMUL.FTZ R15, R34, R15 ;  /* 0x0000000f220f7220 */ /* 0x000fe20000410000 */
[----:B------:R-:W-:Y:S01]  /*10db0*/  HADD2.F32 R34, -RZ, R17.H1_H1 ;  /* 0x30000011ff227230 */ /* 0x000fe20000004100 */
[----:B------:R-:W-:Y:S01]  /*10dc0*/  FFMA.FTZ R4, R4, R8, R21 ;  /* 0x0000000804047223 */ /* 0x000fe20000010015 */
[----:B------:R-:W-:Y:S01]  /*10dd0*/  HADD2.F32 R28, -RZ, R18.H0_H0 ;  /* 0x20000012ff1c7230 */ /* 0x000fe20000004100 */
[----:B------:R-:W-:Y:S01]  /*10de0*/  FFMA.FTZ R14, R14, R16, R25 ;  /* 0x000000100e0e7223 */ /* 0x000fe20000010019 */
[----:B------:R-:W-:-:S02]  /*10df0*/  HADD2.F32 R8, -RZ, R30.H0_H0 ;  /* 0x2000001eff087230 */ /* 0x000fc40000004100 */
[----:B------:R-:W-:Y:S02]  /*10e00*/  HADD2.F32 R16, -RZ, R31.H0_H0 ;  /* 0x2000001fff107230 */ /* 0x000fe40000004100 */
[----:B------:R-:W-:Y:S02]  /*10e10*/  HADD2.F32 R18, -RZ, R18.H1_H1 ;  /* 0x30000012ff127230 */ /* 0x000fe40000004100 */
[--C-:B------:R-:W-:Y:S02]  /*10e20*/  HADD2.F32 R17, -RZ, R19.reuse.H0_H0 ;  /* 0x20000013ff117230 */ /* 0x100fe40000004100 */
[----:B------:R-:W-:Y:S02]  /*10e30*/  HADD2.F32 R36, -RZ, R19.H1_H1 ;  /* 0x30000013ff247230 */ /* 0x000fe40000004100 */
[----:B------:R-:W-:Y:S02]  /*10e40*/  HADD2.F32 R29, -RZ, R29.H1_H1 ;  /* 0x3000001dff1d7230 */ /* 0x000fe40000004100 */
[----:B------:R-:W-:-:S02]  /*10e50*/  HADD2.F32 R30, -RZ, R30.H1_H1 ;  /* 0x3000001eff1e7230 */ /* 0x000fc40000004100 */
[----:B------:R-:W-:Y:S01]  /*10e60*/  HADD2.F32 R31, -RZ, R31.H1_H1 ;  /* 0x3000001fff1f7230 */ /* 0x000fe20000004100 */
[----:B------:R-:W-:Y:S02]  /*10e70*/  FFMA.FTZ R11, R11, R26, R32 ;  /* 0x0000001a0b0b7223 */ /* 0x000fe40000010020 */
[----:B------:R-:W-:Y:S02]  /*10e80*/  FFMA.FTZ R29, R29, R34, R33 ;  /* 0x000000221d1d7223 */ /* 0x000fe40000010021 */
[----:B------:R-:W-:Y:S02]  /*10e90*/  FFMA.FTZ R5, R8, R28, R5 ;  /* 0x0000001c08057223 */ /* 0x000fe40000010005 */
[----:B------:R-:W-:Y:S02]  /*10ea0*/  FFMA.FTZ R18, R30, R18, R15 ;  /* 0x000000121e127223 */ /* 0x000fe4000001000f */
[----:B------:R-:W-:Y:S02]  /*10eb0*/  FFMA.FTZ R6, R16, R17, R6 ;  /* 0x0000001110067223 */ /* 0x000fe40000010006 */
[----:B------:R-:W-:Y:S01]  /*10ec0*/  FFMA.FTZ R7, R31, R36, R7 ;  /* 0x000000241f077223 */ /* 0x000fe20000010007 */
[----:B------:R-:W-:-:S02]  /*10ed0*/  F2FP.PACK_AB R28, R11, R4 ;  /* 0x000000040b1c723e */ /* 0x000fc400000000ff */
[----:B------:R-:W-:Y:S02]  /*10ee0*/  F2FP.PACK_AB R29, R29, R14 ;  /* 0x0000000e1d1d723e */ /* 0x000fe400000000ff */
[----:B------:R-:W-:Y:S02]  /*10ef0*/  F2FP.PACK_AB R30, R18, R5 ;  /* 0x00000005121e723e */ /* 0x000fe400000000ff */
[----:B------:R-:W-:Y:S02]  /*10f00*/  F2FP.PACK_AB R31, R7, R6 ;  /* 0x00000006071f723e */ /* 0x000fe400000000ff */
.L_x_997:
[----:B------:R-:W-:Y:S05]  /*10f10*/  BSYNC B0 ;  /* 0x0000000000007941 */ /* 0x000fea0003800000 */
.L_x_996:
[----:B-----5:R1:W-:Y:S02]  /*10f20*/  STS.128 [R205+0x5000], R28 ;  /* 0x0050001ccd007388 */ /* 0x0203e40000000c00 */
.L_x_987:
[----:B------:R-:W-:Y:S05]  /*10f30*/  BSYNC B2 ;  /* 0x0000000000027941 */ /* 0x000fea0003800000 */
.L_x_986:
[----:B------:R-:W-:-:S04]  /*10f40*/  IADD3 R26, R156, 0x30, RZ ;  /* 0x000000309c1a7810 */ /* 0x000fc80007ffe0ff */
        /* <DEDUP_REMOVED lines=16> */
[C---:B------:R-:W-:Y:S01]  /*11050*/  @P2 IADD3 R4, -R149.reuse, RZ, RZ ;  /* 0x000000ff95042210 */ /* 0x040fe20007ffe1ff */
[C---:B------:R-:W-:Y:S01]  /*11060*/  IMAD R3, R149.reuse, 0x30, RZ ;  /* 0x0000003095037824 */ /* 0x040fe200078e02ff */
[C---:B------:R-:W-:Y:S02]  /*11070*/  @P2 IADD3 R7, -R149.reuse, RZ, RZ ;  /* 0x000000ff95072210 */ /* 0x040fe40007ffe1ff */
[----:B------:R-:W-:Y:S02]  /*11080*/  @P2 IADD3 R11, -R149, RZ, RZ ;  /* 0x000000ff950b2210 */ /* 0x000fe40007ffe1ff */
[----:B------:R-:W-:Y:S01]  /*11090*/  IADD3 R8, P4, R3, R0, RZ ;  /* 0x0000000003087210 */ /* 0x000fe20007f9e0ff */
[----:B-1--4-:R-:W-:-:S03]  /*110a0*/  IMAD.WIDE R28, R7, 0x2, R22 ;  /* 0x00000002071c7825 */ /* 0x012fc600078e0216 */
[----:B------:R-:W-:Y:S02]  /*110b0*/  LEA.HI.X.SX32 R3, R3, R2, 0x1, P4 ;  /* 0x0000000203037211 */ /* 0x000fe400020f0eff */
[C---:B------:R-:W-:Y:S01]  /*110c0*/  IADD3 R5, P4, R4.reuse, R8, RZ ;  /* 0x0000000804057210 */ /* 0x040fe20007f9e0ff */
[----:B------:R-:W4:Y:S03]  /*110d0*/  LDG.E.128 R28, [R28.64] ;  /* 0x000000061c1c7981 */ /* 0x000f26000c1e1d00 */
[----:B------:R-:W-:Y:S02]  /*110e0*/  LEA.HI.X.SX32 R4, R4, R3, 0x1, P4 ;  /* 0x0000000304047211 */ /* 0x000fe400020f0eff */
[----:B------:R-:W-:-:S04]  /*110f0*/  LEA R6, P4, R5, c[0x0][0x2b0], 0x1 ;  /* 0x0000ac0005067a11 */ /* 0x000fc800078808ff */
[----:B------:R-:W-:Y:S02]  /*11100*/  LEA.HI.X R7, R5, c[0x0][0x2b4], R4, 0x1, P4 ;  /* 0x0000ad0005077a11 */ /* 0x000fe400020f0c04 */
[----:B------:R-:W-:-:S04]  /*11110*/  IADD3 R8, P4, R11, R8, RZ ;  /* 0x000000080b087210 */ /* 0x000fc80007f9e0ff */
[----:B--2---:R-:W2:Y:S01]  /*11120*/  LDG.E.128 R4, [R6.64] ;  /* 0x0000000606047981 */ /* 0x004ea2000c1e1d00 */
[----:B------:R-:W-:Y:S02]  /*11130*/  LEA.HI.X.SX32 R3, R11, R3, 0x1, P4 ;  /* 0x000000030b037211 */ /* 0x000fe400020f0eff */
[----:B------:R-:W-:-:S04]  /*11140*/  LEA R12, P4, R8, c[0x0][0x2a8], 0x1 ;  /* 0x0000aa00080c7a11 */ /* 0x000fc800078808ff */
[----:B------:R-:W-:-:S06]  /*11150*/  LEA.HI.X R13, R8, c[0x0][0x2ac], R3, 0x1, P4 ;  /* 0x0000ab00080d7a11 */ /* 0x000fcc00020f0c03 */
[----:B---3--:R-:W3:Y:S01]  /*11160*/  LDG.E.128 R12, [R12.64] ;  /* 0x000000060c0c7981 */ /* 0x008ee2000c1e1d00 */
[--C-:B----4-:R-:W-:Y:S02]  /*11170*/  HADD2.F32 R32, -RZ, R28.reuse.H0_H0 ;  /* 0x2000001cff207230 */ /* 0x110fe40000004100 */
[----:B------:R-:W-:Y:S02]  /*11180*/  HADD2.F32 R27, -RZ, R28.H1_H1 ;  /* 0x3000001cff1b7230 */ /* 0x000fe40000004100 */
[----:B------:R-:W-:Y:S02]  /*11190*/  HADD2.F32 R25, -RZ, R29.H0_H0 ;  /* 0x2000001dff197230 */ /* 0x000fe40000004100 */
[--C-:B--2---:R-:W-:Y:S02]  /*111a0*/  HADD2.F32 R3, -RZ, R4.reuse.H0_H0 ;  /* 0x20000004ff037230 */ /* 0x104fe40000004100 */
[----:B------:R-:W-:Y:S02]  /*111b0*/  HADD2.F32 R8, -RZ, R4.H1_H1 ;  /* 0x30000004ff087230 */ /* 0x000fe40000004100 */
[----:B------:R-:W-:-:S02]  /*111c0*/  HADD2.F32 R4, -RZ, R5.H0_H0 ;  /* 0x20000005ff047230 */ /* 0x000fc40000004100 */
[----:B------:R-:W-:Y:S01]  /*111d0*/  HADD2.F32 R11, -RZ, R5.H1_H1 ;  /* 0x30000005ff0b7230 */ /* 0x000fe20000004100 */
[----:B------:R-:W-:Y:S01]  /*111e0*/  @!P2 FADD.FTZ R3, -R3, -RZ ;  /* 0x800000ff0303a221 */ /* 0x000fe20000010100 */
[--C-:B------:R-:W-:Y:S01]  /*111f0*/  HADD2.F32 R5, -RZ, R6.reuse.H0_H0 ;  /* 0x20000006ff057230 */ /* 0x100fe20000004100 */
[----:B------:R-:W-:Y:S01]  /*11200*/  @!P2 FADD.FTZ R8, -R8, -RZ ;  /* 0x800000ff0808a221 */ /* 0x000fe20000010100 */
[----:B------:R-:W-:Y:S01]  /*11210*/  HADD2.F32 R21, -RZ, R6.H1_H1 ;  /* 0x30000006ff157230 */ /* 0x000fe20000004100 */
[----:B------:R-:W-:Y:S01]  /*11220*/  @!P2 FADD.FTZ R4, -R4, -RZ ;  /* 0x800000ff0404a221 */ /* 0x000fe20000010100 */
[--C-:B------:R-:W-:Y:S02]  /*11230*/  HADD2.F32 R6, -RZ, R7.reuse.H0_H0 ;  /* 0x20000007ff067230 */ /* 0x100fe40000004100 */
[----:B------:R-:W-:Y:S01]  /*11240*/  HADD2.F32 R7, -RZ, R7.H1_H1 ;  /* 0x30000007ff077230 */ /* 0x000fe20000004100 */
[----:B------:R-:W-:Y:S01]  /*11250*/  FMUL.FTZ R32, R32, R3 ;  /* 0x0000000320207220 */ /* 0x000fe20000410000 */
[----:B------:R-:W-:Y:S01]  /*11260*/  HADD2.F32 R28, -RZ, R29.H1_H1 ;  /* 0x3000001dff1c7230 */ /* 0x000fe20000004100 */
[----:B------:R-:W-:Y:S01]  /*11270*/  FMUL.FTZ R27, R27, R8 ;  /* 0x000000081b1b7220 */ /* 0x000fe20000410000 */
[----:B------:R-:W-:Y:S01]  /*11280*/  HADD2.F32 R8, -RZ, R30.H0_H0 ;  /* 0x2000001eff087230 */ /* 0x000fe20000004100 */
[----:B------:R-:W-:Y:S01]  /*11290*/  FMUL.FTZ R25, R25, R4 ;  /* 0x0000000419197220 */ /* 0x000fe20000410000 */
[--C-:B------:R-:W-:Y:S01]  /*112a0*/  HADD2.F32 R3, -RZ, R31.reuse.H0_H0 ;  /* 0x2000001fff037230 */ /* 0x100fe20000004100 */
[----:B------:R-:W-:Y:S01]  /*112b0*/  @!P2 FADD.FTZ R11, -R11, -RZ ;  /* 0x800000ff0b0ba221 */ /* 0x000fe20000010100 */
[----:B------:R-:W-:Y:S01]  /*112c0*/  HADD2.F32 R4, -RZ, R31.H1_H1 ;  /* 0x3000001fff047230 */ /* 0x000fe20000004100 */
[----:B------:R-:W-:-:S02]  /*112d0*/  @!P2 FADD.FTZ R5, -R5, -RZ ;  /* 0x800000ff0505a221 */ /* 0x000fc40000010100 */
[----:B------:R-:W-:Y:S02]  /*112e0*/  @!P2 FADD.FTZ R6, -R6, -RZ ;  /* 0x800000ff0606a221 */ /* 0x000fe40000010100 */
[----:B------:R-:W-:Y:S01]  /*112f0*/  @!P2 FADD.FTZ R7, -R7, -RZ ;  /* 0x800000ff0707a221 */ /* 0x000fe20000010100 */
[----:B------:R-:W-:Y:S01]  /*11300*/  HADD2.F32 R30, -RZ, R30.H1_H1 ;  /* 0x3000001eff1e7230 */ /* 0x000fe20000004100 */
[----:B------:R-:W-:Y:S01]  /*11310*/  FMUL.FTZ R28, R28, R11 ;  /* 0x0000000b1c1c7220 */ /* 0x000fe20000410000 */
[----:B---3--:R-:W-:Y:S01]  /*11320*/  HADD2.F32 R11, -RZ, R13.H0_H0 ;  /* 0x2000000dff0b7230 */ /* 0x008fe20000004100 */
[----:B------:R-:W-:Y:S01]  /*11330*/  FMUL.FTZ R5, R8, R5 ;  /* 0x0000000508057220 */ /* 0x000fe20000410000 */
[----:B-----5:R-:W-:Y:S01]  /*11340*/  HADD2.F32 R8, -RZ, R17.H0_H0 ;  /* 0x20000011ff087230 */ /* 0x020fe20000004100 */
[----:B------:R-:W-:Y:S01]  /*11350*/  FMUL.FTZ R6, R3, R6 ;  /* 0x0000000603067220 */ /* 0x000fe20000410000 */
[----:B------:R-:W-:Y:S01]  /*11360*/  HADD2.F32 R3, -RZ, R16.H0_H0 ;  /* 0x20000010ff037230 */ /* 0x000fe20000004100 */
[----:B------:R-:W-:Y:S01]  /*11370*/  FMUL.FTZ R7, R4, R7 ;  /* 0x0000000704077220 */ /* 0x000fe20000410000 */
[----:B------:R-:W-:Y:S01]  /*11380*/  HADD2.F32 R4, -RZ, R12.H0_H0 ;  /* 0x2000000cff047230 */ /* 0x000fe20000004100 */
[----:B------:R-:W-:-:S02]  /*11390*/  @!P2 FADD.FTZ R21, -R21, -RZ ;  /* 0x800000ff1515a221 */ /* 0x000fc40000010100 */
[----:B------:R-:W-:Y:S01]  /*113a0*/  FFMA.FTZ R8, R8, R11, R25 ;  /* 0x0000000b08087223 */ /* 0x000fe20000010019 */
[----:B------:R-:W-:Y:S01]  /*113b0*/  HADD2.F32 R11, -RZ, R19.H0_H0 ;  /* 0x20000013ff0b7230 */ /* 0x000fe20000004100 */
[----:B------:R-:W-:Y:S01]  /*113c0*/  FMUL.FTZ R21, R30, R21 ;  /* 0x000000151e157220 */ /* 0x000fe20000410000 */
[----:B------:R-:W-:Y:S01]  /*113d0*/  HADD2.F32 R30, -RZ, R14.H0_H0 ;  /* 0x2000000eff1e7230 */ /* 0x000fe20000004100 */
[----:B------:R-:W-:Y:S01]  /*113e0*/  FFMA.FTZ R3, R3, R4, R32 ;  /* 0x0000000403037223 */ /* 0x000fe20000010020 */
[----:B------:R-:W-:Y:S02]  /*113f0*/  HADD2.F32 R4, -RZ, R18.H0_H0 ;  /* 0x20000012ff047230 */ /* 0x000fe40000004100 */
[----:B------:R-:W-:Y:S02]  /*11400*/  HADD2.F32 R16, -RZ, R16.H1_H1 ;  /* 0x30000010ff107230 */ /* 0x000fe40000004100 */
[----:B------:R-:W-:Y:S02]  /*11410*/  HADD2.F32 R12, -RZ, R12.H1_H1 ;  /* 0x3000000cff0c7230 */ /* 0x000fe40000004100 */
[----:B------:R-:W-:-:S02]  /*11420*/  HADD2.F32 R13, -RZ, R13.H1_H1 ;  /* 0x3000000dff0d7230 */ /* 0x000fc40000004100 */
[----:B------:R-:W-:Y:S02]  /*11430*/  HADD2.F32 R14, -RZ, R14.H1_H1 ;  /* 0x3000000eff0e7230 */ /* 0x000fe40000004100 */
[--C-:B------:R-:W-:Y:S02]  /*11440*/  HADD2.F32 R29, -RZ, R15.reuse.H0_H0 ;  /* 0x2000000fff1d7230 */ /* 0x100fe40000004100 */
[----:B------:R-:W-:Y:S02]  /*11450*/  HADD2.F32 R34, -RZ, R15.H1_H1 ;  /* 0x3000000fff227230 */ /* 0x000fe40000004100 */
[----:B------:R-:W-:Y:S02]  /*11460*/  HADD2.F32 R17, -RZ, R17.H1_H1 ;  /* 0x30000011ff117230 */ /* 0x000fe40000004100 */
[----:B------:R-:W-:Y:S02]  /*11470*/  HADD2.F32 R18, -RZ, R18.H1_H1 ;  /* 0x30000012ff127230 */ /* 0x000fe40000004100 */
[----:B------:R-:W-:Y:S01]  /*11480*/  HADD2.F32 R19, -RZ, R19.H1_H1 ;  /* 0x30000013ff137230 */ /* 0x000fe20000004100 */
[----:B------:R-:W-:-:S02]  /*11490*/  FFMA.FTZ R12, R16, R12, R27 ;  /* 0x0000000c100c7223 */ /* 0x000fc4000001001b */
[----:B------:R-:W-:Y:S02]  /*114a0*/  FFMA.FTZ R13, R17, R13, R28 ;  /* 0x0000000d110d7223 */ /* 0x000fe4000001001c */
[----:B------:R-:W-:Y:S02]  /*114b0*/  FFMA.FTZ R4, R4, R30, R5 ;  /* 0x0000001e04047223 */ /* 0x000fe40000010005 */
[----:B------:R-:W-:Y:S02]  /*114c0*/  FFMA.FTZ R21, R18, R14, R21 ;  /* 0x0000000e12157223 */ /* 0x000fe40000010015 */
[----:B------:R-:W-:Y:S02]  /*114d0*/  FFMA.FTZ R6, R11, R29, R6 ;  /* 0x0000001d0b067223 */ /* 0x000fe40000010006 */
[----:B------:R-:W-:Y:S01]  /*114e0*/  FFMA.FTZ R7, R19, R34, R7 ;  /* 0x0000002213077223 */ /* 0x000fe20000010007 */
[----:B------:R-:W-:Y:S02]  /*114f0*/  F2FP.PACK_AB R16, R12, R3 ;  /* 0x000000030c10723e */ /* 0x000fe400000000ff */
[----:B------:R-:W-:-:S02]  /*11500*/  F2FP.PACK_AB R17, R13, R8 ;  /* 0x000000080d11723e */ /* 0x000fc400000000ff */
[----:B------:R-:W-:Y:S02]  /*11510*/  F2FP.PACK_AB R18, R21, R4 ;  /* 0x000000041512723e */ /* 0x000fe400000000ff */
[----:B------:R-:W-:Y:S02]  /*11520*/  F2FP.PACK_AB R19, R7, R6 ;  /* 0x000000060713723e */ /* 0x000fe400000000ff */
.L_x_1001:
[----:B------:R-:W-:Y:S05]  /*11530*/  BSYNC B0 ;  /* 0x0000000000007941 */ /* 0x000fea0003800000 */
.L_x_1000:
[----:B-----5:R1:W-:Y:S02]  /*11540*/  STS.128 [R205+0x1800], R16 ;  /* 0x00180010cd007388 */ /* 0x0203e40000000c00 */
.L_x_999:
[----:B------:R-:W-:Y:S05]  /*11550*/  BSYNC B1 ;  /* 0x0000000000017941 */ /* 0x000fea0003800000 */
.L_x_998:
[----:B------:R1:W-:Y:S01]  /*11560*/  @P1 STS.128 [R205+0x3800], RZ ;  /* 0x003800ffcd001388 */ /* 0x0003e20000000c00 */
[----:B------:R-:W-:Y:S01]  /*11570*/  BSSY B1, `(.L_x_1002) ;  /* 0x000005c000017945 */ /* 0x000fe20003800000 */
[----:B------:R-:W-:Y:S05]  /*11580*/  @P1 BRA `(.L_x_1003) ;  /* 0x000005a000001947 */ /* 0x000fea0003800000 */
[----:B-1----:R1:W5:Y:S01]  /*11590*/  LDG.E.128 R16, [R22.64+0x80] ;  /* 0x0000800616107981 */ /* 0x002362000c1e1d00 */
[----:B------:R-:W-:Y:S01]  /*115a0*/  ISETP.GE.AND P1, PT, R10, c[0x0][0x230], PT ;  /* 0x00008c000a007a0c */ /* 0x000fe20003f26270 */
[----:B------:R-:W-:-:S12]  /*115b0*/  BSSY B0, `(.L_x_1004) ;  /* 0x0000056000007945 */ /* 0x000fd80003800000 */
[----:B------:R-:W-:Y:S05]  /*115c0*/  @P1 BRA `(.L_x_1005) ;  /* 0x0000054000001947 */ /* 0x000fea0003800000 */
[-C--:B------:R-:W-:Y:S02]  /*115d0*/  ISETP.GE.AND P1, PT, R10, R149.reuse, PT ;  /* 0x000000950a00720c */ /* 0x080fe40003f26270 */
[----:B------:R-:W-:Y:S02]  /*115e0*/  MOV R7, R149 ;  /* 0x0000009500077202 */ /* 0x000fe40000000f00 */
[----:B------:R-:W-:Y:S02]  /*115f0*/  MOV R4, 0x30 ;  /* 0x0000003000047802 */ /* 0x000fe40000000f00 */
[----:B------:R-:W-:-:S07]  /*11600*/  MOV R10, RZ ;  /* 0x000000ff000a7202 */ /* 0x000fce0000000f00 */
[----:B------:R-:W-:-:S04]  /*11610*/  @P1 SHF.R.S32.HI R149, RZ, 0x1, R148 ;  /* 0x00000001ff951819 */ /* 0x000fc80000011494 */
[C---:B------:R-:W-:Y:S01]  /*11620*/  @P1 IADD3 R7, -R149.reuse, RZ, RZ ;  /* 0x000000ff95071210 */ /* 0x040fe20007ffe1ff */
[C---:B------:R-:W-:Y:S01]  /*11630*/  IMAD R3, R149.reuse, R4, 0x40 ;  /* 0x0000004095037424 */ /* 0x040fe200078e0204 */
[----:B------:R-:W-:Y:S02]  /*11640*/  MOV R4, RZ ;  /* 0x000000ff00047202 */ /* 0x000fe40000000f00 */
[----:B------:R-:W-:Y:S01]  /*11650*/  @P1 IADD3 R4, -R149, RZ, RZ ;  /* 0x000000ff95041210 */ /* 0x000fe20007ffe1ff */
[----:B----4-:R-:W-:Y:S01]  /*11660*/  IMAD.WIDE R28, R7, 0x2, R22 ;  /* 0x00000002071c7825 */ /* 0x010fe200078e0216 */
[----:B------:R-:W-:Y:S02]  /*11670*/  IADD3 R8, P2, R3, R0, RZ ;  /* 0x0000000003087210 */ /* 0x000fe40007f5e0ff */
[----:B------:R-:W-:Y:S02]  /*11680*/  @P1 IADD3 R10, -R149, RZ, RZ ;  /* 0x000000ff950a1210 */ /* 0x000fe40007ffe1ff */
[----:B------:R-:W-:Y:S01]  /*11690*/  LEA.HI.X.SX32 R3, R3, R2, 0x1, P2 ;  /* 0x0000000203037211 */ /* 0x000fe200010f0eff */
[----:B------:R-:W4:Y:S01]  /*116a0*/  LDG.E.128 R28, [R28.64+0x80] ;  /* 0x000080061c1c7981 */ /* 0x000f22000c1e1d00 */
[----:B------:R-:W-:-:S04]  /*116b0*/  IADD3 R5, P2, R4, R8, RZ ;  /* 0x0000000804057210 */ /* 0x000fc80007f5e0ff */
        /* <DEDUP_REMOVED lines=11> */
[--C-:B------:R-:W-:Y:S02]  /*11770*/  HADD2.F32 R21, -RZ, R29.reuse.H0_H0 ;  /* 0x2000001dff157230 */ /* 0x100fe40000004100 */
[----:B------:R-:W-:Y:S02]  /*11780*/  HADD2.F32 R29, -RZ, R29.H1_H1 ;  /* 0x3000001dff1d7230 */ /* 0x000fe40000004100 */
[--C-:B--2---:R-:W-:Y:S02]  /*11790*/  HADD2.F32 R3, -RZ, R4.reuse.H0_H0 ;  /* 0x20000004ff037230 */ /* 0x104fe40000004100 */
[----:B------:R-:W-:-:S02]  /*117a0*/  HADD2.F32 R8, -RZ, R4.H1_H1 ;  /* 0x30000004ff087230 */ /* 0x000fc40000004100 */
[--C-:B------:R-:W-:Y:S02]  /*117b0*/  HADD2.F32 R4, -RZ, R5.reuse.H0_H0 ;  /* 0x20000005ff047230 */ /* 0x100fe40000004100 */
        /* <DEDUP_REMOVED lines=9> */
[--C-:B------:R-:W-:Y:S01]  /*11850*/  HADD2.F32 R3, -RZ, R31.reuse.H0_H0 ;  /* 0x2000001fff037230 */ /* 0x100fe20000004100 */
[----:B------:R-:W-:Y:S01]  /*11860*/  FMUL.FTZ R25, R25, R8 ;  /* 0x0000000819197220 */ /* 0x000fe20000410000 */
[----:B------:R-:W-:Y:S01]  /*11870*/  HADD2.F32 R8, -RZ, R30.H0_H0 ;  /* 0x2000001eff087230 */ /* 0x000fe20000004100 */
[----:B------:R-:W-:Y:S01]  /*11880*/  FMUL.FTZ R21, R21, R4 ;  /* 0x0000000415157220 */ /* 0x000fe20000410000 */
[----:B------:R-:W-:Y:S01]  /*11890*/  HADD2.F32 R4, -RZ, R31.H1_H1 ;  /* 0x3000001fff047230 */ /* 0x000fe20000004100 */
[----:B------:R-:W-:-:S02]  /*118a0*/  @!P1 FADD.FTZ R10, -R10, -RZ ;  /* 0x800000ff0a0a9221 */ /* 0x000fc40000010100 */
[----:B------:R-:W-:Y:S02]  /*118b0*/  @!P1 FADD.FTZ R5, -R5, -RZ ;  /* 0x800000ff05059221 */ /* 0x000fe40000010100 */
        /* <DEDUP_REMOVED lines=11> */
[----:B------:R-:W-:Y:S01]  /*11970*/  @!P1 FADD.FTZ R11, -R11, -RZ ;  /* 0x800000ff0b0b9221 */ /* 0x000fe20000010100 */
[----:B------:R-:W-:Y:S01]  /*11980*/  HADD2.F32 R28, -RZ, R14.H0_H0 ;  /* 0x2000000eff1c7230 */ /* 0x000fe20000004100 */
[----:B------:R-:W-:Y:S01]  /*11990*/  FFMA.FTZ R8, R8, R10, R21 ;  /* 0x0000000a08087223 */ /* 0x000fe20000010015 */
[----:B------:R-:W-:Y:S01]  /*119a0*/  HADD2.F32 R10, -RZ, R19.H0_H0 ;  /* 0x20000013ff0a7230 */ /* 0x000fe20000004100 */
[----:B------:R-:W-:Y:S01]  /*119b0*/  FMUL.FTZ R11, R30, R11 ;  /* 0x0000000b1e0b7220 */ /* 0x000fe20000410000 */
[----:B------:R-:W-:Y:S01]  /*119c0*/  HADD2.F32 R30, -RZ, R13.H1_H1 ;  /* 0x3000000dff1e7230 */ /* 0x000fe20000004100 */
[----:B------:R-:W-:Y:S01]  /*119d0*/  FFMA.FTZ R3, R3, R4, R32 ;  /* 0x0000000403037223 */ /* 0x000fe20000010020 */
[----:B------:R-:W-:-:S02]  /*119e0*/  HADD2.F32 R4, -RZ, R18.H0_H0 ;  /* 0x20000012ff047230 */ /* 0x000fc40000004100 */
[----:B------:R-:W-:Y:S02]  /*119f0*/  HADD2.F32 R16, -RZ, R16.H1_H1 ;  /* 0x30000010ff107230 */ /* 0x000fe40000004100 */
[----:B------:R-:W-:Y:S02]  /*11a00*/  HADD2.F32 R12, -RZ, R12.H1_H1 ;  /* 0x3000000cff0c7230 */ /* 0x000fe40000004100 */
[----:B------:R-:W-:Y:S02]  /*11a10*/  HADD2.F32 R14, -RZ, R14.H1_H1 ;  /* 0x3000000eff0e7230 */ /* 0x000fe40000004100 */
[--C-:B------:R-:W-:Y:S02]  /*11a20*/  HADD2.F32 R13, -RZ, R15.reuse.H0_H0 ;  /* 0x2000000fff0d7230 */ /* 0x100fe40000004100 */
        /* <DEDUP_REMOVED lines=9> */
[----:B------:R-:W-:Y:S01]  /*11ac0*/  FFMA.FTZ R7, R19, R34, R7 ;  /* 0x0000002213077223 */ /* 0x000fe20000010007 */
[----:B------:R-:W-:Y:S02]  /*11ad0*/  F2FP.PACK_AB R16, R12, R3 ;  /* 0x000000030c10723e */ /* 0x000fe400000000ff */
[----:B------:R-:W-:Y:S02]  /*11ae0*/  F2FP.PACK_AB R17, R17, R8 ;  /* 0x000000081111723e */ /* 0x000fe400000000ff */
[----:B------:R-:W-:Y:S02]  /*11af0*/  F2FP.PACK_AB R18, R11, R4 ;  /* 0x000000040b12723e */ /* 0x000fe400000000ff */
[----:B------:R-:W-:Y:S02]  /*11b00*/  F2FP.PACK_AB R19, R7, R6 ;  /* 0x000000060713723e */ /* 0x000fe400000000ff */
.L_x_1005:
[----:B------:R-:W-:Y:S05]  /*11b10*/  BSYNC B0 ;  /* 0x0000000000007941 */ /* 0x000fea0003800000 */
.L_x_1004:
[----:B-----5:R1:W-:Y:S02]  /*11b20*/  STS.128 [R205+0x3800], R16 ;  /* 0x00380010cd007388 */ /* 0x0203e40000000c00 */
.L_x_1003:
[----:B------:R-:W-:Y:S05]  /*11b30*/  BSYNC B1 ;  /* 0x0000000000017941 */ /* 0x000fea0003800000 */
.L_x_1002:
[----:B------:R1:W-:Y:S01]  /*11b40*/  @P0 STS.128 [R205+0x5800], RZ ;  /* 0x005800ffcd000388 */ /* 0x0003e20000000c00 */
[----:B------:R-:W-:Y:S05]  /*11b50*/  @P0 BRA `(.L_x_951) ;  /* 0x00000d8000000947 */ /* 0x000fea0003800000 */
[----:B--2-4-:R2:W5:Y:S01]  /*11b60*/  LDG.E.128 R12, [R22.64+0x100] ;  /* 0x00010006160c7981 */ /* 0x014562000c1e1d00 */
[----:B------:R-:W-:Y:S01]  /*11b70*/  ISETP.GE.AND P0, PT, R9, c[0x0][0x230], PT ;  /* 0x00008c0009007a0c */ /* 0x000fe20003f06270 */
[----:B------:R-:W-:Y:S01]  /*11b80*/  BSSY B0, `(.L_x_1006) ;  /* 0x000005a000007945 */ /* 0x000fe20003800000 */
[----:B------:R-:W-:-:S05]  /*11b90*/  IADD3 R10, P1, R22, 0x100, RZ ;  /* 0x00000100160a7810 */ /* 0x000fca0007f3e0ff */
[----:B------:R-:W-:-:S06]  /*11ba0*/  IMAD.X R11, RZ, RZ, R23, P1 ;  /* 0x000000ffff0b7224 */ /* 0x000fcc00008e0617 */
[----:B------:R-:W-:Y:S05]  /*11bb0*/  @P0 BRA `(.L_x_1007) ;  /* 0x0000056000000947 */ /* 0x000fea0003800000 */
[-C--:B------:R-:W-:Y:S02]  /*11bc0*/  ISETP.GE.AND P0, PT, R9, R149.reuse, PT ;  /* 0x000000950900720c */ /* 0x080fe40003f06270 */
[----:B------:R-:W-:Y:S02]  /*11bd0*/  MOV R4, R149 ;  /* 0x0000009500047202 */ /* 0x000fe40000000f00 */
[----:B------:R-:W-:Y:S02]  /*11be0*/  MOV R6, 0x30 ;  /* 0x0000003000067802 */ /* 0x000fe40000000f00 */
[----:B------:R-:W-:-:S07]  /*11bf0*/  MOV R3, RZ ;  /* 0x000000ff00037202 */ /* 0x000fce0000000f00 */
[--C-:B------:R-:W-:Y:S02]  /*11c00*/  @P0 SHF.R.S32.HI R149, RZ, 0x1, R148.reuse ;  /* 0x00000001ff950819 */ /* 0x100fe40000011494 */
[--C-:B------:R-:W-:Y:S02]  /*11c10*/  @P0 SHF.R.S32.HI R5, RZ, 0x1, R148.reuse ;  /* 0x00000001ff050819 */ /* 0x100fe40000011494 */
[C---:B------:R-:W-:Y:S01]  /*11c20*/  @P0 IADD3 R4, -R149.reuse, RZ, RZ ;  /* 0x000000ff95040210 */ /* 0x040fe20007ffe1ff */
[----:B------:R-:W-:Y:S01]  /*11c30*/  IMAD R7, R149, R6, 0x80 ;  /* 0x0000008095077424 */ /* 0x000fe200078e0206 */
[----:B------:R-:W-:Y:S02]  /*11c40*/  @P0 IADD3 R3, -R5, RZ, RZ ;  /* 0x000000ff05030210 */ /* 0x000fe40007ffe1ff */
[----:B------:R-:W-:Y:S01]  /*11c50*/  @P0 SHF.R.S32.HI R148, RZ, 0x1, R148 ;  /* 0x00000001ff940819 */ /* 0x000fe20000011494 */
[----:B-1----:R-:W-:Y:S01]  /*11c60*/  IMAD.WIDE R16, R4, 0x2, R10 ;  /* 0x0000000204107825 */ /* 0x002fe200078e020a */
[----:B------:R-:W-:-:S04]  /*11c70*/  IADD3 R0, P1, R7, R0, RZ ;  /* 0x0000000007007210 */ /* 0x000fc80007f3e0ff */
[----:B------:R-:W-:Y:S01]  /*11c80*/  LEA.HI.X.SX32 R2, R7, R2, 0x1, P1 ;  /* 0x0000000207027211 */ /* 0x000fe200008f0eff */
[----:B------:R-:W4:Y:S01]  /*11c90*/  LDG.E.128 R16, [R16.64] ;  /* 0x0000000610107981 */ /* 0x000f22000c1e1d00 */
[----:B------:R-:W-:-:S04]  /*11ca0*/  IADD3 R5, P1, R3, R0, RZ ;  /* 0x0000000003057210 */ /* 0x000fc80007f3e0ff */
[----:B------:R-:W-:Y:S02]  /*11cb0*/  LEA.HI.X.SX32 R6, R3, R2, 0x1, P1 ;  /* 0x0000000203067211 */ /* 0x000fe400008f0eff */
[C---:B--2---:R-:W-:Y:S02]  /*11cc0*/  LEA R22, P1, R5.reuse, c[0x0][0x2b0], 0x1 ;  /* 0x0000ac0005167a11 */ /* 0x044fe400078208ff */
[----:B------:R-:W-:Y:S02]  /*11cd0*/  MOV R3, RZ ;  /* 0x000000ff00037202 */ /* 0x000fe40000000f00 */
[----:B------:R-:W-:Y:S02]  /*11ce0*/  LEA.HI.X R23, R5, c[0x0][0x2b4], R6, 0x1, P1 ;  /* 0x0000ad0005177a11 */ /* 0x000fe400008f0c06 */
[----:B------:R-:W-:-:S03]  /*11cf0*/  @P0 IADD3 R3, -R148, RZ, RZ ;  /* 0x000000ff94030210 */ /* 0x000fc60007ffe1ff */
[----:B------:R4:W2:Y:S01]  /*11d00*/  LDG.E.128 R4, [R22.64] ;  /* 0x0000000616047981 */ /* 0x0008a2000c1e1d00 */
[----:B------:R-:W-:-:S04]  /*11d10*/  IADD3 R0, P1, R3, R0, RZ ;  /* 0x0000000003007210 */ /* 0x000fc80007f3e0ff */
        /* <DEDUP_REMOVED lines=9> */
[----:B------:R-:W-:Y:S01]  /*11db0*/  HADD2.F32 R2, -RZ, R4.H0_H0 ;  /* 0x20000004ff027230 */ /* 0x000fe20000004100 */
[----:B------:R-:W-:Y:S01]  /*11dc0*/  @!P0 FADD.FTZ R0, -R0, -RZ ;  /* 0x800000ff00008221 */ /* 0x000fe20000010100 */
[--C-:B------:R-:W-:Y:S01]  /*11dd0*/  HADD2.F32 R3, -RZ, R6.reuse.H0_H0 ;  /* 0x20000006ff037230 */ /* 0x100fe20000004100 */
[----:B------:R-:W-:Y:S01]  /*11de0*/  @!P0 FADD.FTZ R5, -R5, -RZ ;  /* 0x800000ff05058221 */ /* 0x000fe20000010100 */
[----:B------:R-:W-:Y:S01]  /*11df0*/  HADD2.F32 R21, -RZ, R6.H1_H1 ;  /* 0x30000006ff157230 */ /* 0x000fe20000004100 */
[----:B------:R-:W-:Y:S01]  /*11e00*/  @!P0 FADD.FTZ R2, -R2, -RZ ;  /* 0x800000ff02028221 */ /* 0x000fe20000010100 */
[----:B------:R-:W-:-:S02]  /*11e10*/  HADD2.F32 R6, -RZ, R7.H0_H0 ;  /* 0x20000007ff067230 */ /* 0x000fc40000004100 */
[----:B------:R-:W-:Y:S02]  /*11e20*/  HADD2.F32 R4, -RZ, R4.H1_H1 ;  /* 0x30000004ff047230 */ /* 0x000fe40000004100 */
[----:B------:R-:W-:Y:S01]  /*11e30*/  HADD2.F32 R7, -RZ, R7.H1_H1 ;  /* 0x30000007ff077230 */ /* 0x000fe20000004100 */
[----:B------:R-:W-:Y:S01]  /*11e40*/  FMUL.FTZ R23, R23, R0 ;  /* 0x0000000017177220 */ /* 0x000fe20000410000 */
[----:B------:R-:W-:Y:S01]  /*11e50*/  HADD2.F32 R25, -RZ, R16.H1_H1 ;  /* 0x30000010ff197230 */ /* 0x000fe20000004100 */
[----:B------:R-:W-:Y:S01]  /*11e60*/  FMUL.FTZ R22, R22, R5 ;  /* 0x0000000516167220 */ /* 0x000fe20000410000 */
[--C-:B------:R-:W-:Y:S01]  /*11e70*/  HADD2.F32 R5, -RZ, R19.reuse.H0_H0 ;  /* 0x20000013ff057230 */ /* 0x100fe20000004100 */
[----:B------:R-:W-:Y:S01]  /*11e80*/  FMUL.FTZ R17, R17, R2 ;  /* 0x0000000211117220 */ /* 0x000fe20000410000 */
[----:B------:R-:W-:Y:S01]  /*11e90*/  HADD2.F32 R2, -RZ, R18.H0_H0 ;  /* 0x20000012ff027230 */ /* 0x000fe20000004100 */
[----:B------:R-:W-:Y:S01]  /*11ea0*/  @!P0 FADD.FTZ R4, -R4, -RZ ;  /* 0x800000ff04048221 */ /* 0x000fe20000010100 */
[----:B------:R-:W-:Y:S01]  /*11eb0*/  HADD2.F32 R0, -RZ, R19.H1_H1 ;  /* 0x30000013ff007230 */ /* 0x000fe20000004100 */
[----:B------:R-:W-:-:S02]  /*11ec0*/  @!P0 FADD.FTZ R3, -R3, -RZ ;  /* 0x800000ff03038221 */ /* 0x000fc40000010100 */
[----:B------:R-:W-:Y:S02]  /*11ed0*/  @!P0 FADD.FTZ R6, -R6, -RZ ;  /* 0x800000ff06068221 */ /* 0x000fe40000010100 */
[----:B------:R-:W-:Y:S01]  /*11ee0*/  @!P0 FADD.FTZ R7, -R7, -RZ ;  /* 0x800000ff07078221 */ /* 0x000fe20000010100 */
[----:B------:R-:W-:Y:S01]  /*11ef0*/  HADD2.F32 R18, -RZ, R18.H1_H1 ;  /* 0x30000012ff127230 */ /* 0x000fe20000004100 */
[----:B------:R-:W-:Y:S01]  /*11f00*/  FMUL.FTZ R25, R25, R4 ;  /* 0x0000000419197220 */ /* 0x000fe20000410000 */
[----:B-----5:R-:W-:Y:S01]  /*11f10*/  HADD2.F32 R4, -RZ, R12.H0_H0 ;  /* 0x2000000cff047230 */ /* 0x020fe20000004100 */
[----:B------:R-:W-:Y:S01]  /*11f20*/  FMUL.FTZ R3, R2, R3 ;  /* 0x0000000302037220 */ /* 0x000fe20000410000 */
[----:B---3--:R-:W-:Y:S01]  /*11f30*/  HADD2.F32 R2, -RZ, R9.H0_H0 ;  /* 0x20000009ff027230 */ /* 0x008fe20000004100 */
        /* <DEDUP_REMOVED lines=14> */
[--C-:B------:R-:W-:Y:S02]  /*12020*/  HADD2.F32 R19, -RZ, R11.reuse.H0_H0 ;  /* 0x2000000bff137230 */ /* 0x100fe40000004100 */
[----:B------:R-:W-:Y:S02]  /*12030*/  HADD2.F32 R16, -RZ, R11.H1_H1 ;  /* 0x3000000bff107230 */ /* 0x000fe40000004100 */
        /* <DEDUP_REMOVED lines=14> */
.L_x_1007:
[----:B------:R-:W-:Y:S05]  /*12120*/  BSYNC B0 ;  /* 0x0000000000007941 */ /* 0x000fea0003800000 */
.L_x_1006:
[----:B-----5:R4:W-:Y:S01]  /*12130*/  STS.128 [R205+0x5800], R12 ;  /* 0x0058000ccd007388 */ /* 0x0209e20000000c00 */
[----:B------:R-:W-:Y:S05]  /*12140*/  BRA `(.L_x_951) ;  /* 0x0000079000007947 */ /* 0x000fea0003800000 */
.L_x_913:
[----:B------:R-:W-:Y:S01]  /*12150*/  IADD3 R9, -R60, R203, RZ ;  /* 0x000000cb3c097210 */ /* 0x000fe20007ffe1ff */
[----:B------:R-:W-:Y:S03]  /*12160*/  BSSY B0, `(.L_x_1008) ;  /* 0x000001a000007945 */ /* 0x000fe60003800000 */
[----:B------:R-:W-:-:S13]  /*12170*/  ISETP.GE.AND P2, PT, R156, R9, PT ;  /* 0x000000099c00720c */ /* 0x000fda0003f46270 */
[----:B------:R-:W-:Y:S05]  /*12180*/  @P2 BRA `(.L_x_1009) ;  /* 0x0000017000002947 */ /* 0x000fea0003800000 */
[----:B------:R-:W-:Y:S02]  /*12190*/  ISETP.GE.AND P5, PT, R12, c[0x0][0x220], PT ;  /* 0x000088000c007a0c */ /* 0x000fe40003fa6270 */
[----:B------:R-:W-:-:S04]  /*121a0*/  @!P1 LEA R10, P2, R158, c[0x0][0x160], 0x1 ;  /* 0x000058009e0a9a11 */ /* 0x000fc800078408ff */
[----:B------:R-:W-:-:S07]  /*121b0*/  @!P1 LEA.HI.X R11, R158, c[0x0][0x164], R161, 0x1, P2 ;  /* 0x000059009e0b9a11 */ /* 0x000fce00010f0ca1 */
[C---:B------:R-:W-:Y:S01]  /*121c0*/  @!P5 LEA R14, P4, R158.reuse, c[0x0][0x160], 0x1 ;  /* 0x000058009e0eda11 */ /* 0x040fe200078808ff */
[----:B------:R1:W-:Y:S03]  /*121d0*/  @P5 STS.128 [R205], RZ ;  /* 0x000000ffcd005388 */ /* 0x0003e60000000c00 */
[----:B------:R-:W-:-:S05]  /*121e0*/  @!P5 LEA.HI.X R15, R158, c[0x0][0x164], R161, 0x1, P4 ;  /* 0x000059009e0fda11 */ /* 0x000fca00020f0ca1 */
        /* <DEDUP_REMOVED lines=17> */
.L_x_1009:
[----:B------:R-:W-:Y:S05]  /*12300*/  BSYNC B0 ;  /* 0x0000000000007941 */ /* 0x000fea0003800000 */
.L_x_1008:
[----:B------:R-:W-:Y:S01]  /*12310*/  IADD3 R20, R156, 0x10, RZ ;  /* 0x000000109c147810 */ /* 0x000fe20007ffe0ff */
[----:B------:R-:W-:Y:S03]  /*12320*/  BSSY B0, `(.L_x_1010) ;  /* 0x000001c000007945 */ /* 0x000fe60003800000 */
[----:B------:R-:W-:-:S13]  /*12330*/  ISETP.GE.AND P2, PT, R20, R9, PT ;  /* 0x000000091400720c */ /* 0x000fda0003f46270 */
[----:B------:R-:W-:Y:S05]  /*12340*/  @P2 BRA `(.L_x_1011) ;  /* 0x0000019000002947 */ /* 0x000fea0003800000 */
[----:B------:R-:W-:Y:S02]  /*12350*/  ISETP.GE.AND P4, PT, R12, c[0x0][0x220], PT ;  /* 0x000088000c007a0c */ /* 0x000fe40003f86270 */
[----:B------:R-:W-:-:S05]  /*12360*/  IADD3 R5, P2, R5, R158, RZ ;  /* 0x0000009e05057210 */ /* 0x000fca0007f5e0ff */
[----:B------:R-:W-:Y:S01]  /*12370*/  IMAD.X R0, R7, 0x1, R161, P2 ;  /* 0x0000000107007824 */ /* 0x000fe200010e06a1 */
[----:B------:R-:W-:-:S04]  /*12380*/  @!P1 LEA R6, P2, R5, c[0x0][0x160], 0x1 ;  /* 0x0000580005069a11 */ /* 0x000fc800078408ff */
[C---:B------:R-:W-:Y:S01]  /*12390*/  @!P1 LEA.HI.X R7, R5.reuse, c[0x0][0x164], R0, 0x1, P2 ;  /* 0x0000590005079a11 */ /* 0x040fe200010f0c00 */
[----:B------:R2:W-:Y:S01]  /*123a0*/  @P4 STS.128 [R205+0x800], RZ ;  /* 0x000800ffcd004388 */ /* 0x0005e20000000c00 */
[----:B-1----:R-:W-:-:S04]  /*123b0*/  @!P4 LEA R10, P5, R5, c[0x0][0x160], 0x1 ;  /* 0x00005800050aca11 */ /* 0x002fc800078a08ff */
[----:B------:R-:W-:-:S05]  /*123c0*/  @!P4 LEA.HI.X R11, R5, c[0x0][0x164], R0, 0x1, P5 ;  /* 0x00005900050bca11 */ /* 0x000fca00028f0c00 */
        /* <DEDUP_REMOVED lines=11> */
[----:B------:R-:W-:-:S04]  /*12480*/  LEA R4, P2, R5, c[0x0][0x160], 0x1 ;  /* 0x0000580005047a11 */ /* 0x000fc800078408ff */
[----:B------:R-:W-:-:S05]  /*12490*/  LEA.HI.X R5, R5, c[0x0][0x164], R0, 0x1, P2 ;  /* 0x0000590005057a11 */ /* 0x000fca00010f0c00 */
[----:B------:R-:W-:Y:S01]  /*124a0*/  @!PT LDS RZ, [RZ] ;  /* 0x00000000fffff984 */ /* 0x000fe20000000800 */
[----:B------:R-:W-:Y:S01]  /*124b0*/  @!PT LDS RZ, [RZ] ;  /* 0x00000000fffff984 */ /* 0x000fe20000000800 */
[----:B------:R-:W-:Y:S01]  /*124c0*/  @!PT LDS RZ, [RZ] ;  /* 0x00000000fffff984 */ /* 0x000fe20000000800 */
[----:B------:R1:W-:Y:S04]  /*124d0*/  LDGSTS.E.BYPASS.LTC128B.128 [R205+0x4800], [R4.64+0x100] ;  /* 0x0480010004cd7fae */ /* 0x0003e8000b901d46 */
.L_x_1011:
[----:B------:R-:W-:Y:S05]  /*124e0*/  BSYNC B0 ;  /* 0x0000000000007941 */ /* 0x000fea0003800000 */
.L_x_1010:
[----:B------:R-:W-:Y:S01]  /*124f0*/  IADD3 R24, R156, 0x20, RZ ;  /* 0x000000209c187810 */ /* 0x000fe20007ffe0ff */
[----:B------:R-:W-:Y:S03]  /*12500*/  BSSY B0, `(.L_x_1012) ;  /* 0x000001d000007945 */ /* 0x000fe60003800000 */
[----:B------:R-:W-:-:S13]  /*12510*/  ISETP.GE.AND P2, PT, R24, R9, PT ;  /* 0x000000091800720c */ /* 0x000fda0003f46270 */
[----:B------:R-:W-:Y:S05]  /*12520*/  @P2 BRA `(.L_x_1013) ;  /* 0x000001a000002947 */ /* 0x000fea0003800000 */
[----:B------:R-:W-:Y:S01]  /*12530*/  ISETP.GE.AND P4, PT, R12, c[0x0][0x220], PT ;  /* 0x000088000c007a0c */ /* 0x000fe20003f86270 */
[----:B------:R-:W-:Y:S01]  /*12540*/  IMAD.MOV.U32 R0, RZ, RZ, c[0x0][0x194] ;  /* 0x00006500ff007624 */ /* 0x000fe200078e00ff */
[----:B-1----:R-:W-:-:S04]  /*12550*/  LEA R5, P2, R3, R158, 0x5 ;  /* 0x0000009e03057211 */ /* 0x002fc800078428ff */
[----:B------:R-:W-:Y:S02]  /*12560*/  LEA.HI.X R0, R3, R161, R0, 0x5, P2 ;  /* 0x000000a103007211 */ /* 0x000fe400010f2c00 */
[----:B--2---:R-:W-:-:S04]  /*12570*/  @!P1 LEA R6, P2, R5, c[0x0][0x160], 0x1 ;  /* 0x0000580005069a11 */ /* 0x004fc800078408ff */
[C---:B------:R-:W-:Y:S01]  /*12580*/  @!P1 LEA.HI.X R7, R5.reuse, c[0x0][0x164], R0, 0x1, P2 ;  /* 0x0000590005079a11 */ /* 0x040fe200010f0c00 */
[----:B------:R1:W-:Y:S01]  /*12590*/  @P4 STS.128 [R205+0x1000], RZ ;  /* 0x001000ffcd004388 */ /* 0x0003e20000000c00 */
[----:B------:R-:W-:-:S04]  /*125a0*/  @!P4 LEA R10, P5, R5, c[0x0][0x160], 0x1 ;  /* 0x00005800050aca11 */ /* 0x000fc800078a08ff */
        /* <DEDUP_REMOVED lines=18> */
.L_x_1013:
[----:B------:R-:W-:Y:S05]  /*126d0*/  BSYNC B0 ;  /* 0x0000000000007941 */ /* 0x000fea0003800000 */
.L_x_1012:
[----:B------:R-:W-:-:S04]  /*126e0*/  IADD3 R26, R156, 0x30, RZ ;  /* 0x000000309c1a7810 */ /* 0x000fc80007ffe0ff */
[----:B------:R-:W-:-:S13]  /*126f0*/  ISETP.GE.AND P2, PT, R26, R9, PT ;  /* 0x000000091a00720c */ /* 0x000fda0003f46270 */
[----:B------:R-:W-:Y:S05]  /*12700*/  @P2 BRA `(.L_x_951) ;  /* 0x000001d000002947 */ /* 0x000fea0003800000 */
[----:B------:R-:W-:Y:S01]  /*12710*/  ISETP.GE.AND P4, PT, R12, c[0x0][0x220], PT ;  /* 0x000088000c007a0c */ /* 0x000fe20003f86270 */
[----:B-12---:R-:W-:Y:S01]  /*12720*/  IMAD.MOV.U32 R4, RZ, RZ, R158 ;  /* 0x000000ffff047224 */ /* 0x006fe200078e009e */
[----:B------:R-:W-:Y:S01]  /*12730*/  ULDC UR4, c[0x0][0x194] ;  /* 0x0000650000047ab9 */ /* 0x000fe20000000800 */
[----:B------:R-:W-:Y:S01]  /*12740*/  IMAD.MOV.U32 R5, RZ, RZ, R161 ;  /* 0x000000ffff057224 */ /* 0x000fe200078e00a1 */
[----:B------:R-:W-:-:S03]  /*12750*/  UIMAD UR4, UR4, 0x30, URZ ;  /* 0x00000030040478a4 */ /* 0x000fc6000f8e023f */
[----:B------:R-:W-:-:S05]  /*12760*/  IMAD.WIDE.U32 R4, R3, 0x30, R4 ;  /* 0x0000003003047825 */ /* 0x000fca00078e0004 */
[----:B------:R-:W-:Y:S01]  /*12770*/  IADD3 R0, R5, UR4, RZ ;  /* 0x0000000405007c10 */ /* 0x000fe2000fffe0ff */
[----:B------:R1:W-:Y:S01]  /*12780*/  @P4 STS.128 [R205+0x1800], RZ ;  /* 0x001800ffcd004388 */ /* 0x0003e20000000c00 */
[C---:B------:R-:W-:Y:S02]  /*12790*/  @!P4 LEA R6, P5, R4.reuse, c[0x0][0x160], 0x1 ;  /* 0x000058000406ca11 */ /* 0x040fe400078a08ff */
        /* <DEDUP_REMOVED lines=20> */
.L_x_951:
[----:B------:R-:W-:Y:S05]  /*128e0*/  BSYNC B3 ;  /* 0x0000000000037941 */ /* 0x000fea0003800000 */
.L_x_912:
[----:B------:R-:W-:Y:S01]  /*128f0*/  IADD3 R209, R134, -0x1, RZ ;  /* 0xffffffff86d17810 */ /* 0x000fe20007ffe0ff */
[----:B------:R-:W-:Y:S01]  /*12900*/  BSSY B0, `(.L_x_1014) ;  /* 0x0000023000007945 */ /* 0x000fe20003800000 */
[----:B------:R-:W-:Y:S02]  /*12910*/  LEA R208, P0, R154, c[0x0][0x168], 0x1 ;  /* 0x00005a009ad07a11 */ /* 0x000fe400078008ff */
[----:B------:R-:W-:Y:S01]  /*12920*/  LOP3.LUT R210, R150, 0xffff, RZ, 0xc0, !PT ;  /* 0x0000ffff96d27812 */ /* 0x000fe200078ec0ff */
[----:B-1----:R-:W-:Y:S01]  /*12930*/  IMAD.SHL.U32 R3, R209, 0x40, RZ ;  /* 0x00000040d1037824 */ /* 0x002fe200078e00ff */
[----:B------:R-:W-:Y:S02]  /*12940*/  LEA.HI.X R211, R154, c[0x0][0x16c], R153, 0x1, P0 ;  /* 0x00005b009ad37a11 */ /* 0x000fe400000f0c99 */
[----:B------:R-:W-:Y:S01]  /*12950*/  LOP3.LUT R44, R210, 0xff, RZ, 0xc0, !PT ;  /* 0x000000ffd22c7812 */ /* 0x000fe200078ec0ff */
[----:B--2---:R-:W-:-:S05]  /*12960*/  IMAD.IADD R5, R62, 0x1, -R3 ;  /* 0x000000013e057824 */ /* 0x004fca00078e0a03 */
[----:B------:R-:W-:-:S13]  /*12970*/  ISETP.GE.AND P1, PT, R156, R5, PT ;  /* 0x000000059c00720c */ /* 0x000fda0003f26270 */
[----:B------:R-:W-:Y:S05]  /*12980*/  @P1 BRA `(.L_x_1015) ;  /* 0x000001a000001947 */ /* 0x000fea0003800000 */
[C---:B------:R-:W-:Y:S02]  /*12990*/  LOP3.LUT R0, R44.reuse, 0x1, RZ, 0xc0, !PT ;  /* 0x000000012c007812 */ /* 0x040fe400078ec0ff */
[----:B------:R-:W-:Y:S02]  /*129a0*/  R2P PR, R44, 0x6 ;  /* 0x000000062c007804 */ /* 0x000fe40000000000 */
[----:B------:R-:W-:-:S11]  /*129b0*/  ISETP.NE.U32.AND P0, PT, R0, 0x1, PT ;  /* 0x000000010000780c */ /* 0x000fd60003f05070 */
[----:B------:R-:W-:Y:S02]  /*129c0*/  @P1 IMAD.MOV.U32 R6, RZ, RZ, R208 ;  /* 0x000000ffff061224 */ /* 0x000fe400078e00d0 */
[----:B------:R-:W-:Y:S01]  /*129d0*/  @!P0 MOV R8, R208 ;  /* 0x000000d000088202 */ /* 0x000fe20000000f00 */
[--C-:B------:R-:W-:Y:S02]  /*129e0*/  @!P0 IMAD.MOV.U32 R9, RZ, RZ, R211.reuse ;  /* 0x000000ffff098224 */ /* 0x100fe400078e00d3 */
[----:B------:R-:W-:-:S03]  /*129f0*/  @P1 IMAD.MOV.U32 R7, RZ, RZ, R211 ;  /* 0x000000ffff071224 */ /* 0x000fc600078e00d3 */
        /* <DEDUP_REMOVED lines=8> */
[----:B------:R1:W-:Y:S04]  /*12a80*/  @P1 LDGSTS.E.BYPASS.LTC128B.128 [R205+0x8000], [R6.64+0x80] ;  /* 0x0800008006cd1fae */ /* 0x0003e8000b901d46 */
[----:B------:R1:W-:Y:S01]  /*12a90*/  @!P1 STS.128 [R205+0x8000], RZ ;  /* 0x008000ffcd009388 */ /* 0x0003e20000000c00 */
[----:B------:R-:W-:Y:S05]  /*12aa0*/  @!P2 BRA `(.L_x_1016) ;  /* 0x000000700000a947 */ /* 0x000fea0003800000 */
[----:B-1----:R-:W-:Y:S02]  /*12ab0*/  MOV R6, R208 ;  /* 0x000000d000067202 */ /* 0x002fe40000000f00 */
[----:B------:R-:W-:-:S05]  /*12ac0*/  MOV R7, R211 ;  /* 0x000000d300077202 */ /* 0x000fca0000000f00 */
[----:B------:R-:W-:Y:S01]  /*12ad0*/  @!PT LDS RZ, [RZ] ;  /* 0x00000000fffff984 */ /* 0x000fe20000000800 */
[----:B------:R-:W-:Y:S01]  /*12ae0*/  @!PT LDS RZ, [RZ] ;  /* 0x00000000fffff984 */ /* 0x000fe20000000800 */
[----:B------:R-:W-:Y:S01]  /*12af0*/  @!PT LDS RZ, [RZ] ;  /* 0x00000000fffff984 */ /* 0x000fe20000000800 */
[----:B------:R1:W-:Y:S01]  /*12b00*/  LDGSTS.E.BYPASS.LTC128B.128 [R205+0xa000], [R6.64+0x100] ;  /* 0x0a00010006cd7fae */ /* 0x0003e2000b901d46 */
[----:B------:R-:W-:Y:S05]  /*12b10*/  BRA `(.L_x_1015) ;  /* 0x0000001000007947 */ /* 0x000fea0003800000 */
.L_x_1016:
[----:B------:R2:W-:Y:S02]  /*12b20*/  STS.128 [R205+0xa000], RZ ;  /* 0x00a000ffcd007388 */ /* 0x0005e40000000c00 */
.L_x_1015:
[----:B------:R-:W-:Y:S05]  /*12b30*/  BSYNC B0 ;  /* 0x0000000000007941 */ /* 0x000fea0003800000 */
.L_x_1014:
[----:B------:R-:W-:Y:S01]  /*12b40*/  ISETP.GE.AND P0, PT, R20, R5, PT ;  /* 0x000000051400720c */ /* 0x000fe20003f06270 */
[----:B------:R-:W-:-:S12]  /*12b50*/  BSSY B0, `(.L_x_1017) ;  /* 0x000001f000007945 */ /* 0x000fd80003800000 */
[----:B------:R-:W-:Y:S05]  /*12b60*/  @P0 BRA `(.L_x_1018) ;  /* 0x000001d000000947 */ /* 0x000fea0003800000 */
[C---:B------:R-:W-:Y:S02]  /*12b70*/  LOP3.LUT R0, R44.reuse, 0x1, RZ, 0xc0, !PT ;  /* 0x000000012c007812 */ /* 0x040fe400078ec0ff */
[----:B------:R-:W-:Y:S02]  /*12b80*/  LOP3.LUT P0, RZ, R44, 0x2, RZ, 0xc0, !PT ;  /* 0x000000022cff7812 */ /* 0x000fe4000780c0ff */
[----:B------:R-:W-:Y:S02]  /*12b90*/  ISETP.NE.U32.AND P1, PT, R0, 0x1, PT ;  /* 0x000000010000780c */ /* 0x000fe40003f25070 */
[----:B-1----:R-:W-:-:S05]  /*12ba0*/  IADD3 R7, P2, R200, R154, RZ ;  /* 0x0000009ac8077210 */ /* 0x002fca0007f5e0ff */
[----:B------:R-:W-:-:S04]  /*12bb0*/  IMAD.X R0, R199, 0x1, R153, P2 ;  /* 0x00000001c7007824 */ /* 0x000fc800010e0699 */
[C---:B------:R-:W-:Y:S02]  /*12bc0*/  @P0 LEA R8, P2, R7.reuse, c[0x0][0x168], 0x1 ;  /* 0x00005a0007080a11 */ /* 0x040fe400078408ff */
[C---:B------:R-:W-:Y:S02]  /*12bd0*/  @!P1 LEA R10, P4, R200.reuse, R208, 0x1 ;  /* 0x000000d0c80a9211 */ /* 0x040fe400078808ff */
[----:B------:R-:W-:Y:S02]  /*12be0*/  @P0 LEA.HI.X R9, R7, c[0x0][0x16c], R0, 0x1, P2 ;  /* 0x00005b0007090a11 */ /* 0x000fe400010f0c00 */
[----:B------:R-:W-:-:S05]  /*12bf0*/  @!P1 LEA.HI.X R11, R200, R211, R199, 0x1, P4 ;  /* 0x000000d3c80b9211 */ /* 0x000fca00020f0cc7 */
        /* <DEDUP_REMOVED lines=10> */
[----:B------:R-:W-:-:S13]  /*12ca0*/  LOP3.LUT P0, RZ, R44, 0x4, RZ, 0xc0, !PT ;  /* 0x000000042cff7812 */ /* 0x000fda000780c0ff */
[----:B------:R-:W-:Y:S05]  /*12cb0*/  @!P0 BRA `(.L_x_1019) ;  /* 0x0000007000008947 */ /* 0x000fea0003800000 */
[----:B------:R-:W-:-:S04]  /*12cc0*/  LEA R6, P0, R7, c[0x0][0x168], 0x1 ;  /* 0x00005a0007067a11 */ /* 0x000fc800078008ff */
[----:B------:R-:W-:-:S05]  /*12cd0*/  LEA.HI.X R7, R7, c[0x0][0x16c], R0, 0x1, P0 ;  /* 0x00005b0007077a11 */ /* 0x000fca00000f0c00 */
[----:B------:R-:W-:Y:S01]  /*12ce0*/  @!PT LDS RZ, [RZ] ;  /* 0x00000000fffff984 */ /* 0x000fe20000000800 */
[----:B------:R-:W-:Y:S01]  /*12cf0*/  @!PT LDS RZ, [RZ] ;  /* 0x00000000fffff984 */ /* 0x000fe20000000800 */
[----:B------:R-:W-:Y:S01]  /*12d00*/  @!PT LDS RZ, [RZ] ;  /* 0x00000000fffff984 */ /* 0x000fe20000000800 */
[----:B------:R1:W-:Y:S01]  /*12d10*/  LDGSTS.E.BYPASS.LTC128B.128 [R205+0xa800], [R6.64+0x100] ;  /* 0x0a80010006cd7fae */ /* 0x0003e2000b901d46 */
[----:B------:R-:W-:Y:S05]  /*12d20*/  BRA `(.L_x_1018) ;  /* 0x0000001000007947 */ /* 0x000fea0003800000 */
.L_x_1019:
[----:B------:R1:W-:Y:S02]  /*12d30*/  STS.128 [R205+0xa800], RZ ;  /* 0x00a800ffcd007388 */ /* 0x0003e40000000c00 */
.L_x_1018:
[----:B------:R-:W-:Y:S05]  /*12d40*/  BSYNC B0 ;  /* 0x0000000000007941 */ /* 0x000fea0003800000 */
.L_x_1017:
[----:B------:R-:W-:Y:S01]  /*12d50*/  ISETP.GE.AND P0, PT, R24, R5, PT ;  /* 0x000000051800720c */ /* 0x000fe20003f06270 */
[----:B------:R-:W-:-:S12]  /*12d60*/  BSSY B0, `(.L_x_1020) ;  /* 0x0000023000007945 */ /* 0x000fd80003800000 */
[----:B------:R-:W-:Y:S05]  /*12d70*/  @P0 BRA `(.L_x_1021) ;  /* 0x0000021000000947 */ /* 0x000fea0003800000 */
[C---:B------:R-:W-:Y:S01]  /*12d80*/  LOP3.LUT R0, R44.reuse, 0x1, RZ, 0xc0, !PT ;  /* 0x000000012c007812 */ /* 0x040fe200078ec0ff */
[----:B-1----:R-:W-:Y:S01]  /*12d90*/  IMAD.MOV.U32 R7, RZ, RZ, c[0x0][0x198] ;  /* 0x00006600ff077624 */ /* 0x002fe200078e00ff */
[----:B------:R-:W-:Y:S01]  /*12da0*/  LOP3.LUT P0, RZ, R44, 0x2, RZ, 0xc0, !PT ;  /* 0x000000022cff7812 */ /* 0x000fe2000780c0ff */
[----:B------:R-:W-:Y:S01]  /*12db0*/  IMAD.MOV.U32 R2, RZ, RZ, 0x5 ;  /* 0x00000005ff027424 */ /* 0x000fe200078e00ff */
[----:B------:R-:W-:Y:S01]  /*12dc0*/  ISETP.NE.U32.AND P1, PT, R0, 0x1, PT ;  /* 0x000000010000780c */ /* 0x000fe20003f25070 */
[----:B------:R-:W-:-:S03]  /*12dd0*/  IMAD.SHL.U32 R9, R7, 0x20, RZ ;  /* 0x0000002007097824 */ /* 0x000fc600078e00ff */
[----:B------:R-:W-:Y:S02]  /*12de0*/  SHF.L.U64.HI R2, R7, R2, c[0x0][0x19c] ;  /* 0x0000670007027619 */ /* 0x000fe40000010202 */
[----:B------:R-:W-:-:S05]  /*12df0*/  IADD3 R7, P2, R9, R154, RZ ;  /* 0x0000009a09077210 */ /* 0x000fca0007f5e0ff */
[----:B------:R-:W-:Y:S01]  /*12e00*/  IMAD.X R0, R2, 0x1, R153, P2 ;  /* 0x0000000102007824 */ /* 0x000fe200010e0699 */
[----:B------:R-:W-:Y:S02]  /*12e10*/  @P0 LEA R8, P2, R7, c[0x0][0x168], 0x1 ;  /* 0x00005a0007080a11 */ /* 0x000fe400078408ff */
[----:B------:R-:W-:-:S04]  /*12e20*/  @!P1 LEA R10, P4, R9, R208, 0x1 ;  /* 0x000000d0090a9211 */ /* 0x000fc800078808ff */
[----:B------:R-:W-:Y:S02]  /*12e30*/  @!P1 LEA.HI.X R11, R9, R211, R2, 0x1, P4 ;  /* 0x000000d3090b9211 */ /* 0x000fe400020f0c02 */
[----:B------:R-:W-:-:S03]  /*12e40*/  @P0 LEA.HI.X R9, R7, c[0x0][0x16c], R0, 0x1, P2 ;  /* 0x00005b0007090a11 */ /* 0x000fc600010f0c00 */
        /* <DEDUP_REMOVED lines=19> */
.L_x_1022:
[----:B------:R1:W-:Y:S02]  /*12f80*/  STS.128 [R205+0xb000], RZ ;  /* 0x00b000ffcd007388 */ /* 0x0003e40000000c00 */
.L_x_1021:
[----:B------:R-:W-:Y:S05]  /*12f90*/  BSYNC B0 ;  /* 0x0000000000007941 */ /* 0x000fea0003800000 */
.L_x_1020:
[----:B------:R-:W-:Y:S01]  /*12fa0*/  ISETP.GE.AND P0, PT, R26, R5, PT ;  /* 0x000000051a00720c */ /* 0x000fe20003f06270 */
[----:B------:R-:W-:-:S12]  /*12fb0*/  BSSY B0, `(.L_x_1023) ;  /* 0x0000024000007945 */ /* 0x000fd80003800000 */
[----:B------:R-:W-:Y:S05]  /*12fc0*/  @P0 BRA `(.L_x_1024) ;  /* 0x0000022000000947 */ /* 0x000fea0003800000 */
[C---:B------:R-:W-:Y:S01]  /*12fd0*/  LOP3.LUT R0, R44.reuse, 0x1, RZ, 0xc0, !PT ;  /* 0x000000012c007812 */ /* 0x040fe200078ec0ff */
[----:B-1----:R-:W-:Y:S01]  /*12fe0*/  IMAD.MOV.U32 R7, RZ, RZ, c[0x0][0x198] ;  /* 0x00006600ff077624 */ /* 0x002fe200078e00ff */
[----:B------:R-:W-:Y:S02]  /*12ff0*/  LOP3.LUT P2, RZ, R44, 0x2, RZ, 0xc0, !PT ;  /* 0x000000022cff7812 */ /* 0x000fe4000784c0ff */
[----:B------:R-:W-:Y:S01]  /*13000*/  ISETP.NE.U32.AND P4, PT, R0, 0x1, PT ;  /* 0x000000010000780c */ /* 0x000fe20003f85070 */
[----:B------:R-:W-:Y:S01]  /*13010*/  IMAD.MOV.U32 R0, RZ, RZ, c[0x0][0x19c] ;  /* 0x00006700ff007624 */ /* 0x000fe200078e00ff */
[----:B------:R-:W-:Y:S02]  /*13020*/  LOP3.LUT P1, RZ, R44, 0x4, RZ, 0xc0, !PT ;  /* 0x000000042cff7812 */ /* 0x000fe4000782c0ff */
[----:B------:R-:W-:Y:S01]  /*13030*/  MOV R152, R154 ;  /* 0x0000009a00987202 */ /* 0x000fe20000000f00 */
[----:B------:R-:W-:-:S04]  /*13040*/  IMAD R2, R0, 0x30, RZ ;  /* 0x0000003000027824 */ /* 0x000fc800078e02ff */
[----:B------:R-:W-:-:S04]  /*13050*/  IMAD.WIDE.U32 R8, R7, 0x30, R152 ;  /* 0x0000003007087825 */ /* 0x000fc800078e0098 */
[----:B------:R-:W-:Y:S01]  /*13060*/  @!P4 MOV R11, R211 ;  /* 0x000000d3000bc202 */ /* 0x000fe20000000f00 */
[----:B------:R-:W-:Y:S01]  /*13070*/  @!P4 IMAD.MOV.U32 R10, RZ, RZ, R208 ;  /* 0x000000ffff0ac224 */ /* 0x000fe200078e00d0 */
[----:B----4-:R-:W-:Y:S01]  /*13080*/  @P2 LEA R12, P5, R8, c[0x0][0x168], 0x1 ;  /* 0x00005a00080c2a11 */ /* 0x010fe200078a08ff */
[----:B------:R-:W-:Y:S02]  /*13090*/  @!P4 IMAD R0, R0, 0x60, RZ ;  /* 0x000000600000c824 */ /* 0x000fe400078e02ff */
[----:B------:R-:W-:Y:S01]  /*130a0*/  @!P4 IMAD.WIDE.U32 R6, R7, 0x60, R10 ;  /* 0x000000600706c825 */ /* 0x000fe200078e000a */
[----:B------:R-:W-:-:S03]  /*130b0*/  @P1 LEA R10, P0, R8, c[0x0][0x168], 0x1 ;  /* 0x00005a00080a1a11 */ /* 0x000fc600078008ff */
[----:B------:R-:W-:Y:S01]  /*130c0*/  IMAD.IADD R2, R9, 0x1, R2 ;  /* 0x0000000109027824 */ /* 0x000fe200078e0202 */
[----:B------:R-:W-:-:S04]  /*130d0*/  @!P4 IADD3 R7, R7, R0, RZ ;  /* 0x000000000707c210 */ /* 0x000fc80007ffe0ff */
[C-C-:B------:R-:W-:Y:S01]  /*130e0*/  @P2 LEA.HI.X R13, R8.reuse, c[0x0][0x16c], R2.reuse, 0x1, P5 ;  /* 0x00005b00080d2a11 */ /* 0x140fe200028f0c02 */
[----:B------:R-:W-:Y:S01]  /*130f0*/  @!PT LDS RZ, [RZ] ;  /* 0x00000000fffff984 */ /* 0x000fe20000000800 */
[----:B------:R-:W-:Y:S01]  /*13100*/  @!PT LDS RZ, [RZ] ;  /* 0x00000000fffff984 */ /* 0x000fe20000000800 */
[----:B------:R-:W-:Y:S01]  /*13110*/  @!PT LDS RZ, [RZ] ;  /* 0x00000000fffff984 */ /* 0x000fe20000000800 */
[----:B------:R1:W-:Y:S01]  /*13120*/  @!P4 LDGSTS.E.BYPASS.LTC128B.128 [R205+0x7800], [R6.64] ;  /* 0x0780000006cdcfae */ /* 0x0003e2000b901d46 */
[----:B------:R-:W-:-:S03]  /*13130*/  @P1 LEA.HI.X R11, R8, c[0x0][0x16c], R2, 0x1, P0 ;  /* 0x00005b00080b1a11 */ /* 0x000fc600000f0c02 */
[----:B------:R1:W-:Y:S04]  /*13140*/  @P4 STS.128 [R205+0x7800], RZ ;  /* 0x007800ffcd004388 */ /* 0x0003e80000000c00 */
[----:B------:R-:W-:Y:S01]  /*13150*/  @!PT LDS RZ, [RZ] ;  /* 0x00000000fffff984 */ /* 0x000fe20000000800 */
[----:B------:R-:W-:Y:S01]  /*13160*/  @!PT LDS RZ, [RZ] ;  /* 0x00000000fffff984 */ /* 0x000fe20000000800 */
[----:B------:R-:W-:Y:S01]  /*13170*/  @!PT LDS RZ, [RZ] ;  /* 0x00000000fffff984 */ /* 0x000fe20000000800 */
[----:B------:R1:W-:Y:S04]  /*13180*/  @P2 LDGSTS.E.BYPASS.LTC128B.128 [R205+0x9800], [R12.64+0x80] ;  /* 0x098000800ccd2fae */ /* 0x0003e8000b901d46 */
[----:B------:R1:W-:Y:S04]  /*13190*/  @!P2 STS.128 [R205+0x9800], RZ ;  /* 0x009800ffcd00a388 */ /* 0x0003e80000000c00 */
[----:B------:R-:W-:Y:S01]  /*131a0*/  @!PT LDS RZ, [RZ] ;  /* 0x00000000fffff984 */ /* 0x000fe20000000800 */
[----:B------:R-:W-:Y:S01]  /*131b0*/  @!PT LDS RZ, [RZ] ;  /* 0x00000000fffff984 */ /* 0x000fe20000000800 */
[----:B------:R-:W-:Y:S01]  /*131c0*/  @!PT LDS RZ, [RZ] ;  /* 0x00000000fffff984 */ /* 0x000fe20000000800 */
[----:B------:R1:W-:Y:S04]  /*131d0*/  @P1 LDGSTS.E.BYPASS.LTC128B.128 [R205+0xb800], [R10.64+0x100] ;  /* 0x0b8001000acd1fae */ /* 0x0003e8000b901d46 */
[----:B------:R1:W-:Y:S02]  /*131e0*/  @!P1 STS.128 [R205+0xb800], RZ ;  /* 0x00b800ffcd009388 */ /* 0x0003e40000000c00 */
.L_x_1024:
[----:B------:R-:W-:Y:S05]  /*131f0*/  BSYNC B0 ;  /* 0x0000000000007941 */ /* 0x000fea0003800000 */
.L_x_1023:
[----:B------:R-:W0:Y:S01]  /*13200*/  LDGDEPBAR ;  /* 0x00000000000079af */ /* 0x000e220000000000 */
[----:B------:R-:W-:Y:S01]  /*13210*/  ISETP.GE.AND P1, PT, R156, R5, PT ;  /* 0x000000059c00720c */ /* 0x000fe20003f26270 */
[----:B------:R-:W-:Y:S01]  /*13220*/  IMAD.SHL.U32 R88, R129, 0x2, RZ ;  /* 0x0000000281587824 */ /* 0x000fe200078e00ff */
[----:B------:R-:W-:Y:S01]  /*13230*/  SHF.R.S32.HI R2, RZ, 0x1f, R151 ;  /* 0x0000001fff027819 */ /* 0x000fe20000011497 */
[----:B------:R-:W-:Y:S01]  /*13240*/  BSSY B0, `(.L_x_1025) ;  /* 0x0000022000007945 */ /* 0x000fe20003800000 */
[----:B------:R-:W-:-:S02]  /*13250*/  LEA R164, P0, R136, c[0x0][0x170], 0x1 ;  /* 0x00005c0088a47a11 */ /* 0x000fc400078008ff */
[----:B------:R-:W-:Y:S02]  /*13260*/  LEA.HI R2, R2, R151, RZ, 0x2 ;  /* 0x0000009702027211 */ /* 0x000fe400078f10ff */
[----:B------:R-:W-:Y:S02]  /*13270*/  LOP3.LUT R88, R88, 0x6, RZ, 0xc0, !PT ;  /* 0x0000000658587812 */ /* 0x000fe400078ec0ff */
[----:B------:R-:W-:Y:S02]  /*13280*/  LEA.HI.X R165, R136, c[0x0][0x174], R133, 0x1, P0 ;  /* 0x00005d0088a57a11 */ /* 0x000fe400000f0c85 */
[----:B------:R-:W-:Y:S01]  /*13290*/  SHF.R.S32.HI R2, RZ, 0x2, R2 ;  /* 0x00000002ff027819 */ /* 0x000fe20000011402 */
[----:B------:R-:W-:-:S04]  /*132a0*/  DEPBAR.LE SB0, 0x0 ;  /* 0x000080000000791a */ /* 0x000fc80000000000 */
[----:B------:R-:W-:Y:S06]  /*132b0*/  BAR.SYNC.DEFER_BLOCKING 0x0 ;  /* 0x0000000000007b1d */ /* 0x000fec0000010000 */
[----:B------:R1:W-:Y:S04]  /*132c0*/  @P1 STS.128 [R205+0xc000], RZ ;  /* 0x00c000ffcd001388 */ /* 0x0003e80000000c00 */
[----:B------:R1:W-:Y:S04]  /*132d0*/  @P1 STS.128 [R205+0xe000], RZ ;  /* 0x00e000ffcd001388 */ /* 0x0003e80000000c00 */
[----:B------:R1:W-:Y:S01]  /*132e0*/  @P1 STS.128 [R205+0x10000], RZ ;  /* 0x010000ffcd001388 */ /* 0x0003e20000000c00 */
[----:B------:R-:W-:Y:S05]  /*132f0*/  @P1 BRA `(.L_x_1026) ;  /* 0x0000016000001947 */ /* 0x000fea0003800000 */
[C---:B------:R-:W-:Y:S02]  /*13300*/  LOP3.LUT R0, R44.reuse, 0x1, RZ, 0xc0, !PT ;  /* 0x000000012c007812 */ /* 0x040fe400078ec0ff */
[----:B------:R-:W-:-:S02]  /*13310*/  R2P PR, R44, 0x6 ;  /* 0x000000062c007804 */ /* 0x000fc40000000000 */
[----:B------:R-:W-:-:S13]  /*13320*/  ISETP.NE.U32.AND P0, PT, R0, 0x1, PT ;  /* 0x000000010000780c */ /* 0x000fda0003f05070 */
[----:B-1----:R-:W-:Y:S02]  /*13330*/  @!P0 IMAD.MOV.U32 R6, RZ, RZ, R164 ;  /* 0x000000ffff068224 */ /* 0x002fe400078e00a4 */
        /* <DEDUP_REMOVED lines=12> */
[----:B------:R-:W-:Y:S01]  /*13400*/  @!PT LDS RZ, [RZ] ;  /* 0x00000000fffff984 */ /* 0x000fe20000000800 */
[----:B------:R-:W-:Y:S01]  /*13410*/  @!PT LDS RZ, [RZ] ;  /* 0x00000000fffff984 */ /* 0x000fe20000000800 */
[----:B------:R-:W-:Y:S01]  /*13420*/  @!PT LDS RZ, [RZ] ;  /* 0x00000000fffff984 */ /* 0x000fe20000000800 */
[----:B------:R1:W-:Y:S01]  /*13430*/  LDGSTS.E.BYPASS.LTC128B.128 [R205+0x10000], [R164.64+0x100] ;  /* 0x10000100a4cd7fae */ /* 0x0003e2000b901d46 */
[----:B------:R-:W-:Y:S05]  /*13440*/  BRA `(.L_x_1026) ;  /* 0x0000001000007947 */ /* 0x000fea0003800000 */
.L_x_1027:
[----:B------:R1:W-:Y:S02]  /*13450*/  STS.128 [R205+0x10000], RZ ;  /* 0x010000ffcd007388 */ /* 0x0003e40000000c00 */
.L_x_1026:
[----:B------:R-:W-:Y:S05]  /*13460*/  BSYNC B0 ;  /* 0x0000000000007941 */ /* 0x000fea0003800000 */
.L_x_1025:
[----:B------:R-:W-:Y:S01]  /*13470*/  ISETP.GE.AND P0, PT, R20, R5, PT ;  /* 0x000000051400720c */ /* 0x000fe20003f06270 */
[----:B------:R-:W-:-:S12]  /*13480*/  BSSY B0, `(.L_x_1028) ;  /* 0x0000020000007945 */ /* 0x000fd80003800000 */
[----:B------:R1:W-:Y:S04]  /*13490*/  @P0 STS.128 [R205+0xc800], RZ ;  /* 0x00c800ffcd000388 */ /* 0x0003e80000000c00 */
[----:B------:R1:W-:Y:S04]  /*134a0*/  @P0 STS.128 [R205+0xe800], RZ ;  /* 0x00e800ffcd000388 */ /* 0x0003e80000000c00 */
[----:B------:R1:W-:Y:S01]  /*134b0*/  @P0 STS.128 [R205+0x10800], RZ ;  /* 0x010800ffcd000388 */ /* 0x0003e20000000c00 */
[----:B------:R-:W-:Y:S05]  /*134c0*/  @P0 BRA `(.L_x_1029) ;  /* 0x000001b000000947 */ /* 0x000fea0003800000 */
[C---:B------:R-:W-:Y:S02]  /*134d0*/  LOP3.LUT R0, R44.reuse, 0x1, RZ, 0xc0, !PT ;  /* 0x000000012c007812 */ /* 0x040fe400078ec0ff */
[----:B------:R-:W-:-:S02]  /*134e0*/  LOP3.LUT P1, RZ, R44, 0x2, RZ, 0xc0, !PT ;  /* 0x000000022cff7812 */ /* 0x000fc4000782c0ff */
[----:B------:R-:W-:-:S11]  /*134f0*/  ISETP.NE.U32.AND P2, PT, R0, 0x1, PT ;  /* 0x000000010000780c */ /* 0x000fd60003f45070 */
[CC--:B-1----:R-:W-:Y:S02]  /*13500*/  @P1 LEA R6, P0, R202.reuse, R164.reuse, 0x1 ;  /* 0x000000a4ca061211 */ /* 0x0c2fe400078008ff */
[C---:B------:R-:W-:Y:S02]  /*13510*/  @!P2 LEA R8, P4, R202.reuse, R164, 0x1 ;  /* 0x000000a4ca08a211 */ /* 0x040fe400078808ff */
[CCC-:B------:R-:W-:Y:S02]  /*13520*/  @P1 LEA.HI.X R7, R202.reuse, R165.reuse, R201.reuse, 0x1, P0 ;  /* 0x000000a5ca071211 */ /* 0x1c0fe400000f0cc9 */
[----:B------:R-:W-:Y:S02]  /*13530*/  @!P2 LEA.HI.X R9, R202, R165, R201, 0x1, P4 ;  /* 0x000000a5ca09a211 */ /* 0x000fe400020f0cc9 */
[----:B------:R-:W-:-:S03]  /*13540*/  LOP3.LUT P0, RZ, R44, 0x4, RZ, 0xc0, !PT ;  /* 0x000000042cff7812 */ /* 0x000fc6000780c0ff */
        /* <DEDUP_REMOVED lines=11> */
[----:B-1----:R-:W-:-:S04]  /*13600*/  LEA R6, P0, R202, R164, 0x1 ;  /* 0x000000a4ca067211 */ /* 0x002fc800078008ff */
[----:B------:R-:W-:-:S05]  /*13610*/  LEA.HI.X R7, R202, R165, R201, 0x1, P0 ;  /* 0x000000a5ca077211 */ /* 0x000fca00000f0cc9 */
[----:B------:R-:W-:Y:S01]  /*13620*/  @!PT LDS RZ, [RZ] ;  /* 0x00000000fffff984 */ /* 0x000fe20000000800 */
[----:B------:R-:W-:Y:S01]  /*13630*/  @!PT LDS RZ, [RZ] ;  /* 0x00000000fffff984 */ /* 0x000fe20000000800 */
[----:B------:R-:W-:Y:S01]  /*13640*/  @!PT LDS RZ, [RZ] ;  /* 0x00000000fffff984 */ /* 0x000fe20000000800 */
[----:B------:R1:W-:Y:S01]  /*13650*/  LDGSTS.E.BYPASS.LTC128B.128 [R205+0x10800], [R6.64+0x100] ;  /* 0x1080010006cd7fae */ /* 0x0003e2000b901d46 */
[----:B------:R-:W-:Y:S05]  /*13660*/  BRA `(.L_x_1029) ;  /* 0x0000001000007947 */ /* 0x000fea0003800000 */
.L_x_1030:
[----:B------:R1:W-:Y:S02]  /*13670*/  STS.128 [R205+0x10800], RZ ;  /* 0x010800ffcd007388 */ /* 0x0003e40000000c00 */
.L_x_1029:
[----:B------:R-:W-:Y:S05]  /*13680*/  BSYNC B0 ;  /* 0x0000000000007941 */ /* 0x000fea0003800000 */
.L_x_1028:
[----:B------:R-:W-:Y:S01]  /*13690*/  ISETP.GE.AND P0, PT, R24, R5, PT ;  /* 0x000000051800720c */ /* 0x000fe20003f06270 */
[----:B------:R-:W-:-:S12]  /*136a0*/  BSSY B0, `(.L_x_1031) ;  /* 0x0000024000007945 */ /* 0x000fd80003800000 */
[----:B------:R1:W-:Y:S04]  /*136b0*/  @P0 STS.128 [R205+0xd000], RZ ;  /* 0x00d000ffcd000388 */ /* 0x0003e80000000c00 */
[----:B------:R1:W-:Y:S04]  /*136c0*/  @P0 STS.128 [R205+0xf000], RZ ;  /* 0x00f000ffcd000388 */ /* 0x0003e80000000c00 */
[----:B------:R1:W-:Y:S01]  /*136d0*/  @P0 STS.128 [R205+0x11000], RZ ;  /* 0x011000ffcd000388 */ /* 0x0003e20000000c00 */
[----:B------:R-:W-:Y:S05]  /*136e0*/  @P0 BRA `(.L_x_1032) ;  /* 0x000001f000000947 */ /* 0x000fea0003800000 */
[C---:B------:R-:W-:Y:S01]  /*136f0*/  LOP3.LUT R0, R44.reuse, 0x1, RZ, 0xc0, !PT ;  /* 0x000000012c007812 */ /* 0x040fe200078ec0ff */
[----:B-1----:R-:W-:Y:S01]  /*13700*/  IMAD.MOV.U32 R7, RZ, RZ, c[0x0][0x1a0] ;  /* 0x00006800ff077624 */ /* 0x002fe200078e00ff */
[----:B------:R-:W-:-:S02]  /*13710*/  LOP3.LUT P1, RZ, R44, 0x2, RZ, 0xc0, !PT ;  /* 0x000000022cff7812 */ /* 0x000fc4000782c0ff */
[----:B------:R-:W-:Y:S01]  /*13720*/  ISETP.NE.U32.AND P2, PT, R0, 0x1, PT ;  /* 0x000000010000780c */ /* 0x000fe20003f45070 */
[----:B------:R-:W-:Y:S02]  /*13730*/  IMAD.MOV.U32 R0, RZ, RZ, 0x5 ;  /* 0x00000005ff007424 */ /* 0x000fe400078e00ff */
[----:B------:R-:W-:-:S03]  /*13740*/  IMAD.SHL.U32 R4, R7, 0x20, RZ ;  /* 0x0000002007047824 */ /* 0x000fc600078e00ff */
[----:B------:R-:W-:-:S05]  /*13750*/  SHF.L.U64.HI R0, R7, R0, c[0x0][0x1a4] ;  /* 0x0000690007007619 */ /* 0x000fca0000010200 */
[CC--:B------:R-:W-:Y:S02]  /*13760*/  @P1 LEA R6, P0, R4.reuse, R164.reuse, 0x1 ;  /* 0x000000a404061211 */ /* 0x0c0fe400078008ff */
        /* <DEDUP_REMOVED lines=22> */
.L_x_1033:
[----:B------:R1:W-:Y:S02]  /*138d0*/  STS.128 [R205+0x11000], RZ ;  /* 0x011000ffcd007388 */ /* 0x0003e40000000c00 */
.L_x_1032:
[----:B------:R-:W-:Y:S05]  /*138e0*/  BSYNC B0 ;  /* 0x0000000000007941 */ /* 0x000fea0003800000 */
.L_x_1031:
[----:B------:R-:W-:Y:S01]  /*138f0*/  ISETP.GE.AND P0, PT, R26, R5, PT ;  /* 0x000000051a00720c */ /* 0x000fe20003f06270 */
[----:B------:R-:W-:-:S12]  /*13900*/  BSSY B0, `(.L_x_1034) ;  /* 0x0000029000007945 */ /* 0x000fd80003800000 */
[----:B------:R1:W-:Y:S04]  /*13910*/  @P0 STS.128 [R205+0xd800], RZ ;  /* 0x00d800ffcd000388 */ /* 0x0003e80000000c00 */
[----:B------:R1:W-:Y:S04]  /*13920*/  @P0 STS.128 [R205+0xf800], RZ ;  /* 0x00f800ffcd000388 */ /* 0x0003e80000000c00 */
[----:B------:R1:W-:Y:S01]  /*13930*/  @P0 STS.128 [R205+0x11800], RZ ;  /* 0x011800ffcd000388 */ /* 0x0003e20000000c00 */
[----:B------:R-:W-:Y:S05]  /*13940*/  @P0 BRA `(.L_x_1035) ;  /* 0x0000024000000947 */ /* 0x000fea0003800000 */
[C---:B------:R-:W-:Y:S02]  /*13950*/  LOP3.LUT R0, R44.reuse, 0x1, RZ, 0xc0, !PT ;  /* 0x000000012c007812 */ /* 0x040fe400078ec0ff */
[----:B------:R-:W-:-:S02]  /*13960*/  R2P PR, R44, 0x6 ;  /* 0x000000062c007804 */ /* 0x000fc40000000000 */
[----:B------:R-:W-:-:S11]  /*13970*/  ISETP.NE.U32.AND P0, PT, R0, 0x1, PT ;  /* 0x000000010000780c */ /* 0x000fd60003f05070 */
[----:B------:R-:W-:Y:S02]  /*13980*/  @P1 MOV R4, c[0x0][0x1a0] ;  /* 0x0000680000041a02 */ /* 0x000fe40000000f00 */
[----:B-1----:R-:W-:Y:S01]  /*13990*/  @!P0 MOV R6, c[0x0][0x1a4] ;  /* 0x0000690000068a02 */ /* 0x002fe20000000f00 */
[----:B------:R-:W-:Y:S01]  /*139a0*/  @!P0 IMAD.MOV.U32 R5, RZ, RZ, c[0x0][0x1a0] ;  /* 0x00006800ff058624 */ /* 0x000fe200078e00ff */
[----:B------:R-:W-:Y:S01]  /*139b0*/  @P1 MOV R0, c[0x0][0x1a4] ;  /* 0x0000690000001a02 */ /* 0x000fe20000000f00 */
[----:B------:R-:W-:-:S04]  /*139c0*/  @P1 IMAD.WIDE.U32 R8, R4, 0x60, R164 ;  /* 0x0000006004081825 */ /* 0x000fc800078e00a4 */
[----:B------:R-:W-:-:S04]  /*139d0*/  @!P0 IMAD.WIDE.U32 R10, R5, 0x60, R164 ;  /* 0x00000060050a8825 */ /* 0x000fc800078e00a4 */
[----:B------:R-:W-:Y:S02]  /*139e0*/  @!P0 IMAD R6, R6, 0x60, RZ ;  /* 0x0000006006068824 */ /* 0x000fe400078e02ff */
[----:B------:R-:W-:Y:S02]  /*139f0*/  @P1 IMAD R0, R0, 0x60, RZ ;  /* 0x0000006000001824 */ /* 0x000fe400078e02ff */
[----:B------:R-:W-:Y:S01]  /*13a00*/  @P1 IMAD.MOV.U32 R4, RZ, RZ, R8 ;  /* 0x000000ffff041224 */ /* 0x000fe200078e0008 */
[----:B------:R-:W-:Y:S01]  /*13a10*/  @!P0 IADD3 R11, R11, R6, RZ ;  /* 0x000000060b0b8210 */ /* 0x000fe20007ffe0ff */
[----:B------:R-:W-:-:S04]  /*13a20*/  @P1 IMAD.IADD R5, R9, 0x1, R0 ;  /* 0x0000000109051824 */ /* 0x000fc800078e0200 */
        /* <DEDUP_REMOVED lines=11> */
[----:B------:R-:W-:Y:S01]  /*13ae0*/  MOV R0, c[0x0][0x1a0] ;  /* 0x0000680000007a02 */ /* 0x000fe20000000f00 */
[----:B------:R-:W-:-:S02]  /*13af0*/  ULDC UR4, c[0x0][0x1a4] ;  /* 0x0000690000047ab9 */ /* 0x000fc40000000800 */
[----:B------:R-:W-:Y:S02]  /*13b00*/  UIMAD UR4, UR4, 0x60, URZ ;  /* 0x00000060040478a4 */ /* 0x000fe4000f8e023f */
[----:B-1----:R-:W-:-:S05]  /*13b10*/  IMAD.WIDE.U32 R4, R0, 0x60, R164 ;  /* 0x0000006000047825 */ /* 0x002fca00078e00a4 */
[----:B------:R-:W-:-:S05]  /*13b20*/  IADD3 R5, R5, UR4, RZ ;  /* 0x0000000405057c10 */ /* 0x000fca000fffe0ff */
[----:B------:R-:W-:Y:S01]  /*13b30*/  @!PT LDS RZ, [RZ] ;  /* 0x00000000fffff984 */ /* 0x000fe20000000800 */
[----:B------:R-:W-:Y:S01]  /*13b40*/  @!PT LDS RZ, [RZ] ;  /* 0x00000000fffff984 */ /* 0x000fe20000000800 */
[----:B------:R-:W-:Y:S01]  /*13b50*/  @!PT LDS RZ, [RZ] ;  /* 0x00000000fffff984 */ /* 0x000fe20000000800 */
[----:B------:R1:W-:Y:S01]  /*13b60*/  LDGSTS.E.BYPASS.LTC128B.128 [R205+0x11800], [R4.64+0x100] ;  /* 0x1180010004cd7fae */ /* 0x0003e2000b901d46 */
[----:B------:R-:W-:Y:S05]  /*13b70*/  BRA `(.L_x_1035) ;  /* 0x0000001000007947 */ /* 0x000fea0003800000 */
.L_x_1036:
[----:B------:R1:W-:Y:S02]  /*13b80*/  STS.128 [R205+0x11800], RZ ;  /* 0x011800ffcd007388 */ /* 0x0003e40000000c00 */
.L_x_1035:
[----:B------:R-:W-:Y:S05]  /*13b90*/  BSYNC B0 ;  /* 0x0000000000007941 */ /* 0x000fea0003800000 */
.L_x_1034:
[C---:B------:R-:W-:Y:S01]  /*13ba0*/  IMAD.SHL.U32 R0, R63.reuse, 0x40, RZ ;  /* 0x000000403f007824 */ /* 0x040fe200078e00ff */
[----:B------:R-:W-:Y:S01]  /*13bb0*/  R2P PR, R63, 0x6 ;  /* 0x000000063f007804 */ /* 0x000fe20000000000 */
[----:B------:R-:W-:Y:S01]  /*13bc0*/  IMAD.SHL.U32 R156, R156, 0x8, RZ ;  /* 0x000000089c9c7824 */ /* 0x000fe200078e00ff */
[----:B------:R-:W0:Y:S01]  /*13bd0*/  LDGDEPBAR ;  /* 0x00000000000079af */ /* 0x000e220000000000 */
[C---:B------:R-:W-:Y:S01]  /*13be0*/  IMAD R198, R61.reuse, 0x400, R46 ;  /* 0x000004003dc67824 */ /* 0x040fe200078e022e */
[----:B-1----:R-:W-:Y:S01]  /*13bf0*/  LOP3.LUT R5, R0, 0x1c0, RZ, 0xc0, !PT ;  /* 0x000001c000057812 */ /* 0x002fe200078ec0ff */
[----:B------:R-:W-:Y:S01]  /*13c00*/  IMAD R61, R61, 0x10, R60 ;  /* 0x000000103d3d7824 */ /* 0x000fe200078e023c */
[----:B------:R-:W-:Y:S01]  /*13c10*/  ISETP.GE.AND P4, PT, R134, 0x2, PT ;  /* 0x000000028600780c */ /* 0x000fe20003f86270 */
[----:B------:R-:W-:Y:S01]  /*13c20*/  IMAD.SHL.U32 R198, R198, 0x2, RZ ;  /* 0x00000002c6c67824 */ /* 0x000fe200078e00ff */
[----:B------:R-:W-:-:S02]  /*13c30*/  LOP3.LUT R156, R5, 0x8, R156, 0xf8, !PT ;  /* 0x00000008059c7812 */ /* 0x000fc400078ef89c */
[----:B------:R-:W-:Y:S01]  /*13c40*/  SHF.R.U32.HI R197, RZ, 0x3, R5 ;  /* 0x00000003ffc57819 */ /* 0x000fe20000011605 */
[--C-:B------:R-:W-:Y:S01]  /*13c50*/  IMAD R196, R47, 0x2, R198.reuse ;  /* 0x000000022fc47824 */ /* 0x100fe200078e02c6 */
[----:B----4-:R-:W-:Y:S01]  /*13c60*/  LDSM.16.M88.4 R28, [R198] ;  /* 0x00000000c61c783b */ /* 0x010fe20000000200 */
[C---:B------:R-:W-:Y:S01]  /*13c70*/  IMAD R194, R45.reuse, 0x2, R198 ;  /* 0x000000022dc27824 */ /* 0x040fe200078e02c6 */
[----:B------:R-:W-:Y:S01]  /*13c80*/  LOP3.LUT R197, R156, R197, RZ, 0x3c, !PT ;  /* 0x000000c59cc57212 */ /* 0x000fe200078e3cff */
[----:B------:R-:W-:Y:S01]  /*13c90*/  IMAD R193, R45, 0x2, R196 ;  /* 0x000000022dc17824 */ /* 0x000fe200078e02c4 */
[----:B------:R-:W-:Y:S03]  /*13ca0*/  LDSM.16.M88.4 R56, [R196] ;  /* 0x00000000c438783b */ /* 0x000fe60000000200 */
[----:B------:R-:W-:Y:S01]  /*13cb0*/  IMAD R197, R64, 0x200, R197 ;  /* 0x0000020040c57824 */ /* 0x000fe200078e02c5 */
[----:B------:R-:W-:Y:S03]  /*13cc0*/  LDSM.16.M88.4 R24, [R194] ;  /* 0x00000000c218783b */ /* 0x000fe60000000200 */
[----:B------:R-:W-:-:S05]  /*13cd0*/  IMAD.SHL.U32 R197, R197, 0x2, RZ ;  /* 0x00000002c5c57824 */ /* 0x000fca00078e00ff */
[----:B------:R-:W1:Y:S01]  /*13ce0*/  LDSM.16.M88.4 R8, [R197+0x6000] ;  /* 0x00600000c508783b */ /* 0x000e620000000200 */
[C---:B------:R-:W-:Y:S02]  /*13cf0*/  IADD3 R0, R197.reuse, 0x6000, RZ ;  /* 0x00006000c5007810 */ /* 0x040fe40007ffe0ff */
[----:B------:R-:W-:Y:S01]  /*13d00*/  IADD3 R195, R197, 0x6020, RZ ;  /* 0x00006020c5c37810 */ /* 0x000fe20007ffe0ff */
[----:B------:R-:W4:Y:S01]  /*13d10*/  LDSM.16.M88.4 R76, [R197+0x6800] ;  /* 0x00680000c54c783b */ /* 0x000f220000000200 */
[----:B------:R-:W-:Y:S01]  /*13d20*/  @P1 IADD3 R195, R0, -0x20, RZ ;  /* 0xffffffe000c31810 */ /* 0x000fe20007ffe0ff */
[----:B------:R-:W-:Y:S02]  /*13d30*/  IMAD.MOV.U32 R0, RZ, RZ, 0x40 ;  /* 0x00000040ff007424 */ /* 0x000fe400078e00ff */
[----:B------:R-:W5:Y:S01]  /*13d40*/  LDSM.16.M88.4 R36, [R197+0x7000] ;  /* 0x00700000c524783b */ /* 0x000f620000000200 */
[C---:B------:R-:W-:Y:S02]  /*13d50*/  IADD3 R187, R195.reuse, 0x800, RZ ;  /* 0x00000800c3bb7810 */ /* 0x040fe40007ffe0ff */
[----:B------:R-:W-:Y:S01]  /*13d60*/  SEL R0, R0, 0xffffffc0, !P2 ;  /* 0xffffffc000007807 */ /* 0x000fe20005000000 */
[----:B------:R-:W2:Y:S01]  /*13d70*/  LDSM.16.M88.4 R72, [R197+0x7800] ;  /* 0x00780000c548783b */ /* 0x000ea20000000200 */
[----:B------:R-:W-:-:S02]  /*13d80*/  IADD3 R186, R195, 0x1000, RZ ;  /* 0x00001000c3ba7810 */ /* 0x000fc40007ffe0ff */
[----:B------:R-:W-:Y:S01]  /*13d90*/  IADD3 R185, R195, 0x1800, RZ ;  /* 0x00001800c3b97810 */ /* 0x000fe20007ffe0ff */
[----:B------:R-:W3:Y:S01]  /*13da0*/  LDSM.16.M88.4 R68, [R195] ;  /* 0x00000000c344783b */ /* 0x000ee20000000200 */
[----:B------:R-:W-:Y:S01]  /*13db0*/  IMAD.IADD R191, R197, 0x1, R0 ;  /* 0x00000001c5bf7824 */ /* 0x000fe200078e0200 */
[----:B------:R-:W-:Y:S01]  /*13dc0*/  IADD3 R183, R195, 0x2000, RZ ;  /* 0x00002000c3b77810 */ /* 0x000fe20007ffe0ff */
[----:B------:R-:W-:Y:S01]  /*13dd0*/  IMAD.IADD R184, R0, 0x1, R195 ;  /* 0x0000000100b87824 */ /* 0x000fe200078e02c3 */
[----:B------:R-:W2:Y:S01]  /*13de0*/  LDSM.16.M88.4 R64, [R195+0x800] ;  /* 0x00080000c340783b */ /* 0x000ea20000000200 */
[----:B------:R-:W-:Y:S02]  /*13df0*/  IADD3 R0, R61, 0x1, R2 ;  /* 0x000000013d007810 */ /* 0x000fe40007ffe002 */
[----:B------:R-:W-:Y:S01]  /*13e00*/  IADD3 R182, R195, 0x2800, RZ ;  /* 0x00002800c3b67810 */ /* 0x000fe20007ffe0ff */
[----:B---3--:R-:W3:Y:S01]  /*13e10*/  LDSM.16.M88.4 R52, [R195+0x1000] ;  /* 0x00100000c334783b */ /* 0x008ee20000000200 */
[----:B------:R-:W-:-:S02]  /*13e20*/  IADD3 R0, R62, R0, -R203 ;  /* 0x000000003e007210 */ /* 0x000fc40007ffe8cb */
[C---:B------:R-:W-:Y:S01]  /*13e30*/  IADD3 R181, R195.reuse, 0x3000, RZ ;  /* 0x00003000c3b57810 */ /* 0x040fe20007ffe0ff */
[----:B------:R-:W2:Y:S01]  /*13e40*/  LDSM.16.M88.4 R48, [R195+0x1800] ;  /* 0x00180000c330783b */ /* 0x000ea20000000200 */
[C---:B------:R-:W-:Y:S02]  /*13e50*/  IADD3 R180, R195.reuse, 0x3800, RZ ;  /* 0x00003800c3b47810 */ /* 0x040fe40007ffe0ff */
[C---:B------:R-:W-:Y:S01]  /*13e60*/  IADD3 R179, R195.reuse, 0x4000, RZ ;  /* 0x00004000c3b37810 */ /* 0x040fe20007ffe0ff */
[----:B------:R-:W2:Y:S01]  /*13e70*/  LDSM.16.M88.4 R20, [R191+0x6000] ;  /* 0x00600000bf14783b */ /* 0x000ea20000000200 */
[C---:B------:R-:W-:Y:S02]  /*13e80*/  IADD3 R178, R195.reuse, 0x4800, RZ ;  /* 0x00004800c3b27810 */ /* 0x040fe40007ffe0ff */
[C---:B------:R-:W-:Y:S01]  /*13e90*/  IADD3 R177, R195.reuse, 0x5000, RZ ;  /* 0x00005000c3b17810 */ /* 0x040fe20007ffe0ff */
[----:B------:R-:W2:Y:S01]  /*13ea0*/  LDSM.16.M88.4 R16, [R191+0x6800] ;  /* 0x00680000bf10783b */ /* 0x000ea20000000200 */
[----:B------:R-:W-:Y:S01]  /*13eb0*/  IADD3 R176, R195, 0x5800, RZ ;  /* 0x00005800c3b07810 */ /* 0x000fe20007ffe0ff */
[C---:B-1----:R-:W-:Y:S02]  /*13ec0*/  HMMA.16816.F32 R12, R28.reuse, R8, RZ ;  /* 0x000000081c0c723c */ /* 0x042fe400000018ff */
[----:B------:R-:W1:Y:S04]  /*13ed0*/  LDSM.16.M88.4 R84, [R191+0x7000] ;  /* 0x00700000bf54783b */ /* 0x000e680000000200 */
[----:B------:R-:W1:Y:S02]  /*13ee0*/  LDSM.16.M88.4 R80, [R191+0x7800] ;  /* 0x00780000bf50783b */ /* 0x000e640000000200 */
[C---:B------:R-:W-:Y:S08]  /*13ef0*/  HMMA.16816.F32 R8, R28.reuse, R10, RZ ;  /* 0x0000000a1c08723c */ /* 0x040ff000000018ff */
[C---:B----4-:R-:W-:Y:S08]  /*13f00*/  HMMA.16816.F32 R4, R28.reuse, R76, RZ ;  /* 0x0000004c1c04723c */ /* 0x050ff000000018ff */
[C---:B------:R-:W-:Y:S08]  /*13f10*/  HMMA.16816.F32 R76, R28.reuse, R78, RZ ;  /* 0x0000004e1c4c723c */ /* 0x040ff000000018ff */
[C---:B-----5:R-:W-:Y:S08]  /*13f20*/  HMMA.16816.F32 R40, R28.reuse, R36, RZ ;  /* 0x000000241c28723c */ /* 0x060ff000000018ff */
[C---:B------:R-:W-:Y:S08]  /*13f30*/  HMMA.16816.F32 R36, R28.reuse, R38, RZ ;  /* 0x000000261c24723c */ /* 0x040ff000000018ff */
[C---:B--2---:R-:W-:Y:S08]  /*13f40*/  HMMA.16816.F32 R32, R28.reuse, R72, RZ ;  /* 0x000000481c20723c */ /* 0x044ff000000018ff */
[----:B------:R-:W-:Y:S01]  /*13f50*/  HMMA.16816.F32 R28, R28, R74, RZ ;  /* 0x0000004a1c1c723c */ /* 0x000fe200000018ff */
[----:B------:R-:W-:Y:S07]  /*13f60*/  LDSM.16.M88.4 R72, [R193] ;  /* 0x00000000c148783b */ /* 0x000fee0000000200 */
[C---:B------:R-:W-:Y:S08]  /*13f70*/  HMMA.16816.F32 R12, R56.reuse, R68, R12 ;  /* 0x00000044380c723c */ /* 0x040ff0000000180c */
[C---:B------:R-:W-:Y:S01]  /*13f80*/  HMMA.16816.F32 R8, R56.reuse, R70, R8 ;  /* 0x000000463808723c */ /* 0x040fe20000001808 */
[----:B------:R-:W2:Y:S07]  /*13f90*/  LDSM.16.M88.4 R68, [R184] ;  /* 0x00000000b844783b */ /* 0x000eae0000000200 */
[C---:B------:R-:W-:Y:S08]  /*13fa0*/  HMMA.16816.F32 R4, R56.reuse, R64, R4 ;  /* 0x000000403804723c */ /* 0x040ff00000001804 */
[C---:B------:R-:W-:Y:S01]  /*13fb0*/  HMMA.16816.F32 R76, R56.reuse, R66, R76 ;  /* 0x00000042384c723c */ /* 0x040fe2000000184c */
[----:B------:R-:W4:Y:S07]  /*13fc0*/  LDSM.16.M88.4 R64, [R184+0x800] ;  /* 0x00080000b840783b */ /* 0x000f2e0000000200 */
[C---:B---3--:R-:W-:Y:S08]  /*13fd0*/  HMMA.16816.F32 R40, R56.reuse, R52, R40 ;  /* 0x000000343828723c */ /* 0x048ff00000001828 */
[C---:B------:R-:W-:Y:S01]  /*13fe0*/  HMMA.16816.F32 R36, R56.reuse, R54, R36 ;  /* 0x000000363824723c */ /* 0x040fe20000001824 */
[----:B------:R-:W-:Y:S07]  /*13ff0*/  LDSM.16.M88.4 R52, [R184+0x1800] ;  /* 0x00180000b834783b */ /* 0x000fee0000000200 */
[C---:B------:R-:W-:Y:S08]  /*14000*/  HMMA.16816.F32 R32, R56.reuse, R48, R32 ;  /* 0x000000303820723c */ /* 0x040ff00000001820 */
[----:B------:R-:W-:Y:S01]  /*14010*/  HMMA.16816.F32 R28, R56, R50, R28 ;  /* 0x00000032381c723c */ /* 0x000fe2000000181c */
[----:B------:R-:W3:Y:S07]  /*14020*/  LDSM.16.M88.4 R56, [R184+0x1000] ;  /* 0x00100000b838783b */ /* 0x000eee0000000200 */
        /* <DEDUP_REMOVED lines=16> */
[C---:B----4-:R-:W-:Y:S01]  /*14130*/  HMMA.16816.F32 R68, R72.reuse, R64, R48 ;  /* 0x000000404844723c */ /* 0x050fe20000001830 */
[----:B------:R-:W2:Y:S07]  /*14140*/  LDSM.16.M88.4 R48, [R196+0x2000] ;  /* 0x00200000c430783b */ /* 0x000eae0000000200 */
[C---:B------:R-:W-:Y:S01]  /*14150*/  HMMA.16816.F32 R76, R72.reuse, R66, R76 ;  /* 0x00000042484c723c */ /* 0x040fe2000000184c */
[----:B------:R-:W4:Y:S07]  /*14160*/  LDSM.16.M88.4 R64, [R195+0x2800] ;  /* 0x00280000c340783b */ /* 0x000f2e0000000200 */
[C---:B---3--:R-:W-:Y:S08]  /*14170*/  HMMA.16816.F32 R40, R72.reuse, R56, R40 ;  /* 0x000000384828723c */ /* 0x048ff00000001828 */
[C---:B------:R-:W-:Y:S01]  /*14180*/  HMMA.16816.F32 R36, R72.reuse, R58, R36 ;  /* 0x0000003a4824723c */ /* 0x040fe20000001824 */
[----:B------:R-:W-:Y:S07]  /*14190*/  LDSM.16.M88.4 R56, [R195+0x3800] ;  /* 0x00380000c338783b */ /* 0x000fee0000000200 */
[C---:B------:R-:W-:Y:S08]  /*141a0*/  HMMA.16816.F32 R32, R72.reuse, R52, R32 ;  /* 0x000000344820723c */ /* 0x040ff00000001820 */
[----:B------:R-:W-:Y:S01]  /*141b0*/  HMMA.16816.F32 R28, R72, R54, R28 ;  /* 0x00000036481c723c */ /* 0x000fe2000000181c */
[----:B------:R-:W3:Y:S04]  /*141c0*/  LDSM.16.M88.4 R72, [R195+0x3000] ;  /* 0x00300000c348783b */ /* 0x000ee80000000200 */
        /* <DEDUP_REMOVED lines=17> */
[C---:B----4-:R-:W-:Y:S08]  /*142e0*/  HMMA.16816.F32 R68, R48.reuse, R64, R68 ;  /* 0x000000403044723c */ /* 0x050ff00000001844 */
[C---:B------:R-:W-:Y:S01]  /*142f0*/  HMMA.16816.F32 R76, R48.reuse, R66, R76 ;  /* 0x00000042304c723c */ /* 0x040fe2000000184c */
[----:B------:R-:W4:Y:S07]  /*14300*/  LDSM.16.M88.4 R64, [R184+0x2800] ;  /* 0x00280000b840783b */ /* 0x000f2e0000000200 */
[C---:B---3--:R-:W-:Y:S08]  /*14310*/  HMMA.16816.F32 R40, R48.reuse, R72, R40 ;  /* 0x000000483028723c */ /* 0x048ff00000001828 */
[C---:B------:R-:W-:Y:S01]  /*14320*/  HMMA.16816.F32 R36, R48.reuse, R74, R36 ;  /* 0x0000004a3024723c */ /* 0x040fe20000001824 */
[----:B------:R-:W3:Y:S07]  /*14330*/  LDSM.16.M88.4 R72, [R184+0x3000] ;  /* 0x00300000b848783b */ /* 0x000eee0000000200 */
        /* <DEDUP_REMOVED lines=22> */
[----:B------:R-:W-:Y:S07]  /*144a0*/  LDSM.16.M88.4 R64, [R194+0x4000] ;  /* 0x00400000c240783b */ /* 0x000fee0000000200 */
[C---:B---3--:R-:W-:Y:S08]  /*144b0*/  HMMA.16816.F32 R40, R24.reuse, R72, R40 ;  /* 0x000000481828723c */ /* 0x048ff00000001828 */
        /* <DEDUP_REMOVED lines=56> */
[----:B------:R-:W-:Y:S02]  /*14840*/  IABS R4, c[0x0][0x2d0] ;  /* 0x0000b40000047a13 */ /* 0x000fe40000000000 */
[----:B------:R-:W-:-:S02]  /*14850*/  IADD3 R18, R3, -0x40, RZ ;  /* 0xffffffc003127810 */ /* 0x000fc40007ffe0ff */
[----:B------:R-:W1:Y:S01]  /*14860*/  I2F.RP R5, R4 ;  /* 0x0000000400057306 */ /* 0x000e620000209400 */
[----:B------:R-:W-:Y:S02]  /*14870*/  IABS R16, R3 ;  /* 0x0000000300107213 */ /* 0x000fe40000000000 */
[----:B------:R-:W-:Y:S02]  /*14880*/  IABS R6, R18 ;  /* 0x0000001200067213 */ /* 0x000fe40000000000 */
[----:B------:R-:W-:-:S03]  /*14890*/  LOP3.LUT R18, R18, c[0x0][0x2d0], RZ, 0x3c, !PT ;  /* 0x0000b40012127a12 */ /* 0x000fc600078e3cff */
        /* <DEDUP_REMOVED lines=8> */
[----:B------:R-:W-:-:S04]  /*14920*/  IMAD.HI.U32 R17, R17, R6, RZ ;  /* 0x0000000611117227 */ /* 0x000fc800078e00ff */
[----:B------:R-:W-:Y:S01]  /*14930*/  IMAD.MOV R7, RZ, RZ, -R19 ;  /* 0x000000ffff077224 */ /* 0x000fe200078e0a13 */
[----:B------:R-:W-:-:S03]  /*14940*/  IADD3 R5, -R17, RZ, RZ ;  /* 0x000000ff11057210 */ /* 0x000fc60007ffe1ff */
[C---:B------:R-:W-:Y:S02]  /*14950*/  IMAD R7, R4.reuse, R7, R16 ;  /* 0x0000000704077224 */ /* 0x040fe400078e0210 */
[----:B------:R-:W-:-:S03]  /*14960*/  IMAD R5, R4, R5, R6 ;  /* 0x0000000504057224 */ /* 0x000fc600078e0206 */
[C---:B------:R-:W-:Y:S02]  /*14970*/  ISETP.GT.U32.AND P0, PT, R4.reuse, R7, PT ;  /* 0x000000070400720c */ /* 0x040fe40003f04070 */
[----:B------:R-:W-:-:S11]  /*14980*/  ISETP.GT.U32.AND P1, PT, R4, R5, PT ;  /* 0x000000050400720c */ /* 0x000fd60003f24070 */
[--C-:B------:R-:W-:Y:S01]  /*14990*/  @!P0 IMAD.IADD R7, R7, 0x1, -R4.reuse ;  /* 0x0000000107078824 */ /* 0x100fe200078e0a04 */
[----:B------:R-:W-:Y:S01]  /*149a0*/  @!P0 IADD3 R19, R19, 0x1, RZ ;  /* 0x0000000113138810 */ /* 0x000fe20007ffe0ff */
[----:B------:R-:W-:Y:S01]  /*149b0*/  @!P1 IMAD.IADD R5, R5, 0x1, -R4 ;  /* 0x0000000105059824 */ /* 0x000fe200078e0a04 */
[----:B------:R-:W-:Y:S02]  /*149c0*/  ISETP.GE.AND P0, PT, R18, RZ, PT ;  /* 0x000000ff1200720c */ /* 0x000fe40003f06270 */
[-C--:B------:R-:W-:Y:S02]  /*149d0*/  ISETP.GE.U32.AND P6, PT, R7, R4.reuse, PT ;  /* 0x000000040700720c */ /* 0x080fe40003fc6070 */
[----:B------:R-:W-:Y:S02]  /*149e0*/  ISETP.GE.U32.AND P5, PT, R5, R4, PT ;  /* 0x000000040500720c */ /* 0x000fe40003fa6070 */
[----:B------:R-:W-:Y:S02]  /*149f0*/  LOP3.LUT R4, R3, c[0x0][0x2d0], RZ, 0x3c, !PT ;  /* 0x0000b40003047a12 */ /* 0x000fe400078e3cff */
[----:B------:R-:W-:-:S02]  /*14a00*/  @!P1 IADD3 R17, R17, 0x1, RZ ;  /* 0x0000000111119810 */ /* 0x000fc40007ffe0ff */
[----:B------:R-:W-:Y:S02]  /*14a10*/  ISETP.GE.AND P2, PT, R4, RZ, PT ;  /* 0x000000ff0400720c */ /* 0x000fe40003f46270 */
[----:B------:R-:W-:Y:S02]  /*14a20*/  ISETP.NE.AND P1, PT, RZ, c[0x0][0x2d0], PT ;  /* 0x0000b400ff007a0c */ /* 0x000fe40003f25270 */
[----:B------:R-:W-:Y:S02]  /*14a30*/  LOP3.LUT R4, RZ, c[0x0][0x2d0], RZ, 0x33, !PT ;  /* 0x0000b400ff047a12 */ /* 0x000fe400078e33ff */
[----:B------:R-:W-:Y:S02]  /*14a40*/  @P6 IADD3 R19, R19, 0x1, RZ ;  /* 0x0000000113136810 */ /* 0x000fe40007ffe0ff */
[----:B------:R-:W-:-:S05]  /*14a50*/  @P5 IADD3 R17, R17, 0x1, RZ ;  /* 0x0000000111115810 */ /* 0x000fca0007ffe0ff */
[----:B------:R-:W-:Y:S01]  /*14a60*/  @!P2 IADD3 R19, -R19, RZ, RZ ;  /* 0x000000ff1313a210 */ /* 0x000fe20007ffe1ff */
[----:B------:R-:W-:-:S03]  /*14a70*/  @!P0 IMAD.MOV R17, RZ, RZ, -R17 ;  /* 0x000000ffff118224 */ /* 0x000fc600078e0a11 */
[C---:B------:R-:W-:Y:S02]  /*14a80*/  SEL R7, R4.reuse, R19, !P1 ;  /* 0x0000001304077207 */ /* 0x040fe40004800000 */
[----:B------:R-:W-:-:S03]  /*14a90*/  SEL R4, R4, R17, !P1 ;  /* 0x0000001104047207 */ /* 0x000fc60004800000 */
[----:B------:R-:W-:-:S04]  /*14aa0*/  IMAD.WIDE R20, R7, 0x4, R206 ;  /* 0x0000000407147825 */ /* 0x000fc800078e02ce */
[----:B------:R-:W-:Y:S01]  /*14ab0*/  IMAD.WIDE R18, R4, 0x4, R206 ;  /* 0x0000000404127825 */ /* 0x000fe200078e02ce */
[----:B------:R-:W2:Y:S04]  /*14ac0*/  LDG.E R5, [R20.64] ;  /* 0x0000000614057981 */ /* 0x000ea8000c1e1900 */
[----:B------:R-:W2:Y:S01]  /*14ad0*/  LDG.E R6, [R18.64] ;  /* 0x0000000612067981 */ /* 0x000ea2000c1e1900 */
[----:B------:R-:W-:Y:S01]  /*14ae0*/  IMAD.IADD R4, R7, 0x1, -R4 ;  /* 0x0000000107047824 */ /* 0x000fe200078e0a04 */
[----:B------:R-:W-:-:S05]  /*14af0*/  MOV R7, 0x40 ;  /* 0x0000004000077802 */ /* 0x000fca0000000f00 */
[----:B------:R-:W-:-:S04]  /*14b00*/  IMAD R7, R4, c[0x0][0x2d0], -R7 ;  /* 0x0000b40004077a24 */ /* 0x000fc800078e0a07 */
[----:B------:R-:W-:Y:S01]  /*14b10*/  IMAD.WIDE.U32 R16, R7, c[0x0][0x198], RZ ;  /* 0x0000660007107a25 */ /* 0x000fe200078e00ff */
[----:B------:R-:W-:-:S05]  /*14b20*/  SHF.R.S32.HI R4, RZ, 0x1f, R7 ;  /* 0x0000001fff047819 */ /* 0x000fca0000011407 */
[----:B------:R-:W-:-:S04]  /*14b30*/  IMAD R4, R4, c[0x0][0x198], RZ ;  /* 0x0000660004047a24 */ /* 0x000fc800078e02ff */
[----:B------:R-:W-:-:S04]  /*14b40*/  IMAD R4, R7, c[0x0][0x19c], R4 ;  /* 0x0000670007047a24 */ /* 0x000fc800078e0204 */
[----:B------:R-:W-:Y:S02]  /*14b50*/  IMAD.IADD R17, R17, 0x1, R4 ;  /* 0x0000000111117824 */ /* 0x000fe400078e0204 */
[----:B--2---:R-:W-:-:S05]  /*14b60*/  IMAD.IADD R6, R6, 0x1, -R5 ;  /* 0x0000000106067824 */ /* 0x004fca00078e0a05 */
[----:B------:R-:W-:-:S05]  /*14b70*/  SHF.R.S32.HI R5, RZ, 0x1f, R6 ;  /* 0x0000001fff057819 */ /* 0x000fca0000011406 */
[----:B------:R-:W-:-:S04]  /*14b80*/  IMAD R5, R5, c[0x0][0x180], RZ ;  /* 0x0000600005057a24 */ /* 0x000fc800078e02ff */
[C---:B------:R-:W-:Y:S02]  /*14b90*/  IMAD R5, R6.reuse, c[0x0][0x184], R5 ;  /* 0x0000610006057a24 */ /* 0x040fe400078e0205 */
[----:B------:R-:W-:-:S05]  /*14ba0*/  IMAD.WIDE.U32 R6, R6, c[0x0][0x180], R16 ;  /* 0x0000600006067a25 */ /* 0x000fca00078e0010 */
[----:B------:R-:W-:Y:S01]  /*14bb0*/  IADD3 R4, R7, R5, RZ ;  /* 0x0000000507047210 */ /* 0x000fe20007ffe0ff */
[----:B------:R-:W-:Y:S01]  /*14bc0*/  IMAD.MOV.U32 R5, RZ, RZ, R6 ;  /* 0x000000ffff057224 */ /* 0x000fe200078e0006 */
[----:B------:R-:W-:Y:S05]  /*14bd0*/  BRA `(.L_x_1039) ;  /* 0x0000003000007947 */ /* 0x000fea0003800000 */
.L_x_1038:
[----:B------:R-:W-:-:S05]  /*14be0*/  IMAD.MOV.U32 R5, RZ, RZ, c[0x0][0x198] ;  /* 0x00006600ff057624 */ /* 0x000fca00078e00ff */
[----:B------:R-:W-:-:S04]  /*14bf0*/  LEA R5, -R5, RZ, 0x6 ;  /* 0x000000ff05057211 */ /* 0x000fc800078e31ff */
[----:B------:R-:W-:Y:S02]  /*14c00*/  SHF.R.S32.HI R4, RZ, 0x1f, R5 ;  /* 0x0000001fff047819 */ /* 0x000fe40000011405 */
.L_x_1039:
[C---:B------:R-:W-:Y:S02]  /*14c10*/  LOP3.LUT P2, RZ, R44.reuse, 0x2, RZ, 0xc0, !PT ;  /* 0x000000022cff7812 */ /* 0x040fe4000784c0ff */
[C---:B------:R-:W-:Y:S02]  /*14c20*/  LOP3.LUT P1, RZ, R44.reuse, 0x4, RZ, 0xc0, !PT ;  /* 0x000000042cff7812 */ /* 0x040fe4000782c0ff */
[C---:B------:R-:W-:Y:S02]  /*14c30*/  LEA R16, P5, R5.reuse, R208, 0x1 ;  /* 0x000000d005107211 */ /* 0x040fe400078a08ff */
[----:B------:R-:W-:Y:S02]  /*14c40*/  LOP3.LUT P6, RZ, R44, 0x1, RZ, 0xc0, !PT ;  /* 0x000000012cff7812 */ /* 0x000fe400078cc0ff */
[----:B------:R-:W-:-:S05]  /*14c50*/  LEA.HI.X R17, R5, R211, R4, 0x1, P5 ;  /* 0x000000d305117211 */ /* 0x000fca00028f0c04 */
[----:B------:R-:W-:-:S04]  /*14c60*/  @P2 IADD3 R6, P0, R5, R154, RZ ;  /* 0x0000009a05062210 */ /* 0x000fc80007f1e0ff */
[----:B------:R-:W-:Y:S01]  /*14c70*/  @P2 LEA R26, P5, R6, c[0x0][0x168], 0x1 ;  /* 0x00005a00061a2a11 */ /* 0x000fe200078a08ff */
[----:B------:R-:W-:Y:S01]  /*14c80*/  @P2 IMAD.X R19, R4, 0x1, R153, P0 ;  /* 0x0000000104132824 */ /* 0x000fe200000e0699 */
[----:B------:R-:W-:Y:S01]  /*14c90*/  @P1 IADD3 R7, P0, R5, R154, RZ ;  /* 0x0000009a05071210 */ /* 0x000fe20007f1e0ff */
[----:B------:R-:W-:Y:S01]  /*14ca0*/  @!PT LDS RZ, [RZ] ;  /* 0x00000000fffff984 */ /* 0x000fe20000000800 */
[----:B------:R-:W-:Y:S01]  /*14cb0*/  @!PT LDS RZ, [RZ] ;  /* 0x00000000fffff984 */ /* 0x000fe20000000800 */
[----:B------:R-:W-:Y:S01]  /*14cc0*/  @!PT LDS RZ, [RZ] ;  /* 0x00000000fffff984 */ /* 0x000fe20000000800 */
[----:B------:R1:W-:Y:S03]  /*14cd0*/  @P6 LDGSTS.E.BYPASS.LTC128B.128 [R205+0x6000], [R16.64] ;  /* 0x0600000010cd6fae */ /* 0x0003e6000b901d46 */
[----:B------:R-:W-:Y:S01]  /*14ce0*/  @P2 LEA.HI.X R27, R6, c[0x0][0x16c], R19, 0x1, P5 ;  /* 0x00005b00061b2a11 */ /* 0x000fe200028f0c13 */
[----:B------:R-:W-:Y:S01]  /*14cf0*/  @P1 IMAD.X R6, R4, 0x1, R153, P0 ;  /* 0x0000000104061824 */ /* 0x000fe200000e0699 */
[----:B------:R-:W-:Y:S01]  /*14d00*/  @P1 LEA R20, P0, R7, c[0x0][0x168], 0x1 ;  /* 0x00005a0007141a11 */ /* 0x000fe200078008ff */
[----:B------:R1:W-:Y:S01]  /*14d10*/  @!P6 STS.128 [R205+0x6000], RZ ;  /* 0x006000ffcd00e388 */ /* 0x0003e20000000c00 */
[----:B------:R-:W-:-:S02]  /*14d20*/  IADD3 R5, P5, R200, R5, RZ ;  /* 0x00000005c8057210 */ /* 0x000fc40007fbe0ff */
[----:B------:R-:W-:Y:S01]  /*14d30*/  @P1 LEA.HI.X R21, R7, c[0x0][0x16c], R6, 0x1, P0 ;  /* 0x00005b0007151a11 */ /* 0x000fe200000f0c06 */
[----:B------:R-:W-:Y:S01]  /*14d40*/  @!PT LDS RZ, [RZ] ;  /* 0x00000000fffff984 */ /* 0x000fe20000000800 */
[----:B------:R-:W-:Y:S01]  /*14d50*/  @!PT LDS RZ, [RZ] ;  /* 0x00000000fffff984 */ /* 0x000fe20000000800 */
[----:B------:R-:W-:Y:S01]  /*14d60*/  @!PT LDS RZ, [RZ] ;  /* 0x00000000fffff984 */ /* 0x000fe20000000800 */
[----:B------:R1:W-:Y:S01]  /*14d70*/  @P2 LDGSTS.E.BYPASS.LTC128B.128 [R205+0x8000], [R26.64+0x80] ;  /* 0x080000801acd2fae */ /* 0x0003e2000b901d46 */
[----:B------:R-:W-:Y:S01]  /*14d80*/  @P2 IADD3 R19, P0, R5, R154, RZ ;  /* 0x0000009a05132210 */ /* 0x000fe20007f1e0ff */
[----:B------:R-:W-:Y:S01]  /*14d90*/  IMAD.X R152, R199, 0x1, R4, P5 ;  /* 0x00000001c7987824 */ /* 0x000fe200028e0604 */
[C---:B------:R-:W-:Y:S01]  /*14da0*/  @P6 LEA R24, P5, R5.reuse, R208, 0x1 ;  /* 0x000000d005186211 */ /* 0x040fe200078a08ff */
[----:B------:R1:W-:Y:S02]  /*14db0*/  @!P2 STS.128 [R205+0x8000], RZ ;  /* 0x008000ffcd00a388 */ /* 0x0003e40000000c00 */
[----:B------:R-:W-:Y:S01]  /*14dc0*/  @P2 IMAD.X R4, R152, 0x1, R153, P0 ;  /* 0x0000000198042824 */ /* 0x000fe200000e0699 */
[----:B------:R-:W-:Y:S01]  /*14dd0*/  @P6 LEA.HI.X R25, R5, R211, R152, 0x1, P5 ;  /* 0x000000d305196211 */ /* 0x000fe200028f0c98 */
[----:B------:R-:W-:Y:S01]  /*14de0*/  @!PT LDS RZ, [RZ] ;  /* 0x00000000fffff984 */ /* 0x000fe20000000800 */
[----:B------:R-:W-:Y:S01]  /*14df0*/  @!PT LDS RZ, [RZ] ;  /* 0x00000000fffff984 */ /* 0x000fe20000000800 */
[----:B------:R-:W-:Y:S01]  /*14e00*/  @!PT LDS RZ, [RZ] ;  /* 0x00000000fffff984 */ /* 0x000fe20000000800 */
[----:B------:R1:W-:Y:S01]  /*14e10*/  @P1 LDGSTS.E.BYPASS.LTC128B.128 [R205+0xa000], [R20.64+0x100] ;  /* 0x0a00010014cd1fae */ /* 0x0003e2000b901d46 */
[----:B------:R-:W-:-:S02]  /*14e20*/  @P2 LEA R22, P5, R19, c[0x0][0x168], 0x1 ;  /* 0x00005a0013162a11 */ /* 0x000fc400078a08ff */
[-C--:B------:R-:W-:Y:S01]  /*14e30*/  @P1 IADD3 R7, P0, R5, R154.reuse, RZ ;  /* 0x0000009a05071210 */ /* 0x080fe20007f1e0ff */
[----:B------:R1:W-:Y:S01]  /*14e40*/  @!P1 STS.128 [R205+0xa000], RZ ;  /* 0x00a000ffcd009388 */ /* 0x0003e20000000c00 */
[----:B------:R-:W-:Y:S02]  /*14e50*/  @P2 LEA.HI.X R23, R19, c[0x0][0x16c], R4, 0x1, P5 ;  /* 0x00005b0013172a11 */ /* 0x000fe400028f0c04 */
[----:B------:R-:W-:Y:S01]  /*14e60*/  IADD3 R5, P5, R200, R5, RZ ;  /* 0x00000005c8057210 */ /* 0x000fe20007fbe0ff */
[----:B------:R-:W-:Y:S01]  /*14e70*/  @P1 IMAD.X R4, R152, 0x1, R153, P0 ;  /* 0x0000000198041824 */ /* 0x000fe200000e0699 */
[----:B------:R-:W-:Y:S01]  /*14e80*/  @P1 LEA R18, P0, R7, c[0x0][0x168], 0x1 ;  /* 0x00005a0007121a11 */ /* 0x000fe200078008ff */
[----:B------:R-:W-:Y:S01]  /*14e90*/  @!PT LDS RZ, [RZ] ;  /* 0x00000000fffff984 */ /* 0x000fe20000000800 */
[----:B------:R-:W-:Y:S01]  /*14ea0*/  @!PT LDS RZ, [RZ] ;  /* 0x00000000fffff984 */ /* 0x000fe20000000800 */
[----:B------:R-:W-:Y:S01]  /*14eb0*/  @!PT LDS RZ, [RZ] ;  /* 0x00000000fffff984 */ /* 0x000fe20000000800 */
[----:B------:R1:W-:Y:S02]  /*14ec0*/  @P6 LDGSTS.E.BYPASS.LTC128B.128 [R205+0x6800], [R24.64] ;  /* 0x0680000018cd6fae */ /* 0x0003e4000b901d46 */
[----:B------:R-:W-:Y:S01]  /*14ed0*/  IMAD.X R152, R199, 0x1, R152, P5 ;  /* 0x00000001c7987824 */ /* 0x000fe200028e0698 */
[----:B------:R-:W-:Y:S01]  /*14ee0*/  @P1 LEA.HI.X R19, R7, c[0x0][0x16c], R4, 0x1, P0 ;  /* 0x00005b0007131a11 */ /* 0x000fe200000f0c04 */
[----:B------:R1:W-:Y:S01]  /*14ef0*/  @!P6 STS.128 [R205+0x6800], RZ ;  /* 0x006800ffcd00e388 */ /* 0x0003e20000000c00 */
[----:B------:R-:W-:-:S02]  /*14f00*/  @P2 IADD3 R7, P0, R5, R154, RZ ;  /* 0x0000009a05072210 */ /* 0x000fc40007f1e0ff */
[C---:B------:R-:W-:Y:S01]  /*14f10*/  @P6 LEA R34, P5, R5.reuse, R208, 0x1 ;  /* 0x000000d005226211 */ /* 0x040fe200078a08ff */
[----:B------:R-:W-:Y:S01]  /*14f20*/  @!PT LDS RZ, [RZ] ;  /* 0x00000000fffff984 */ /* 0x000fe20000000800 */
[----:B------:R-:W-:Y:S01]  /*14f30*/  @!PT LDS RZ, [RZ] ;  /* 0x00000000fffff984 */ /* 0x000fe20000000800 */
[----:B------:R-:W-:Y:S01]  /*14f40*/  @!PT LDS RZ, [RZ] ;  /* 0x00000000fffff984 */ /* 0x000fe20000000800 */
[----:B------:R1:W-:Y:S02]  /*14f50*/  @P2 LDGSTS.E.BYPASS.LTC128B.128 [R205+0x8800], [R22.64+0x80] ;  /* 0x0880008016cd2fae */ /* 0x0003e4000b901d46 */
[----:B------:R-:W-:Y:S01]  /*14f60*/  @P2 IMAD.X R6, R152, 0x1, R153, P0 ;  /* 0x0000000198062824 */ /* 0x000fe200000e0699 */
[----:B------:R-:W-:Y:S01]  /*14f70*/  @P6 LEA.HI.X R35, R5, R211, R152, 0x1, P5 ;  /* 0x000000d305236211 */ /* 0x000fe200028f0c98 */
[----:B------:R1:W-:Y:S01]  /*14f80*/  @!P2 STS.128 [R205+0x8800], RZ ;  /* 0x008800ffcd00a388 */ /* 0x0003e20000000c00 */
[----:B------:R-:W-:Y:S02]  /*14f90*/  @P2 LEA R32, P5, R7, c[0x0][0x168], 0x1 ;  /* 0x00005a0007202a11 */ /* 0x000fe400078a08ff */
[----:B------:R-:W-:Y:S01]  /*14fa0*/  @P1 IADD3 R4, P0, R5, R154, RZ ;  /* 0x0000009a05041210 */ /* 0x000fe20007f1e0ff */
[----:B------:R-:W-:Y:S01]  /*14fb0*/  @!PT LDS RZ, [RZ] ;  /* 0x00000000fffff984 */ /* 0x000fe20000000800 */
[----:B------:R-:W-:Y:S01]  /*14fc0*/  @!PT LDS RZ, [RZ] ;  /* 0x00000000fffff984 */ /* 0x000fe20000000800 */
[----:B------:R-:W-:Y:S01]  /*14fd0*/  @!PT LDS RZ, [RZ] ;  /* 0x00000000fffff984 */ /* 0x000fe20000000800 */
[----:B------:R1:W-:Y:S01]  /*14fe0*/  @P1 LDGSTS.E.BYPASS.LTC128B.128 [R205+0xa800], [R18.64+0x100] ;  /* 0x0a80010012cd1fae */ /* 0x0003e2000b901d46 */
[----:B------:R-:W-:-:S02]  /*14ff0*/  @P2 LEA.HI.X R33, R7, c[0x0][0x16c], R6, 0x1, P5 ;  /* 0x00005b0007212a11 */ /* 0x000fc400028f0c06 */
[----:B------:R-:W-:Y:S01]  /*15000*/  IADD3 R5, P5, R200, R5, RZ ;  /* 0x00000005c8057210 */ /* 0x000fe20007fbe0ff */
[----:B------:R-:W-:Y:S01]  /*15010*/  @P1 IMAD.X R7, R152, 0x1, R153, P0 ;  /* 0x0000000198071824 */ /* 0x000fe200000e0699 */
[C---:B------:R-:W-:Y:S01]  /*15020*/  @P1 LEA R48, P0, R4.reuse, c[0x0][0x168], 0x1 ;  /* 0x00005a0004301a11 */ /* 0x040fe200078008ff */
[----:B------:R1:W-:Y:S02]  /*15030*/  @!P1 STS.128 [R205+0xa800], RZ ;  /* 0x00a800ffcd009388 */ /* 0x0003e40000000c00 */
[----:B------:R-:W-:Y:S01]  /*15040*/  IMAD.X R152, R199, 0x1, R152, P5 ;  /* 0x00000001c7987824 */ /* 0x000fe200028e0698 */
[----:B------:R-:W-:Y:S01]  /*15050*/  @P1 LEA.HI.X R49, R4, c[0x0][0x16c], R7, 0x1, P0 ;  /* 0x00005b0004311a11 */ /* 0x000fe200000f0c07 */
[----:B------:R-:W-:Y:S01]  /*15060*/  @!PT LDS RZ, [RZ] ;  /* 0x00000000fffff984 */ /* 0x000fe20000000800 */
[----:B------:R-:W-:Y:S01]  /*15070*/  @!PT LDS RZ, [RZ] ;  /* 0x00000000fffff984 */ /* 0x000fe20000000800 */
[----:B------:R-:W-:Y:S01]  /*15080*/  @!PT LDS RZ, [RZ] ;  /* 0x00000000fffff984 */ /* 0x000fe20000000800 */
[----:B------:R1:W-:Y:S01]  /*15090*/  @P6 LDGSTS.E.BYPASS.LTC128B.128 [R205+0x7000], [R34.64] ;  /* 0x0700000022cd6fae */ /* 0x0003e2000b901d46 */
[C---:B------:R-:W-:Y:S01]  /*150a0*/  @P6 LEA R50, P0, R5.reuse, R208, 0x1 ;  /* 0x000000d005326211 */ /* 0x040fe200078008ff */
[----:B------:R-:W-:Y:S01]  /*150b0*/  IMAD.MOV.U32 R208, RZ, RZ, R16 ;  /* 0x000000ffffd07224 */ /* 0x000fe200078e0010 */
[CC--:B------:R-:W-:Y:S01]  /*150c0*/  @P2 IADD3 R4, P5, R5.reuse, R154.reuse, RZ ;  /* 0x0000009a05042210 */ /* 0x0c0fe20007fbe0ff */
[----:B------:R1:W-:Y:S01]  /*150d0*/  @!P6 STS.128 [R205+0x7000], RZ ;  /* 0x007000ffcd00e388 */ /* 0x0003e20000000c00 */
[C---:B------:R-:W-:Y:S01]  /*150e0*/  @P6 LEA.HI.X R51, R5.reuse, R211, R152, 0x1, P0 ;  /* 0x000000d305336211 */ /* 0x040fe200000f0c98 */
[----:B------:R-:W-:Y:S01]  /*150f0*/  IMAD.MOV.U32 R211, RZ, RZ, R17 ;  /* 0x000000ffffd37224 */ /* 0x000fe200078e0011 */
[----:B------:R-:W-:Y:S01]  /*15100*/  @P1 IADD3 R5, P0, R5, R154, RZ ;  /* 0x0000009a05051210 */ /* 0x000fe20007f1e0ff */
[--C-:B------:R-:W-:Y:S01]  /*15110*/  @P2 IMAD.X R7, R152, 0x1, R153.reuse, P5 ;  /* 0x0000000198072824 */ /* 0x100fe200028e0699 */
[----:B------:R-:W-:Y:S01]  /*15120*/  @P2 LEA R6, P5, R4, c[0x0][0x168], 0x1 ;  /* 0x00005a0004062a11 */ /* 0x000fe200078a08ff */
[----:B------:R-:W-:Y:S01]  /*15130*/  @!PT LDS RZ, [RZ] ;  /* 0x00000000fffff984 */ /* 0x000fe20000000800 */
[----:B------:R-:W-:Y:S01]  /*15140*/  @!PT LDS RZ, [RZ] ;  /* 0x00000000fffff984 */ /* 0x000fe20000000800 */
[----:B------:R-:W-:Y:S01]  /*15150*/  @!PT LDS RZ, [RZ] ;  /* 0x00000000fffff984 */ /* 0x000fe20000000800 */
[----:B------:R1:W-:Y:S02]  /*15160*/  @P2 LDGSTS.E.BYPASS.LTC128B.128 [R205+0x9000], [R32.64+0x80] ;  /* 0x0900008020cd2fae */ /* 0x0003e4000b901d46 */
[----:B------:R-:W-:Y:S01]  /*15170*/  @P1 IMAD.X R152, R152, 0x1, R153, P0 ;  /* 0x0000000198981824 */ /* 0x000fe200000e0699 */
[----:B------:R-:W-:Y:S01]  /*15180*/  @P1 LEA R52, P0, R5, c[0x0][0x168], 0x1 ;  /* 0x00005a0005341a11 */ /* 0x000fe200078008ff */
[----:B------:R1:W-:Y:S01]  /*15190*/  @!P2 STS.128 [R205+0x9000], RZ ;  /* 0x009000ffcd00a388 */ /* 0x0003e20000000c00 */
[----:B------:R-:W-:-:S02]  /*151a0*/  @P2 LEA.HI.X R7, R4, c[0x0][0x16c], R7, 0x1, P5 ;  /* 0x00005b0004072a11 */ /* 0x000fc400028f0c07 */
[----:B------:R-:W-:Y:S01]  /*151b0*/  @P1 LEA.HI.X R53, R5, c[0x0][0x16c], R152, 0x1, P0 ;  /* 0x00005b0005351a11 */ /* 0x000fe200000f0c98 */
        /* <DEDUP_REMOVED lines=8> */
[----:B------:R1:W-:Y:S04]  /*15240*/  @P6 LDGSTS.E.BYPASS.LTC128B.128 [R205+0x7800], [R50.64] ;  /* 0x0780000032cd6fae */ /* 0x0003e8000b901d46 */
[----:B------:R1:W-:Y:S04]  /*15250*/  @!P6 STS.128 [R205+0x7800], RZ ;  /* 0x007800ffcd00e388 */ /* 0x0003e80000000c00 */
        /* <DEDUP_REMOVED lines=9> */
[----:B------:R1:W-:Y:S04]  /*152f0*/  @!P1 STS.128 [R205+0xb800], RZ ;  /* 0x00b800ffcd009388 */ /* 0x0003e80000000c00 */
[----:B------:R-:W0:Y:S02]  /*15300*/  LDGDEPBAR ;  /* 0x00000000000079af */ /* 0x000e240000000000 */
.L_x_1037:
[----:B------:R-:W-:Y:S02]  /*15310*/  IMAD.IADD R5, R3, 0x1, R88 ;  /* 0x0000000103057824 */ /* 0x000fe400078e0258 */
[----:B------:R-:W-:-:S03]  /*15320*/  IMAD.SHL.U32 R192, R46, 0x2, RZ ;  /* 0x000000022ec07824 */ /* 0x000fc600078e00ff */
[----:B------:R-:W-:Y:S01]  /*15330*/  IADD3 R3, R5, 0x1, RZ ;  /* 0x0000000105037810 */ /* 0x000fe20007ffe0ff */
[--C-:B------:R-:W-:Y:S01]  /*15340*/  IMAD R190, R47, 0x2, R192.reuse ;  /* 0x000000022fbe7824 */ /* 0x100fe200078e02c0 */
[----:B-1----:R-:W-:Y:S01]  /*15350*/  IADD3 R7, R5, 0x8, RZ ;  /* 0x0000000805077810 */ /* 0x002fe20007ffe0ff */
[----:B------:R-:W-:Y:S01]  /*15360*/  IMAD R189, R45, 0x2, R192 ;  /* 0x000000022dbd7824 */ /* 0x000fe200078e02c0 */
[----:B------:R-:W-:Y:S01]  /*15370*/  ISETP.GE.AND P6, PT, R3, R0, PT ;  /* 0x000000000300720c */ /* 0x000fe20003fc6270 */
[----:B------:R-:W-:Y:S01]  /*15380*/  IMAD R188, R45, 0x2, R190 ;  /* 0x000000022dbc7824 */ /* 0x000fe200078e02be */
[----:B------:R-:W-:Y:S01]  /*15390*/  ISETP.GE.AND P1, PT, R3, R2, PT ;  /* 0x000000020300720c */ /* 0x000fe20003f26270 */
[----:B------:R-:W-:Y:S01]  /*153a0*/  LDSM.16.MT88.4 R100, [R192+0x10000] ;  /* 0x01000000c064783b */ /* 0x000fe20000004200 */
[----:B------:R-:W-:Y:S02]  /*153b0*/  ISETP.GE.AND P0, PT, R7, R0, PT ;  /* 0x000000000700720c */ /* 0x000fe40003f06270 */
[----:B------:R-:W-:Y:S01]  /*153c0*/  IADD3 R3, R5, 0x9, RZ ;  /* 0x0000000905037810 */ /* 0x000fe20007ffe0ff */
[----:B------:R-:W-:Y:S01]  /*153d0*/  LDSM.16.MT88.4 R84, [R189+0xe000] ;  /* 0x00e00000bd54783b */ /* 0x000fe20000004200 */
[----:B------:R-:W-:-:S02]  /*153e0*/  ISETP.GE.AND P2, PT, R7, R2, PT ;  /* 0x000000020700720c */ /* 0x000fc40003f46270 */
[----:B------:R-:W-:Y:S01]  /*153f0*/  IADD3 R7, R5, 0x10, RZ ;  /* 0x0000001005077810 */ /* 0x000fe20007ffe0ff */
[----:B------:R-:W-:Y:S01]  /*15400*/  LDSM.16.MT88.4 R52, [R189+0xc000] ;  /* 0x00c00000bd34783b */ /* 0x000fe20000004200 */
[----:B------:R-:W-:Y:S02]  /*15410*/  FSEL R6, R8, -INF , !P0 ;  /* 0xff80000008067808 */ /* 0x000fe40004000000 */
[C---:B------:R-:W-:Y:S01]  /*15420*/  ISETP.GE.AND P5, PT, R3.reuse, R0, PT ;  /* 0x000000000300720c */ /* 0x040fe20003fa6270 */
[----:B------:R-:W-:Y:S01]  /*15430*/  LDSM.16.MT88.4 R60, [R188+0xc000] ;  /* 0x00c00000bc3c783b */ /* 0x000fe20000004200 */
[----:B------:R-:W-:Y:S02]  /*15440*/  ISETP.GE.AND P0, PT, R3, R2, PT ;  /* 0x000000020300720c */ /* 0x000fe40003f06270 */
[----:B------:R-:W-:Y:S01]  /*15450*/  FSEL R32, R10, -INF , !P2 ;  /* 0xff8000000a207808 */ /* 0x000fe20005000000 */
[----:B------:R-:W-:Y:S01]  /*15460*/  LDSM.16.MT88.4 R92, [R188+0xe000] ;  /* 0x00e00000bc5c783b */ /* 0x000fe20000004200 */
[----:B------:R-:W-:-:S02]  /*15470*/  IADD3 R3, R5, 0x11, RZ ;  /* 0x0000001105037810 */ /* 0x000fc40007ffe0ff */
[----:B------:R-:W-:Y:S01]  /*15480*/  ISETP.GE.AND P2, PT, R7, R0, PT ;  /* 0x000000000700720c */ /* 0x000fe20003f46270 */
[----:B------:R-:W-:Y:S01]  /*15490*/  LDSM.16.MT88.4 R124, [R190+0x10000] ;  /* 0x01000000be7c783b */ /* 0x000fe20000004200 */
[----:B------:R-:W-:Y:S02]  /*154a0*/  FSEL R4, R9, -INF , !P5 ;  /* 0xff80000009047808 */ /* 0x000fe40006800000 */
[----:B------:R-:W-:Y:S01]  /*154b0*/  FSEL R26, R11, -INF , !P0 ;  /* 0xff8000000b1a7808 */ /* 0x000fe20004000000 */
[----:B------:R-:W-:Y:S01]  /*154c0*/  LDSM.16.MT88.4 R112, [R189+0x10000] ;  /* 0x01000000bd70783b */ /* 0x000fe20000004200 */
[----:B------:R-:W-:Y:S02]  /*154d0*/  ISETP.GE.AND P5, PT, R7, R2, PT ;  /* 0x000000020700720c */ /* 0x000fe40003fa6270 */
[----:B------:R-:W-:Y:S01]  /*154e0*/  ISETP.GE.AND P0, PT, R3, R0, PT ;  /* 0x000000000300720c */ /* 0x000fe20003f06270 */
[----:B------:R-:W-:Y:S01]  /*154f0*/  LDSM.16.MT88.4 R140, [R190+0xc800] ;  /* 0x00c80000be8c783b */ /* 0x000fe20000004200 */
[----:B------:R-:W-:-:S02]  /*15500*/  FSEL R24, R68, -INF , !P2 ;  /* 0xff80000044187808 */ /* 0x000fc40005000000 */
[----:B------:R-:W-:Y:S02]  /*15510*/  IADD3 R7, R5, 0x18, RZ ;  /* 0x0000001805077810 */ /* 0x000fe40007ffe0ff */
[----:B------:R-:W-:Y:S02]  /*15520*/  ISETP.GE.AND P2, PT, R3, R2, PT ;  /* 0x000000020300720c */ /* 0x000fe40003f46270 */
[----:B------:R-:W-:Y:S02]  /*15530*/  IADD3 R3, R5, 0x19, RZ ;  /* 0x0000001905037810 */ /* 0x000fe40007ffe0ff */
[----:B------:R-:W-:Y:S02]  /*15540*/  FSEL R44, R13, -INF , !P6 ;  /* 0xff8000000d2c7808 */ /* 0x000fe40007000000 */
[----:B------:R-:W-:Y:S02]  /*15550*/  ISETP.GE.AND P6, PT, R5, R0, PT ;  /* 0x000000000500720c */ /* 0x000fe40003fc6270 */
[----:B------:R-:W-:-:S02]  /*15560*/  FSEL R18, R70, -INF , !P5 ;  /* 0xff80000046127808 */ /* 0x000fc40006800000 */
[----:B------:R-:W-:Y:S02]  /*15570*/  FSEL R22, R69, -INF , !P0 ;  /* 0xff80000045167808 */ /* 0x000fe40004000000 */
[C---:B------:R-:W-:Y:S02]  /*15580*/  ISETP.GE.AND P5, PT, R7.reuse, R0, PT ;  /* 0x000000000700720c */ /* 0x040fe40003fa6270 */
[----:B------:R-:W-:Y:S02]  /*15590*/  ISETP.GE.AND P0, PT, R7, R2, PT ;  /* 0x000000020700720c */ /* 0x000fe40003f06270 */
[----:B------:R-:W-:Y:S02]  /*155a0*/  FSEL R16, R71, -INF , !P2 ;  /* 0xff80000047107808 */ /* 0x000fe40005000000 */
[----:B------:R-:W-:Y:S01]  /*155b0*/  FSEL R34, R15, -INF , !P1 ;  /* 0xff8000000f227808 */ /* 0x000fe20004800000 */
[----:B------:R-:W-:Y:S01]  /*155c0*/  LDSM.16.MT88.4 R68, [R192+0xe000] ;  /* 0x00e00000c044783b */ /* 0x000fe20000004200 */
[----:B------:R-:W-:-:S02]  /*155d0*/  ISETP.GE.AND P1, PT, R3, R0, PT ;  /* 0x000000000300720c */ /* 0x000fc40003f26270 */
[----:B------:R-:W-:Y:S02]  /*155e0*/  ISETP.GE.AND P2, PT, R3, R2, PT ;  /* 0x000000020300720c */ /* 0x000fe40003f46270 */
[----:B------:R-:W-:Y:S02]  /*155f0*/  IADD3 R9, R5, 0x20, RZ ;  /* 0x0000002005097810 */ /* 0x000fe40007ffe0ff */
[----:B------:R-:W-:Y:S02]  /*15600*/  FSEL R3, R12, -INF , !P6 ;  /* 0xff8000000c037808 */ /* 0x000fe40007000000 */
[----:B------:R-:W-:Y:S02]  /*15610*/  FSEL R20, R76, -INF , !P5 ;  /* 0xff8000004c147808 */ /* 0x000fe40006800000 */
[----:B------:R-:W-:Y:S02]  /*15620*/  FSEL R10, R78, -INF , !P0 ;  /* 0xff8000004e0a7808 */ /* 0x000fe40004000000 */
[----:B------:R-:W-:-:S02]  /*15630*/  ISETP.GE.AND P5, PT, R9, R0, PT ;  /* 0x000000000900720c */ /* 0x000fc40003fa6270 */
[----:B------:R-:W-:Y:S02]  /*15640*/  ISETP.GE.AND P0, PT, R9, R2, PT ;  /* 0x000000020900720c */ /* 0x000fe40003f06270 */
[----:B------:R-:W-:Y:S02]  /*15650*/  FMNMX.FTZ R9, R3, R44, !PT ;  /* 0x0000002c03097209 */ /* 0x000fe40007810000 */
[----:B------:R-:W-:Y:S02]  /*15660*/  IADD3 R7, R5, 0x21, RZ ;  /* 0x0000002105077810 */ /* 0x000fe40007ffe0ff */
[----:B------:R-:W-:Y:S02]  /*15670*/  FMNMX.FTZ R9, R6, R9, !PT ;  /* 0x0000000906097209 */ /* 0x000fe40007810000 */
[----:B------:R-:W-:Y:S02]  /*15680*/  FSEL R12, R77, -INF , !P1 ;  /* 0xff8000004d0c7808 */ /* 0x000fe40004800000 */
[----:B------:R-:W-:-:S02]  /*15690*/  ISETP.GE.AND P6, PT, R7, R0, PT ;  /* 0x000000000700720c */ /* 0x000fc40003fc6270 */
[-C--:B------:R-:W-:Y:S02]  /*156a0*/  ISETP.GE.AND P1, PT, R7, R2.reuse, PT ;  /* 0x000000020700720c */ /* 0x080fe40003f26270 */
[----:B------:R-:W-:Y:S02]  /*156b0*/  FSEL R8, R79, -INF , !P2 ;  /* 0xff8000004f087808 */ /* 0x000fe40005000000 */
[C---:B------:R-:W-:Y:S01]  /*156c0*/  IADD3 R7, R5.reuse, 0x28, RZ ;  /* 0x0000002805077810 */ /* 0x040fe20007ffe0ff */
[----:B------:R-:W-:Y:S01]  /*156d0*/  LDSM.16.MT88.4 R76, [R190+0xe000] ;  /* 0x00e00000be4c783b */ /* 0x000fe20000004200 */
[----:B------:R-:W-:Y:S02]  /*156e0*/  ISETP.GE.AND P2, PT, R5, R2, PT ;  /* 0x000000020500720c */ /* 0x000fe40003f46270 */
[----:B------:R-:W-:Y:S02]  /*156f0*/  FMNMX.FTZ R9, R4, R9, !PT ;  /* 0x0000000904097209 */ /* 0x000fe40007810000 */
[----:B------:R-:W-:-:S02]  /*15700*/  FSEL R166, R40, -INF , !P5 ;  /* 0xff80000028a67808 */ /* 0x000fc40006800000 */
[----:B------:R-:W-:Y:S02]  /*15710*/  FSEL R222, R42, -INF , !P0 ;  /* 0xff8000002ade7808 */ /* 0x000fe40004000000 */
[C---:B------:R-:W-:Y:S02]  /*15720*/  ISETP.GE.AND P5, PT, R7.reuse, R0, PT ;  /* 0x000000000700720c */ /* 0x040fe40003fa6270 */
[----:B------:R-:W-:Y:S02]  /*15730*/  ISETP.GE.AND P0, PT, R7, R2, PT ;  /* 0x000000020700720c */ /* 0x000fe40003f06270 */
[----:B------:R-:W-:Y:S02]  /*15740*/  FMNMX.FTZ R7, R24, R9, !PT ;  /* 0x0000000918077209 */ /* 0x000fe40007810000 */
[----:B------:R-:W-:Y:S02]  /*15750*/  FSEL R14, R14, -INF , !P2 ;  /* 0xff8000000e0e7808 */ /* 0x000fe40005000000 */
[----:B------:R-:W-:-:S02]  /*15760*/  FMNMX.FTZ R7, R22, R7, !PT ;  /* 0x0000000716077209 */ /* 0x000fc40007810000 */
[----:B------:R-:W-:Y:S02]  /*15770*/  FMNMX.FTZ R13, R14, R34, !PT ;  /* 0x000000220e0d7209 */ /* 0x000fe40007810000 */
[----:B------:R-:W-:Y:S02]  /*15780*/  FMNMX.FTZ R15, R20, R7, !PT ;  /* 0x00000007140f7209 */ /* 0x000fe40007810000 */
[----:B------:R-:W-:Y:S02]  /*15790*/  FMNMX.FTZ R13, R32, R13, !PT ;  /* 0x0000000d200d7209 */ /* 0x000fe40007810000 */
[----:B------:R-:W-:Y:S02]  /*157a0*/  FMNMX.FTZ R15, R12, R15, !PT ;  /* 0x0000000f0c0f7209 */ /* 0x000fe40007810000 */
[----:B------:R-:W-:Y:S02]  /*157b0*/  FMNMX.FTZ R13, R26, R13, !PT ;  /* 0x0000000d1a0d7209 */ /* 0x000fe40007810000 */
[----:B------:R-:W-:-:S02]  /*157c0*/  IADD3 R9, R5, 0x29, RZ ;  /* 0x0000002905097810 */ /* 0x000fc40007ffe0ff */
[----:B------:R-:W-:Y:S02]  /*157d0*/  FSEL R226, R41, -INF , !P6 ;  /* 0xff80000029e27808 */ /* 0x000fe40007000000 */
[----:B------:R-:W-:Y:S02]  /*157e0*/  FMNMX.FTZ R15, R166, R15, !PT ;  /* 0x0000000fa60f7209 */ /* 0x000fe40007810000 */
[----:B------:R-:W-:Y:S02]  /*157f0*/  FMNMX.FTZ R13, R18, R13, !PT ;  /* 0x0000000d120d7209 */ /* 0x000fe40007810000 */
[----:B------:R-:W-:Y:S02]  /*15800*/  ISETP.GE.AND P6, PT, R9, R0, PT ;  /* 0x000000000900720c */ /* 0x000fe40003fc6270 */
[----:B------:R-:W-:Y:S02]  /*15810*/  IADD3 R11, R5, 0x30, RZ ;  /* 0x00000030050b7810 */ /* 0x000fe40007ffe0ff */
[----:B------:R-:W-:-:S02]  /*15820*/  FSEL R162, R36, -INF , !P5 ;  /* 0xff80000024a27808 */ /* 0x000fc40006800000 */
[----:B------:R-:W-:Y:S02]  /*15830*/  FMNMX.FTZ R15, R226, R15, !PT ;  /* 0x0000000fe20f7209 */ /* 0x000fe40007810000 */
[----:B------:R-:W-:Y:S02]  /*15840*/  FMNMX.FTZ R13, R16, R13, !PT ;  /* 0x0000000d100d7209 */ /* 0x000fe40007810000 */
[----:B------:R-:W-:Y:S02]  /*15850*/  ISETP.GE.AND P2, PT, R9, R2, PT ;  /* 0x000000020900720c */ /* 0x000fe40003f46270 */
[----:B------:R-:W-:Y:S02]  /*15860*/  FSEL R170, R43, -INF , !P1 ;  /* 0xff8000002baa7808 */ /* 0x000fe40004800000 */
[----:B------:R-:W-:Y:S02]  /*15870*/  IADD3 R9, R5, 0x31, RZ ;  /* 0x0000003105097810 */ /* 0x000fe40007ffe0ff */
[----:B------:R-:W-:-:S02]  /*15880*/  ISETP.GE.AND P1, PT, R11, R0, PT ;  /* 0x000000000b00720c */ /* 0x000fc40003f26270 */
[----:B------:R-:W-:Y:S02]  /*15890*/  FSEL R224, R37, -INF , !P6 ;  /* 0xff80000025e07808 */ /* 0x000fe40007000000 */
[----:B------:R-:W-:Y:S02]  /*158a0*/  FMNMX.FTZ R15, R162, R15, !PT ;  /* 0x0000000fa20f7209 */ /* 0x000fe40007810000 */
[----:B------:R-:W-:Y:S02]  /*158b0*/  FMNMX.FTZ R13, R10, R13, !PT ;  /* 0x0000000d0a0d7209 */ /* 0x000fe40007810000 */
[----:B------:R-:W-:Y:S02]  /*158c0*/  IADD3 R7, R5, 0x38, RZ ;  /* 0x0000003805077810 */ /* 0x000fe40007ffe0ff */
[----:B------:R-:W-:Y:S02]  /*158d0*/  ISETP.GE.AND P5, PT, R9, R0, PT ;  /* 0x000000000900720c */ /* 0x000fe40003fa6270 */
[----:B------:R-:W-:-:S02]  /*158e0*/  FSEL R218, R80, -INF , !P1 ;  /* 0xff80000050da7808 */ /* 0x000fc40004800000 */
[----:B------:R-:W-:Y:S02]  /*158f0*/  FMNMX.FTZ R15, R224, R15, !PT ;  /* 0x0000000fe00f7209 */ /* 0x000fe40007810000 */
[----:B------:R-:W-:Y:S02]  /*15900*/  FMNMX.FTZ R13, R8, R13, !PT ;  /* 0x0000000d080d7209 */ /* 0x000fe40007810000 */
[----:B------:R-:W-:Y:S02]  /*15910*/  IADD3 R5, R5, 0x39, RZ ;  /* 0x0000003905057810 */ /* 0x000fe40007ffe0ff */
[----:B------:R-:W-:Y:S02]  /*15920*/  ISETP.GE.AND P1, PT, R7, R0, PT ;  /* 0x000000000700720c */ /* 0x000fe40003f26270 */
[----:B------:R-:W-:Y:S02]  /*15930*/  FSEL R216, R81, -INF , !P5 ;  /* 0xff80000051d87808 */ /* 0x000fe40006800000 */
[----:B------:R-:W-:-:S02]  /*15940*/  FMNMX.FTZ R15, R218, R15, !PT ;  /* 0x0000000fda0f7209 */ /* 0x000fc40007810000 */
[----:B------:R-:W-:Y:S02]  /*15950*/  FMNMX.FTZ R13, R222, R13, !PT ;  /* 0x0000000dde0d7209 */ /* 0x000fe40007810000 */
[----:B------:R-:W-:Y:S02]  /*15960*/  ISETP.GE.AND P5, PT, R5, R0, PT ;  /* 0x000000000500720c */ /* 0x000fe40003fa6270 */
[----:B------:R-:W-:Y:S02]  /*15970*/  FSEL R214, R28, -INF , !P1 ;  /* 0xff8000001cd67808 */ /* 0x000fe40004800000 */
[----:B------:R-:W-:Y:S02]  /*15980*/  FMNMX.FTZ R15, R216, R15, !PT ;  /* 0x0000000fd80f7209 */ /* 0x000fe40007810000 */
[----:B------:R-:W-:Y:S02]  /*15990*/  FSEL R220, R38, -INF , !P0 ;  /* 0xff80000026dc7808 */ /* 0x000fe40004000000 */
[----:B------:R-:W-:-:S02]  /*159a0*/  FMNMX.FTZ R13, R170, R13, !PT ;  /* 0x0000000daa0d7209 */ /* 0x000fc40007810000 */
[----:B------:R-:W-:Y:S02]  /*159b0*/  FSEL R212, R29, -INF , !P5 ;  /* 0xff8000001dd47808 */ /* 0x000fe40006800000 */
[----:B------:R-:W-:Y:S02]  /*159c0*/  FMNMX.FTZ R15, R214, R15, !PT ;  /* 0x0000000fd60f7209 */ /* 0x000fe40007810000 */
[----:B------:R-:W-:Y:S02]  /*159d0*/  ISETP.GE.AND P0, PT, R11, R2, PT ;  /* 0x000000020b00720c */ /* 0x000fe40003f06270 */
[----:B------:R-:W-:Y:S02]  /*159e0*/  FSEL R174, R39, -INF , !P2 ;  /* 0xff80000027ae7808 */ /* 0x000fe40005000000 */
[----:B------:R-:W-:Y:S01]  /*159f0*/  FMNMX.FTZ R13, R220, R13, !PT ;  /* 0x0000000ddc0d7209 */ /* 0x000fe20007810000 */
[----:B------:R-:W-:Y:S01]  /*15a00*/  LDSM.16.MT88.4 R36, [R192+0xc000] ;  /* 0x00c00000c024783b */ /* 0x000fe20000004200 */
[----:B------:R-:W-:-:S02]  /*15a10*/  FMNMX.FTZ R11, R212, R15, !PT ;  /* 0x0000000fd40b7209 */ /* 0x000fc40007810000 */
[-C--:B------:R-:W-:Y:S02]  /*15a20*/  ISETP.GE.AND P1, PT, R9, R2.reuse, PT ;  /* 0x000000020900720c */ /* 0x080fe40003f26270 */
[----:B------:R-:W-:Y:S01]  /*15a30*/  FSEL R172, R82, -INF , !P0 ;  /* 0xff80000052ac7808 */ /* 0x000fe20004000000 */
[----:B------:R-:W1:Y:S01]  /*15a40*/  SHFL.BFLY PT, R28, R11, 0x2, 0x1f ;  /* 0x0c401f000b1c7f89 */ /* 0x000e6200000e0000 */
[----:B------:R-:W-:Y:S02]  /*15a50*/  FMNMX.FTZ R13, R174, R13, !PT ;  /* 0x0000000dae0d7209 */ /* 0x000fe40007810000 */
[----:B------:R-:W-:Y:S02]  /*15a60*/  ISETP.GE.AND P0, PT, R7, R2, PT ;  /* 0x000000020700720c */ /* 0x000fe40003f06270 */
[----:B------:R-:W-:Y:S02]  /*15a70*/  FSEL R146, R83, -INF , !P1 ;  /* 0xff80000053927808 */ /* 0x000fe40004800000 */
[----:B------:R-:W-:-:S02]  /*15a80*/  FMNMX.FTZ R13, R172, R13, !PT ;  /* 0x0000000dac0d7209 */ /* 0x000fc40007810000 */
[----:B------:R-:W-:Y:S02]  /*15a90*/  ISETP.GE.AND P1, PT, R5, R2, PT ;  /* 0x000000020500720c */ /* 0x000fe40003f26270 */
[----:B------:R-:W-:Y:S02]  /*15aa0*/  FSEL R144, R30, -INF , !P0 ;  /* 0xff8000001e907808 */ /* 0x000fe40004000000 */
[----:B------:R-:W-:Y:S02]  /*15ab0*/  FMNMX.FTZ R13, R146, R13, !PT ;  /* 0x0000000d920d7209 */ /* 0x000fe40007810000 */
[----:B------:R-:W-:Y:S02]  /*15ac0*/  FSEL R168, R31, -INF , !P1 ;  /* 0xff8000001fa87808 */ /* 0x000fe40004800000 */
[----:B------:R-:W-:-:S04]  /*15ad0*/  FMNMX.FTZ R13, R144, R13, !PT ;  /* 0x0000000d900d7209 */ /* 0x000fc80007810000 */
[----:B------:R-:W-:Y:S02]  /*15ae0*/  FMNMX.FTZ R30, R168, R13, !PT ;  /* 0x0000000da81e7209 */ /* 0x000fe40007810000 */
[----:B-1----:R-:W-:-:S03]  /*15af0*/  FMNMX.FTZ R11, R11, R28, !PT ;  /* 0x0000001c0b0b7209 */ /* 0x002fc60007810000 */
[----:B------:R-:W1:Y:S04]  /*15b00*/  SHFL.BFLY PT, R5, R30, 0x2, 0x1f ;  /* 0x0c401f001e057f89 */ /* 0x000e6800000e0000 */
[----:B------:R-:W2:Y:S01]  /*15b10*/  SHFL.BFLY PT, R132, R11, 0x1, 0x1f ;  /* 0x0c201f000b847f89 */ /* 0x000ea200000e0000 */
[----:B-1----:R-:W-:Y:S02]  /*15b20*/  FMNMX.FTZ R28, R30, R5, !PT ;  /* 0x000000051e1c7209 */ /* 0x002fe40007810000 */
[----:B--2---:R-:W-:-:S03]  /*15b30*/  FMNMX.FTZ R132, R11, R132, !PT ;  /* 0x000000840b847209 */ /* 0x004fc60007810000 */
[----:B------:R-:W1:Y:S01]  /*15b40*/  SHFL.BFLY PT, R5, R28, 0x1, 0x1f ;  /* 0x0c201f001c057f89 */ /* 0x000e6200000e0000 */
[C---:B------:R-:W-:Y:S01]  /*15b50*/  FSETP.NEU.FTZ.AND P0, PT, R132.reuse, -INF , PT ;  /* 0xff8000008400780b */ /* 0x040fe20003f1d000 */
[----:B------:R-:W-:-:S05]  /*15b60*/  FMUL.FTZ R145, R132, c[0x0][0x23c] ;  /* 0x00008f0084917a20 */ /* 0x000fca0000410000 */
[----:B------:R-:W-:-:S05]  /*15b70*/  FSEL R145, R145, RZ, P0 ;  /* 0x000000ff91917208 */ /* 0x000fca0000000000 */
[--C-:B------:R-:W-:Y:S02]  /*15b80*/  FFMA.FTZ R157, R3, c[0x0][0x23c], -R145.reuse ;  /* 0x00008f00039d7a23 */ /* 0x100fe40000010891 */
[--C-:B------:R-:W-:Y:S02]  /*15b90*/  FFMA.FTZ R155, R6, c[0x0][0x23c], -R145.reuse ;  /* 0x00008f00069b7a23 */ /* 0x100fe40000010891 */
[--C-:B------:R-:W-:Y:S02]  /*15ba0*/  FFMA.FTZ R150, R4, c[0x0][0x23c], -R145.reuse ;  /* 0x00008f0004967a23 */ /* 0x100fe40000010891 */
[--C-:B------:R-:W-:Y:S01]  /*15bb0*/  FFMA.FTZ R156, R44, c[0x0][0x23c], -R145.reuse ;  /* 0x00008f002c9c7a23 */ /* 0x100fe20000010891 */
[----:B------:R-:W-:Y:S01]  /*15bc0*/  MUFU.EX2 R157, R157 ;  /* 0x0000009d009d7308 */ /* 0x000fe20000000800 */
[--C-:B------:R-:W-:Y:S01]  /*15bd0*/  FFMA.FTZ R153, R24, c[0x0][0x23c], -R145.reuse ;  /* 0x00008f0018997a23 */ /* 0x100fe20000010891 */
[----:B-1----:R-:W-:Y:S01]  /*15be0*/  FMNMX.FTZ R3, R28, R5, !PT ;  /* 0x000000051c037209 */ /* 0x002fe20007810000 */
[--C-:B------:R-:W-:Y:S01]  /*15bf0*/  FFMA.FTZ R148, R22, c[0x0][0x23c], -R145.reuse ;  /* 0x00008f0016947a23 */ /* 0x100fe20000010891 */
[----:B------:R-:W1:Y:S01]  /*15c00*/  LDSM.16.MT88.4 R4, [R190+0xc000] ;  /* 0x00c00000be04783b */ /* 0x000e620000004200 */
[--C-:B------:R-:W-:Y:S01]  /*15c10*/  FFMA.FTZ R149, R20, c[0x0][0x23c], -R145.reuse ;  /* 0x00008f0014957a23 */ /* 0x100fe20000010891 */
[C---:B------:R-:W-:Y:S01]  /*15c20*/  FSETP.NEU.FTZ.AND P0, PT, R3.reuse, -INF , PT ;  /* 0xff8000000300780b */ /* 0x040fe20003f1d000 */
[----:B------:R-:W-:Y:S01]  /*15c30*/  FMUL.FTZ R167, R3, c[0x0][0x23c] ;  /* 0x00008f0003a77a20 */ /* 0x000fe20000410000 */
[----:B------:R-:W2:Y:S01]  /*15c40*/  MUFU.EX2 R156, R156 ;  /* 0x0000009c009c7308 */ /* 0x000ea20000000800 */
[--C-:B------:R-:W-:Y:S01]  /*15c50*/  FFMA.FTZ R138, R12, c[0x0][0x23c], -R145.reuse ;  /* 0x00008f000c8a7a23 */ /* 0x100fe20000010891 */
[----:B------:R-:W-:Y:S01]  /*15c60*/  LDSM.16.MT88.4 R20, [R192+0xc800] ;  /* 0x00c80000c014783b */ /* 0x000fe20000004200 */
[--C-:B------:R-:W-:Y:S01]  /*15c70*/  FFMA.FTZ R161, R166, c[0x0][0x23c], -R145.reuse ;  /* 0x00008f00a6a17a23 */ /* 0x100fe20000010891 */
[----:B------:R-:W-:Y:S01]  /*15c80*/  FSEL R167, R167, RZ, P0 ;  /* 0x000000ffa7a77208 */ /* 0x000fe20000000000 */
[--C-:B------:R-:W-:Y:S01]  /*15c90*/  FFMA.FTZ R166, R226, c[0x0][0x23c], -R145.reuse ;  /* 0x00008f00e2a67a23 */ /* 0x100fe20000010891 */
[----:B------:R-:W-:Y:S01]  /*15ca0*/  LDSM.16.MT88.4 R28, [R188+0xc800] ;  /* 0x00c80000bc1c783b */ /* 0x000fe20000004200 */
[----:B------:R-:W-:Y:S01]  /*15cb0*/  FFMA.FTZ R162, R162, c[0x0][0x23c], -R145 ;  /* 0x00008f00a2a27a23 */ /* 0x000fe20000010891 */
[----:B------:R-:W-:Y:S01]  /*15cc0*/  MUFU.EX2 R155, R155 ;  /* 0x0000009b009b7308 */ /* 0x000fe20000000800 */
[----:B------:R-:W-:-:S02]  /*15cd0*/  FFMA.FTZ R158, R14, c[0x0][0x23c], -R167 ;  /* 0x00008f000e9e7a23 */ /* 0x000fc400000108a7 */
[--C-:B------:R-:W-:Y:S01]  /*15ce0*/  FFMA.FTZ R159, R34, c[0x0][0x23c], -R167.reuse ;  /* 0x00008f00229f7a23 */ /* 0x100fe200000108a7 */
[----:B------:R-:W-:Y:S01]  /*15cf0*/  LDSM.16.MT88.4 R12, [R188+0xe800] ;  /* 0x00e80000bc0c783b */ /* 0x000fe20000004200 */
[--C-:B------:R-:W-:Y:S02]  /*15d00*/  FFMA.FTZ R160, R32, c[0x0][0x23c], -R167.reuse ;  /* 0x00008f0020a07a23 */ /* 0x100fe400000108a7 */
[--C-:B------:R-:W-:Y:S01]  /*15d10*/  FFMA.FTZ R151, R26, c[0x0][0x23c], -R167.reuse ;  /* 0x00008f001a977a23 */ /* 0x100fe200000108a7 */
[----:B------:R-:W3:Y:S01]  /*15d20*/  MUFU.EX2 R150, R150 ;  /* 0x0000009600967308 */ /* 0x000ee20000000800 */
[----:B--2---:R-:W-:Y:S01]  /*15d30*/  F2FP.PACK_AB R116, R156, R157 ;  /* 0x0000009d9c74723e */ /* 0x004fe200000000ff */
[--C-:B------:R-:W-:Y:S01]  /*15d40*/  FFMA.FTZ R154, R18, c[0x0][0x23c], -R167.reuse ;  /* 0x00008f00129a7a23 */ /* 0x100fe200000108a7 */
[----:B------:R-:W-:Y:S01]  /*15d50*/  LDSM.16.MT88.4 R32, [R189+0xc800] ;  /* 0x00c80000bd20783b */ /* 0x000fe20000004200 */
[--C-:B------:R-:W-:Y:S02]  /*15d60*/  FFMA.FTZ R139, R16, c[0x0][0x23c], -R167.reuse ;  /* 0x00008f00108b7a23 */ /* 0x100fe400000108a7 */
[--C-:B------:R-:W-:Y:S01]  /*15d70*/  FFMA.FTZ R152, R10, c[0x0][0x23c], -R167.reuse ;  /* 0x00008f000a987a23 */ /* 0x100fe200000108a7 */
[----:B------:R-:W-:Y:S01]  /*15d80*/  LDSM.16.MT88.4 R16, [R189+0xe800] ;  /* 0x00e80000bd10783b */ /* 0x000fe20000004200 */
[----:B------:R-:W-:Y:S01]  /*15d90*/  MUFU.EX2 R158, R158 ;  /* 0x0000009e009e7308 */ /* 0x000fe20000000800 */
[----:B------:R-:W-:-:S02]  /*15da0*/  FFMA.FTZ R135, R8, c[0x0][0x23c], -R167 ;  /* 0x00008f0008877a23 */ /* 0x000fc400000108a7 */
[----:B------:R-:W-:Y:S01]  /*15db0*/  LDSM.16.MT88.4 R8, [R192+0xe800] ;  /* 0x00e80000c008783b */ /* 0x000fe20000004200 */
[----:B------:R-:W-:Y:S02]  /*15dc0*/  FFMA.FTZ R163, R224, c[0x0][0x23c], -R145 ;  /* 0x00008f00e0a37a23 */ /* 0x000fe40000010891 */
[--C-:B------:R-:W-:Y:S01]  /*15dd0*/  FFMA.FTZ R169, R222, c[0x0][0x23c], -R167.reuse ;  /* 0x00008f00dea97a23 */ /* 0x100fe200000108a7 */
[----:B------:R-:W-:Y:S01]  /*15de0*/  LDSM.16.MT88.4 R24, [R190+0xe800] ;  /* 0x00e80000be18783b */ /* 0x000fe20000004200 */
[----:B------:R-:W2:Y:S01]  /*15df0*/  MUFU.EX2 R159, R159 ;  /* 0x0000009f009f7308 */ /* 0x000ea20000000800 */
[----:B---3--:R-:W-:Y:S01]  /*15e00*/  F2FP.PACK_AB R118, R150, R155 ;  /* 0x0000009b9676723e */ /* 0x008fe200000000ff */
[--C-:B------:R-:W-:Y:S02]  /*15e10*/  FFMA.FTZ R170, R170, c[0x0][0x23c], -R167.reuse ;  /* 0x00008f00aaaa7a23 */ /* 0x100fe400000108a7 */
[--C-:B------:R-:W-:Y:S02]  /*15e20*/  FFMA.FTZ R171, R220, c[0x0][0x23c], -R167.reuse ;  /* 0x00008f00dcab7a23 */ /* 0x100fe400000108a7 */
[----:B------:R-:W-:-:S02]  /*15e30*/  FFMA.FTZ R174, R174, c[0x0][0x23c], -R167 ;  /* 0x00008f00aeae7a23 */ /* 0x000fc400000108a7 */
[----:B------:R-:W-:Y:S01]  /*15e40*/  MUFU.EX2 R160, R160 ;  /* 0x000000a000a07308 */ /* 0x000fe20000000800 */
[----:B------:R-:W-:Y:S02]  /*15e50*/  FFMA.FTZ R175, R214, c[0x0][0x23c], -R145 ;  /* 0x00008f00d6af7a23 */ /* 0x000fe40000010891 */
[--C-:B------:R-:W-:Y:S02]  /*15e60*/  FFMA.FTZ R172, R172, c[0x0][0x23c], -R167.reuse ;  /* 0x00008f00acac7a23 */ /* 0x100fe400000108a7 */
[--C-:B------:R-:W-:Y:S02]  /*15e70*/  FFMA.FTZ R213, R146, c[0x0][0x23c], -R167.reuse ;  /* 0x00008f0092d57a23 */ /* 0x100fe400000108a7 */
[----:B------:R-:W-:Y:S01]  /*15e80*/  FFMA.FTZ R214, R144, c[0x0][0x23c], -R167 ;  /* 0x00008f0090d67a23 */ /* 0x000fe200000108a7 */
[----:B------:R-:W3:Y:S01]  /*15e90*/  MUFU.EX2 R151, R151 ;  /* 0x0000009700977308 */ /* 0x000ee20000000800 */
[----:B--2---:R-:W-:Y:S01]  /*15ea0*/  F2FP.PACK_AB R117, R159, R158 ;  /* 0x0000009e9f75723e */ /* 0x004fe200000000ff */
[----:B------:R-:W-:-:S02]  /*15eb0*/  FFMA.FTZ R173, R218, c[0x0][0x23c], -R145 ;  /* 0x00008f00daad7a23 */ /* 0x000fc40000010891 */
[--C-:B------:R-:W-:Y:S02]  /*15ec0*/  FFMA.FTZ R216, R216, c[0x0][0x23c], -R145.reuse ;  /* 0x00008f00d8d87a23 */ /* 0x100fe40000010891 */
[----:B------:R-:W-:Y:S02]  /*15ed0*/  FFMA.FTZ R212, R212, c[0x0][0x23c], -R145 ;  /* 0x00008f00d4d47a23 */ /* 0x000fe40000010891 */
[----:B------:R-:W-:Y:S01]  /*15ee0*/  MUFU.EX2 R153, R153 ;  /* 0x0000009900997308 */ /* 0x000fe20000000800 */
[----:B------:R-:W-:Y:S01]  /*15ef0*/  FFMA.FTZ R167, R168, c[0x0][0x23c], -R167 ;  /* 0x00008f00a8a77a23 */ /* 0x000fe200000108a7 */
[----:B------:R-:W-:Y:S01]  /*15f00*/  LDSM.16.MT88.4 R144, [R190+0xd800] ;  /* 0x00d80000be90783b */ /* 0x000fe20000004200 */
[----:B------:R-:W-:Y:S02]  /*15f10*/  FADD.FTZ R156, R157, R156 ;  /* 0x0000009c9d9c7221 */ /* 0x000fe40000010000 */
[----:B------:R-:W-:Y:S02]  /*15f20*/  FADD.FTZ R159, R158, R159 ;  /* 0x0000009f9e9f7221 */ /* 0x000fe40000010000 */
[----:B------:R-:W-:Y:S01]  /*15f30*/  FADD.FTZ R155, R155, R156 ;  /* 0x0000009c9b9b7221 */ /* 0x000fe20000010000 */
[----:B---3--:R-:W-:Y:S01]  /*15f40*/  F2FP.PACK_AB R119, R151, R160 ;  /* 0x000000a09777723e */ /* 0x008fe200000000ff */
[----:B------:R-:W2:Y:S01]  /*15f50*/  MUFU.EX2 R148, R148 ;  /* 0x0000009400947308 */ /* 0x000ea20000000800 */
[----:B------:R-:W-:-:S02]  /*15f60*/  FADD.FTZ R160, R160, R159 ;  /* 0x0000009fa0a07221 */ /* 0x000fc40000010000 */
[----:B------:R-:W-:Y:S02]  /*15f70*/  FADD.FTZ R150, R150, R155 ;  /* 0x0000009b96967221 */ /* 0x000fe40000010000 */
[----:B------:R-:W-:Y:S01]  /*15f80*/  FADD.FTZ R151, R151, R160 ;  /* 0x000000a097977221 */ /* 0x000fe20000010000 */
[C---:B-1----:R-:W-:Y:S02]  /*15f90*/  HMMA.16816.F32 R40, R116.reuse, R4, RZ ;  /* 0x000000047428723c */ /* 0x042fe400000018ff */
[----:B------:R-:W-:Y:S06]  /*15fa0*/  MUFU.EX2 R149, R149 ;  /* 0x0000009500957308 */ /* 0x000fec0000000800 */
[C---:B------:R-:W-:Y:S01]  /*15fb0*/  HMMA.16816.F32 R44, R116.reuse, R6, RZ ;  /* 0x00000006742c723c */ /* 0x040fe200000018ff */
[----:B------:R-:W1:Y:S01]  /*15fc0*/  LDSM.16.MT88.4 R4, [R188+0x10000] ;  /* 0x01000000bc04783b */ /* 0x000e620000004200 */
[----:B------:R-:W-:Y:S06]  /*15fd0*/  MUFU.EX2 R138, R138 ;  /* 0x0000008a008a7308 */ /* 0x000fec0000000800 */
[C---:B------:R-:W-:Y:S02]  /*15fe0*/  HMMA.16816.F32 R64, R116.reuse, R68, RZ ;  /* 0x000000447440723c */ /* 0x040fe400000018ff */
[----:B------:R-:W-:Y:S06]  /*15ff0*/  MUFU.EX2 R154, R154 ;  /* 0x0000009a009a7308 */ /* 0x000fec0000000800 */
[C---:B------:R-:W-:Y:S02]  /*16000*/  HMMA.16816.F32 R80, R116.reuse, R84, RZ ;  /* 0x000000547450723c */ /* 0x040fe400000018ff */
[----:B------:R-:W3:Y:S06]  /*16010*/  MUFU.EX2 R139, R139 ;  /* 0x0000008b008b7308 */ /* 0x000eec0000000800 */
[C---:B------:R-:W-:Y:S02]  /*16020*/  HMMA.16816.F32 R68, R116.reuse, R70, RZ ;  /* 0x000000467444723c */ /* 0x040fe400000018ff */
[----:B------:R-:W-:Y:S06]  /*16030*/  MUFU.EX2 R152, R152 ;  /* 0x0000009800987308 */ /* 0x000fec0000000800 */
[C---:B------:R-:W-:Y:S02]  /*16040*/  HMMA.16816.F32 R84, R116.reuse, R86, RZ ;  /* 0x000000567454723c */ /* 0x040fe400000018ff */
[----:B------:R-:W4:Y:S06]  /*16050*/  MUFU.EX2 R135, R135 ;  /* 0x0000008700877308 */ /* 0x000f2c0000000800 */
        /* <DEDUP_REMOVED lines=31> */
[----:B------:R-:W4:Y:S06]  /*16250*/  MUFU.EX2 R167, R167 ;  /* 0x000000a700a77308 */ /* 0x000f2c0000000800 */
[C---:B-1----:R-:W-:Y:S07]  /*16260*/  HMMA.16816.F32 R120, R116.reuse, R4, RZ ;  /* 0x000000047478723c */ /* 0x042fee00000018ff */
[----:B--2---:R-:W-:Y:S01]  /*16270*/  F2FP.PACK_AB R4, R148, R153 ;  /* 0x000000999404723e */ /* 0x004fe200000000ff */
[----:B------:R-:W-:Y:S01]  /*16280*/  HMMA.16816.F32 R116, R116, R6, RZ ;  /* 0x000000067474723c */ /* 0x000fe200000018ff */
[----:B---3--:R-:W-:Y:S01]  /*16290*/  F2FP.PACK_AB R5, R139, R154 ;  /* 0x0000009a8b05723e */ /* 0x008fe200000000ff */
[----:B------:R-:W-:-:S02]  /*162a0*/  FADD.FTZ R153, R153, R150 ;  /* 0x0000009699997221 */ /* 0x000fc40000010000 */
[----:B------:R-:W-:Y:S02]  /*162b0*/  FADD.FTZ R154, R154, R151 ;  /* 0x000000979a9a7221 */ /* 0x000fe40000010000 */
[----:B------:R-:W-:Y:S01]  /*162c0*/  FADD.FTZ R148, R148, R153 ;  /* 0x0000009994947221 */ /* 0x000fe20000010000 */
[----:B------:R-:W-:Y:S01]  /*162d0*/  F2FP.PACK_AB R6, R138, R149 ;  /* 0x000000958a06723e */ /* 0x000fe200000000ff */
[----:B------:R-:W-:Y:S01]  /*162e0*/  FADD.FTZ R139, R139, R154 ;  /* 0x0000009a8b8b7221 */ /* 0x000fe20000010000 */
[----:B----4-:R-:W-:Y:S01]  /*162f0*/  F2FP.PACK_AB R7, R135, R152 ;  /* 0x000000988707723e */ /* 0x010fe200000000ff */
[----:B------:R-:W-:Y:S02]  /*16300*/  FADD.FTZ R149, R149, R148 ;  /* 0x0000009495957221 */ /* 0x000fe40000010000 */
[----:B------:R-:W-:Y:S02]  /*16310*/  FADD.FTZ R152, R152, R139 ;  /* 0x0000008b98987221 */ /* 0x000fe40000010000 */
[----:B------:R-:W-:-:S02]  /*16320*/  FADD.FTZ R138, R138, R149 ;  /* 0x000000958a8a7221 */ /* 0x000fc40000010000 */
[----:B------:R-:W-:Y:S01]  /*16330*/  HMMA.16816.F32 R64, R4, R8, R64 ;  /* 0x000000080440723c */ /* 0x000fe20000001840 */
[----:B------:R-:W-:-:S07]  /*16340*/  FADD.FTZ R152, R135, R152 ;  /* 0x0000009887987221 */ /* 0x000fce0000010000 */
[C---:B------:R-:W-:Y:S01]  /*16350*/  HMMA.16816.F32 R68, R4.reuse, R10, R68 ;  /* 0x0000000a0444723c */ /* 0x040fe20000001844 */
[----:B------:R-:W1:Y:S07]  /*16360*/  LDSM.16.MT88.4 R8, [R190+0x10800] ;  /* 0x01080000be08783b */ /* 0x000e6e0000004200 */
[C---:B------:R-:W-:Y:S08]  /*16370*/  HMMA.16816.F32 R80, R4.reuse, R16, R80 ;  /* 0x000000100450723c */ /* 0x040ff00000001850 */
[C---:B------:R-:W-:Y:S01]  /*16380*/  HMMA.16816.F32 R84, R4.reuse, R18, R84 ;  /* 0x000000120454723c */ /* 0x040fe20000001854 */
[----:B------:R-:W2:Y:S07]  /*16390*/  LDSM.16.MT88.4 R16, [R189+0x10800] ;  /* 0x01080000bd10783b */ /* 0x000eae0000004200 */
[C---:B------:R-:W-:Y:S08]  /*163a0*/  HMMA.16816.F32 R128, R4.reuse, R20, R128 ;  /* 0x000000140480723c */ /* 0x040ff00000001880 */
[C---:B------:R-:W-:Y:S01]  /*163b0*/  HMMA.16816.F32 R36, R4.reuse, R22, R36 ;  /* 0x000000160424723c */ /* 0x040fe20000001824 */
[----:B------:R-:W3:Y:S07]  /*163c0*/  LDSM.16.MT88.4 R20, [R192+0x10800] ;  /* 0x01080000c014783b */ /* 0x000eee0000004200 */
[C---:B------:R-:W-:Y:S08]  /*163d0*/  HMMA.16816.F32 R88, R4.reuse, R12, R88 ;  /* 0x0000000c0458723c */ /* 0x040ff00000001858 */
[C---:B------:R-:W-:Y:S01]  /*163e0*/  HMMA.16816.F32 R92, R4.reuse, R14, R92 ;  /* 0x0000000e045c723c */ /* 0x040fe2000000185c */
[----:B------:R-:W4:Y:S07]  /*163f0*/  LDSM.16.MT88.4 R12, [R188+0x10800] ;  /* 0x01080000bc0c783b */ /* 0x000f2e0000004200 */
[C---:B-1----:R-:W-:Y:S08]  /*16400*/  HMMA.16816.F32 R104, R4.reuse, R8, R104 ;  /* 0x000000080468723c */ /* 0x042ff00000001868 */
[C---:B------:R-:W-:Y:S01]  /*16410*/  HMMA.16816.F32 R124, R4.reuse, R10, R124 ;  /* 0x0000000a047c723c */ /* 0x040fe2000000187c */
[----:B------:R-:W1:Y:S07]  /*16420*/  LDSM.16.MT88.4 R8, [R192+0xd000] ;  /* 0x00d00000c008783b */ /* 0x000e6e0000004200 */
[C---:B--2---:R-:W-:Y:S08]  /*16430*/  HMMA.16816.F32 R108, R4.reuse, R16, R108 ;  /* 0x00000010046c723c */ /* 0x044ff0000000186c */
[C---:B------:R-:W-:Y:S01]  /*16440*/  HMMA.16816.F32 R112, R4.reuse, R18, R112 ;  /* 0x000000120470723c */ /* 0x040fe20000001870 */
[----:B------:R-:W2:Y:S07]  /*16450*/  LDSM.16.MT88.4 R16, [R190+0xd000] ;  /* 0x00d00000be10783b */ /* 0x000eae0000004200 */
        /* <DEDUP_REMOVED lines=13> */
[C---:B------:R-:W-:Y:S01]  /*16530*/  HMMA.16816.F32 R100, R4.reuse, R22, R100 ;  /* 0x000000160464723c */ /* 0x040fe20000001864 */
[----:B------:R-:W-:Y:S07]  /*16540*/  LDSM.16.MT88.4 R20, [R192+0x11000] ;  /* 0x01100000c014783b */ /* 0x000fee0000004200 */
[C---:B----4-:R-:W-:Y:S08]  /*16550*/  HMMA.16816.F32 R120, R4.reuse, R12, R120 ;  /* 0x0000000c0478723c */ /* 0x050ff00000001878 */
[----:B------:R-:W-:Y:S01]  /*16560*/  HMMA.16816.F32 R116, R4, R14, R116 ;  /* 0x0000000e0474723c */ /* 0x000fe20000001874 */
[----:B------:R-:W3:Y:S06]  /*16570*/  LDSM.16.MT88.4 R12, [R192+0xf000] ;  /* 0x00f00000c00c783b */ /* 0x000eec0000004200 */
[----:B-----5:R-:W-:Y:S01]  /*16580*/  F2FP.PACK_AB R4, R166, R161 ;  /* 0x000000a1a604723e */ /* 0x020fe200000000ff */
[----:B------:R-:W-:Y:S01]  /*16590*/  FADD.FTZ R161, R161, R138 ;  /* 0x0000008aa1a17221 */ /* 0x000fe20000010000 */
[----:B------:R-:W-:-:S02]  /*165a0*/  F2FP.PACK_AB R6, R163, R162 ;  /* 0x000000a2a306723e */ /* 0x000fc400000000ff */
[----:B------:R-:W-:Y:S01]  /*165b0*/  F2FP.PACK_AB R5, R170, R169 ;  /* 0x000000a9aa05723e */ /* 0x000fe200000000ff */
[----:B------:R-:W-:Y:S01]  /*165c0*/  FADD.FTZ R169, R169, R152 ;  /* 0x00000098a9a97221 */ /* 0x000fe20000010000 */
[----:B------:R-:W-:Y:S01]  /*165d0*/  F2FP.PACK_AB R7, R174, R171 ;  /* 0x000000abae07723e */ /* 0x000fe200000000ff */
[----:B------:R-:W-:Y:S02]  /*165e0*/  FADD.FTZ R161, R166, R161 ;  /* 0x000000a1a6a17221 */ /* 0x000fe40000010000 */
[----:B------:R-:W-:Y:S02]  /*165f0*/  FADD.FTZ R170, R170, R169 ;  /* 0x000000a9aaaa7221 */ /* 0x000fe40000010000 */
[----:B------:R-:W-:Y:S02]  /*16600*/  FADD.FTZ R162, R162, R161 ;  /* 0x000000a1a2a27221 */ /* 0x000fe40000010000 */
[----:B-1----:R-:W-:Y:S01]  /*16610*/  HMMA.16816.F32 R128, R4, R8, R128 ;  /* 0x000000080480723c */ /* 0x002fe20000001880 */
[----:B------:R-:W-:-:S02]  /*16620*/  FADD.FTZ R171, R171, R170 ;  /* 0x000000aaabab7221 */ /* 0x000fc40000010000 */
[----:B------:R-:W-:Y:S02]  /*16630*/  FADD.FTZ R162, R163, R162 ;  /* 0x000000a2a3a27221 */ /* 0x000fe40000010000 */
[----:B------:R-:W-:-:S03]  /*16640*/  FADD.FTZ R171, R174, R171 ;  /* 0x000000abaeab7221 */ /* 0x000fc60000010000 */
[C---:B------:R-:W-:Y:S01]  /*16650*/  HMMA.16816.F32 R36, R4.reuse, R10, R36 ;  /* 0x0000000a0424723c */ /* 0x040fe20000001824 */
[----:B------:R-:W1:Y:S07]  /*16660*/  LDSM.16.MT88.4 R8, [R189+0xf000] ;  /* 0x00f00000bd08783b */ /* 0x000e6e0000004200 */
[C---:B--2---:R-:W-:Y:S08]  /*16670*/  HMMA.16816.F32 R40, R4.reuse, R16, R40 ;  /* 0x000000100428723c */ /* 0x044ff00000001828 */
[C---:B------:R-:W-:Y:S01]  /*16680*/  HMMA.16816.F32 R44, R4.reuse, R18, R44 ;  /* 0x00000012042c723c */ /* 0x040fe2000000182c */
[----:B------:R-:W2:Y:S07]  /*16690*/  LDSM.16.MT88.4 R16, [R188+0xf000] ;  /* 0x00f00000bc10783b */ /* 0x000eae0000004200 */
[C---:B---3--:R-:W-:Y:S08]  /*166a0*/  HMMA.16816.F32 R64, R4.reuse, R12, R64 ;  /* 0x0000000c0440723c */ /* 0x048ff00000001840 */
[C---:B------:R-:W-:Y:S01]  /*166b0*/  HMMA.16816.F32 R68, R4.reuse, R14, R68 ;  /* 0x0000000e0444723c */ /* 0x040fe20000001844 */
[----:B------:R-:W3:Y:S07]  /*166c0*/  LDSM.16.MT88.4 R12, [R190+0x11000] ;  /* 0x01100000be0c783b */ /* 0x000eee0000004200 */
[C---:B------:R-:W-:Y:S08]  /*166d0*/  HMMA.16816.F32 R96, R4.reuse, R20, R96 ;  /* 0x000000140460723c */ /* 0x040ff00000001860 */
[C---:B-1----:R-:W-:Y:S08]  /*166e0*/  HMMA.16816.F32 R80, R4.reuse, R8, R80 ;  /* 0x000000080450723c */ /* 0x042ff00000001850 */
        /* <DEDUP_REMOVED lines=8> */
[C---:B------:R-:W-:Y:S01]  /*16770*/  HMMA.16816.F32 R100, R4.reuse, R22, R100 ;  /* 0x000000160464723c */ /* 0x040fe20000001864 */
[----:B------:R-:W-:Y:S07]  /*16780*/  LDSM.16.MT88.4 R20, [R188+0xf800] ;  /* 0x00f80000bc14783b */ /* 0x000fee0000004200 */
        /* <DEDUP_REMOVED lines=8> */
[----:B------:R-:W4:Y:S07]  /*16810*/  LDSM.16.MT88.4 R32, [R188+0xd800] ;  /* 0x00d80000bc20783b */ /* 0x000f2e0000004200 */
[C---:B------:R-:W-:Y:S08]  /*16820*/  HMMA.16816.F32 R56, R4.reuse, R28, R56 ;  /* 0x0000001c0438723c */ /* 0x040ff00000001838 */
[C---:B------:R-:W-:Y:S01]  /*16830*/  HMMA.16816.F32 R60, R4.reuse, R30, R60 ;  /* 0x0000001e043c723c */ /* 0x040fe2000000183c */
[----:B------:R-:W5:Y:S07]  /*16840*/  LDSM.16.MT88.4 R28, [R190+0xf800] ;  /* 0x00f80000be1c783b */ /* 0x000f6e0000004200 */
[C---:B------:R-:W-:Y:S08]  /*16850*/  HMMA.16816.F32 R72, R4.reuse, R24, R72 ;  /* 0x000000180448723c */ /* 0x040ff00000001848 */
[----:B------:R-:W-:Y:S01]  /*16860*/  HMMA.16816.F32 R76, R4, R26, R76 ;  /* 0x0000001a044c723c */ /* 0x000fe2000000184c */
[----:B------:R-:W2:Y:S06]  /*16870*/  LDSM.16.MT88.4 R24, [R189+0xf800] ;  /* 0x00f80000bd18783b */ /* 0x000eac0000004200 */
[----:B------:R-:W-:Y:S01]  /*16880*/  F2FP.PACK_AB R4, R216, R173 ;  /* 0x000000add804723e */ /* 0x000fe200000000ff */
        /* <DEDUP_REMOVED lines=8> */
[----:B---3--:R-:W-:Y:S01]  /*16910*/  HMMA.16816.F32 R128, R4, R12, R128 ;  /* 0x0000000c0480723c */ /* 0x008fe20000001880 */
[----:B------:R-:W-:-:S02]  /*16920*/  FADD.FTZ R214, R214, R213 ;  /* 0x000000d5d6d67221 */ /* 0x000fc40000010000 */
[----:B------:R-:W-:Y:S02]  /*16930*/  FADD.FTZ R215, R212, R175 ;  /* 0x000000afd4d77221 */ /* 0x000fe40000010000 */
[----:B------:R-:W-:-:S03]  /*16940*/  FADD.FTZ R213, R167, R214 ;  /* 0x000000d6a7d57221 */ /* 0x000fc60000010000 */
[C---:B------:R-:W-:Y:S01]  /*16950*/  HMMA.16816.F32 R36, R4.reuse, R14, R36 ;  /* 0x0000000e0424723c */ /* 0x040fe20000001824 */
[----:B------:R-:W3:Y:S07]  /*16960*/  LDSM.16.MT88.4 R12, [R190+0x11800] ;  /* 0x01180000be0c783b */ /* 0x000eee0000004200 */
[C---:B-1----:R-:W-:Y:S08]  /*16970*/  HMMA.16816.F32 R64, R4.reuse, R8, R64 ;  /* 0x000000080440723c */ /* 0x042ff00000001840 */
[C---:B------:R-:W-:Y:S01]  /*16980*/  HMMA.16816.F32 R68, R4.reuse, R10, R68 ;  /* 0x0000000a0444723c */ /* 0x040fe20000001844 */
[----:B------:R-:W1:Y:S07]  /*16990*/  LDSM.16.MT88.4 R8, [R189+0x11800] ;  /* 0x01180000bd08783b */ /* 0x000e6e0000004200 */
[C---:B--2---:R-:W-:Y:S08]  /*169a0*/  HMMA.16816.F32 R96, R4.reuse, R16, R96 ;  /* 0x000000100460723c */ /* 0x044ff00000001860 */
[C---:B------:R-:W-:Y:S01]  /*169b0*/  HMMA.16816.F32 R100, R4.reuse, R18, R100 ;  /* 0x000000120464723c */ /* 0x040fe20000001864 */
[----:B------:R-:W2:Y:S07]  /*169c0*/  LDSM.16.MT88.4 R16, [R188+0x11800] ;  /* 0x01180000bc10783b */ /* 0x000eae0000004200 */
[C---:B------:R-:W-:Y:S08]  /*169d0*/  HMMA.16816.F32 R40, R4.reuse, R144, R40 ;  /* 0x000000900428723c */ /* 0x040ff00000001828 */
[C---:B------:R-:W-:Y:S08]  /*169e0*/  HMMA.16816.F32 R44, R4.reuse, R146, R44 ;  /* 0x00000092042c723c */ /* 0x040ff0000000182c */
[C---:B------:R-:W-:Y:S08]  /*169f0*/  HMMA.16816.F32 R48, R4.reuse, R140, R48 ;  /* 0x0000008c0430723c */ /* 0x040ff00000001830 */
[C---:B------:R-:W-:Y:S08]  /*16a00*/  HMMA.16816.F32 R52, R4.reuse, R142, R52 ;  /* 0x0000008e0434723c */ /* 0x040ff00000001834 */
[C---:B----4-:R-:W-:Y:S08]  /*16a10*/  HMMA.16816.F32 R56, R4.reuse, R32, R56 ;  /* 0x000000200438723c */ /* 0x050ff00000001838 */
        /* <DEDUP_REMOVED lines=9> */
[C---:B-1----:R-:W-:Y:S08]  /*16ab0*/  HMMA.16816.F32 R108, R4.reuse, R8, R108 ;  /* 0x00000008046c723c */ /* 0x042ff0000000186c */
[C---:B------:R-:W-:Y:S08]  /*16ac0*/  HMMA.16816.F32 R112, R4.reuse, R10, R112 ;  /* 0x0000000a0470723c */ /* 0x040ff00000001870 */
[C---:B--2---:R-:W-:Y:S08]  /*16ad0*/  HMMA.16816.F32 R120, R4.reuse, R16, R120 ;  /* 0x000000100478723c */ /* 0x044ff00000001878 */
[----:B------:R-:W-:Y:S01]  /*16ae0*/  HMMA.16816.F32 R116, R4, R18, R116 ;  /* 0x000000120474723c */ /* 0x000fe20000001874 */
[----:B------:R-:W-:Y:S07]  /*16af0*/  @!P4 BRA `(.L_x_1040) ;  /* 0x00003e700000c947 */ /* 0x000fee0003800000 */
[----:B------:R-:W-:-:S04]  /*16b00*/  DEPBAR.LE SB0, 0x0 ;  /* 0x000080000000791a */ /* 0x000fc80000000000 */
[----:B------:R-:W-:Y:S01]  /*16b10*/  ULDC.64 UR4, c[0x0][0x118] ;  /* 0x0000460000047ab9 */ /* 0x000fe20000000a00 */
[----:B------:R-:W-:Y:S01]  /*16b20*/  IADD3 R209, R134, -0x2, RZ ;  /* 0xfffffffe86d17810 */ /* 0x000fe20007ffe0ff */
[----:B------:R-:W-:Y:S06]  /*16b30*/  BAR.SYNC.DEFER_BLOCKING 0x0 ;  /* 0x0000000000007b1d */ /* 0x000fec0000010000 */
[----:B------:R-:W-:Y:S05]  /*16b40*/  @!P3 BRA `(.L_x_1041) ;  /* 0x000003b00000b947 */ /* 0x000fea0003800000 */
[----:B------:R-:W-:Y:S01]  /*16b50*/  IABS R4, c[0x0][0x2d0] ;  /* 0x0000b40000047a13 */ /* 0x000fe20000000000 */
[----:B------:R-:W-:-:S03]  /*16b60*/  IMAD.SHL.U32 R5, R209, 0x40, RZ ;  /* 0x00000040d1057824 */ /* 0x000fc600078e00ff */
[----:B------:R-:W1:Y:S02]  /*16b70*/  I2F.RP R9, R4 ;  /* 0x0000000400097306 */ /* 0x000e640000209400 */
[C---:B------:R-:W-:Y:S02]  /*16b80*/  IADD3 R12, R5.reuse, 0x40, RZ ;  /* 0x00000040050c7810 */ /* 0x040fe40007ffe0ff */
[----:B------:R-:W-:Y:S02]  /*16b90*/  IABS R6, R5 ;  /* 0x0000000500067213 */ /* 0x000fe40000000000 */
[----:B------:R-:W-:Y:S02]  /*16ba0*/  IABS R8, R12 ;  /* 0x0000000c00087213 */ /* 0x000fe40000000000 */
[----:B------:R-:W-:Y:S02]  /*16bb0*/  LOP3.LUT R12, R12, c[0x0][0x2d0], RZ, 0x3c, !PT ;  /* 0x0000b4000c0c7a12 */ /* 0x000fe400078e3cff */
[----:B------:R-:W-:-:S02]  /*16bc0*/  LOP3.LUT R5, R5, c[0x0][0x2d0], RZ, 0x3c, !PT ;  /* 0x0000b40005057a12 */ /* 0x000fc400078e3cff */
[----:B------:R-:W-:Y:S02]  /*16bd0*/  ISETP.GE.AND P2, PT, R12, RZ, PT ;  /* 0x000000ff0c00720c */ /* 0x000fe40003f46270 */
[----:B------:R-:W-:Y:S01]  /*16be0*/  ISETP.GE.AND P0, PT, R5, RZ, PT ;  /* 0x000000ff0500720c */ /* 0x000fe20003f06270 */
        /* <DEDUP_REMOVED lines=12> */
[----:B------:R-:W-:-:S03]  /*16cb0*/  IMAD R7, R4, R7, R6 ;  /* 0x0000000704077224 */ /* 0x000fc600078e0206 */
[C---:B------:R-:W-:Y:S02]  /*16cc0*/  ISETP.GT.U32.AND P4, PT, R4.reuse, R9, PT ;  /* 0x000000090400720c */ /* 0x040fe40003f84070 */
[----:B------:R-:W-:-:S11]  /*16cd0*/  ISETP.GT.U32.AND P1, PT, R4, R7, PT ;  /* 0x000000070400720c */ /* 0x000fd60003f24070 */
[----:B------:R-:W-:Y:S01]  /*16ce0*/  @!P4 IMAD.IADD R9, R9, 0x1, -R4 ;  /* 0x000000010909c824 */ /* 0x000fe200078e0a04 */
[----:B------:R-:W-:Y:S02]  /*16cf0*/  @!P4 IADD3 R11, R11, 0x1, RZ ;  /* 0x000000010b0bc810 */ /* 0x000fe40007ffe0ff */
[-C--:B------:R-:W-:Y:S02]  /*16d00*/  @!P1 IADD3 R7, R7, -R4.reuse, RZ ;  /* 0x8000000407079210 */ /* 0x080fe40007ffe0ff */
[-C--:B------:R-:W-:Y:S02]  /*16d10*/  ISETP.GE.U32.AND P6, PT, R9, R4.reuse, PT ;  /* 0x000000040900720c */ /* 0x080fe40003fc6070 */
[----:B------:R-:W-:Y:S02]  /*16d20*/  ISETP.GE.U32.AND P5, PT, R7, R4, PT ;  /* 0x000000040700720c */ /* 0x000fe40003fa6070 */
[----:B------:R-:W-:Y:S02]  /*16d30*/  @!P1 IADD3 R10, R10, 0x1, RZ ;  /* 0x000000010a0a9810 */ /* 0x000fe40007ffe0ff */
[----:B------:R-:W-:-:S02]  /*16d40*/  ISETP.NE.AND P1, PT, RZ, c[0x0][0x2d0], PT ;  /* 0x0000b400ff007a0c */ /* 0x000fc40003f25270 */
[----:B------:R-:W-:-:S05]  /*16d50*/  LOP3.LUT R4, RZ, c[0x0][0x2d0], RZ, 0x33, !PT ;  /* 0x0000b400ff047a12 */ /* 0x000fca00078e33ff */
        /* <DEDUP_REMOVED lines=18> */
[----:B--2---:R-:W-:-:S05]  /*16e80*/  IMAD.IADD R6, R6, 0x1, -R5 ;  /* 0x0000000106067824 */ /* 0x004fca00078e0a05 */
[----:B------:R-:W-:-:S05]  /*16e90*/  SHF.R.S32.HI R5, RZ, 0x1f, R6 ;  /* 0x0000001fff057819 */ /* 0x000fca0000011406 */
[----:B------:R-:W-:-:S04]  /*16ea0*/  IMAD R5, R5, c[0x0][0x188], RZ ;  /* 0x0000620005057a24 */ /* 0x000fc800078e02ff */
[C---:B------:R-:W-:Y:S02]  /*16eb0*/  IMAD R5, R6.reuse, c[0x0][0x18c], R5 ;  /* 0x0000630006057a24 */ /* 0x040fe400078e0205 */
[----:B------:R-:W-:-:S04]  /*16ec0*/  IMAD.WIDE.U32 R6, R6, c[0x0][0x188], R8 ;  /* 0x0000620006067a25 */ /* 0x000fc800078e0008 */
[----:B------:R-:W-:Y:S01]  /*16ed0*/  IMAD.IADD R4, R7, 0x1, R5 ;  /* 0x0000000107047824 */ /* 0x000fe200078e0205 */
[----:B------:R-:W-:Y:S01]  /*16ee0*/  MOV R5, R6 ;  /* 0x0000000600057202 */ /* 0x000fe20000000f00 */
[----:B------:R-:W-:Y:S05]  /*16ef0*/  BRA `(.L_x_1042) ;  /* 0x0000003000007947 */ /* 0x000fea0003800000 */
.L_x_1041:
[----:B------:R-:W-:-:S05]  /*16f00*/  IMAD.MOV.U32 R5, RZ, RZ, c[0x0][0x1a0] ;  /* 0x00006800ff057624 */ /* 0x000fca00078e00ff */
[----:B------:R-:W-:-:S04]  /*16f10*/  LEA R5, -R5, RZ, 0x6 ;  /* 0x000000ff05057211 */ /* 0x000fc800078e31ff */
[----:B------:R-:W-:Y:S02]  /*16f20*/  SHF.R.S32.HI R4, RZ, 0x1f, R5 ;  /* 0x0000001fff047819 */ /* 0x000fe40000011405 */
.L_x_1042:
[----:B------:R-:W-:Y:S02]  /*16f30*/  LOP3.LUT R6, R210, 0xff, RZ, 0xc0, !PT ;  /* 0x000000ffd2067812 */ /* 0x000fe400078ec0ff */
[C---:B------:R-:W-:Y:S02]  /*16f40*/  LEA R220, P0, R5.reuse, R164, 0x1 ;  /* 0x000000a405dc7211 */ /* 0x040fe400078008ff */
[C---:B------:R-:W-:Y:S02]  /*16f50*/  LOP3.LUT P4, RZ, R6.reuse, 0x2, RZ, 0xc0, !PT ;  /* 0x0000000206ff7812 */ /* 0x040fe4000788c0ff */
[----:B------:R-:W-:Y:S02]  /*16f60*/  LOP3.LUT P2, RZ, R6, 0x4, RZ, 0xc0, !PT ;  /* 0x0000000406ff7812 */ /* 0x000fe4000784c0ff */
[----:B------:R-:W-:Y:S02]  /*16f70*/  IADD3 R7, P1, R202, R5, RZ ;  /* 0x00000005ca077210 */ /* 0x000fe40007f3e0ff */
[----:B------:R-:W-:-:S07]  /*16f80*/  LEA.HI.X R221, R5, R165, R4, 0x1, P0 ;  /* 0x000000a505dd7211 */ /* 0x000fce00000f0c04 */
[CC--:B------:R-:W-:Y:S02]  /*16f90*/  @P4 IADD3 R9, P5, R5.reuse, R136.reuse, RZ ;  /* 0x0000008805094210 */ /* 0x0c0fe40007fbe0ff */
[----:B------:R-:W-:Y:S02]  /*16fa0*/  @P2 IADD3 R5, P0, R5, R136, RZ ;  /* 0x0000008805052210 */ /* 0x000fe40007f1e0ff */
[----:B------:R-:W-:Y:S01]  /*16fb0*/  @P4 LEA R18, P6, R9, c[0x0][0x170], 0x1 ;  /* 0x00005c0009124a11 */ /* 0x000fe200078c08ff */
[--C-:B------:R-:W-:Y:S01]  /*16fc0*/  @P4 IMAD.X R8, R4, 0x1, R133.reuse, P5 ;  /* 0x0000000104084824 */ /* 0x100fe200028e0685 */
[----:B------:R-:W-:Y:S01]  /*16fd0*/  LOP3.LUT P5, RZ, R6, 0x1, RZ, 0xc0, !PT ;  /* 0x0000000106ff7812 */ /* 0x000fe200078ac0ff */
[----:B------:R-:W-:Y:S02]  /*16fe0*/  IMAD.X R6, R201, 0x1, R4, P1 ;  /* 0x00000001c9067824 */ /* 0x000fe400008e0604 */
[----:B------:R-:W-:Y:S01]  /*16ff0*/  @P2 IMAD.X R4, R4, 0x1, R133, P0 ;  /* 0x0000000104042824 */ /* 0x000fe200000e0685 */
[----:B------:R-:W-:-:S02]  /*17000*/  @P4 LEA.HI.X R19, R9, c[0x0][0x174], R8, 0x1, P6 ;  /* 0x00005d0009134a11 */ /* 0x000fc400030f0c08 */
[----:B------:R-:W-:Y:S02]  /*17010*/  @P2 LEA R12, P0, R5, c[0x0][0x170], 0x1 ;  /* 0x00005c00050c2a11 */ /* 0x000fe400078008ff */
[-C--:B------:R-:W-:Y:S02]  /*17020*/  @P4 IADD3 R9, P1, R7, R136.reuse, RZ ;  /* 0x0000008807094210 */ /* 0x080fe40007f3e0ff */
[----:B------:R-:W-:Y:S02]  /*17030*/  @P2 LEA.HI.X R13, R5, c[0x0][0x174], R4, 0x1, P0 ;  /* 0x00005d00050d2a11 */ /* 0x000fe400000f0c04 */
[----:B------:R-:W-:Y:S01]  /*17040*/  @P2 IADD3 R5, P0, R7, R136, RZ ;  /* 0x0000008807052210 */ /* 0x000fe20007f1e0ff */
[----:B------:R-:W-:Y:S01]  /*17050*/  @P4 IMAD.X R4, R6, 0x1, R133, P1 ;  /* 0x0000000106044824 */ /* 0x000fe200008e0685 */
[----:B------:R-:W-:Y:S01]  /*17060*/  @P4 LEA R14, P1, R9, c[0x0][0x170], 0x1 ;  /* 0x00005c00090e4a11 */ /* 0x000fe200078208ff */
[----:B------:R-:W-:Y:S01]  /*17070*/  @!PT LDS RZ, [RZ] ;  /* 0x00000000fffff984 */ /* 0x000fe20000000800 */
[----:B------:R-:W-:Y:S01]  /*17080*/  @!PT LDS RZ, [RZ] ;  /* 0x00000000fffff984 */ /* 0x000fe20000000800 */
[----:B------:R-:W-:Y:S01]  /*17090*/  @!PT LDS RZ, [RZ] ;  /* 0x00000000fffff984 */ /* 0x000fe20000000800 */
[----:B------:R1:W-:Y:S01]  /*170a0*/  @P5 LDGSTS.E.BYPASS.LTC128B.128 [R205+0xc000], [R220.64] ;  /* 0x0c000000dccd5fae */ /* 0x0003e2000b901d44 */
[----:B------:R-:W-:-:S02]  /*170b0*/  @P5 LEA R16, P6, R7, R164, 0x1 ;  /* 0x000000a407105211 */ /* 0x000fc400078c08ff */
[----:B------:R-:W-:Y:S01]  /*170c0*/  @P4 LEA.HI.X R15, R9, c[0x0][0x174], R4, 0x1, P1 ;  /* 0x00005d00090f4a11 */ /* 0x000fe200008f0c04 */
[----:B------:R-:W-:Y:S01]  /*170d0*/  @P2 IMAD.X R4, R6, 0x1, R133, P0 ;  /* 0x0000000106042824 */ /* 0x000fe200000e0685 */
[C---:B------:R-:W-:Y:S01]  /*170e0*/  @P2 LEA R10, P0, R5.reuse, c[0x0][0x170], 0x1 ;  /* 0x00005c00050a2a11 */ /* 0x040fe200078008ff */
[----:B------:R-:W-:Y:S01]  /*170f0*/  @!P5 STS.128 [R205+0xc000], RZ ;  /* 0x00c000ffcd00d388 */ /* 0x000fe20000000c00 */
[----:B------:R-:W-:Y:S02]  /*17100*/  IADD3 R9, P1, R202, R7, RZ ;  /* 0x00000007ca097210 */ /* 0x000fe40007f3e0ff */
[----:B------:R-:W-:Y:S01]  /*17110*/  @P2 LEA.HI.X R11, R5, c[0x0][0x174], R4, 0x1, P0 ;  /* 0x00005d00050b2a11 */ /* 0x000fe200000f0c04 */
[----:B------:R-:W-:Y:S01]  /*17120*/  @!PT LDS RZ, [RZ] ;  /* 0x00000000fffff984 */ /* 0x000fe20000000800 */
[----:B------:R-:W-:Y:S01]  /*17130*/  @!PT LDS RZ, [RZ] ;  /* 0x00000000fffff984 */ /* 0x000fe20000000800 */
[----:B------:R-:W-:Y:S01]  /*17140*/  @!PT LDS RZ, [RZ] ;  /* 0x00000000fffff984 */ /* 0x000fe20000000800 */
[----:B------:R2:W-:Y:S01]  /*17150*/  @P4 LDGSTS.E.BYPASS.LTC128B.128 [R205+0xe000], [R18.64+0x80] ;  /* 0x0e00008012cd4fae */ /* 0x0005e2000b901d44 */
[--C-:B------:R-:W-:Y:S01]  /*17160*/  @P5 LEA.HI.X R17, R7, R165, R6.reuse, 0x1, P6 ;  /* 0x000000a507115211 */ /* 0x100fe200030f0c06 */
[----:B------:R-:W-:Y:S01]  /*17170*/  IMAD.X R6, R201, 0x1, R6, P1 ;  /* 0x00000001c9067824 */ /* 0x000fe200008e0606 */
[C---:B------:R-:W-:Y:S01]  /*17180*/  @P4 IADD3 R8, P0, R9.reuse, R136, RZ ;  /* 0x0000008809084210 */ /* 0x040fe20007f1e0ff */
[----:B------:R-:W-:Y:S01]  /*17190*/  @!P4 STS.128 [R205+0xe000], RZ ;  /* 0x00e000ffcd00c388 */ /* 0x000fe20000000c00 */
[----:B------:R-:W-:-:S02]  /*171a0*/  @P5 LEA R22, P1, R9, R164, 0x1 ;  /* 0x000000a409165211 */ /* 0x000fc400078208ff */
[----:B------:R-:W-:Y:S01]  /*171b0*/  IADD3 R5, P6, R202, R9, RZ ;  /* 0x00000009ca057210 */ /* 0x000fe20007fde0ff */
[----:B------:R-:W-:Y:S01]  /*171c0*/  @P4 IMAD.X R7, R6, 0x1, R133, P0 ;  /* 0x0000000106074824 */ /* 0x000fe200000e0685 */
[C---:B------:R-:W-:Y:S01]  /*171d0*/  @P4 LEA R20, P0, R8.reuse, c[0x0][0x170], 0x1 ;  /* 0x00005c0008144a11 */ /* 0x040fe200078008ff */
[----:B------:R-:W-:Y:S01]  /*171e0*/  @!PT LDS RZ, [RZ] ;  /* 0x00000000fffff984 */ /* 0x000fe20000000800 */
[----:B------:R-:W-:Y:S01]  /*171f0*/  @!PT LDS RZ, [RZ] ;  /* 0x00000000fffff984 */ /* 0x000fe20000000800 */
[----:B------:R-:W-:Y:S01]  /*17200*/  @!PT LDS RZ, [RZ] ;  /* 0x00000000fffff984 */ /* 0x000fe20000000800 */
[----:B------:R3:W-:Y:S01]  /*17210*/  @P2 LDGSTS.E.BYPASS.LTC128B.128 [R205+0x10000], [R12.64+0x100] ;  /* 0x100001000ccd2fae */ /* 0x0007e2000b901d44 */
[C-C-:B------:R-:W-:Y:S02]  /*17220*/  @P5 LEA.HI.X R23, R9.reuse, R165, R6.reuse, 0x1, P1 ;  /* 0x000000a509175211 */ /* 0x140fe400008f0c06 */
[----:B------:R-:W-:Y:S01]  /*17230*/  @P2 IADD3 R4, P1, R9, R136, RZ ;  /* 0x0000008809042210 */ /* 0x000fe20007f3e0ff */
[----:B------:R-:W-:Y:S01]  /*17240*/  @!P2 STS.128 [R205+0x10000], RZ ;  /* 0x010000ffcd00a388 */ /* 0x000fe20000000c00 */
[----:B------:R-:W-:Y:S01]  /*17250*/  @P4 LEA.HI.X R21, R8, c[0x0][0x174], R7, 0x1, P0 ;  /* 0x00005d0008154a11 */ /* 0x000fe200000f0c07 */
[----:B------:R-:W-:Y:S01]  /*17260*/  IMAD.X R8, R201, 0x1, R6, P6 ;  /* 0x00000001c9087824 */ /* 0x000fe200030e0606 */
[C---:B------:R-:W-:Y:S01]  /*17270*/  @P5 LEA R24, P0, R5.reuse, R164, 0x1 ;  /* 0x000000a405185211 */ /* 0x040fe200078008ff */
[----:B------:R-:W-:Y:S01]  /*17280*/  @P2 IMAD.X R7, R6, 0x1, R133, P1 ;  /* 0x0000000106072824 */ /* 0x000fe200008e0685 */
[----:B------:R-:W-:Y:S01]  /*17290*/  @P2 LEA R26, P1, R4, c[0x0][0x170], 0x1 ;  /* 0x00005c00041a2a11 */ /* 0x000fe200078208ff */
[----:B------:R-:W-:Y:S01]  /*172a0*/  @!PT LDS RZ, [RZ] ;  /* 0x00000000fffff984 */ /* 0x000fe20000000800 */
[----:B------:R-:W-:Y:S01]  /*172b0*/  @!PT LDS RZ, [RZ] ;  /* 0x00000000fffff984 */ /* 0x000fe20000000800 */
[----:B------:R-:W-:Y:S01]  /*172c0*/  @!PT LDS RZ, [RZ] ;  /* 0x00000000fffff984 */ /* 0x000fe20000000800 */
[----:B------:R2:W-:Y:S01]  /*172d0*/  @P5 LDGSTS.E.BYPASS.LTC128B.128 [R205+0xc800], [R16.64] ;  /* 0x0c80000010cd5fae */ /* 0x0005e2000b901d44 */
[----:B------:R-:W-:-:S02]  /*172e0*/  @P4 IADD3 R6, P6, R5, R136, RZ ;  /* 0x0000008805064210 */ /* 0x000fc40007fde0ff */
[C---:B------:R-:W-:Y:S01]  /*172f0*/  @P5 LEA.HI.X R25, R5.reuse, R165, R8, 0x1, P0 ;  /* 0x000000a505195211 */ /* 0x040fe200000f0c08 */
[----:B------:R-:W-:Y:S01]  /*17300*/  @!P5 STS.128 [R205+0xc800], RZ ;  /* 0x00c800ffcd00d388 */ /* 0x000fe20000000c00 */
[----:B------:R-:W-:Y:S02]  /*17310*/  @P2 IADD3 R5, P0, R5, R136, RZ ;  /* 0x0000008805052210 */ /* 0x000fe40007f1e0ff */
[----:B------:R-:W-:Y:S01]  /*17320*/  @P2 LEA.HI.X R27, R4, c[0x0][0x174], R7, 0x1, P1 ;  /* 0x00005d00041b2a11 */ /* 0x000fe200008f0c07 */
[C-C-:B------:R-:W-:Y:S01]  /*17330*/  @P4 IMAD.X R7, R8.reuse, 0x1, R133.reuse, P6 ;  /* 0x0000000108074824 */ /* 0x140fe200030e0685 */
[----:B------:R-:W-:Y:S01]  /*17340*/  @!PT LDS RZ, [RZ] ;  /* 0x00000000fffff984 */ /* 0x000fe20000000800 */
[----:B------:R-:W-:Y:S01]  /*17350*/  @!PT LDS RZ, [RZ] ;  /* 0x00000000fffff984 */ /* 0x000fe20000000800 */
[----:B------:R-:W-:Y:S01]  /*17360*/  @!PT LDS RZ, [RZ] ;  /* 0x00000000fffff984 */ /* 0x000fe20000000800 */
[----:B------:R3:W-:Y:S01]  /*17370*/  @P4 LDGSTS.E.BYPASS.LTC128B.128 [R205+0xe800], [R14.64+0x80] ;  /* 0x0e8000800ecd4fae */ /* 0x0007e2000b901d44 */
[----:B------:R-:W-:Y:S01]  /*17380*/  @P2 IMAD.X R8, R8, 0x1, R133, P0 ;  /* 0x0000000108082824 */ /* 0x000fe200000e0685 */
[----:B------:R-:W-:Y:S02]  /*17390*/  @P2 LEA R136, P0, R5, c[0x0][0x170], 0x1 ;  /* 0x00005c0005882a11 */ /* 0x000fe400078008ff */
[----:B------:R-:W-:Y:S01]  /*173a0*/  @!P4 STS.128 [R205+0xe800], RZ ;  /* 0x00e800ffcd00c388 */ /* 0x000fe20000000c00 */
[----:B------:R-:W-:-:S02]  /*173b0*/  @P4 LEA R4, P1, R6, c[0x0][0x170], 0x1 ;  /* 0x00005c0006044a11 */ /* 0x000fc400078208ff */
[----:B------:R-:W-:Y:S01]  /*173c0*/  @P2 LEA.HI.X R137, R5, c[0x0][0x174], R8, 0x1, P0 ;  /* 0x00005d0005892a11 */ /* 0x000fe200000f0c08 */
[----:B------:R-:W-:Y:S01]  /*173d0*/  @!PT LDS RZ, [RZ] ;  /* 0x00000000fffff984 */ /* 0x000fe20000000800 */
[----:B------:R-:W-:Y:S01]  /*173e0*/  @!PT LDS RZ, [RZ] ;  /* 0x00000000fffff984 */ /* 0x000fe20000000800 */
[----:B------:R-:W-:Y:S01]  /*173f0*/  @!PT LDS RZ, [RZ] ;  /* 0x00000000fffff984 */ /* 0x000fe20000000800 */
[----:B------:R4:W-:Y:S01]  /*17400*/  @P2 LDGSTS.E.BYPASS.LTC128B.128 [R205+0x10800], [R10.64+0x100] ;  /* 0x108001000acd2fae */ /* 0x0009e2000b901d44 */
[----:B------:R-:W-:Y:S02]  /*17410*/  @P4 LEA.HI.X R5, R6, c[0x0][0x174], R7, 0x1, P1 ;  /* 0x00005d0006054a11 */ /* 0x000fe400008f0c07 */
[----:B------:R-:W-:Y:S01]  /*17420*/  ISETP.GE.AND P0, PT, R134, 0x3, PT ;  /* 0x000000038600780c */ /* 0x000fe20003f06270 */
[----:B------:R-:W-:Y:S04]  /*17430*/  @!P2 STS.128 [R205+0x10800], RZ ;  /* 0x010800ffcd00a388 */ /* 0x000fe80000000c00 */
[----:B------:R-:W-:Y:S01]  /*17440*/  @!PT LDS RZ, [RZ] ;  /* 0x00000000fffff984 */ /* 0x000fe20000000800 */
[----:B------:R-:W-:Y:S01]  /*17450*/  @!PT LDS RZ, [RZ] ;  /* 0x00000000fffff984 */ /* 0x000fe20000000800 */
[----:B------:R-:W-:Y:S01]  /*17460*/  @!PT LDS RZ, [RZ] ;  /* 0x00000000fffff984 */ /* 0x000fe20000000800 */
[----:B------:R5:W-:Y:S04]  /*17470*/  @P5 LDGSTS.E.BYPASS.LTC128B.128 [R205+0xd000], [R22.64] ;  /* 0x0d00000016cd5fae */ /* 0x000be8000b901d44 */
[----:B------:R-:W-:Y:S04]  /*17480*/  @!P5 STS.128 [R205+0xd000], RZ ;  /* 0x00d000ffcd00d388 */ /* 0x000fe80000000c00 */
[----:B------:R-:W-:Y:S01]  /*17490*/  @!PT LDS RZ, [RZ] ;  /* 0x00000000fffff984 */ /* 0x000fe20000000800 */
[----:B------:R-:W-:Y:S01]  /*174a0*/  @!PT LDS RZ, [RZ] ;  /* 0x00000000fffff984 */ /* 0x000fe20000000800 */
[----:B------:R-:W-:Y:S01]  /*174b0*/  @!PT LDS RZ, [RZ] ;  /* 0x00000000fffff984 */ /* 0x000fe20000000800 */
[----:B------:R5:W-:Y:S04]  /*174c0*/  @P4 LDGSTS.E.BYPASS.LTC128B.128 [R205+0xf000], [R20.64+0x80] ;  /* 0x0f00008014cd4fae */ /* 0x000be8000b901d44 */
        /* <DEDUP_REMOVED lines=21> */
[----:B------:R-:W-:Y:S04]  /*17620*/  LDSM.16.M88.4 R148, [R198] ;  /* 0x00000000c694783b */ /* 0x000fe80000000200 */
[----:B-----5:R-:W5:Y:S04]  /*17630*/  LDSM.16.M88.4 R20, [R197+0x6000] ;  /* 0x00600000c514783b */ /* 0x020f680000000200 */
[----:B---3--:R-:W2:Y:S04]  /*17640*/  LDSM.16.M88.4 R12, [R197+0x6800] ;  /* 0x00680000c50c783b */ /* 0x008ea80000000200 */
[----:B------:R-:W3:Y:S04]  /*17650*/  LDSM.16.M88.4 R156, [R197+0x7000] ;  /* 0x00700000c59c783b */ /* 0x000ee80000000200 */
[----:B------:R-:W-:Y:S04]  /*17660*/  LDSM.16.M88.4 R144, [R196] ;  /* 0x00000000c490783b */ /* 0x000fe80000000200 */
[----:B------:R-:W3:Y:S04]  /*17670*/  LDSM.16.M88.4 R32, [R195] ;  /* 0x00000000c320783b */ /* 0x000ee80000000200 */
[----:B------:R-:W3:Y:S04]  /*17680*/  LDSM.16.M88.4 R168, [R197+0x7800] ;  /* 0x00780000c5a8783b */ /* 0x000ee80000000200 */
[----:B------:R-:W3:Y:S04]  /*17690*/  LDSM.16.M88.4 R28, [R187] ;  /* 0x00000000bb1c783b */ /* 0x000ee80000000200 */
[----:B-1----:R-:W1:Y:S04]  /*176a0*/  LDSM.16.M88.4 R4, [R186] ;  /* 0x00000000ba04783b */ /* 0x002e680000000200 */
[----:B------:R-:W-:Y:S04]  /*176b0*/  LDSM.16.M88.4 R164, [R194] ;  /* 0x00000000c2a4783b */ /* 0x000fe80000000200 */
[----:B------:R-:W1:Y:S01]  /*176c0*/  LDSM.16.M88.4 R140, [R191+0x6000] ;  /* 0x00600000bf8c783b */ /* 0x000e620000000200 */
[C---:B-----5:R-:W-:Y:S03]  /*176d0*/  HMMA.16816.F32 R24, R148.reuse, R20, RZ ;  /* 0x000000149418723c */ /* 0x060fe600000018ff */
[----:B------:R-:W5:Y:S04]  /*176e0*/  LDSM.16.M88.4 R216, [R185] ;  /* 0x00000000b9d8783b */ /* 0x000f680000000200 */
[----:B------:R-:W1:Y:S01]  /*176f0*/  LDSM.16.M88.4 R136, [R191+0x6800] ;  /* 0x00680000bf88783b */ /* 0x000e620000000200 */
[C---:B--2---:R-:W-:Y:S03]  /*17700*/  HMMA.16816.F32 R16, R148.reuse, R12, RZ ;  /* 0x0000000c9410723c */ /* 0x044fe600000018ff */
[----:B----4-:R-:W2:Y:S04]  /*17710*/  LDSM.16.M88.4 R8, [R191+0x7000] ;  /* 0x00700000bf08783b */ /* 0x010ea80000000200 */
[----:B------:R-:W-:Y:S01]  /*17720*/  LDSM.16.M88.4 R172, [R193] ;  /* 0x00000000c1ac783b */ /* 0x000fe20000000200 */
[C---:B---3--:R-:W-:Y:S03]  /*17730*/  HMMA.16816.F32 R160, R148.reuse, R156, RZ ;  /* 0x0000009c94a0723c */ /* 0x048fe600000018ff */
[----:B------:R-:W3:Y:S04]  /*17740*/  S2R R133, SR_TID.X ;  /* 0x0000000000857919 */ /* 0x000ee80000002100 */
[----:B------:R-:W0:Y:S01]  /*17750*/  LDGDEPBAR ;  /* 0x00000000000079af */ /* 0x000e220000000000 */
[C---:B------:R-:W-:Y:S08]  /*17760*/  HMMA.16816.F32 R20, R148.reuse, R22, RZ ;  /* 0x000000169414723c */ /* 0x040ff000000018ff */
[C---:B------:R-:W-:Y:S08]  /*17770*/  HMMA.16816.F32 R12, R148.reuse, R14, RZ ;  /* 0x0000000e940c723c */ /* 0x040ff000000018ff */
[----:B------:R-:W-:Y:S08]  /*17780*/  HMMA.16816.F32 R156, R148, R158, RZ ;  /* 0x0000009e949c723c */ /* 0x000ff000000018ff */
[----:B------:R-:W-:Y:S08]  /*17790*/  HMMA.16816.F32 R24, R144, R32, R24 ;  /* 0x000000209018723c */ /* 0x000ff00000001818 */
[C---:B------:R-:W-:Y:S08]  /*177a0*/  HMMA.16816.F32 R152, R148.reuse, R168, RZ ;  /* 0x000000a89498723c */ /* 0x040ff000000018ff */
[----:B------:R-:W-:Y:S01]  /*177b0*/  HMMA.16816.F32 R148, R148, R170, RZ ;  /* 0x000000aa9494723c */ /* 0x000fe200000018ff */
[----:B------:R-:W-:Y:S07]  /*177c0*/  LDSM.16.M88.4 R168, [R191+0x7800] ;  /* 0x00780000bfa8783b */ /* 0x000fee0000000200 */
[C---:B------:R-:W-:Y:S01]  /*177d0*/  HMMA.16816.F32 R20, R144.reuse, R34, R20 ;  /* 0x000000229014723c */ /* 0x040fe20000001814 */
[----:B------:R-:W4:Y:S07]  /*177e0*/  LDSM.16.M88.4 R32, [R184] ;  /* 0x00000000b820783b */ /* 0x000f2e0000000200 */
[C---:B------:R-:W-:Y:S08]  /*177f0*/  HMMA.16816.F32 R16, R144.reuse, R28, R16 ;  /* 0x0000001c9010723c */ /* 0x040ff00000001810 */
[C---:B------:R-:W-:Y:S01]  /*17800*/  HMMA.16816.F32 R12, R144.reuse, R30, R12 ;  /* 0x0000001e900c723c */ /* 0x040fe2000000180c */
[----:B------:R-:W2:Y:S07]  /*17810*/  LDSM.16.M88.4 R28, [R184+0x800] ;  /* 0x00080000b81c783b */ /* 0x000eae0000000200 */
[C---:B-1----:R-:W-:Y:S08]  /*17820*/  HMMA.16816.F32 R160, R144.reuse, R4, R160 ;  /* 0x0000000490a0723c */ /* 0x042ff000000018a0 */
[----:B------:R-:W-:Y:S01]  /*17830*/  HMMA.16816.F32 R156, R144, R6, R156 ;  /* 0x00000006909c723c */ /* 0x000fe2000000189c */
[----:B------:R-:W1:Y:S07]  /*17840*/  LDSM.16.M88.4 R4, [R184+0x1000] ;  /* 0x00100000b804783b */ /* 0x000e6e0000000200 */
[----:B------:R-:W-:Y:S08]  /*17850*/  HMMA.16816.F32 R24, R164, R140, R24 ;  /* 0x0000008ca418723c */ /* 0x000ff00000001818 */
[C---:B-----5:R-:W-:Y:S08]  /*17860*/  HMMA.16816.F32 R152, R144.reuse, R216, R152 ;  /* 0x000000d89098723c */ /* 0x060ff00000001898 */
[----:B------:R-:W-:Y:S01]  /*17870*/  HMMA.16816.F32 R148, R144, R218, R148 ;  /* 0x000000da9094723c */ /* 0x000fe20000001894 */
[----:B------:R-:W-:Y:S04]  /*17880*/  LDSM.16.M88.4 R144, [R198+0x2000] ;  /* 0x00200000c690783b */ /* 0x000fe80000000200 */
[----:B------:R-:W-:Y:S03]  /*17890*/  LDSM.16.M88.4 R216, [R184+0x1800] ;  /* 0x00180000b8d8783b */ /* 0x000fe60000000200 */
[C---:B------:R-:W-:Y:S01]  /*178a0*/  HMMA.16816.F32 R20, R164.reuse, R142, R20 ;  /* 0x0000008ea414723c */ /* 0x040fe20000001814 */
[----:B------:R-:W5:Y:S07]  /*178b0*/  LDSM.16.M88.4 R140, [R197+0x8000] ;  /* 0x00800000c58c783b */ /* 0x000f6e0000000200 */
[C---:B------:R-:W-:Y:S08]  /*178c0*/  HMMA.16816.F32 R16, R164.reuse, R136, R16 ;  /* 0x00000088a410723c */ /* 0x040ff00000001810 */
[C---:B------:R-:W-:Y:S01]  /*178d0*/  HMMA.16816.F32 R12, R164.reuse, R138, R12 ;  /* 0x0000008aa40c723c */ /* 0x040fe2000000180c */
[----:B------:R-:W1:Y:S07]  /*178e0*/  LDSM.16.M88.4 R136, [R197+0x8800] ;  /* 0x00880000c588783b */ /* 0x000e6e0000000200 */
[C---:B--2---:R-:W-:Y:S08]  /*178f0*/  HMMA.16816.F32 R160, R164.reuse, R8, R160 ;  /* 0x00000008a4a0723c */ /* 0x044ff000000018a0 */
[----:B------:R-:W-:Y:S01]  /*17900*/  HMMA.16816.F32 R156, R164, R10, R156 ;  /* 0x0000000aa49c723c */ /* 0x000fe2000000189c */
[----:B------:R-:W2:Y:S07]  /*17910*/  LDSM.16.M88.4 R8, [R197+0x9000] ;  /* 0x00900000c508783b */ /* 0x000eae0000000200 */
[----:B----4-:R-:W-:Y:S08]  /*17920*/  HMMA.16816.F32 R24, R172, R32, R24 ;  /* 0x00000020ac18723c */ /* 0x010ff00000001818 */
[C---:B------:R-:W-:Y:S08]  /*17930*/  HMMA.16816.F32 R152, R164.reuse, R168, R152 ;  /* 0x000000a8a498723c */ /* 0x040ff00000001898 */
[----:B------:R-:W-:Y:S01]  /*17940*/  HMMA.16816.F32 R148, R164, R170, R148 ;  /* 0x000000aaa494723c */ /* 0x000fe20000001894 */
[----:B------:R-:W-:Y:S04]  /*17950*/  LDSM.16.M88.4 R164, [R196+0x2000] ;  /* 0x00200000c4a4783b */ /* 0x000fe80000000200 */
[----:B------:R-:W-:Y:S03]  /*17960*/  LDSM.16.M88.4 R168, [R197+0x9800] ;  /* 0x00980000c5a8783b */ /* 0x000fe60000000200 */
[C---:B------:R-:W-:Y:S01]  /*17970*/  HMMA.16816.F32 R20, R172.reuse, R34, R20 ;  /* 0x00000022ac14723c */ /* 0x040fe20000001814 */
[----:B------:R-:W4:Y:S07]  /*17980*/  LDSM.16.M88.4 R32, [R183] ;  /* 0x00000000b720783b */ /* 0x000f2e0000000200 */
[C---:B------:R-:W-:Y:S08]  /*17990*/  HMMA.16816.F32 R16, R172.reuse, R28, R16 ;  /* 0x0000001cac10723c */ /* 0x040ff00000001810 */
[C---:B------:R-:W-:Y:S01]  /*179a0*/  HMMA.16816.F32 R12, R172.reuse, R30, R12 ;  /* 0x0000001eac0c723c */ /* 0x040fe2000000180c */
[----:B------:R-:W2:Y:S07]  /*179b0*/  LDSM.16.M88.4 R28, [R182] ;  /* 0x00000000b61c783b */ /* 0x000eae0000000200 */
[C---:B-1----:R-:W-:Y:S08]  /*179c0*/  HMMA.16816.F32 R160, R172.reuse, R4, R160 ;  /* 0x00000004aca0723c */ /* 0x042ff000000018a0 */
[----:B------:R-:W-:Y:S01]  /*179d0*/  HMMA.16816.F32 R156, R172, R6, R156 ;  /* 0x00000006ac9c723c */ /* 0x000fe2000000189c */
[----:B------:R-:W1:Y:S07]  /*179e0*/  LDSM.16.M88.4 R4, [R181] ;  /* 0x00000000b504783b */ /* 0x000e6e0000000200 */
[----:B-----5:R-:W-:Y:S08]  /*179f0*/  HMMA.16816.F32 R24, R144, R140, R24 ;  /* 0x0000008c9018723c */ /* 0x020ff00000001818 */
[C---:B------:R-:W-:Y:S08]  /*17a00*/  HMMA.16816.F32 R152, R172.reuse, R216, R152 ;  /* 0x000000d8ac98723c */ /* 0x040ff00000001898 */
[----:B------:R-:W-:Y:S01]  /*17a10*/  HMMA.16816.F32 R148, R172, R218, R148 ;  /* 0x000000daac94723c */ /* 0x000fe20000001894 */
[----:B------:R-:W-:Y:S04]  /*17a20*/  LDSM.16.M88.4 R172, [R191+0x8000] ;  /* 0x00800000bfac783b */ /* 0x000fe80000000200 */
[----:B------:R-:W-:Y:S03]  /*17a30*/  LDSM.16.M88.4 R216, [R180] ;  /* 0x00000000b4d8783b */ /* 0x000fe60000000200 */
[C---:B------:R-:W-:Y:S01]  /*17a40*/  HMMA.16816.F32 R20, R144.reuse, R142, R20 ;  /* 0x0000008e9014723c */ /* 0x040fe20000001814 */
[----:B------:R-:W-:Y:S07]  /*17a50*/  LDSM.16.M88.4 R140, [R191+0x8800] ;  /* 0x00880000bf8c783b */ /* 0x000fee0000000200 */
[C---:B------:R-:W-:Y:S08]  /*17a60*/  HMMA.16816.F32 R16, R144.reuse, R136, R16 ;  /* 0x000000889010723c */ /* 0x040ff00000001810 */
[C---:B------:R-:W-:Y:S01]  /*17a70*/  HMMA.16816.F32 R12, R144.reuse, R138, R12 ;  /* 0x0000008a900c723c */ /* 0x040fe2000000180c */
[----:B------:R-:W5:Y:S07]  /*17a80*/  LDSM.16.M88.4 R136, [R194+0x2000] ;  /* 0x00200000c288783b */ /* 0x000f6e0000000200 */
        /* <DEDUP_REMOVED lines=9> */
[----:B------:R-:W4:Y:S07]  /*17b20*/  LDSM.16.M88.4 R32, [R184+0x2000] ;  /* 0x00200000b820783b */ /* 0x000f2e0000000200 */
[C---:B------:R-:W-:Y:S08]  /*17b30*/  HMMA.16816.F32 R16, R164.reuse, R28, R16 ;  /* 0x0000001ca410723c */ /* 0x040ff00000001810 */
[C---:B------:R-:W-:Y:S01]  /*17b40*/  HMMA.16816.F32 R12, R164.reuse, R30, R12 ;  /* 0x0000001ea40c723c */ /* 0x040fe2000000180c */
[----:B------:R-:W-:Y:S07]  /*17b50*/  LDSM.16.M88.4 R28, [R184+0x2800] ;  /* 0x00280000b81c783b */ /* 0x000fee0000000200 */
[C---:B-1----:R-:W-:Y:S08]  /*17b60*/  HMMA.16816.F32 R160, R164.reuse, R4, R160 ;  /* 0x00000004a4a0723c */ /* 0x042ff000000018a0 */
[----:B------:R-:W-:Y:S01]  /*17b70*/  HMMA.16816.F32 R156, R164, R6, R156 ;  /* 0x00000006a49c723c */ /* 0x000fe2000000189c */
[----:B------:R-:W1:Y:S07]  /*17b80*/  LDSM.16.M88.4 R4, [R184+0x3000] ;  /* 0x00300000b804783b */ /* 0x000e6e0000000200 */
        /* <DEDUP_REMOVED lines=9> */
[----:B------:R-:W-:Y:S07]  /*17c20*/  LDSM.16.M88.4 R140, [R197+0xa000] ;  /* 0x00a00000c58c783b */ /* 0x000fee0000000200 */
[C---:B--2---:R-:W-:Y:S08]  /*17c30*/  HMMA.16816.F32 R160, R136.reuse, R8, R160 ;  /* 0x0000000888a0723c */ /* 0x044ff000000018a0 */
[----:B------:R-:W-:Y:S01]  /*17c40*/  HMMA.16816.F32 R156, R136, R10, R156 ;  /* 0x0000000a889c723c */ /* 0x000fe2000000189c */
[----:B------:R-:W2:Y:S07]  /*17c50*/  LDSM.16.M88.4 R8, [R198+0x4000] ;  /* 0x00400000c608783b */ /* 0x000eae0000000200 */
[----:B----4-:R-:W-:Y:S08]  /*17c60*/  HMMA.16816.F32 R24, R144, R32, R24 ;  /* 0x000000209018723c */ /* 0x010ff00000001818 */
[C---:B------:R-:W-:Y:S08]  /*17c70*/  HMMA.16816.F32 R152, R136.reuse, R168, R152 ;  /* 0x000000a88898723c */ /* 0x040ff00000001898 */
[----:B------:R-:W-:Y:S01]  /*17c80*/  HMMA.16816.F32 R148, R136, R170, R148 ;  /* 0x000000aa8894723c */ /* 0x000fe20000001894 */
[----:B------:R-:W-:Y:S04]  /*17c90*/  LDSM.16.M88.4 R136, [R197+0xa800] ;  /* 0x00a80000c588783b */ /* 0x000fe80000000200 */
[----:B------:R-:W-:Y:S03]  /*17ca0*/  LDSM.16.M88.4 R168, [R177] ;  /* 0x00000000b1a8783b */ /* 0x000fe60000000200 */
[C---:B------:R-:W-:Y:S01]  /*17cb0*/  HMMA.16816.F32 R20, R144.reuse, R34, R20 ;  /* 0x000000229014723c */ /* 0x040fe20000001814 */
[----:B------:R-:W-:Y:S07]  /*17cc0*/  LDSM.16.M88.4 R32, [R197+0xb000] ;  /* 0x00b00000c520783b */ /* 0x000fee0000000200 */
[C---:B-1----:R-:W-:Y:S08]  /*17cd0*/  HMMA.16816.F32 R160, R144.reuse, R4, R160 ;  /* 0x0000000490a0723c */ /* 0x042ff000000018a0 */
[C---:B------:R-:W-:Y:S01]  /*17ce0*/  HMMA.16816.F32 R156, R144.reuse, R6, R156 ;  /* 0x00000006909c723c */ /* 0x040fe2000000189c */
[----:B------:R-:W1:Y:S07]  /*17cf0*/  LDSM.16.M88.4 R4, [R179] ;  /* 0x00000000b304783b */ /* 0x000e6e0000000200 */
[C---:B------:R-:W-:Y:S08]  /*17d00*/  HMMA.16816.F32 R16, R144.reuse, R28, R16 ;  /* 0x0000001c9010723c */ /* 0x040ff00000001810 */
[----:B------:R-:W-:Y:S01]  /*17d10*/  HMMA.16816.F32 R12, R144, R30, R12 ;  /* 0x0000001e900c723c */ /* 0x000fe2000000180c */
[----:B------:R-:W4:Y:S07]  /*17d20*/  LDSM.16.M88.4 R28, [R197+0xb800] ;  /* 0x00b80000c51c783b */ /* 0x000f2e0000000200 */
[----:B--2---:R-:W-:Y:S08]  /*17d30*/  HMMA.16816.F32 R24, R8, R140, R24 ;  /* 0x0000008c0818723c */ /* 0x004ff00000001818 */
[C---:B------:R-:W-:Y:S08]  /*17d40*/  HMMA.16816.F32 R152, R144.reuse, R164, R152 ;  /* 0x000000a49098723c */ /* 0x040ff00000001898 */
[----:B------:R-:W-:Y:S01]  /*17d50*/  HMMA.16816.F32 R148, R144, R166, R148 ;  /* 0x000000a69094723c */ /* 0x000fe20000001894 */
[----:B------:R-:W-:Y:S04]  /*17d60*/  LDSM.16.M88.4 R144, [R194+0x4000] ;  /* 0x00400000c290783b */ /* 0x000fe80000000200 */
[----:B------:R-:W-:Y:S03]  /*17d70*/  LDSM.16.M88.4 R164, [R176] ;  /* 0x00000000b0a4783b */ /* 0x000fe60000000200 */
[----:B------:R-:W-:Y:S01]  /*17d80*/  HMMA.16816.F32 R20, R8, R142, R20 ;  /* 0x0000008e0814723c */ /* 0x000fe20000001814 */
[----:B------:R-:W2:Y:S07]  /*17d90*/  LDSM.16.M88.4 R140, [R191+0xa000] ;  /* 0x00a00000bf8c783b */ /* 0x000eae0000000200 */
[----:B-1----:R-:W-:Y:S08]  /*17da0*/  HMMA.16816.F32 R24, R172, R4, R24 ;  /* 0x00000004ac18723c */ /* 0x002ff00000001818 */
[C---:B------:R-:W-:Y:S08]  /*17db0*/  HMMA.16816.F32 R16, R8.reuse, R136, R16 ;  /* 0x000000880810723c */ /* 0x040ff00000001810 */
[C---:B------:R-:W-:Y:S01]  /*17dc0*/  HMMA.16816.F32 R12, R8.reuse, R138, R12 ;  /* 0x0000008a080c723c */ /* 0x040fe2000000180c */
[----:B------:R-:W-:Y:S07]  /*17dd0*/  LDSM.16.M88.4 R136, [R191+0xa800] ;  /* 0x00a80000bf88783b */ /* 0x000fee0000000200 */
[C---:B------:R-:W-:Y:S08]  /*17de0*/  HMMA.16816.F32 R160, R8.reuse, R32, R160 ;  /* 0x0000002008a0723c */ /* 0x040ff000000018a0 */
[C---:B------:R-:W-:Y:S01]  /*17df0*/  HMMA.16816.F32 R156, R8.reuse, R34, R156 ;  /* 0x00000022089c723c */ /* 0x040fe2000000189c */
[----:B------:R-:W-:Y:S07]  /*17e00*/  LDSM.16.M88.4 R32, [R191+0xb000] ;  /* 0x00b00000bf20783b */ /* 0x000fee0000000200 */
[C---:B----4-:R-:W-:Y:S08]  /*17e10*/  HMMA.16816.F32 R152, R8.reuse, R28, R152 ;  /* 0x0000001c0898723c */ /* 0x050ff00000001898 */
[----:B------:R-:W-:Y:S01]  /*17e20*/  HMMA.16816.F32 R148, R8, R30, R148 ;  /* 0x0000001e0894723c */ /* 0x000fe20000001894 */
[----:B------:R-:W-:Y:S04]  /*17e30*/  LDSM.16.M88.4 R8, [R193+0x4000] ;  /* 0x00400000c108783b */ /* 0x000fe80000000200 */
[----:B------:R-:W-:Y:S03]  /*17e40*/  LDSM.16.M88.4 R28, [R191+0xb800] ;  /* 0x00b80000bf1c783b */ /* 0x000fe60000000200 */
[----:B------:R-:W-:Y:S01]  /*17e50*/  HMMA.16816.F32 R20, R172, R6, R20 ;  /* 0x00000006ac14723c */ /* 0x000fe20000001814 */
[----:B------:R-:W1:Y:S07]  /*17e60*/  LDSM.16.M88.4 R4, [R184+0x4000] ;  /* 0x00400000b804783b */ /* 0x000e6e0000000200 */
[----:B--2---:R-:W-:Y:S08]  /*17e70*/  HMMA.16816.F32 R24, R144, R140, R24 ;  /* 0x0000008c9018723c */ /* 0x004ff00000001818 */
[C---:B------:R-:W-:Y:S08]  /*17e80*/  HMMA.16816.F32 R160, R172.reuse, R168, R160 ;  /* 0x000000a8aca0723c */ /* 0x040ff000000018a0 */
[C---:B------:R-:W-:Y:S08]  /*17e90*/  HMMA.16816.F32 R156, R172.reuse, R170, R156 ;  /* 0x000000aaac9c723c */ /* 0x040ff0000000189c */
[C---:B------:R-:W-:Y:S08]  /*17ea0*/  HMMA.16816.F32 R152, R172.reuse, R164, R152 ;  /* 0x000000a4ac98723c */ /* 0x040ff00000001898 */
[C---:B------:R-:W-:Y:S08]  /*17eb0*/  HMMA.16816.F32 R16, R172.reuse, R216, R16 ;  /* 0x000000d8ac10723c */ /* 0x040ff00000001810 */
[C---:B------:R-:W-:Y:S08]  /*17ec0*/  HMMA.16816.F32 R12, R172.reuse, R218, R12 ;  /* 0x000000daac0c723c */ /* 0x040ff0000000180c */
[----:B------:R-:W-:Y:S01]  /*17ed0*/  HMMA.16816.F32 R148, R172, R166, R148 ;  /* 0x000000a6ac94723c */ /* 0x000fe20000001894 */
[----:B------:R-:W2:Y:S07]  /*17ee0*/  LDSM.16.M88.4 R164, [R184+0x4800] ;  /* 0x00480000b8a4783b */ /* 0x000eae0000000200 */
[----:B------:R-:W-:Y:S08]  /*17ef0*/  HMMA.16816.F32 R20, R144, R142, R20 ;  /* 0x0000008e9014723c */ /* 0x000ff00000001814 */
[----:B-1----:R-:W-:Y:S07]  /*17f00*/  HMMA.16816.F32 R24, R8, R4, R24 ;  /* 0x000000040818723c */ /* 0x002fee0000001818 */
[----:B---3--:R-:W-:Y:S01]  /*17f10*/  IMAD.SHL.U32 R4, R133, 0x2, RZ ;  /* 0x0000000285047824 */ /* 0x008fe200078e00ff */
[----:B------:R-:W-:Y:S04]  /*17f20*/  HMMA.16816.F32 R160, R144, R32, R160 ;  /* 0x0000002090a0723c */ /* 0x000fe800000018a0 */
[----:B------:R-:W-:-:S04]  /*17f30*/  LOP3.LUT R4, R4, 0x6, RZ, 0xc0, !PT ;  /* 0x0000000604047812 */ /* 0x000fc800078ec0ff */
[C---:B------:R-:W-:Y:S01]  /*17f40*/  HMMA.16816.F32 R156, R144.reuse, R34, R156 ;  /* 0x00000022909c723c */ /* 0x040fe2000000189c */
[----:B------:R-:W1:Y:S07]  /*17f50*/  LDSM.16.M88.4 R32, [R184+0x5000] ;  /* 0x00500000b820783b */ /* 0x000e6e0000000200 */
[C---:B------:R-:W-:Y:S07]  /*17f60*/  HMMA.16816.F32 R152, R144.reuse, R28, R152 ;  /* 0x0000001c9098723c */ /* 0x040fee0000001898 */
[----:B------:R-:W-:Y:S01]  /*17f70*/  IMAD R29, R209, 0x40, R4 ;  /* 0x00000040d11d7824 */ /* 0x000fe200078e0204 */
[----:B------:R-:W-:Y:S04]  /*17f80*/  HMMA.16816.F32 R16, R144, R136, R16 ;  /* 0x000000889010723c */ /* 0x000fe80000001810 */
[----:B------:R-:W-:-:S03]  /*17f90*/  IADD3 R5, R29, 0x1, RZ ;  /* 0x000000011d057810 */ /* 0x000fc60007ffe0ff */
[----:B------:R-:W-:Y:S01]  /*17fa0*/  IADD3 R137, R29, 0x11, RZ ;  /* 0x000000111d897810 */ /* 0x000fe20007ffe0ff */
[----:B------:R-:W-:Y:S01]  /*17fb0*/  HMMA.16816.F32 R12, R144, R138, R12 ;  /* 0x0000008a900c723c */ /* 0x000fe2000000180c */
[C---:B------:R-:W-:Y:S02]  /*17fc0*/  ISETP.GE.AND P5, PT, R5.reuse, R0, PT ;  /* 0x000000000500720c */ /* 0x040fe40003fa6270 */
[----:B------:R-:W-:Y:S02]  /*17fd0*/  ISETP.GE.AND P1, PT, R5, R2, PT ;  /* 0x000000020500720c */ /* 0x000fe40003f26270 */
[----:B------:R-:W-:Y:S02]  /*17fe0*/  IADD3 R5, R29, 0x9, RZ ;  /* 0x000000091d057810 */ /* 0x000fe40007ffe0ff */
[----:B------:R-:W-:Y:S01]  /*17ff0*/  FSEL R134, R25, -INF , !P5 ;  /* 0xff80000019867808 */ /* 0x000fe20006800000 */
[----:B------:R-:W-:Y:S01]  /*18000*/  HMMA.16816.F32 R20, R8, R6, R20 ;  /* 0x000000060814723c */ /* 0x000fe20000001814 */
[----:B------:R-:W-:-:S02]  /*18010*/  ISETP.GE.AND P2, PT, R5, R0, PT ;  /* 0x000000000500720c */ /* 0x000fc40003f46270 */
[----:B------:R-:W-:Y:S02]  /*18020*/  ISETP.GE.AND P5, PT, R5, R2, PT ;  /* 0x000000020500720c */ /* 0x000fe40003fa6270 */
[C---:B------:R-:W-:Y:S02]  /*18030*/  IADD3 R25, R29.reuse, 0x10, RZ ;  /* 0x000000101d197810 */ /* 0x040fe40007ffe0ff */
[----:B------:R-:W-:Y:S01]  /*18040*/  IADD3 R7, R29, 0x8, RZ ;  /* 0x000000081d077810 */ /* 0x000fe20007ffe0ff */
[----:B--2---:R-:W-:Y:S03]  /*18050*/  HMMA.16816.F32 R16, R8, R164, R16 ;  /* 0x000000a40810723c */ /* 0x004fe60000001810 */
[C---:B------:R-:W-:Y:S02]  /*18060*/  ISETP.GE.AND P4, PT, R7.reuse, R0, PT ;  /* 0x000000000700720c */ /* 0x040fe40003f86270 */
[----:B------:R-:W-:-:S02]  /*18070*/  ISETP.GE.AND P6, PT, R7, R2, PT ;  /* 0x000000020700720c */ /* 0x000fc40003fc6270 */
[----:B------:R-:W2:Y:S01]  /*18080*/  LDSM.16.M88.4 R4, [R184+0x5800] ;  /* 0x00580000b804783b */ /* 0x000ea20000000200 */
[----:B------:R-:W-:Y:S01]  /*18090*/  HMMA.16816.F32 R12, R8, R166, R12 ;  /* 0x000000a6080c723c */ /* 0x000fe2000000180c */
[----:B------:R-:W-:-:S04]  /*180a0*/  DEPBAR.LE SB0, 0x0 ;  /* 0x000080000000791a */ /* 0x000fc80000000000 */
[----:B------:R-:W-:Y:S02]  /*180b0*/  IMAD.MOV.U32 R164, RZ, RZ, R220 ;  /* 0x000000ffffa47224 */ /* 0x000fe400078e00dc */
[----:B------:R-:W-:Y:S01]  /*180c0*/  IMAD.MOV.U32 R165, RZ, RZ, R221 ;  /* 0x000000ffffa57224 */ /* 0x000fe200078e00dd */
[C---:B-1----:R-:W-:Y:S01]  /*180d0*/  HMMA.16816.F32 R160, R8.reuse, R32, R160 ;  /* 0x0000002008a0723c */ /* 0x042fe200000018a0 */
[----:B------:R-:W-:Y:S02]  /*180e0*/  FSEL R142, R20, -INF , !P4 ;  /* 0xff800000148e7808 */ /* 0x000fe40006000000 */
[----:B------:R-:W-:Y:S02]  /*180f0*/  FSEL R135, R22, -INF , !P6 ;  /* 0xff80000016877808 */ /* 0x000fe40007000000 */
[----:B------:R-:W-:Y:S01]  /*18100*/  FSEL R140, R21, -INF , !P2 ;  /* 0xff800000158c7808 */ /* 0x000fe20005000000 */
[----:B------:R-:W-:Y:S01]  /*18110*/  BAR.SYNC.DEFER_BLOCKING 0x0 ;  /* 0x0000000000007b1d */ /* 0x000fe20000010000 */
[----:B------:R-:W-:Y:S01]  /*18120*/  ISETP.GE.AND P4, PT, R25, R2, PT ;  /* 0x000000021900720c */ /* 0x000fe20003f86270 */
[----:B------:R-:W-:Y:S01]  /*18130*/  HMMA.16816.F32 R156, R8, R34, R156 ;  /* 0x00000022089c723c */ /* 0x000fe2000000189c */
[----:B------:R-:W-:-:S02]  /*18140*/  ISETP.GE.AND P6, PT, R137, R0, PT ;  /* 0x000000008900720c */ /* 0x000fc40003fc6270 */
[----:B------:R-:W-:Y:S02]  /*18150*/  IADD3 R21, R29, 0x18, RZ ;  /* 0x000000181d157810 */ /* 0x000fe40007ffe0ff */
[----:B------:R-:W-:Y:S02]  /*18160*/  FSEL R33, R23, -INF , !P5 ;  /* 0xff80000017217808 */ /* 0x000fe40006800000 */
[----:B------:R-:W-:Y:S01]  /*18170*/  IADD3 R23, R29, 0x19, RZ ;  /* 0x000000191d177810 */ /* 0x000fe20007ffe0ff */
[----:B------:R-:W-:Y:S01]  /*18180*/  HMMA.16816.F32 R148, R144, R30, R148 ;  /* 0x0000001e9094723c */ /* 0x000fe20000001894 */
[----:B------:R-:W-:Y:S02]  /*18190*/  ISETP.GE.AND P2, PT, R137, R2, PT ;  /* 0x000000028900720c */ /* 0x000fe40003f46270 */
[----:B------:R-:W-:Y:S02]  /*181a0*/  ISETP.GE.AND P5, PT, R21, R0, PT ;  /* 0x000000001500720c */ /* 0x000fe40003fa6270 */
[----:B------:R-:W-:-:S02]  /*181b0*/  FSEL R28, R17, -INF , !P6 ;  /* 0xff800000111c7808 */ /* 0x000fc40007000000 */
[----:B------:R-:W-:Y:S02]  /*181c0*/  FSEL R31, R27, -INF , !P1 ;  /* 0xff8000001b1f7808 */ /* 0x000fe40004800000 */
[----:B------:R-:W-:Y:S02]  /*181d0*/  ISETP.GE.AND P1, PT, R25, R0, PT ;  /* 0x000000001900720c */ /* 0x000fe40003f26270 */
[----:B------:R-:W-:Y:S02]  /*181e0*/  FSEL R25, R18, -INF , !P4 ;  /* 0xff80000012197808 */ /* 0x000fe40006000000 */
[----:B------:R-:W-:Y:S02]  /*181f0*/  FSEL R30, R16, -INF , !P1 ;  /* 0xff800000101e7808 */ /* 0x000fe40004800000 */
[----:B------:R-:W-:Y:S02]  /*18200*/  ISETP.GE.AND P1, PT, R21, R2, PT ;  /* 0x000000021500720c */ /* 0x000fe40003f26270 */
[----:B------:R-:W-:-:S02]  /*18210*/  ISETP.GE.AND P4, PT, R23, R0, PT ;  /* 0x000000001700720c */ /* 0x000fc40003f86270 */
[----:B------:R-:W-:Y:S02]  /*18220*/  ISETP.GE.AND P6, PT, R23, R2, PT ;  /* 0x000000021700720c */ /* 0x000fe40003fc6270 */
[----:B------:R-:W-:Y:S02]  /*18230*/  IADD3 R17, R29, 0x20, RZ ;  /* 0x000000201d117810 */ /* 0x000fe40007ffe0ff */
[----:B------:R-:W-:Y:S02]  /*18240*/  FSEL R27, R19, -INF , !P2 ;  /* 0xff800000131b7808 */ /* 0x000fe40005000000 */
[----:B------:R-:W-:Y:S02]  /*18250*/  FSEL R22, R12, -INF , !P5 ;  /* 0xff8000000c167808 */ /* 0x000fe40006800000 */
[C---:B------:R-:W-:Y:S02]  /*18260*/  ISETP.GE.AND P2, PT, R17.reuse, R0, PT ;  /* 0x000000001100720c */ /* 0x040fe40003f46270 */
[----:B------:R-:W-:-:S02]  /*18270*/  ISETP.GE.AND P5, PT, R17, R2, PT ;  /* 0x000000021100720c */ /* 0x000fc40003fa6270 */
[----:B------:R-:W-:Y:S02]  /*18280*/  FSEL R23, R14, -INF , !P1 ;  /* 0xff8000000e177808 */ /* 0x000fe40004800000 */
[----:B------:R-:W-:Y:S02]  /*18290*/  FSEL R20, R13, -INF , !P4 ;  /* 0xff8000000d147808 */ /* 0x000fe40006000000 */
[----:B------:R-:W-:Y:S02]  /*182a0*/  FSEL R21, R15, -INF , !P6 ;  /* 0xff8000000f157808 */ /* 0x000fe40007000000 */
[C---:B------:R-:W-:Y:S01]  /*182b0*/  IADD3 R19, R29.reuse, 0x21, RZ ;  /* 0x000000211d137810 */ /* 0x040fe20007ffe0ff */
[----:B--2---:R-:W-:Y:S01]  /*182c0*/  HMMA.16816.F32 R12, R8, R4, R152 ;  /* 0x00000004080c723c */ /* 0x004fe20000001898 */
[----:B------:R-:W-:Y:S02]  /*182d0*/  IADD3 R17, R29, 0x28, RZ ;  /* 0x000000281d117810 */ /* 0x000fe40007ffe0ff */
[----:B------:R-:W-:-:S02]  /*182e0*/  ISETP.GE.AND P4, PT, R19, R2, PT ;  /* 0x000000021300720c */ /* 0x000fc40003f86270 */
[-C--:B------:R-:W-:Y:S02]  /*182f0*/  ISETP.GE.AND P6, PT, R17, R0.reuse, PT ;  /* 0x000000001100720c */ /* 0x080fe40003fc6270 */
[----:B------:R-:W-:Y:S02]  /*18300*/  IADD3 R5, R29, 0x30, RZ ;  /* 0x000000301d057810 */ /* 0x000fe40007ffe0ff */
[----:B------:R-:W-:Y:S02]  /*18310*/  FSEL R167, R163, -INF , !P4 ;  /* 0xff800000a3a77808 */ /* 0x000fe40006000000 */
[----:B------:R-:W-:Y:S02]  /*18320*/  FSEL R168, R156, -INF , !P6 ;  /* 0xff8000009ca87808 */ /* 0x000fe40007000000 */
[C---:B------:R-:W-:Y:S02]  /*18330*/  ISETP.GE.AND P4, PT, R5.reuse, R0, PT ;  /* 0x000000000500720c */ /* 0x040fe40003f86270 */
[----:B------:R-:W-:-:S02]  /*18340*/  ISETP.GE.AND P6, PT, R5, R2, PT ;  /* 0x000000020500720c */ /* 0x000fc40003fc6270 */
[----:B------:R-:W-:Y:S01]  /*18350*/  HMMA.16816.F32 R4, R8, R6, R148 ;  /* 0x000000060804723c */ /* 0x000fe20000001894 */
[----:B------:R-:W-:Y:S02]  /*18360*/  FSEL R166, R160, -INF , !P2 ;  /* 0xff800000a0a67808 */ /* 0x000fe40005000000 */
[----:B------:R-:W-:Y:S02]  /*18370*/  ISETP.GE.AND P1, PT, R19, R0, PT ;  /* 0x000000001300720c */ /* 0x000fe40003f26270 */
[----:B------:R-:W-:Y:S02]  /*18380*/  ISETP.GE.AND P2, PT, R17, R2, PT ;  /* 0x000000021100720c */ /* 0x000fe40003f46270 */
[----:B------:R-:W-:Y:S02]  /*18390*/  IADD3 R17, R29, 0x29, RZ ;  /* 0x000000291d117810 */ /* 0x000fe40007ffe0ff */
[----:B------:R-:W-:Y:S02]  /*183a0*/  FSEL R169, R162, -INF , !P5 ;  /* 0xff800000a2a97808 */ /* 0x000fe40006800000 */
[----:B------:R-:W-:-:S02]  /*183b0*/  FSEL R170, R161, -INF , !P1 ;  /* 0xff800000a1aa7808 */ /* 0x000fc40004800000 */
[C---:B------:R-:W-:Y:S02]  /*183c0*/  ISETP.GE.AND P5, PT, R17.reuse, R0, PT ;  /* 0x000000001100720c */ /* 0x040fe40003fa6270 */
[----:B------:R-:W-:Y:S02]  /*183d0*/  ISETP.GE.AND P1, PT, R17, R2, PT ;  /* 0x000000021100720c */ /* 0x000fe40003f26270 */
[----:B------:R-:W-:Y:S02]  /*183e0*/  IADD3 R17, R29, 0x31, RZ ;  /* 0x000000311d117810 */ /* 0x000fe40007ffe0ff */
[----:B------:R-:W-:Y:S02]  /*183f0*/  FSEL R171, R158, -INF , !P2 ;  /* 0xff8000009eab7808 */ /* 0x000fe40005000000 */
[----:B------:R-:W-:Y:S02]  /*18400*/  FSEL R172, R157, -INF , !P5 ;  /* 0xff8000009dac7808 */ /* 0x000fe40006800000 */
[----:B------:R-:W-:-:S02]  /*18410*/  FSEL R163, R159, -INF , !P1 ;  /* 0xff8000009fa37808 */ /* 0x000fc40004800000 */
[----:B------:R-:W-:Y:S02]  /*18420*/  FSEL R154, R12, -INF , !P4 ;  /* 0xff8000000c9a7808 */ /* 0x000fe40006000000 */
[C---:B------:R-:W-:Y:S02]  /*18430*/  ISETP.GE.AND P2, PT, R17.reuse, R0, PT ;  /* 0x000000001100720c */ /* 0x040fe40003f46270 */
[----:B------:R-:W-:Y:S02]  /*18440*/  ISETP.GE.AND P5, PT, R17, R2, PT ;  /* 0x000000021100720c */ /* 0x000fe40003fa6270 */
[C---:B------:R-:W-:Y:S02]  /*18450*/  ISETP.GE.AND P1, PT, R29.reuse, R0, PT ;  /* 0x000000001d00720c */ /* 0x040fe40003f26270 */
[C---:B------:R-:W-:Y:S02]  /*18460*/  IADD3 R9, R29.reuse, 0x38, RZ ;  /* 0x000000381d097810 */ /* 0x040fe40007ffe0ff */
[----:B------:R-:W-:-:S02]  /*18470*/  ISETP.GE.AND P4, PT, R29, R2, PT ;  /* 0x000000021d00720c */ /* 0x000fc40003f86270 */
[----:B------:R-:W-:Y:S02]  /*18480*/  IADD3 R29, R29, 0x39, RZ ;  /* 0x000000391d1d7810 */ /* 0x000fe40007ffe0ff */
[----:B------:R-:W-:Y:S02]  /*18490*/  FSEL R151, R14, -INF , !P6 ;  /* 0xff8000000e977808 */ /* 0x000fe40007000000 */
[----:B------:R-:W-:Y:S02]  /*184a0*/  FSEL R152, R13, -INF , !P2 ;  /* 0xff8000000d987808 */ /* 0x000fe40005000000 */
[----:B------:R-:W-:Y:S02]  /*184b0*/  FSEL R137, R15, -INF , !P5 ;  /* 0xff8000000f897808 */ /* 0x000fe40006800000 */
[----:B------:R-:W-:Y:S02]  /*184c0*/  FSEL R24, R24, -INF , !P1 ;  /* 0xff80000018187808 */ /* 0x000fe40004800000 */
[----:B------:R-:W-:-:S02]  /*184d0*/  ISETP.GE.AND P6, PT, R9, R0, PT ;  /* 0x000000000900720c */ /* 0x000fc40003fc6270 */
[----:B------:R-:W-:Y:S02]  /*184e0*/  ISETP.GE.AND P2, PT, R9, R2, PT ;  /* 0x000000020900720c */ /* 0x000fe40003f46270 */
[C---:B------:R-:W-:Y:S02]  /*184f0*/  ISETP.GE.AND P5, PT, R29.reuse, R0, PT ;  /* 0x000000001d00720c */ /* 0x040fe40003fa6270 */
[----:B------:R-:W-:Y:S02]  /*18500*/  ISETP.GE.AND P1, PT, R29, R2, PT ;  /* 0x000000021d00720c */ /* 0x000fe40003f26270 */
[----:B------:R-:W-:Y:S02]  /*18510*/  FSEL R26, R26, -INF , !P4 ;  /* 0xff8000001a1a7808 */ /* 0x000fe40006000000 */
[----:B------:R-:W-:Y:S02]  /*18520*/  FSEL R138, R4, -INF , !P6 ;  /* 0xff800000048a7808 */ /* 0x000fe40007000000 */
[----:B------:R-:W-:-:S02]  /*18530*/  FSEL R139, R6, -INF , !P2 ;  /* 0xff800000068b7808 */ /* 0x000fc40005000000 */
[----:B------:R-:W-:Y:S02]  /*18540*/  FSEL R136, R5, -INF , !P5 ;  /* 0xff80000005887808 */ /* 0x000fe40006800000 */
[----:B------:R-:W-:Y:S01]  /*18550*/  FSEL R149, R7, -INF , !P1 ;  /* 0xff80000007957808 */ /* 0x000fe20004800000 */
[----:B------:R-:W-:Y:S05]  /*18560*/  @!P0 BRA `(.L_x_1043) ;  /* 0x00000a8000008947 */ /* 0x000fea0003800000 */
[----:B------:R-:W-:Y:S05]  /*18570*/  @!P3 BRA `(.L_x_1044) ;  /* 0x000003b00000b947 */ /* 0x000fea0003800000 */
[----:B------:R-:W-:Y:S01]  /*18580*/  IABS R0, c[0x0][0x2d0] ;  /* 0x0000b40000007a13 */ /* 0x000fe20000000000 */
[----:B------:R-:W-:-:S03]  /*18590*/  IMAD.SHL.U32 R2, R209, 0x40, RZ ;  /* 0x00000040d1027824 */ /* 0x000fc600078e00ff */
[----:B------:R-:W1:Y:S02]  /*185a0*/  I2F.RP R7, R0 ;  /* 0x0000000000077306 */ /* 0x000e640000209400 */
[C---:B------:R-:W-:Y:S02]  /*185b0*/  IADD3 R9, R2.reuse, -0x40, RZ ;  /* 0xffffffc002097810 */ /* 0x040fe40007ffe0ff */
        /* <DEDUP_REMOVED lines=55> */
.L_x_1044:
[----:B------:R-:W-:-:S05]  /*18930*/  IMAD.MOV.U32 R5, RZ, RZ, c[0x0][0x198] ;  /* 0x00006600ff057624 */ /* 0x000fca00078e00ff */
[----:B------:R-:W-:-:S04]  /*18940*/  LEA R5, -R5, RZ, 0x6 ;  /* 0x000000ff05057211 */ /* 0x000fc800078e31ff */
[----:B------:R-:W-:Y:S02]  /*18950*/  SHF.R.S32.HI R0, RZ, 0x1f, R5 ;  /* 0x0000001fff007819 */ /* 0x000fe40000011405 */
.L_x_1045:
[----:B------:R-:W-:Y:S02]  /*18960*/  SHF.R.S32.HI R2, RZ, 0x1f, R133 ;  /* 0x0000001fff027819 */ /* 0x000fe40000011485 */
[C---:B------:R-:W-:Y:S02]  /*18970*/  LEA R34, P2, R5.reuse, R208, 0x1 ;  /* 0x000000d005227211 */ /* 0x040fe400078408ff */
[----:B------:R-:W-:Y:S02]  /*18980*/  LEA.HI R2, R2, R133, RZ, 0x3 ;  /* 0x0000008502027211 */ /* 0x000fe400078f18ff */
[----:B------:R-:W-:Y:S02]  /*18990*/  LEA.HI.X R35, R5, R211, R0, 0x1, P2 ;  /* 0x000000d305237211 */ /* 0x000fe400010f0c00 */
[----:B------:R-:W-:-:S05]  /*189a0*/  LOP3.LUT R2, R2, 0xfffffff8, RZ, 0xc0, !PT ;  /* 0xfffffff802027812 */ /* 0x000fca00078ec0ff */
[----:B------:R-:W-:-:S04]  /*189b0*/  IMAD.IADD R2, R133, 0x1, -R2 ;  /* 0x0000000185027824 */ /* 0x000fc800078e0a02 */
[----:B------:R-:W-:-:S05]  /*189c0*/  IMAD.SHL.U32 R4, R2, 0x8, RZ ;  /* 0x0000000802047824 */ /* 0x000fca00078e00ff */
[C---:B------:R-:W-:Y:S02]  /*189d0*/  ISETP.GE.AND P5, PT, R4.reuse, c[0x0][0x220], PT ;  /* 0x0000880004007a0c */ /* 0x040fe40003fa6270 */
[C---:B------:R-:W-:Y:S02]  /*189e0*/  IADD3 R2, R4.reuse, 0x40, RZ ;  /* 0x0000004004027810 */ /* 0x040fe40007ffe0ff */
[----:B------:R-:W-:Y:S02]  /*189f0*/  IADD3 R4, R4, 0x80, RZ ;  /* 0x0000008004047810 */ /* 0x000fe40007ffe0ff */
[----:B------:R-:W-:Y:S02]  /*18a00*/  ISETP.GE.AND P4, PT, R2, c[0x0][0x220], PT ;  /* 0x0000880002007a0c */ /* 0x000fe40003f86270 */
[----:B------:R-:W-:-:S04]  /*18a10*/  ISETP.GE.AND P0, PT, R4, c[0x0][0x220], PT ;  /* 0x0000880004007a0c */ /* 0x000fc80003f06270 */
[----:B------:R-:W-:Y:S01]  /*18a20*/  SEL R4, RZ, 0x3fffc, P0 ;  /* 0x0003fffcff047807 */ /* 0x000fe20000000000 */
[----:B------:R-:W-:Y:S01]  /*18a30*/  @!PT LDS RZ, [RZ] ;  /* 0x00000000fffff984 */ /* 0x000fe20000000800 */
[----:B------:R-:W-:Y:S01]  /*18a40*/  @!PT LDS RZ, [RZ] ;  /* 0x00000000fffff984 */ /* 0x000fe20000000800 */
[----:B------:R-:W-:Y:S01]  /*18a50*/  @!PT LDS RZ, [RZ] ;  /* 0x00000000fffff984 */ /* 0x000fe20000000800 */
[----:B------:R1:W-:Y:S01]  /*18a60*/  @!P5 LDGSTS.E.BYPASS.LTC128B.128 [R205+0x6000], [R34.64] ;  /* 0x0600000022cddfae */ /* 0x0003e2000b901d44 */
[-C--:B------:R-:W-:Y:S02]  /*18a70*/  @!P5 IADD3 R9, P1, R200, R5.reuse, RZ ;  /* 0x00000005c809d210 */ /* 0x080fe40007f3e0ff */
[----:B------:R-:W-:Y:S01]  /*18a80*/  LOP3.LUT P6, RZ, R4, 0x4, RZ, 0xc0, !PT ;  /* 0x0000000404ff7812 */ /* 0x000fe200078cc0ff */
[----:B------:R1:W-:Y:S02]  /*18a90*/  @P5 STS.128 [R205+0x6000], RZ ;  /* 0x006000ffcd005388 */ /* 0x0003e40000000c00 */
[----:B------:R-:W-:Y:S01]  /*18aa0*/  @!P5 IMAD.X R2, R199, 0x1, R0, P1 ;  /* 0x00000001c702d824 */ /* 0x000fe200008e0600 */
[----:B------:R-:W-:Y:S01]  /*18ab0*/  @!P5 LEA R18, P1, R9, R208, 0x1 ;  /* 0x000000d00912d211 */ /* 0x000fe200078208ff */
[----:B------:R-:W-:Y:S01]  /*18ac0*/  @!PT LDS RZ, [RZ] ;  /* 0x00000000fffff984 */ /* 0x000fe20000000800 */
[----:B------:R-:W-:Y:S01]  /*18ad0*/  @!PT LDS RZ, [RZ] ;  /* 0x00000000fffff984 */ /* 0x000fe20000000800 */
[----:B------:R-:W-:Y:S01]  /*18ae0*/  @!PT LDS RZ, [RZ] ;  /* 0x00000000fffff984 */ /* 0x000fe20000000800 */
[----:B------:R1:W-:Y:S01]  /*18af0*/  @!P4 LDGSTS.E.BYPASS.LTC128B.128 [R205+0x8000], [R34.64+0x80] ;  /* 0x0800008022cdcfae */ /* 0x0003e2000b901d44 */
[----:B------:R-:W-:-:S02]  /*18b00*/  @!P4 IADD3 R7, P0, R200, R5, RZ ;  /* 0x00000005c807c210 */ /* 0x000fc40007f1e0ff */
[----:B------:R-:W-:Y:S01]  /*18b10*/  @!P5 LEA.HI.X R19, R9, R211, R2, 0x1, P1 ;  /* 0x000000d30913d211 */ /* 0x000fe200008f0c02 */
[----:B------:R1:W-:Y:S01]  /*18b20*/  @P4 STS.128 [R205+0x8000], RZ ;  /* 0x008000ffcd004388 */ /* 0x0003e20000000c00 */
[C---:B------:R-:W-:Y:S01]  /*18b30*/  IADD3 R9, P2, P1, R200.reuse, R5, R200 ;  /* 0x00000005c8097210 */ /* 0x040fe2000795e0c8 */
[----:B------:R-:W-:Y:S01]  /*18b40*/  @!P4 IMAD.X R2, R199, 0x1, R0, P0 ;  /* 0x00000001c702c824 */ /* 0x000fe200000e0600 */
[----:B------:R-:W-:Y:S01]  /*18b50*/  @!P4 LEA R12, P0, R7, R208, 0x1 ;  /* 0x000000d0070cc211 */ /* 0x000fe200078008ff */
[----:B------:R-:W-:Y:S01]  /*18b60*/  @!PT LDS RZ, [RZ] ;  /* 0x00000000fffff984 */ /* 0x000fe20000000800 */
[----:B------:R-:W-:Y:S01]  /*18b70*/  @!PT LDS RZ, [RZ] ;  /* 0x00000000fffff984 */ /* 0x000fe20000000800 */
[----:B------:R-:W-:Y:S01]  /*18b80*/  @!PT LDS RZ, [RZ] ;  /* 0x00000000fffff984 */ /* 0x000fe20000000800 */
[----:B------:R1:W-:Y:S01]  /*18b90*/  @P6 LDGSTS.E.BYPASS.LTC128B.128 [R205+0xa000], [R34.64+0x100] ;  /* 0x0a00010022cd6fae */ /* 0x0003e2000b901d44 */
[----:B------:R-:W-:Y:S02]  /*18ba0*/  IADD3.X R4, R199, R0, R199, P2, P1 ;  /* 0x00000000c7047210 */ /* 0x000fe400017e24c7 */
[----:B------:R-:W-:Y:S01]  /*18bb0*/  @!P4 LEA.HI.X R13, R7, R211, R2, 0x1, P0 ;  /* 0x000000d3070dc211 */ /* 0x000fe200000f0c02 */
[----:B------:R1:W-:Y:S01]  /*18bc0*/  @!P6 STS.128 [R205+0xa000], RZ ;  /* 0x00a000ffcd00e388 */ /* 0x0003e20000000c00 */
[----:B------:R-:W-:-:S02]  /*18bd0*/  IADD3 R7, P1, R200, R9, RZ ;  /* 0x00000009c8077210 */ /* 0x000fc40007f3e0ff */
[CC--:B------:R-:W-:Y:S01]  /*18be0*/  @!P4 LEA R10, P0, R9.reuse, R208.reuse, 0x1 ;  /* 0x000000d0090ac211 */ /* 0x0c0fe200078008ff */
[----:B------:R-:W-:Y:S01]  /*18bf0*/  @!PT LDS RZ, [RZ] ;  /* 0x00000000fffff984 */ /* 0x000fe20000000800 */
[----:B------:R-:W-:Y:S01]  /*18c00*/  @!PT LDS RZ, [RZ] ;  /* 0x00000000fffff984 */ /* 0x000fe20000000800 */
[----:B------:R-:W-:Y:S01]  /*18c10*/  @!PT LDS RZ, [RZ] ;  /* 0x00000000fffff984 */ /* 0x000fe20000000800 */
[----:B------:R1:W-:Y:S01]  /*18c20*/  @!P5 LDGSTS.E.BYPASS.LTC128B.128 [R205+0x6800], [R18.64] ;  /* 0x0680000012cddfae */ /* 0x0003e2000b901d44 */
[-C--:B------:R-:W-:Y:S01]  /*18c30*/  @!P5 LEA R16, P2, R9, R208.reuse, 0x1 ;  /* 0x000000d00910d211 */ /* 0x080fe200078408ff */
[--C-:B------:R-:W-:Y:S01]  /*18c40*/  IMAD.X R2, R199, 0x1, R4.reuse, P1 ;  /* 0x00000001c7027824 */ /* 0x100fe200008e0604 */
[-CC-:B------:R-:W-:Y:S01]  /*18c50*/  @!P4 LEA.HI.X R11, R9, R211.reuse, R4.reuse, 0x1, P0 ;  /* 0x000000d3090bc211 */ /* 0x180fe200000f0c04 */
[----:B------:R1:W-:Y:S01]  /*18c60*/  @P5 STS.128 [R205+0x6800], RZ ;  /* 0x006800ffcd005388 */ /* 0x0003e20000000c00 */
[-C--:B------:R-:W-:Y:S02]  /*18c70*/  @!P5 LEA R14, P1, R7, R208.reuse, 0x1 ;  /* 0x000000d0070ed211 */ /* 0x080fe400078208ff */
[C---:B------:R-:W-:Y:S01]  /*18c80*/  @P6 LEA R8, P0, R9.reuse, R208, 0x1 ;  /* 0x000000d009086211 */ /* 0x040fe200078008ff */
[----:B------:R-:W-:Y:S01]  /*18c90*/  @!PT LDS RZ, [RZ] ;  /* 0x00000000fffff984 */ /* 0x000fe20000000800 */
[----:B------:R-:W-:Y:S01]  /*18ca0*/  @!PT LDS RZ, [RZ] ;  /* 0x00000000fffff984 */ /* 0x000fe20000000800 */
[----:B------:R-:W-:Y:S01]  /*18cb0*/  @!PT LDS RZ, [RZ] ;  /* 0x00000000fffff984 */ /* 0x000fe20000000800 */
[----:B------:R1:W-:Y:S01]  /*18cc0*/  @!P4 LDGSTS.E.BYPASS.LTC128B.128 [R205+0x8800], [R12.64+0x80] ;  /* 0x088000800ccdcfae */ /* 0x0003e2000b901d44 */
[----:B------:R-:W-:-:S02]  /*18cd0*/  @!P5 LEA.HI.X R17, R9, R211, R4, 0x1, P2 ;  /* 0x000000d30911d211 */ /* 0x000fc400010f0c04 */
[-C--:B------:R-:W-:Y:S01]  /*18ce0*/  @!P5 LEA.HI.X R15, R7, R211.reuse, R2, 0x1, P1 ;  /* 0x000000d3070fd211 */ /* 0x080fe200008f0c02 */
[----:B------:R1:W-:Y:S01]  /*18cf0*/  @P4 STS.128 [R205+0x8800], RZ ;  /* 0x008800ffcd004388 */ /* 0x0003e20000000c00 */
[----:B------:R-:W-:Y:S02]  /*18d00*/  @P6 LEA.HI.X R9, R9, R211, R4, 0x1, P0 ;  /* 0x000000d309096211 */ /* 0x000fe400000f0c04 */
[CC--:B------:R-:W-:Y:S02]  /*18d10*/  @!P4 LEA R144, P1, R7.reuse, R208.reuse, 0x1 ;  /* 0x000000d00790c211 */ /* 0x0c0fe400078208ff */
[----:B------:R-:W-:Y:S02]  /*18d20*/  @P6 IADD3 R5, P2, R200, R5, RZ ;  /* 0x00000005c8056210 */ /* 0x000fe40007f5e0ff */
[C---:B------:R-:W-:Y:S02]  /*18d30*/  @P6 LEA R6, P0, R7.reuse, R208, 0x1 ;  /* 0x000000d007066211 */ /* 0x040fe400078008ff */
[-C--:B------:R-:W-:Y:S01]  /*18d40*/  @!P4 LEA.HI.X R145, R7, R211.reuse, R2, 0x1, P1 ;  /* 0x000000d30791c211 */ /* 0x080fe200008f0c02 */
[----:B------:R-:W-:Y:S01]  /*18d50*/  @P6 IMAD.X R0, R199, 0x1, R0, P2 ;  /* 0x00000001c7006824 */ /* 0x000fe200010e0600 */
[----:B------:R-:W-:-:S02]  /*18d60*/  @P6 LEA.HI.X R7, R7, R211, R2, 0x1, P0 ;  /* 0x000000d307076211 */ /* 0x000fc400000f0c02 */
[----:B------:R-:W-:Y:S01]  /*18d70*/  @P6 LEA R4, P0, R5, R208, 0x1 ;  /* 0x000000d005046211 */ /* 0x000fe200078008ff */
[----:B------:R-:W-:-:S03]  /*18d80*/  IMAD.MOV.U32 R208, RZ, RZ, R34 ;  /* 0x000000ffffd07224 */ /* 0x000fc600078e0022 */
[----:B------:R-:W-:Y:S01]  /*18d90*/  @P6 LEA.HI.X R5, R5, R211, R0, 0x1, P0 ;  /* 0x000000d305056211 */ /* 0x000fe200000f0c00 */
[----:B------:R-:W-:-:S04]  /*18da0*/  IMAD.MOV.U32 R211, RZ, RZ, R35 ;  /* 0x000000ffffd37224 */ /* 0x000fc800078e0023 */
        /* <DEDUP_REMOVED lines=35> */
[----:B------:R-:W0:Y:S02]  /*18fe0*/  LDGDEPBAR ;  /* 0x00000000000079af */ /* 0x000e240000000000 */
.L_x_1043:
[----:B-1----:R-:W-:Y:S01]  /*18ff0*/  FMNMX.FTZ R5, R132, R24, !PT ;  /* 0x0000001884057209 */ /* 0x002fe20007810000 */
[----:B------:R-:W-:Y:S01]  /*19000*/  LDSM.16.MT88.4 R12, [R190+0xc000] ;  /* 0x00c00000be0c783b */ /* 0x000fe20000004200 */
[----:B------:R-:W-:-:S02]  /*19010*/  FMNMX.FTZ R0, R3, R26, !PT ;  /* 0x0000001a03007209 */ /* 0x000fc40007810000 */
[----:B------:R-:W-:Y:S01]  /*19020*/  FMNMX.FTZ R5, R134, R5, !PT ;  /* 0x0000000586057209 */ /* 0x000fe20007810000 */
[----:B------:R-:W-:Y:S01]  /*19030*/  LDSM.16.MT88.4 R16, [R192+0xc000] ;  /* 0x00c00000c010783b */ /* 0x000fe20000004200 */
        /* <DEDUP_REMOVED lines=41> */
[C---:B------:R-:W-:Y:S01]  /*192d0*/  FMUL.FTZ R150, R145.reuse, c[0x0][0x23c] ;  /* 0x00008f0091967a20 */ /* 0x040fe20000410000 */
[----:B------:R-:W-:Y:S02]  /*192e0*/  FSEL R5, R146, RZ, P1 ;  /* 0x000000ff92057208 */ /* 0x000fe40000800000 */
[----:B------:R-:W-:Y:S02]  /*192f0*/  FSEL R6, R145, RZ, P0 ;  /* 0x000000ff91067208 */ /* 0x000fe40000000000 */
[----:B------:R-:W-:Y:S01]  /*19300*/  FSEL R153, R153, RZ, P1 ;  /* 0x000000ff99997208 */ /* 0x000fe20000800000 */
[----:B------:R-:W-:Y:S01]  /*19310*/  FADD.FTZ R4, R132, -R5 ;  /* 0x8000000584047221 */ /* 0x000fe20000010000 */
[----:B------:R-:W-:Y:S01]  /*19320*/  FSEL R150, R150, RZ, P0 ;  /* 0x000000ff96967208 */ /* 0x000fe20000000000 */
[----:B------:R-:W-:-:S02]  /*19330*/  FADD.FTZ R6, R3, -R6 ;  /* 0x8000000603067221 */ /* 0x000fc40000010000 */
[--C-:B------:R-:W-:Y:S02]  /*19340*/  FFMA.FTZ R141, R140, c[0x0][0x23c], -R153.reuse ;  /* 0x00008f008c8d7a23 */ /* 0x100fe40000010899 */
[--C-:B------:R-:W-:Y:S02]  /*19350*/  FFMA.FTZ R144, R24, c[0x0][0x23c], -R153.reuse ;  /* 0x00008f0018907a23 */ /* 0x100fe40000010899 */
[--C-:B------:R-:W-:Y:S02]  /*19360*/  FFMA.FTZ R143, R134, c[0x0][0x23c], -R153.reuse ;  /* 0x00008f00868f7a23 */ /* 0x100fe40000010899 */
[----:B------:R-:W-:Y:S01]  /*19370*/  FFMA.FTZ R142, R142, c[0x0][0x23c], -R153 ;  /* 0x00008f008e8e7a23 */ /* 0x000fe20000010899 */
[----:B------:R-:W-:Y:S01]  /*19380*/  MUFU.EX2 R141, R141 ;  /* 0x0000008d008d7308 */ /* 0x000fe20000000800 */
[--C-:B------:R-:W-:Y:S02]  /*19390*/  FFMA.FTZ R140, R26, c[0x0][0x23c], -R150.reuse ;  /* 0x00008f001a8c7a23 */ /* 0x100fe40000010896 */
[----:B------:R-:W-:-:S02]  /*193a0*/  FFMA.FTZ R2, R31, c[0x0][0x23c], -R150 ;  /* 0x00008f001f027a23 */ /* 0x000fc40000010896 */
[--C-:B------:R-:W-:Y:S02]  /*193b0*/  FFMA.FTZ R0, R135, c[0x0][0x23c], -R150.reuse ;  /* 0x00008f0087007a23 */ /* 0x100fe40000010896 */
[----:B------:R-:W-:Y:S01]  /*193c0*/  FFMA.FTZ R147, R33, c[0x0][0x23c], -R150 ;  /* 0x00008f0021937a23 */ /* 0x000fe20000010896 */
[----:B------:R-:W-:Y:S01]  /*193d0*/  MUFU.EX2 R144, R144 ;  /* 0x0000009000907308 */ /* 0x000fe20000000800 */
[----:B------:R-:W-:Y:S01]  /*193e0*/  FMUL.FTZ R148, R4, c[0x0][0x23c] ;  /* 0x00008f0004947a20 */ /* 0x000fe20000410000 */
[----:B------:R-:W-:Y:S01]  /*193f0*/  LDSM.16.MT88.4 R132, [R190+0xc800] ;  /* 0x00c80000be84783b */ /* 0x000fe20000004200 */
[----:B------:R-:W-:Y:S02]  /*19400*/  FMUL.FTZ R3, R6, c[0x0][0x23c] ;  /* 0x00008f0006037a20 */ /* 0x000fe40000410000 */
[--C-:B------:R-:W-:Y:S01]  /*19410*/  FFMA.FTZ R155, R30, c[0x0][0x23c], -R153.reuse ;  /* 0x00008f001e9b7a23 */ /* 0x100fe20000010899 */
[----:B------:R-:W-:Y:S01]  /*19420*/  LDSM.16.MT88.4 R32, [R189+0xc800] ;  /* 0x00c80000bd20783b */ /* 0x000fe20000004200 */
[--C-:B------:R-:W-:Y:S01]  /*19430*/  FFMA.FTZ R156, R28, c[0x0][0x23c], -R153.reuse ;  /* 0x00008f001c9c7a23 */ /* 0x100fe20000010899 */
[----:B------:R-:W1:Y:S01]  /*19440*/  MUFU.EX2 R143, R143 ;  /* 0x0000008f008f7308 */ /* 0x000e620000000800 */
[--C-:B------:R-:W-:Y:S01]  /*19450*/  FFMA.FTZ R157, R22, c[0x0][0x23c], -R153.reuse ;  /* 0x00008f00169d7a23 */ /* 0x100fe20000010899 */
[----:B------:R-:W-:Y:S01]  /*19460*/  LDSM.16.MT88.4 R28, [R188+0xc800] ;  /* 0x00c80000bc1c783b */ /* 0x000fe20000004200 */
[----:B------:R-:W-:-:S02]  /*19470*/  FFMA.FTZ R158, R20, c[0x0][0x23c], -R153 ;  /* 0x00008f00149e7a23 */ /* 0x000fc40000010899 */
[--C-:B------:R-:W-:Y:S02]  /*19480*/  FFMA.FTZ R159, R25, c[0x0][0x23c], -R150.reuse ;  /* 0x00008f00199f7a23 */ /* 0x100fe40000010896 */
[--C-:B------:R-:W-:Y:S01]  /*19490*/  FFMA.FTZ R162, R27, c[0x0][0x23c], -R150.reuse ;  /* 0x00008f001ba27a23 */ /* 0x100fe20000010896 */
[----:B------:R-:W2:Y:S01]  /*194a0*/  MUFU.EX2 R142, R142 ;  /* 0x0000008e008e7308 */ /* 0x000ea20000000800 */
[--C-:B------:R-:W-:Y:S01]  /*194b0*/  FFMA.FTZ R160, R23, c[0x0][0x23c], -R150.reuse ;  /* 0x00008f0017a07a23 */ /* 0x100fe20000010896 */
[----:B------:R-:W-:Y:S01]  /*194c0*/  LDSM.16.MT88.4 R24, [R192+0xe800] ;  /* 0x00e80000c018783b */ /* 0x000fe20000004200 */
[--C-:B------:R-:W-:Y:S02]  /*194d0*/  FFMA.FTZ R161, R21, c[0x0][0x23c], -R150.reuse ;  /* 0x00008f0015a17a23 */ /* 0x100fe40000010896 */
[--C-:B------:R-:W-:Y:S01]  /*194e0*/  FFMA.FTZ R173, R170, c[0x0][0x23c], -R153.reuse ;  /* 0x00008f00aaad7a23 */ /* 0x100fe20000010899 */
[----:B------:R-:W-:Y:S01]  /*194f0*/  LDSM.16.MT88.4 R20, [R190+0xe800] ;  /* 0x00e80000be14783b */ /* 0x000fe20000004200 */
[----:B------:R-:W-:Y:S01]  /*19500*/  FFMA.FTZ R175, R172, c[0x0][0x23c], -R153 ;  /* 0x00008f00acaf7a23 */ /* 0x000fe20000010899 */
[----:B------:R-:W-:Y:S01]  /*19510*/  MUFU.EX2 R140, R140 ;  /* 0x0000008c008c7308 */ /* 0x000fe20000000800 */
[----:B-1----:R-:W-:Y:S01]  /*19520*/  F2FP.PACK_AB R4, R143, R144 ;  /* 0x000000908f04723e */ /* 0x002fe200000000ff */
[----:B------:R-:W-:-:S02]  /*19530*/  FFMA.FTZ R170, R167, c[0x0][0x23c], -R150 ;  /* 0x00008f00a7aa7a23 */ /* 0x000fc40000010896 */
[--C-:B------:R-:W-:Y:S02]  /*19540*/  FFMA.FTZ R166, R166, c[0x0][0x23c], -R153.reuse ;  /* 0x00008f00a6a67a23 */ /* 0x100fe40000010899 */
[----:B------:R-:W-:Y:S02]  /*19550*/  FFMA.FTZ R168, R168, c[0x0][0x23c], -R153 ;  /* 0x00008f00a8a87a23 */ /* 0x000fe40000010899 */
[----:B------:R-:W1:Y:S01]  /*19560*/  MUFU.EX2 R2, R2 ;  /* 0x0000000200027308 */ /* 0x000e620000000800 */
[----:B--2---:R-:W-:Y:S01]  /*19570*/  F2FP.PACK_AB R6, R141, R142 ;  /* 0x0000008e8d06723e */ /* 0x004fe200000000ff */
[--C-:B------:R-:W-:Y:S02]  /*19580*/  FFMA.FTZ R169, R169, c[0x0][0x23c], -R150.reuse ;  /* 0x00008f00a9a97a23 */ /* 0x100fe40000010896 */
[--C-:B------:R-:W-:Y:S02]  /*19590*/  FFMA.FTZ R167, R171, c[0x0][0x23c], -R150.reuse ;  /* 0x00008f00aba77a23 */ /* 0x100fe40000010896 */
[----:B------:R-:W-:-:S02]  /*195a0*/  FFMA.FTZ R172, R163, c[0x0][0x23c], -R150 ;  /* 0x00008f00a3ac7a23 */ /* 0x000fc40000010896 */
[----:B------:R-:W-:Y:S01]  /*195b0*/  MUFU.EX2 R0, R0 ;  /* 0x0000000000007308 */ /* 0x000fe20000000800 */
[--C-:B------:R-:W-:Y:S02]  /*195c0*/  FFMA.FTZ R163, R152, c[0x0][0x23c], -R153.reuse ;  /* 0x00008f0098a37a23 */ /* 0x100fe40000010899 */
[--C-:B------:R-:W-:Y:S02]  /*195d0*/  FFMA.FTZ R154, R154, c[0x0][0x23c], -R153.reuse ;  /* 0x00008f009a9a7a23 */ /* 0x100fe40000010899 */
[----:B------:R-:W-:Y:S02]  /*195e0*/  FFMA.FTZ R152, R138, c[0x0][0x23c], -R153 ;  /* 0x00008f008a987a23 */ /* 0x000fe40000010899 */
[--C-:B------:R-:W-:Y:S01]  /*195f0*/  FFMA.FTZ R151, R151, c[0x0][0x23c], -R150.reuse ;  /* 0x00008f0097977a23 */ /* 0x100fe20000010896 */
[----:B------:R-:W2:Y:S01]  /*19600*/  MUFU.EX2 R147, R147 ;  /* 0x0000009300937308 */ /* 0x000ea20000000800 */
[----:B-1----:R-:W-:Y:S01]  /*19610*/  F2FP.PACK_AB R5, R2, R140 ;  /* 0x0000008c0205723e */ /* 0x002fe200000000ff */
[----:B------:R-:W-:-:S02]  /*19620*/  FFMA.FTZ R174, R137, c[0x0][0x23c], -R150 ;  /* 0x00008f0089ae7a23 */ /* 0x000fc40000010896 */
[--C-:B------:R-:W-:Y:S02]  /*19630*/  FFMA.FTZ R171, R139, c[0x0][0x23c], -R150.reuse ;  /* 0x00008f008bab7a23 */ /* 0x100fe40000010896 */
[----:B------:R-:W-:Y:S02]  /*19640*/  FFMA.FTZ R153, R136, c[0x0][0x23c], -R153 ;  /* 0x00008f0088997a23 */ /* 0x000fe40000010899 */
[----:B------:R-:W1:Y:S01]  /*19650*/  MUFU.EX2 R148, R148 ;  /* 0x0000009400947308 */ /* 0x000e620000000800 */
[----:B------:R-:W-:Y:S01]  /*19660*/  FFMA.FTZ R150, R149, c[0x0][0x23c], -R150 ;  /* 0x00008f0095967a23 */ /* 0x000fe20000010896 */
[----:B------:R-:W-:Y:S06]  /*19670*/  LDSM.16.MT88.4 R136, [R190+0xd800] ;  /* 0x00d80000be88783b */ /* 0x000fec0000004200 */
[----:B------:R-:W3:Y:S01]  /*19680*/  MUFU.EX2 R3, R3 ;  /* 0x0000000300037308 */ /* 0x000ee20000000800 */
[----:B--2---:R-:W-:Y:S01]  /*19690*/  F2FP.PACK_AB R7, R147, R0 ;  /* 0x000000009307723e */ /* 0x004fe200000000ff */
[----:B-1----:R-:W-:-:S06]  /*196a0*/  FMUL.FTZ R40, R40, R148 ;  /* 0x0000009428287220 */ /* 0x002fcc0000410000 */
[----:B------:R-:W-:Y:S01]  /*196b0*/  MUFU.EX2 R155, R155 ;  /* 0x0000009b009b7308 */ /* 0x000fe20000000800 */
[-C--:B------:R-:W-:Y:S02]  /*196c0*/  FMUL.FTZ R41, R41, R148.reuse ;  /* 0x0000009429297220 */ /* 0x080fe40000410000 */
[-C--:B------:R-:W-:Y:S02]  /*196d0*/  FMUL.FTZ R44, R44, R148.reuse ;  /* 0x000000942c2c7220 */ /* 0x080fe40000410000 */
[----:B------:R-:W-:Y:S02]  /*196e0*/  FMUL.FTZ R45, R45, R148 ;  /* 0x000000942d2d7220 */ /* 0x000fe40000410000 */
[-C--:B---3--:R-:W-:Y:S01]  /*196f0*/  FMUL.FTZ R42, R42, R3.reuse ;  /* 0x000000032a2a7220 */ /* 0x088fe20000410000 */
[----:B------:R-:W1:Y:S01]  /*19700*/  MUFU.EX2 R156, R156 ;  /* 0x0000009c009c7308 */ /* 0x000e620000000800 */
        /* <DEDUP_REMOVED lines=11> */
[----:B------:R-:W2:Y:S01]  /*197c0*/  LDSM.16.MT88.4 R12, [R192+0xe000] ;  /* 0x00e00000c00c783b */ /* 0x000ea20000004200 */
        /* <DEDUP_REMOVED lines=13> */
[----:B------:R-:W3:Y:S01]  /*198a0*/  LDSM.16.MT88.4 R16, [R188+0xc000] ;  /* 0x00c00000bc10783b */ /* 0x000ee20000004200 */
        /* <DEDUP_REMOVED lines=14> */
[----:B------:R-:W1:Y:S01]  /*19990*/  MUFU.EX2 R161, R161 ;  /* 0x000000a100a17308 */ /* 0x000e620000000800 */
[-C--:B------:R-:W-:Y:S02]  /*199a0*/  FMUL.FTZ R71, R71, R3.reuse ;  /* 0x0000000347477220 */ /* 0x080fe40000410000 */
[C---:B--2---:R-:W-:Y:S01]  /*199b0*/  HMMA.16816.F32 R64, R4.reuse, R12, R64 ;  /* 0x0000000c0440723c */ /* 0x044fe20000001840 */
[-C--:B------:R-:W-:Y:S02]  /*199c0*/  FMUL.FTZ R56, R56, R148.reuse ;  /* 0x0000009438387220 */ /* 0x080fe40000410000 */
[-C--:B------:R-:W-:Y:S02]  /*199d0*/  FMUL.FTZ R57, R57, R148.reuse ;  /* 0x0000009439397220 */ /* 0x080fe40000410000 */
[-C--:B------:R-:W-:Y:S01]  /*199e0*/  FMUL.FTZ R58, R58, R3.reuse ;  /* 0x000000033a3a7220 */ /* 0x080fe20000410000 */
[----:B------:R-:W-:Y:S01]  /*199f0*/  MUFU.EX2 R166, R166 ;  /* 0x000000a600a67308 */ /* 0x000fe20000000800 */
[----:B------:R-:W-:Y:S01]  /*19a00*/  FMUL.FTZ R59, R59, R3 ;  /* 0x000000033b3b7220 */ /* 0x000fe20000410000 */
[----:B------:R-:W-:Y:S01]  /*19a10*/  HMMA.16816.F32 R68, R4, R14, R68 ;  /* 0x0000000e0444723c */ /* 0x000fe20000001844 */
[----:B------:R-:W2:Y:S01]  /*19a20*/  LDSM.16.MT88.4 R12, [R188+0xe000] ;  /* 0x00e00000bc0c783b */ /* 0x000ea20000004200 */
[----:B------:R-:W-:-:S02]  /*19a30*/  FMUL.FTZ R60, R60, R148 ;  /* 0x000000943c3c7220 */ /* 0x000fc40000410000 */
[-C--:B------:R-:W-:Y:S02]  /*19a40*/  FMUL.FTZ R61, R61, R148.reuse ;  /* 0x000000943d3d7220 */ /* 0x080fe40000410000 */
[-C--:B------:R-:W-:Y:S01]  /*19a50*/  FMUL.FTZ R62, R62, R3.reuse ;  /* 0x000000033e3e7220 */ /* 0x080fe20000410000 */
[----:B------:R-:W1:Y:S01]  /*19a60*/  MUFU.EX2 R173, R173 ;  /* 0x000000ad00ad7308 */ /* 0x000e620000000800 */
[-C--:B------:R-:W-:Y:S02]  /*19a70*/  FMUL.FTZ R63, R63, R3.reuse ;  /* 0x000000033f3f7220 */ /* 0x080fe40000410000 */
[-C--:B------:R-:W-:Y:S01]  /*19a80*/  FMUL.FTZ R72, R72, R148.reuse ;  /* 0x0000009448487220 */ /* 0x080fe20000410000 */
[----:B---3--:R-:W-:Y:S01]  /*19a90*/  HMMA.16816.F32 R56, R4, R16, R56 ;  /* 0x000000100438723c */ /* 0x008fe20000001838 */
[----:B------:R-:W-:Y:S02]  /*19aa0*/  FMUL.FTZ R73, R73, R148 ;  /* 0x0000009449497220 */ /* 0x000fe40000410000 */
[-C--:B------:R-:W-:Y:S01]  /*19ab0*/  FMUL.FTZ R74, R74, R3.reuse ;  /* 0x000000034a4a7220 */ /* 0x080fe20000410000 */
[----:B------:R-:W-:Y:S01]  /*19ac0*/  MUFU.EX2 R168, R168 ;  /* 0x000000a800a87308 */ /* 0x000fe20000000800 */
[----:B------:R-:W-:-:S02]  /*19ad0*/  FMUL.FTZ R75, R75, R3 ;  /* 0x000000034b4b7220 */ /* 0x000fc40000410000 */
[-C--:B------:R-:W-:Y:S01]  /*19ae0*/  FMUL.FTZ R76, R76, R148.reuse ;  /* 0x000000944c4c7220 */ /* 0x080fe20000410000 */
[C---:B------:R-:W-:Y:S01]  /*19af0*/  HMMA.16816.F32 R60, R4.reuse, R18, R60 ;  /* 0x00000012043c723c */ /* 0x040fe2000000183c */
[-C--:B------:R-:W-:Y:S01]  /*19b00*/  FMUL.FTZ R77, R77, R148.reuse ;  /* 0x000000944d4d7220 */ /* 0x080fe20000410000 */
[----:B------:R-:W3:Y:S01]  /*19b10*/  LDSM.16.MT88.4 R16, [R189+0xe000] ;  /* 0x00e00000bd10783b */ /* 0x000ee20000004200 */
        /* <DEDUP_REMOVED lines=14> */
[----:B------:R-:W1:Y:S01]  /*19c00*/  MUFU.EX2 R170, R170 ;  /* 0x000000aa00aa7308 */ /* 0x000e620000000800 */
[----:B------:R-:W-:-:S02]  /*19c10*/  FMUL.FTZ R95, R95, R3 ;  /* 0x000000035f5f7220 */ /* 0x000fc40000410000 */
        /* <DEDUP_REMOVED lines=76> */
[----:B-1----:R-:W-:Y:S01]  /*1a0e0*/  F2FP.PACK_AB R4, R156, R155 ;  /* 0x0000009b9c04723e */ /* 0x002fe200000000ff */
        /* <DEDUP_REMOVED lines=9> */
[----:B--2---:R-:W-:Y:S01]  /*1a180*/  HMMA.16816.F32 R128, R4, R12, R128 ;  /* 0x0000000c0480723c */ /* 0x004fe20000001880 */
[----:B------:R-:W-:Y:S02]  /*1a190*/  FADD.FTZ R3, R158, R157 ;  /* 0x0000009d9e037221 */ /* 0x000fe40000010000 */
[----:B------:R-:W-:-:S05]  /*1a1a0*/  FADD.FTZ R0, R161, R0 ;  /* 0x00000000a1007221 */ /* 0x000fca0000010000 */
[C---:B------:R-:W-:Y:S01]  /*1a1b0*/  HMMA.16816.F32 R36, R4.reuse, R14, R36 ;  /* 0x0000000e0424723c */ /* 0x040fe20000001824 */
[----:B------:R-:W1:Y:S07]  /*1a1c0*/  LDSM.16.MT88.4 R12, [R192+0x10800] ;  /* 0x01080000c00c783b */ /* 0x000e6e0000004200 */
[C---:B------:R-:W-:Y:S08]  /*1a1d0*/  HMMA.16816.F32 R64, R4.reuse, R24, R64 ;  /* 0x000000180440723c */ /* 0x040ff00000001840 */
[C---:B------:R-:W-:Y:S01]  /*1a1e0*/  HMMA.16816.F32 R68, R4.reuse, R26, R68 ;  /* 0x0000001a0444723c */ /* 0x040fe20000001844 */
[----:B------:R-:W2:Y:S07]  /*1a1f0*/  LDSM.16.MT88.4 R24, [R190+0x10800] ;  /* 0x01080000be18783b */ /* 0x000eae0000004200 */
[C---:B------:R-:W-:Y:S08]  /*1a200*/  HMMA.16816.F32 R72, R4.reuse, R20, R72 ;  /* 0x000000140448723c */ /* 0x040ff00000001848 */
        /* <DEDUP_REMOVED lines=23> */
[C---:B----4-:R-:W-:Y:S08]  /*1a380*/  HMMA.16816.F32 R108, R4.reuse, R20, R108 ;  /* 0x00000014046c723c */ /* 0x050ff0000000186c */
[C---:B------:R-:W-:Y:S01]  /*1a390*/  HMMA.16816.F32 R112, R4.reuse, R22, R112 ;  /* 0x000000160470723c */ /* 0x040fe20000001870 */
[----:B------:R-:W-:Y:S07]  /*1a3a0*/  LDSM.16.MT88.4 R20, [R190+0xf000] ;  /* 0x00f00000be14783b */ /* 0x000fee0000004200 */
        /* <DEDUP_REMOVED lines=92> */
.L_x_1040:
[----:B------:R-:W-:-:S13]  /*1a970*/  ISETP.GE.AND P0, PT, R209, 0x1, PT ;  /* 0x00000001d100780c */ /* 0x000fda0003f06270 */
[----:B------:R-:W-:Y:S05]  /*1a980*/  @!P0 BRA `(.L_x_1046) ;  /* 0x000037b000008947 */ /* 0x000fea0003800000 */
[----:B------:R-:W-:Y:S01]  /*1a990*/  ULDC UR5, c[0x0][0x1a0] ;  /* 0x0000680000057ab9 */ /* 0x000fe20000000800 */
[----:B------:R-:W-:Y:S01]  /*1a9a0*/  IMAD.MOV.U32 R0, RZ, RZ, R3 ;  /* 0x000000ffff007224 */ /* 0x000fe200078e0003 */
[----:B------:R-:W-:Y:S01]  /*1a9b0*/  ULEA UR5, -UR5, URZ, 0x6 ;  /* 0x0000003f05057291 */ /* 0x000fe2000f8e313f */
[----:B------:R-:W-:Y:S01]  /*1a9c0*/  IMAD.MOV.U32 R133, RZ, RZ, R132 ;  /* 0x000000ffff857224 */ /* 0x000fe200078e0084 */
[----:B------:R-:W-:Y:S02]  /*1a9d0*/  ULDC.64 UR6, c[0x0][0x118] ;  /* 0x0000460000067ab9 */ /* 0x000fe40000000a00 */
[----:B------:R-:W-:Y:S02]  /*1a9e0*/  USHF.R.S32.HI UR4, URZ, 0x1f, UR5 ;  /* 0x0000001f3f047899 */ /* 0x000fe40008011405 */
[----:B------:R-:W-:-:S04]  /*1a9f0*/  MOV R214, UR5 ;  /* 0x0000000500d67c02 */ /* 0x000fc80008000f00 */
[----:B------:R-:W-:Y:S02]  /*1aa00*/  MOV R212, UR4 ;  /* 0x0000000400d47c02 */ /* 0x000fe40008000f00 */
.L_x_1050:
        /* <DEDUP_REMOVED lines=59> */
[----:B------:R-:W-:Y:S01]  /*1adc0*/  IMAD.WIDE.U32 R6, R5, c[0x0][0x188], R6 ;  /* 0x0000620005067a25 */ /* 0x000fe200078e0006 */
[----:B------:R-:W-:Y:S05]  /*1add0*/  SHF.R.S32.HI R3, RZ, 0x1f, R5 ;  /* 0x0000001fff037819 */ /* 0x000fea0000011405 */
[----:B------:R-:W-:Y:S02]  /*1ade0*/  IMAD R2, R3, c[0x0][0x188], RZ ;  /* 0x0000620003027a24 */ /* 0x000fe400078e02ff */
[----:B------:R-:W-:Y:S02]  /*1adf0*/  IMAD.MOV.U32 R3, RZ, RZ, R6 ;  /* 0x000000ffff037224 */ /* 0x000fe400078e0006 */
[----:B------:R-:W-:Y:S04]  /*1ae00*/  IMAD R2, R5, c[0x0][0x18c], R2 ;  /* 0x0000630005027a24 */ /* 0x000fe800078e0202 */
[----:B------:R-:W-:Y:S02]  /*1ae10*/  IMAD.IADD R4, R7, 0x1, R2 ;  /* 0x0000000107047824 */ /* 0x000fe400078e0202 */
.L_x_1047:
[C---:B------:R-:W-:Y:S02]  /*1ae20*/  LOP3.LUT P6, RZ, R210.reuse, 0x1, RZ, 0xc0, !PT ;  /* 0x00000001d2ff7812 */ /* 0x040fe400078cc0ff */
[CC--:B------:R-:W-:Y:S02]  /*1ae30*/  LEA R2, P1, R3.reuse, R164.reuse, 0x1 ;  /* 0x000000a403027211 */ /* 0x0c0fe400078208ff */
[----:B------:R-:W-:Y:S02]  /*1ae40*/  LOP3.LUT P5, RZ, R210, 0x2, RZ, 0xc0, !PT ;  /* 0x00000002d2ff7812 */ /* 0x000fe400078ac0ff */
[----:B------:R-:W-:Y:S02]  /*1ae50*/  IADD3 R7, P0, R202, R3, RZ ;  /* 0x00000003ca077210 */ /* 0x000fe40007f1e0ff */
[--C-:B------:R-:W-:Y:S02]  /*1ae60*/  LEA.HI.X R3, R3, R165, R4.reuse, 0x1, P1 ;  /* 0x000000a503037211 */ /* 0x100fe400008f0c04 */
[----:B------:R-:W-:Y:S01]  /*1ae70*/  LOP3.LUT P4, RZ, R210, 0x4, RZ, 0xc0, !PT ;  /* 0x00000004d2ff7812 */ /* 0x000fe2000788c0ff */
[----:B------:R-:W-:Y:S01]  /*1ae80*/  IMAD.X R6, R201, 0x1, R4, P0 ;  /* 0x00000001c9067824 */ /* 0x000fe200000e0604 */
[C---:B------:R-:W-:Y:S01]  /*1ae90*/  IADD3 R5, P0, R202.reuse, R7, RZ ;  /* 0x00000007ca057210 */ /* 0x040fe20007f1e0ff */
[----:B------:R-:W-:Y:S01]  /*1aea0*/  @!PT LDS RZ, [RZ] ;  /* 0x00000000fffff984 */ /* 0x000fe20000000800 */
[----:B------:R-:W-:Y:S01]  /*1aeb0*/  @!PT LDS RZ, [RZ] ;  /* 0x00000000fffff984 */ /* 0x000fe20000000800 */
[----:B------:R-:W-:Y:S01]  /*1aec0*/  @!PT LDS RZ, [RZ] ;  /* 0x00000000fffff984 */ /* 0x000fe20000000800 */
[----:B------:R1:W-:Y:S01]  /*1aed0*/  @P6 LDGSTS.E.BYPASS.LTC128B.128 [R205+0xc000], [R2.64] ;  /* 0x0c00000002cd6fae */ /* 0x0003e2000b901d46 */
[CC--:B------:R-:W-:Y:S03]  /*1aee0*/  @P6 LEA R14, P2, R7.reuse, R164.reuse, 0x1 ;  /* 0x000000a4070e6211 */ /* 0x0c0fe600078408ff */
[----:B------:R-:W-:Y:S01]  /*1aef0*/  @!P6 STS.128 [R205+0xc000], RZ ;  /* 0x00c000ffcd00e388 */ /* 0x000fe20000000c00 */
[-CC-:B------:R-:W-:Y:S01]  /*1af00*/  @P6 LEA.HI.X R15, R7, R165.reuse, R6.reuse, 0x1, P2 ;  /* 0x000000a5070f6211 */ /* 0x180fe200010f0c06 */
[--C-:B------:R-:W-:Y:S01]  /*1af10*/  IMAD.X R4, R201, 0x1, R6.reuse, P0 ;  /* 0x00000001c9047824 */ /* 0x100fe200000e0606 */
[-C--:B------:R-:W-:Y:S01]  /*1af20*/  @P5 LEA R10, P1, R7, R164.reuse, 0x1 ;  /* 0x000000a4070a5211 */ /* 0x080fe200078208ff */
[----:B------:R-:W-:Y:S01]  /*1af30*/  @!PT LDS RZ, [RZ] ;  /* 0x00000000fffff984 */ /* 0x000fe20000000800 */
[----:B------:R-:W-:Y:S01]  /*1af40*/  @!PT LDS RZ, [RZ] ;  /* 0x00000000fffff984 */ /* 0x000fe20000000800 */
[----:B------:R-:W-:Y:S01]  /*1af50*/  @!PT LDS RZ, [RZ] ;  /* 0x00000000fffff984 */ /* 0x000fe20000000800 */
[----:B------:R1:W-:Y:S01]  /*1af60*/  @P5 LDGSTS.E.BYPASS.LTC128B.128 [R205+0xe000], [R2.64+0x80] ;  /* 0x0e00008002cd5fae */ /* 0x0003e2000b901d46 */
[-C--:B------:R-:W-:Y:S02]  /*1af70*/  @P6 LEA R12, P2, R5, R164.reuse, 0x1 ;  /* 0x000000a4050c6211 */ /* 0x080fe400078408ff */
[CC--:B------:R-:W-:Y:S01]  /*1af80*/  @P5 LEA.HI.X R11, R7.reuse, R165.reuse, R6, 0x1, P1 ;  /* 0x000000a5070b5211 */ /* 0x0c0fe200008f0c06 */
[----:B------:R-:W-:Y:S01]  /*1af90*/  @!P5 STS.128 [R205+0xe000], RZ ;  /* 0x00e000ffcd00d388 */ /* 0x000fe20000000c00 */
[-C--:B------:R-:W-:Y:S02]  /*1afa0*/  @P4 LEA R8, P0, R7, R164.reuse, 0x1 ;  /* 0x000000a407084211 */ /* 0x080fe400078008ff */
[-C--:B------:R-:W-:Y:S01]  /*1afb0*/  @P6 LEA.HI.X R13, R5, R165.reuse, R4, 0x1, P2 ;  /* 0x000000a5050d6211 */ /* 0x080fe200010f0c04 */
[----:B------:R-:W-:Y:S01]  /*1afc0*/  @!PT LDS RZ, [RZ] ;  /* 0x00000000fffff984 */ /* 0x000fe20000000800 */
[----:B------:R-:W-:Y:S01]  /*1afd0*/  @!PT LDS RZ, [RZ] ;  /* 0x00000000fffff984 */ /* 0x000fe20000000800 */
[----:B------:R-:W-:Y:S01]  /*1afe0*/  @!PT LDS RZ, [RZ] ;  /* 0x00000000fffff984 */ /* 0x000fe20000000800 */
[----:B------:R1:W-:Y:S01]  /*1aff0*/  @P4 LDGSTS.E.BYPASS.LTC128B.128 [R205+0x10000], [R2.64+0x100] ;  /* 0x1000010002cd4fae */ /* 0x0003e2000b901d46 */
[-C--:B------:R-:W-:Y:S02]  /*1b000*/  @P4 LEA.HI.X R9, R7, R165.reuse, R6, 0x1, P0 ;  /* 0x000000a507094211 */ /* 0x080fe400000f0c06 */
[CC--:B------:R-:W-:Y:S01]  /*1b010*/  @P5 LEA R16, P1, R5.reuse, R164.reuse, 0x1 ;  /* 0x000000a405105211 */ /* 0x0c0fe200078208ff */
[----:B------:R-:W-:Y:S01]  /*1b020*/  @!P4 STS.128 [R205+0x10000], RZ ;  /* 0x010000ffcd00c388 */ /* 0x000fe20000000c00 */
[CC--:B------:R-:W-:Y:S02]  /*1b030*/  @P4 LEA R20, P0, R5.reuse, R164.reuse, 0x1 ;  /* 0x000000a405144211 */ /* 0x0c0fe400078008ff */
[C-C-:B------:R-:W-:Y:S01]  /*1b040*/  @P5 LEA.HI.X R17, R5.reuse, R165, R4.reuse, 0x1, P1 ;  /* 0x000000a505115211 */ /* 0x140fe200008f0c04 */
[----:B------:R-:W-:Y:S01]  /*1b050*/  @!PT LDS RZ, [RZ] ;  /* 0x00000000fffff984 */ /* 0x000fe20000000800 */
[----:B------:R-:W-:Y:S01]  /*1b060*/  @!PT LDS RZ, [RZ] ;  /* 0x00000000fffff984 */ /* 0x000fe20000000800 */
[----:B------:R-:W-:Y:S01]  /*1b070*/  @!PT LDS RZ, [RZ] ;  /* 0x00000000fffff984 */ /* 0x000fe20000000800 */
[----:B------:R2:W-:Y:S01]  /*1b080*/  @P6 LDGSTS.E.BYPASS.LTC128B.128 [R205+0xc800], [R14.64] ;  /* 0x0c8000000ecd6fae */ /* 0x0005e2000b901d46 */
[----:B------:R-:W-:Y:S02]  /*1b090*/  IADD3 R6, P2, R202, R5, RZ ;  /* 0x00000005ca067210 */ /* 0x000fe40007f5e0ff */
[-CC-:B------:R-:W-:Y:S01]  /*1b0a0*/  @P4 LEA.HI.X R21, R5, R165.reuse, R4.reuse, 0x1, P0 ;  /* 0x000000a505154211 */ /* 0x180fe200000f0c04 */
[----:B------:R-:W-:Y:S01]  /*1b0b0*/  @!P6 STS.128 [R205+0xc800], RZ ;  /* 0x00c800ffcd00e388 */ /* 0x000fe20000000c00 */
[CC--:B------:R-:W-:Y:S01]  /*1b0c0*/  @P5 LEA R22, P1, R6.reuse, R164.reuse, 0x1 ;  /* 0x000000a406165211 */ /* 0x0c0fe200078208ff */
[----:B------:R-:W-:Y:S01]  /*1b0d0*/  IMAD.X R4, R201, 0x1, R4, P2 ;  /* 0x00000001c9047824 */ /* 0x000fe200010e0604 */
[CC--:B------:R-:W-:Y:S01]  /*1b0e0*/  @P6 LEA R28, P2, R6.reuse, R164.reuse, 0x1 ;  /* 0x000000a4061c6211 */ /* 0x0c0fe200078408ff */
[----:B------:R-:W-:Y:S01]  /*1b0f0*/  @!PT LDS RZ, [RZ] ;  /* 0x00000000fffff984 */ /* 0x000fe20000000800 */
[----:B------:R-:W-:Y:S01]  /*1b100*/  @!PT LDS RZ, [RZ] ;  /* 0x00000000fffff984 */ /* 0x000fe20000000800 */
[----:B------:R-:W-:Y:S01]  /*1b110*/  @!PT LDS RZ, [RZ] ;  /* 0x00000000fffff984 */ /* 0x000fe20000000800 */
[----:B------:R3:W-:Y:S01]  /*1b120*/  @P5 LDGSTS.E.BYPASS.LTC128B.128 [R205+0xe800], [R10.64+0x80] ;  /* 0x0e8000800acd5fae */ /* 0x0007e2000b901d46 */
[C---:B------:R-:W-:Y:S02]  /*1b130*/  @P4 LEA R30, P0, R6.reuse, R164, 0x1 ;  /* 0x000000a4061e4211 */ /* 0x040fe400078008ff */
[CCC-:B------:R-:W-:Y:S01]  /*1b140*/  @P6 LEA.HI.X R29, R6.reuse, R165.reuse, R4.reuse, 0x1, P2 ;  /* 0x000000a5061d6211 */ /* 0x1c0fe200010f0c04 */
[----:B------:R-:W-:Y:S01]  /*1b150*/  @!P5 STS.128 [R205+0xe800], RZ ;  /* 0x00e800ffcd00d388 */ /* 0x000fe20000000c00 */
[CCC-:B------:R-:W-:Y:S02]  /*1b160*/  @P5 LEA.HI.X R23, R6.reuse, R165.reuse, R4.reuse, 0x1, P1 ;  /* 0x000000a506175211 */ /* 0x1c0fe400008f0c04 */
[----:B------:R-:W-:Y:S01]  /*1b170*/  @P4 LEA.HI.X R31, R6, R165, R4, 0x1, P0 ;  /* 0x000000a5061f4211 */ /* 0x000fe200000f0c04 */
[----:B------:R-:W-:Y:S01]  /*1b180*/  @!PT LDS RZ, [RZ] ;  /* 0x00000000fffff984 */ /* 0x000fe20000000800 */
[----:B------:R-:W-:Y:S01]  /*1b190*/  @!PT LDS RZ, [RZ] ;  /* 0x00000000fffff984 */ /* 0x000fe20000000800 */
[----:B------:R-:W-:Y:S01]  /*1b1a0*/  @!PT LDS RZ, [RZ] ;  /* 0x00000000fffff984 */ /* 0x000fe20000000800 */
[----:B------:R3:W-:Y:S01]  /*1b1b0*/  @P4 LDGSTS.E.BYPASS.LTC128B.128 [R205+0x10800], [R8.64+0x100] ;  /* 0x1080010008cd4fae */ /* 0x0007e2000b901d46 */
[----:B------:R-:W-:Y:S03]  /*1b1c0*/  ISETP.GE.AND P0, PT, R209, 0x2, PT ;  /* 0x00000002d100780c */ /* 0x000fe60003f06270 */
        /* <DEDUP_REMOVED lines=32> */
[----:B------:R-:W1:Y:S04]  /*1b3d0*/  LDSM.16.M88.4 R140, [R197+0x6000] ;  /* 0x00600000c58c783b */ /* 0x000e680000000200 */
[----:B----4-:R-:W2:Y:S04]  /*1b3e0*/  LDSM.16.M88.4 R16, [R197+0x6800] ;  /* 0x00680000c510783b */ /* 0x010ea80000000200 */
[----:B------:R-:W5:Y:S04]  /*1b3f0*/  LDSM.16.M88.4 R24, [R197+0x7000] ;  /* 0x00700000c518783b */ /* 0x000f680000000200 */
[----:B------:R-:W0:Y:S04]  /*1b400*/  LDGDEPBAR ;  /* 0x00000000000079af */ /* 0x000e280000000000 */
[----:B------:R-:W4:Y:S04]  /*1b410*/  LDSM.16.M88.4 R32, [R197+0x7800] ;  /* 0x00780000c520783b */ /* 0x000f280000000200 */
[----:B------:R-:W-:Y:S04]  /*1b420*/  LDSM.16.M88.4 R144, [R196] ;  /* 0x00000000c490783b */ /* 0x000fe80000000200 */
[----:B------:R-:W4:Y:S04]  /*1b430*/  LDSM.16.M88.4 R148, [R195] ;  /* 0x00000000c394783b */ /* 0x000f280000000200 */
[----:B------:R-:W4:Y:S04]  /*1b440*/  LDSM.16.M88.4 R152, [R187] ;  /* 0x00000000bb98783b */ /* 0x000f280000000200 */
[----:B------:R-:W4:Y:S04]  /*1b450*/  LDSM.16.M88.4 R156, [R186] ;  /* 0x00000000ba9c783b */ /* 0x000f280000000200 */
[----:B------:R-:W4:Y:S01]  /*1b460*/  LDSM.16.M88.4 R160, [R185] ;  /* 0x00000000b9a0783b */ /* 0x000f220000000200 */
[C---:B-1----:R-:W-:Y:S03]  /*1b470*/  HMMA.16816.F32 R4, R136.reuse, R140, RZ ;  /* 0x0000008c8804723c */ /* 0x042fe600000018ff */
[----:B------:R-:W-:Y:S04]  /*1b480*/  LDSM.16.M88.4 R164, [R191+0x6000] ;  /* 0x00600000bfa4783b */ /* 0x000fe80000000200 */
[----:B------:R-:W-:Y:S01]  /*1b490*/  LDSM.16.M88.4 R168, [R191+0x6800] ;  /* 0x00680000bfa8783b */ /* 0x000fe20000000200 */
[C---:B---3--:R-:W-:Y:S03]  /*1b4a0*/  HMMA.16816.F32 R8, R136.reuse, R142, RZ ;  /* 0x0000008e8808723c */ /* 0x048fe600000018ff */
[----:B------:R-:W1:Y:S04]  /*1b4b0*/  LDSM.16.M88.4 R140, [R194] ;  /* 0x00000000c28c783b */ /* 0x000e680000000200 */
[----:B------:R-:W-:Y:S01]  /*1b4c0*/  LDSM.16.M88.4 R172, [R191+0x7800] ;  /* 0x00780000bfac783b */ /* 0x000fe20000000200 */
[C---:B--2---:R-:W-:Y:S08]  /*1b4d0*/  HMMA.16816.F32 R12, R136.reuse, R16, RZ ;  /* 0x00000010880c723c */ /* 0x044ff000000018ff */
[C---:B------:R-:W-:Y:S08]  /*1b4e0*/  HMMA.16816.F32 R16, R136.reuse, R18, RZ ;  /* 0x000000128810723c */ /* 0x040ff000000018ff */
[C---:B-----5:R-:W-:Y:S08]  /*1b4f0*/  HMMA.16816.F32 R20, R136.reuse, R24, RZ ;  /* 0x000000188814723c */ /* 0x060ff000000018ff */
[C---:B------:R-:W-:Y:S08]  /*1b500*/  HMMA.16816.F32 R24, R136.reuse, R26, RZ ;  /* 0x0000001a8818723c */ /* 0x040ff000000018ff */
[C---:B----4-:R-:W-:Y:S08]  /*1b510*/  HMMA.16816.F32 R28, R136.reuse, R32, RZ ;  /* 0x00000020881c723c */ /* 0x050ff000000018ff */
[----:B------:R-:W-:Y:S01]  /*1b520*/  HMMA.16816.F32 R32, R136, R34, RZ ;  /* 0x000000228820723c */ /* 0x000fe200000018ff */
[----:B------:R-:W2:Y:S07]  /*1b530*/  LDSM.16.M88.4 R136, [R191+0x7000] ;  /* 0x00700000bf88783b */ /* 0x000eae0000000200 */
[C---:B------:R-:W-:Y:S08]  /*1b540*/  HMMA.16816.F32 R4, R144.reuse, R148, R4 ;  /* 0x000000949004723c */ /* 0x040ff00000001804 */
[C---:B------:R-:W-:Y:S01]  /*1b550*/  HMMA.16816.F32 R8, R144.reuse, R150, R8 ;  /* 0x000000969008723c */ /* 0x040fe20000001808 */
[----:B------:R-:W-:Y:S07]  /*1b560*/  LDSM.16.M88.4 R148, [R193] ;  /* 0x00000000c194783b */ /* 0x000fee0000000200 */
[C---:B------:R-:W-:Y:S08]  /*1b570*/  HMMA.16816.F32 R12, R144.reuse, R152, R12 ;  /* 0x00000098900c723c */ /* 0x040ff0000000180c */
[C---:B------:R-:W-:Y:S01]  /*1b580*/  HMMA.16816.F32 R16, R144.reuse, R154, R16 ;  /* 0x0000009a9010723c */ /* 0x040fe20000001810 */
[----:B------:R-:W3:Y:S07]  /*1b590*/  LDSM.16.M88.4 R152, [R184] ;  /* 0x00000000b898783b */ /* 0x000eee0000000200 */
[C---:B------:R-:W-:Y:S08]  /*1b5a0*/  HMMA.16816.F32 R20, R144.reuse, R156, R20 ;  /* 0x0000009c9014723c */ /* 0x040ff00000001814 */
[C---:B------:R-:W-:Y:S01]  /*1b5b0*/  HMMA.16816.F32 R24, R144.reuse, R158, R24 ;  /* 0x0000009e9018723c */ /* 0x040fe20000001818 */
[----:B------:R-:W4:Y:S07]  /*1b5c0*/  LDSM.16.M88.4 R156, [R184+0x800] ;  /* 0x00080000b89c783b */ /* 0x000f2e0000000200 */
[C---:B------:R-:W-:Y:S08]  /*1b5d0*/  HMMA.16816.F32 R28, R144.reuse, R160, R28 ;  /* 0x000000a0901c723c */ /* 0x040ff0000000181c */
[----:B------:R-:W-:Y:S01]  /*1b5e0*/  HMMA.16816.F32 R32, R144, R162, R32 ;  /* 0x000000a29020723c */ /* 0x000fe20000001820 */
[----:B------:R-:W5:Y:S04]  /*1b5f0*/  LDSM.16.M88.4 R144, [R184+0x1000] ;  /* 0x00100000b890783b */ /* 0x000f680000000200 */
[----:B------:R-:W3:Y:S03]  /*1b600*/  LDSM.16.M88.4 R160, [R184+0x1800] ;  /* 0x00180000b8a0783b */ /* 0x000ee60000000200 */
[C---:B-1----:R-:W-:Y:S08]  /*1b610*/  HMMA.16816.F32 R4, R140.reuse, R164, R4 ;  /* 0x000000a48c04723c */ /* 0x042ff00000001804 */
[C---:B------:R-:W-:Y:S01]  /*1b620*/  HMMA.16816.F32 R8, R140.reuse, R166, R8 ;  /* 0x000000a68c08723c */ /* 0x040fe20000001808 */
[----:B------:R-:W-:Y:S07]  /*1b630*/  LDSM.16.M88.4 R164, [R197+0x8000] ;  /* 0x00800000c5a4783b */ /* 0x000fee0000000200 */
[C---:B------:R-:W-:Y:S08]  /*1b640*/  HMMA.16816.F32 R12, R140.reuse, R168, R12 ;  /* 0x000000a88c0c723c */ /* 0x040ff0000000180c */
[C---:B------:R-:W-:Y:S01]  /*1b650*/  HMMA.16816.F32 R16, R140.reuse, R170, R16 ;  /* 0x000000aa8c10723c */ /* 0x040fe20000001810 */
[----:B------:R-:W-:Y:S07]  /*1b660*/  LDSM.16.M88.4 R168, [R197+0x8800] ;  /* 0x00880000c5a8783b */ /* 0x000fee0000000200 */
[C---:B--2---:R-:W-:Y:S08]  /*1b670*/  HMMA.16816.F32 R20, R140.reuse, R136, R20 ;  /* 0x000000888c14723c */ /* 0x044ff00000001814 */
[C---:B------:R-:W-:Y:S01]  /*1b680*/  HMMA.16816.F32 R24, R140.reuse, R138, R24 ;  /* 0x0000008a8c18723c */ /* 0x040fe20000001818 */
[----:B------:R-:W1:Y:S07]  /*1b690*/  LDSM.16.M88.4 R136, [R198+0x2000] ;  /* 0x00200000c688783b */ /* 0x000e6e0000000200 */
[C---:B------:R-:W-:Y:S08]  /*1b6a0*/  HMMA.16816.F32 R28, R140.reuse, R172, R28 ;  /* 0x000000ac8c1c723c */ /* 0x040ff0000000181c */
[----:B------:R-:W-:Y:S01]  /*1b6b0*/  HMMA.16816.F32 R32, R140, R174, R32 ;  /* 0x000000ae8c20723c */ /* 0x000fe20000001820 */
[----:B------:R-:W2:Y:S04]  /*1b6c0*/  LDSM.16.M88.4 R140, [R197+0x9000] ;  /* 0x00900000c58c783b */ /* 0x000ea80000000200 */
[----:B------:R-:W1:Y:S03]  /*1b6d0*/  LDSM.16.M88.4 R172, [R197+0x9800] ;  /* 0x00980000c5ac783b */ /* 0x000e660000000200 */
[C---:B---3--:R-:W-:Y:S08]  /*1b6e0*/  HMMA.16816.F32 R4, R148.reuse, R152, R4 ;  /* 0x000000989404723c */ /* 0x048ff00000001804 */
[C---:B------:R-:W-:Y:S01]  /*1b6f0*/  HMMA.16816.F32 R8, R148.reuse, R154, R8 ;  /* 0x0000009a9408723c */ /* 0x040fe20000001808 */
[----:B------:R-:W-:Y:S07]  /*1b700*/  LDSM.16.M88.4 R152, [R183] ;  /* 0x00000000b798783b */ /* 0x000fee0000000200 */
[C---:B----4-:R-:W-:Y:S08]  /*1b710*/  HMMA.16816.F32 R12, R148.reuse, R156, R12 ;  /* 0x0000009c940c723c */ /* 0x050ff0000000180c */
[C---:B------:R-:W-:Y:S01]  /*1b720*/  HMMA.16816.F32 R16, R148.reuse, R158, R16 ;  /* 0x0000009e9410723c */ /* 0x040fe20000001810 */
[----:B------:R-:W-:Y:S07]  /*1b730*/  LDSM.16.M88.4 R156, [R182] ;  /* 0x00000000b69c783b */ /* 0x000fee0000000200 */
[C---:B-----5:R-:W-:Y:S08]  /*1b740*/  HMMA.16816.F32 R20, R148.reuse, R144, R20 ;  /* 0x000000909414723c */ /* 0x060ff00000001814 */
[C---:B------:R-:W-:Y:S01]  /*1b750*/  HMMA.16816.F32 R24, R148.reuse, R146, R24 ;  /* 0x000000929418723c */ /* 0x040fe20000001818 */
[----:B------:R-:W3:Y:S07]  /*1b760*/  LDSM.16.M88.4 R144, [R196+0x2000] ;  /* 0x00200000c490783b */ /* 0x000eee0000000200 */
[C---:B------:R-:W-:Y:S08]  /*1b770*/  HMMA.16816.F32 R28, R148.reuse, R160, R28 ;  /* 0x000000a0941c723c */ /* 0x040ff0000000181c */
[----:B------:R-:W-:Y:S01]  /*1b780*/  HMMA.16816.F32 R32, R148, R162, R32 ;  /* 0x000000a29420723c */ /* 0x000fe20000001820 */
[----:B------:R-:W4:Y:S04]  /*1b790*/  LDSM.16.M88.4 R148, [R181] ;  /* 0x00000000b594783b */ /* 0x000f280000000200 */
[----:B------:R-:W5:Y:S03]  /*1b7a0*/  LDSM.16.M88.4 R160, [R180] ;  /* 0x00000000b4a0783b */ /* 0x000f660000000200 */
        /* <DEDUP_REMOVED lines=15> */
[----:B------:R-:W-:Y:S07]  /*1b8a0*/  LDSM.16.M88.4 R152, [R184+0x2000] ;  /* 0x00200000b898783b */ /* 0x000fee0000000200 */
[C---:B------:R-:W-:Y:S08]  /*1b8b0*/  HMMA.16816.F32 R12, R144.reuse, R156, R12 ;  /* 0x0000009c900c723c */ /* 0x040ff0000000180c */
[C---:B------:R-:W-:Y:S01]  /*1b8c0*/  HMMA.16816.F32 R16, R144.reuse, R158, R16 ;  /* 0x0000009e9010723c */ /* 0x040fe20000001810 */
[----:B------:R-:W-:Y:S07]  /*1b8d0*/  LDSM.16.M88.4 R156, [R184+0x2800] ;  /* 0x00280000b89c783b */ /* 0x000fee0000000200 */
[C---:B----4-:R-:W-:Y:S08]  /*1b8e0*/  HMMA.16816.F32 R20, R144.reuse, R148, R20 ;  /* 0x000000949014723c */ /* 0x050ff00000001814 */
[C---:B------:R-:W-:Y:S01]  /*1b8f0*/  HMMA.16816.F32 R24, R144.reuse, R150, R24 ;  /* 0x000000969018723c */ /* 0x040fe20000001818 */
[----:B------:R-:W3:Y:S07]  /*1b900*/  LDSM.16.M88.4 R148, [R193+0x2000] ;  /* 0x00200000c194783b */ /* 0x000eee0000000200 */
[C---:B-----5:R-:W-:Y:S08]  /*1b910*/  HMMA.16816.F32 R28, R144.reuse, R160, R28 ;  /* 0x000000a0901c723c */ /* 0x060ff0000000181c */
[----:B------:R-:W-:Y:S01]  /*1b920*/  HMMA.16816.F32 R32, R144, R162, R32 ;  /* 0x000000a29020723c */ /* 0x000fe20000001820 */
[----:B------:R-:W4:Y:S04]  /*1b930*/  LDSM.16.M88.4 R144, [R184+0x3000] ;  /* 0x00300000b890783b */ /* 0x000f280000000200 */
[----:B------:R-:W5:Y:S03]  /*1b940*/  LDSM.16.M88.4 R160, [R184+0x3800] ;  /* 0x00380000b8a0783b */ /* 0x000f660000000200 */
        /* <DEDUP_REMOVED lines=16> */
[C---:B------:R-:W-:Y:S08]  /*1ba50*/  HMMA.16816.F32 R12, R148.reuse, R156, R12 ;  /* 0x0000009c940c723c */ /* 0x040ff0000000180c */
[C---:B------:R-:W-:Y:S01]  /*1ba60*/  HMMA.16816.F32 R16, R148.reuse, R158, R16 ;  /* 0x0000009e9410723c */ /* 0x040fe20000001810 */
[----:B------:R-:W-:Y:S07]  /*1ba70*/  LDSM.16.M88.4 R156, [R178] ;  /* 0x00000000b29c783b */ /* 0x000fee0000000200 */
[C---:B----4-:R-:W-:Y:S08]  /*1ba80*/  HMMA.16816.F32 R20, R148.reuse, R144, R20 ;  /* 0x000000909414723c */ /* 0x050ff00000001814 */
[C---:B------:R-:W-:Y:S01]  /*1ba90*/  HMMA.16816.F32 R24, R148.reuse, R146, R24 ;  /* 0x000000929418723c */ /* 0x040fe20000001818 */
[----:B------:R-:W3:Y:S07]  /*1baa0*/  LDSM.16.M88.4 R144, [R196+0x4000] ;  /* 0x00400000c490783b */ /* 0x000eee0000000200 */
[C---:B-----5:R-:W-:Y:S08]  /*1bab0*/  HMMA.16816.F32 R28, R148.reuse, R160, R28 ;  /* 0x000000a0941c723c */ /* 0x060ff0000000181c */
        /* <DEDUP_REMOVED lines=29> */
[C---:B-1----:R-:W-:Y:S01]  /*1bc90*/  HMMA.16816.F32 R4, R140.reuse, R164, R4 ;  /* 0x000000a48c04723c */ /* 0x042fe20000001804 */
[----:B------:R-:W-:Y:S04]  /*1bca0*/  DEPBAR.LE SB0, 0x0 ;  /* 0x000080000000791a */ /* 0x000fe80000000000 */
[----:B------:R-:W-:Y:S02]  /*1bcb0*/  BAR.SYNC.DEFER_BLOCKING 0x0 ;  /* 0x0000000000007b1d */ /* 0x000fe40000010000 */
[----:B------:R-:W-:Y:S01]  /*1bcc0*/  IMAD.MOV.U32 R164, RZ, RZ, R2 ;  /* 0x000000ffffa47224 */ /* 0x000fe200078e0002 */
[C---:B------:R-:W-:Y:S05]  /*1bcd0*/  HMMA.16816.F32 R8, R140.reuse, R166, R8 ;  /* 0x000000a68c08723c */ /* 0x040fea0000001808 */
[----:B------:R-:W-:Y:S03]  /*1bce0*/  IMAD.MOV.U32 R165, RZ, RZ, R3 ;  /* 0x000000ffffa57224 */ /* 0x000fe600078e0003 */
[C---:B------:R-:W-:Y:S08]  /*1bcf0*/  HMMA.16816.F32 R12, R140.reuse, R168, R12 ;  /* 0x000000a88c0c723c */ /* 0x040ff0000000180c */
[C---:B------:R-:W-:Y:S08]  /*1bd00*/  HMMA.16816.F32 R16, R140.reuse, R170, R16 ;  /* 0x000000aa8c10723c */ /* 0x040ff00000001810 */
[C---:B--2---:R-:W-:Y:S08]  /*1bd10*/  HMMA.16816.F32 R20, R140.reuse, R136, R20 ;  /* 0x000000888c14723c */ /* 0x044ff00000001814 */
[C---:B------:R-:W-:Y:S08]  /*1bd20*/  HMMA.16816.F32 R24, R140.reuse, R138, R24 ;  /* 0x0000008a8c18723c */ /* 0x040ff00000001818 */
[C---:B------:R-:W-:Y:S08]  /*1bd30*/  HMMA.16816.F32 R28, R140.reuse, R172, R28 ;  /* 0x000000ac8c1c723c */ /* 0x040ff0000000181c */
[----:B------:R-:W-:Y:S08]  /*1bd40*/  HMMA.16816.F32 R32, R140, R174, R32 ;  /* 0x000000ae8c20723c */ /* 0x000ff00000001820 */
[C---:B---3--:R-:W-:Y:S08]  /*1bd50*/  HMMA.16816.F32 R4, R148.reuse, R152, R4 ;  /* 0x000000989404723c */ /* 0x048ff00000001804 */
[C---:B------:R-:W-:Y:S08]  /*1bd60*/  HMMA.16816.F32 R8, R148.reuse, R154, R8 ;  /* 0x0000009a9408723c */ /* 0x040ff00000001808 */
[C---:B------:R-:W-:Y:S08]  /*1bd70*/  HMMA.16816.F32 R12, R148.reuse, R156, R12 ;  /* 0x0000009c940c723c */ /* 0x040ff0000000180c */
[C---:B------:R-:W-:Y:S08]  /*1bd80*/  HMMA.16816.F32 R16, R148.reuse, R158, R16 ;  /* 0x0000009e9410723c */ /* 0x040ff00000001810 */
[C---:B----4-:R-:W-:Y:S08]  /*1bd90*/  HMMA.16816.F32 R20, R148.reuse, R144, R20 ;  /* 0x000000909414723c */ /* 0x050ff00000001814 */
[C---:B------:R-:W-:Y:S08]  /*1bda0*/  HMMA.16816.F32 R24, R148.reuse, R146, R24 ;  /* 0x000000929418723c */ /* 0x040ff00000001818 */
[C---:B-----5:R-:W-:Y:S08]  /*1bdb0*/  HMMA.16816.F32 R28, R148.reuse, R160, R28 ;  /* 0x000000a0941c723c */ /* 0x060ff0000000181c */
[----:B------:R-:W-:Y:S01]  /*1bdc0*/  HMMA.16816.F32 R32, R148, R162, R32 ;  /* 0x000000a29420723c */ /* 0x000fe20000001820 */
[----:B------:R-:W-:-:S07]  /*1bdd0*/  @!P0 BRA `(.L_x_1048) ;  /* 0x000009c000008947 */ /* 0x000fce0003800000 */
[----:B------:R-:W-:Y:S02]  /*1bde0*/  ULDC UR5, c[0x0][0x198] ;  /* 0x0000660000057ab9 */ /* 0x000fe40000000800 */
[----:B------:R-:W-:Y:S04]  /*1bdf0*/  ULEA UR5, -UR5, URZ, 0x6 ;  /* 0x0000003f05057291 */ /* 0x000fe8000f8e313f */
[----:B------:R-:W-:Y:S02]  /*1be00*/  USHF.R.S32.HI UR4, URZ, 0x1f, UR5 ;  /* 0x0000001f3f047899 */ /* 0x000fe40008011405 */
[----:B------:R-:W-:Y:S04]  /*1be10*/  MOV R137, UR5 ;  /* 0x0000000500897c02 */ /* 0x000fe80008000f00 */
[----:B------:R-:W-:Y:S01]  /*1be20*/  MOV R2, UR4 ;  /* 0x0000000400027c02 */ /* 0x000fe20008000f00 */
[----:B------:R-:W-:-:S05]  /*1be30*/  @!P3 BRA `(.L_x_1049) ;  /* 0x000003d00000b947 */ /* 0x000fca0003800000 */
        /* <DEDUP_REMOVED lines=24> */
[--C-:B------:R-:W-:Y:S01]  /*1bfc0*/  @!P0 IMAD.IADD R135, R135, 0x1, -R3.reuse ;  /* 0x0000000187878824 */ /* 0x100fe200078e0a03 */
[----:B------:R-:W-:Y:S04]  /*1bfd0*/  @!P0 IADD3 R136, R136, 0x1, RZ ;  /* 0x0000000188888810 */ /* 0x000fe80007ffe0ff */
        /* <DEDUP_REMOVED lines=34> */
[----:B------:R-:W-:Y:S05]  /*1c200*/  IMAD.MOV.U32 R137, RZ, RZ, R136 ;  /* 0x000000ffff897224 */ /* 0x000fea00078e0088 */
.L_x_1049:
[CC--:B------:R-:W-:Y:S02]  /*1c210*/  LEA R142, P1, R137.reuse, R208.reuse, 0x1 ;  /* 0x000000d0898e7211 */ /* 0x0c0fe400078208ff */
[C---:B------:R-:W-:Y:S02]  /*1c220*/  IADD3 R135, P0, R200.reuse, R137, RZ ;  /* 0x00000089c8877210 */ /* 0x040fe40007f1e0ff */
[--C-:B------:R-:W-:Y:S02]  /*1c230*/  LEA.HI.X R143, R137, R211, R2.reuse, 0x1, P1 ;  /* 0x000000d3898f7211 */ /* 0x100fe400008f0c02 */
[-C--:B------:R-:W-:Y:S01]  /*1c240*/  @P6 LEA R140, P2, R135, R208.reuse, 0x1 ;  /* 0x000000d0878c6211 */ /* 0x080fe200078408ff */
[----:B------:R-:W-:Y:S01]  /*1c250*/  IMAD.X R132, R199, 0x1, R2, P0 ;  /* 0x00000001c7847824 */ /* 0x000fe200000e0602 */
[CC--:B------:R-:W-:Y:S01]  /*1c260*/  @P5 LEA R136, P1, R135.reuse, R208.reuse, 0x1 ;  /* 0x000000d087885211 */ /* 0x0c0fe200078208ff */
[----:B------:R-:W-:Y:S01]  /*1c270*/  @!PT LDS RZ, [RZ] ;  /* 0x00000000fffff984 */ /* 0x000fe20000000800 */
[----:B------:R-:W-:Y:S01]  /*1c280*/  @!PT LDS RZ, [RZ] ;  /* 0x00000000fffff984 */ /* 0x000fe20000000800 */
[----:B------:R-:W-:Y:S01]  /*1c290*/  @!PT LDS RZ, [RZ] ;  /* 0x00000000fffff984 */ /* 0x000fe20000000800 */
[----:B------:R1:W-:Y:S01]  /*1c2a0*/  @P6 LDGSTS.E.BYPASS.LTC128B.128 [R205+0x6000], [R142.64] ;  /* 0x060000008ecd6fae */ /* 0x0003e2000b901d46 */
[C---:B------:R-:W-:Y:S02]  /*1c2b0*/  IADD3 R3, P0, R200.reuse, R135, RZ ;  /* 0x00000087c8037210 */ /* 0x040fe40007f1e0ff */
[CCC-:B------:R-:W-:Y:S01]  /*1c2c0*/  @P6 LEA.HI.X R141, R135.reuse, R211.reuse, R132.reuse, 0x1, P2 ;  /* 0x000000d3878d6211 */ /* 0x1c0fe200010f0c84 */
[----:B------:R1:W-:Y:S01]  /*1c2d0*/  @!P6 STS.128 [R205+0x6000], RZ ;  /* 0x006000ffcd00e388 */ /* 0x0003e20000000c00 */
        /* <DEDUP_REMOVED lines=8> */
[-C--:B------:R-:W-:Y:S01]  /*1c360*/  @P4 LEA.HI.X R135, R135, R211.reuse, R132, 0x1, P0 ;  /* 0x000000d387874211 */ /* 0x080fe200000f0c84 */
[----:B------:R1:W-:Y:S01]  /*1c370*/  @!P5 STS.128 [R205+0x8000], RZ ;  /* 0x008000ffcd00d388 */ /* 0x0003e20000000c00 */
[CCC-:B------:R-:W-:Y:S02]  /*1c380*/  @P6 LEA.HI.X R139, R3.reuse, R211.reuse, R2.reuse, 0x1, P2 ;  /* 0x000000d3038b6211 */ /* 0x1c0fe400010f0c02 */
[CC--:B------:R-:W-:Y:S01]  /*1c390*/  @P5 LEA R146, P1, R3.reuse, R208.reuse, 0x1 ;  /* 0x000000d003925211 */ /* 0x0c0fe200078208ff */
[----:B------:R-:W-:Y:S01]  /*1c3a0*/  @!PT LDS RZ, [RZ] ;  /* 0x00000000fffff984 */ /* 0x000fe20000000800 */
[----:B------:R-:W-:Y:S01]  /*1c3b0*/  @!PT LDS RZ, [RZ] ;  /* 0x00000000fffff984 */ /* 0x000fe20000000800 */
[----:B------:R-:W-:Y:S01]  /*1c3c0*/  @!PT LDS RZ, [RZ] ;  /* 0x00000000fffff984 */ /* 0x000fe20000000800 */
[----:B------:R1:W-:Y:S01]  /*1c3d0*/  @P4 LDGSTS.E.BYPASS.LTC128B.128 [R205+0xa000], [R142.64+0x100] ;  /* 0x0a0001008ecd4fae */ /* 0x0003e2000b901d46 */
[CC--:B------:R-:W-:Y:S02]  /*1c3e0*/  @P4 LEA R144, P0, R3.reuse, R208.reuse, 0x1 ;  /* 0x000000d003904211 */ /* 0x0c0fe400078008ff */
[CCC-:B------:R-:W-:Y:S01]  /*1c3f0*/  @P5 LEA.HI.X R147, R3.reuse, R211.reuse, R2.reuse, 0x1, P1 ;  /* 0x000000d303935211 */ /* 0x1c0fe200008f0c02 */
[----:B------:R1:W-:Y:S01]  /*1c400*/  @!P4 STS.128 [R205+0xa000], RZ ;  /* 0x00a000ffcd00c388 */ /* 0x0003e20000000c00 */
[--C-:B------:R-:W-:Y:S02]  /*1c410*/  @P4 LEA.HI.X R145, R3, R211, R2.reuse, 0x1, P0 ;  /* 0x000000d303914211 */ /* 0x100fe400000f0c02 */
[----:B------:R-:W-:Y:S01]  /*1c420*/  IADD3 R132, P2, R200, R3, RZ ;  /* 0x00000003c8847210 */ /* 0x000fe20007f5e0ff */
[----:B------:R-:W-:Y:S01]  /*1c430*/  @!PT LDS RZ, [RZ] ;  /* 0x00000000fffff984 */ /* 0x000fe20000000800 */
[----:B------:R-:W-:Y:S01]  /*1c440*/  @!PT LDS RZ, [RZ] ;  /* 0x00000000fffff984 */ /* 0x000fe20000000800 */
[----:B------:R-:W-:Y:S01]  /*1c450*/  @!PT LDS RZ, [RZ] ;  /* 0x00000000fffff984 */ /* 0x000fe20000000800 */
[----:B------:R1:W-:Y:S03]  /*1c460*/  @P6 LDGSTS.E.BYPASS.LTC128B.128 [R205+0x6800], [R140.64] ;  /* 0x068000008ccd6fae */ /* 0x0003e6000b901d46 */
[CC--:B------:R-:W-:Y:S01]  /*1c470*/  @P5 LEA R148, P1, R132.reuse, R208.reuse, 0x1 ;  /* 0x000000d084945211 */ /* 0x0c0fe200078208ff */
[----:B------:R1:W-:Y:S01]  /*1c480*/  @!P6 STS.128 [R205+0x6800], RZ ;  /* 0x006800ffcd00e388 */ /* 0x0003e20000000c00 */
[CC--:B------:R-:W-:Y:S01]  /*1c490*/  @P4 LEA R152, P0, R132.reuse, R208.reuse, 0x1 ;  /* 0x000000d084984211 */ /* 0x0c0fe200078008ff */
[----:B------:R-:W-:Y:S01]  /*1c4a0*/  IMAD.X R2, R199, 0x1, R2, P2 ;  /* 0x00000001c7027824 */ /* 0x000fe200010e0602 */
[C---:B------:R-:W-:Y:S01]  /*1c4b0*/  @P6 LEA R150, P2, R132.reuse, R208, 0x1 ;  /* 0x000000d084966211 */ /* 0x040fe200078408ff */
[----:B------:R-:W-:Y:S01]  /*1c4c0*/  @!PT LDS RZ, [RZ] ;  /* 0x00000000fffff984 */ /* 0x000fe20000000800 */
[----:B------:R-:W-:Y:S01]  /*1c4d0*/  @!PT LDS RZ, [RZ] ;  /* 0x00000000fffff984 */ /* 0x000fe20000000800 */
[----:B------:R-:W-:Y:S01]  /*1c4e0*/  @!PT LDS RZ, [RZ] ;  /* 0x00000000fffff984 */ /* 0x000fe20000000800 */
[----:B------:R1:W-:Y:S01]  /*1c4f0*/  @P5 LDGSTS.E.BYPASS.LTC128B.128 [R205+0x8800], [R136.64+0x80] ;  /* 0x0880008088cd5fae */ /* 0x0003e2000b901d46 */
[----:B------:R-:W-:Y:S02]  /*1c500*/  IMAD.MOV.U32 R208, RZ, RZ, R142 ;  /* 0x000000ffffd07224 */ /* 0x000fe400078e008e */
[CCC-:B------:R-:W-:Y:S01]  /*1c510*/  @P6 LEA.HI.X R151, R132.reuse, R211.reuse, R2.reuse, 0x1, P2 ;  /* 0x000000d384976211 */ /* 0x1c0fe200010f0c02 */
[----:B------:R1:W-:Y:S01]  /*1c520*/  @!P5 STS.128 [R205+0x8800], RZ ;  /* 0x008800ffcd00d388 */ /* 0x0003e20000000c00 */
[CCC-:B------:R-:W-:Y:S02]  /*1c530*/  @P5 LEA.HI.X R149, R132.reuse, R211.reuse, R2.reuse, 0x1, P1 ;  /* 0x000000d384955211 */ /* 0x1c0fe400008f0c02 */
[----:B------:R-:W-:Y:S01]  /*1c540*/  @P4 LEA.HI.X R153, R132, R211, R2, 0x1, P0 ;  /* 0x000000d384994211 */ /* 0x000fe200000f0c02 */
[----:B------:R-:W-:Y:S01]  /*1c550*/  @!PT LDS RZ, [RZ] ;  /* 0x00000000fffff984 */ /* 0x000fe20000000800 */
[----:B------:R-:W-:Y:S01]  /*1c560*/  @!PT LDS RZ, [RZ] ;  /* 0x00000000fffff984 */ /* 0x000fe20000000800 */
[----:B------:R-:W-:Y:S01]  /*1c570*/  @!PT LDS RZ, [RZ] ;  /* 0x00000000fffff984 */ /* 0x000fe20000000800 */
[----:B------:R1:W-:Y:S01]  /*1c580*/  @P4 LDGSTS.E.BYPASS.LTC128B.128 [R205+0xa800], [R134.64+0x100] ;  /* 0x0a80010086cd4fae */ /* 0x0003e2000b901d46 */
[----:B------:R-:W-:Y:S03]  /*1c590*/  IMAD.MOV.U32 R211, RZ, RZ, R143 ;  /* 0x000000ffffd37224 */ /* 0x000fe600078e008f */
        /* <DEDUP_REMOVED lines=32> */
.L_x_1048:
        /* <DEDUP_REMOVED lines=410> */
.L_x_1046:
[----:B------:R-:W1:Y:S01]  /*1e140*/  SHFL.BFLY PT, R2, R215, 0x2, 0x1f ;  /* 0x0c401f00d7027f89 */ /* 0x000e6200000e0000 */
[----:B------:R-:W-:Y:S01]  /*1e150*/  MOV R4, 0x3f800000 ;  /* 0x3f80000000047802 */ /* 0x000fe20000000f00 */
[----:B------:R-:W-:Y:S01]  /*1e160*/  ULDC.U8 UR4, c[0x0][0x328] ;  /* 0x0000ca0000047ab9 */ /* 0x000fe20000000000 */
[----:B------:R-:W-:Y:S01]  /*1e170*/  MOV R5, 0x3f800000 ;  /* 0x3f80000000057802 */ /* 0x000fe20000000f00 */
[----:B------:R-:W2:Y:S01]  /*1e180*/  SHFL.BFLY PT, R0, R213, 0x2, 0x1f ;  /* 0x0c401f00d5007f89 */ /* 0x000ea200000e0000 */
[----:B-1----:R-:W-:-:S02]  /*1e190*/  FADD.FTZ R9, R2, R215 ;  /* 0x000000d702097221 */ /* 0x002fc40000010000 */
[----:B--2---:R-:W-:-:S03]  /*1e1a0*/  FADD.FTZ R7, R0, R213 ;  /* 0x000000d500077221 */ /* 0x004fc60000010000 */
[----:B------:R-:W1:Y:S04]  /*1e1b0*/  SHFL.BFLY PT, R2, R9, 0x1, 0x1f ;  /* 0x0c201f0009027f89 */ /* 0x000e6800000e0000 */
[----:B------:R-:W2:Y:S01]  /*1e1c0*/  SHFL.BFLY PT, R0, R7, 0x1, 0x1f ;  /* 0x0c201f0007007f89 */ /* 0x000ea200000e0000 */
[----:B-1----:R-:W-:Y:S02]  /*1e1d0*/  FADD.FTZ R2, R9, R2 ;  /* 0x0000000209027221 */ /* 0x002fe40000010000 */
[----:B--2---:R-:W-:-:S03]  /*1e1e0*/  FADD.FTZ R0, R7, R0 ;  /* 0x0000000007007221 */ /* 0x004fc60000010000 */
[----:B------:R-:W-:Y:S02]  /*1e1f0*/  FSETP.NE.FTZ.AND P4, PT, R2, RZ, PT ;  /* 0x000000ff0200720b */ /* 0x000fe40003f95000 */
[----:B------:R-:W-:-:S11]  /*1e200*/  FSETP.NE.FTZ.AND P3, PT, R0, RZ, PT ;  /* 0x000000ff0000720b */ /* 0x000fd60003f75000 */
[----:B------:R-:W1:Y:S08]  /*1e210*/  @P4 MUFU.RCP R4, R2 ;  /* 0x0000000200044308 */ /* 0x000e700000001000 */
[----:B------:R-:W2:Y:S01]  /*1e220*/  @P3 MUFU.RCP R5, R0 ;  /* 0x0000000000053308 */ /* 0x000ea20000001000 */
[----:B-1----:R-:W-:-:S07]  /*1e230*/  FMUL.FTZ R128, R4, R128 ;  /* 0x0000008004807220 */ /* 0x002fce0000410000 */
[----:B------:R-:W-:Y:S01]  /*1e240*/  @P3 MUFU.LG2 R0, R0 ;  /* 0x0000000000003308 */ /* 0x000fe20000000c00 */
[C---:B------:R-:W-:Y:S02]  /*1e250*/  FMUL.FTZ R129, R4.reuse, R129 ;  /* 0x0000008104817220 */ /* 0x040fe40000410000 */
[C---:B------:R-:W-:Y:S02]  /*1e260*/  FMUL.FTZ R36, R4.reuse, R36 ;  /* 0x0000002404247220 */ /* 0x040fe40000410000 */
[C---:B------:R-:W-:Y:S01]  /*1e270*/  FMUL.FTZ R37, R4.reuse, R37 ;  /* 0x0000002504257220 */ /* 0x040fe20000410000 */
[----:B------:R-:W-:Y:S01]  /*1e280*/  F2FP.PACK_AB R128, R129, R128 ;  /* 0x000000808180723e */ /* 0x000fe200000000ff */
[C---:B------:R-:W-:Y:S02]  /*1e290*/  FMUL.FTZ R40, R4.reuse, R40 ;  /* 0x0000002804287220 */ /* 0x040fe40000410000 */
[C---:B------:R-:W-:Y:S01]  /*1e2a0*/  FMUL.FTZ R41, R4.reuse, R41 ;  /* 0x0000002904297220 */ /* 0x040fe20000410000 */
[----:B------:R-:W-:Y:S01]  /*1e2b0*/  F2FP.PACK_AB R36, R37, R36 ;  /* 0x000000242524723e */ /* 0x000fe200000000ff */
[----:B------:R-:W-:-:S02]  /*1e2c0*/  FMUL.FTZ R44, R4, R44 ;  /* 0x0000002c042c7220 */ /* 0x000fc40000410000 */
[C---:B------:R-:W-:Y:S01]  /*1e2d0*/  FMUL.FTZ R45, R4.reuse, R45 ;  /* 0x0000002d042d7220 */ /* 0x040fe20000410000 */
[----:B------:R-:W-:Y:S01]  /*1e2e0*/  F2FP.PACK_AB R40, R41, R40 ;  /* 0x000000282928723e */ /* 0x000fe200000000ff */
        /* <DEDUP_REMOVED lines=58> */
[----:B------:R-:W-:Y:S01]  /*1e690*/  FMUL.FTZ R117, R4, R117 ;  /* 0x0000007504757220 */ /* 0x000fe20000410000 */
[----:B------:R-:W-:Y:S01]  /*1e6a0*/  F2FP.PACK_AB R120, R121, R120 ;  /* 0x000000787978723e */ /* 0x000fe200000000ff */
[----:B------:R-:W1:Y:S01]  /*1e6b0*/  S2R R4, SR_TID.X ;  /* 0x0000000000047919 */ /* 0x000e620000002100 */
[----:B--2---:R-:W-:-:S02]  /*1e6c0*/  FMUL.FTZ R131, R5, R131 ;  /* 0x0000008305837220 */ /* 0x004fc40000410000 */
        /* <DEDUP_REMOVED lines=15> */
[C---:B------:R-:W-:Y:S01]  /*1e7c0*/  FMUL.FTZ R54, R5.reuse, R54 ;  /* 0x0000003605367220 */ /* 0x040fe20000410000 */
[----:B-1----:R-:W-:Y:S01]  /*1e7d0*/  SHF.R.S32.HI R7, RZ, 0x1f, R4 ;  /* 0x0000001fff077819 */ /* 0x002fe20000011404 */
[----:B------:R-:W-:Y:S01]  /*1e7e0*/  FMUL.FTZ R59, R5, R59 ;  /* 0x0000003b053b7220 */ /* 0x000fe20000410000 */
[----:B------:R-:W-:Y:S01]  /*1e7f0*/  F2FP.PACK_AB R50, R51, R50 ;  /* 0x000000323332723e */ /* 0x000fe200000000ff */
[----:B------:R-:W-:Y:S01]  /*1e800*/  FMUL.FTZ R58, R5, R58 ;  /* 0x0000003a053a7220 */ /* 0x000fe20000410000 */
[----:B------:R-:W-:Y:S01]  /*1e810*/  LEA.HI R6, R7, R4, RZ, 0x2 ;  /* 0x0000000407067211 */ /* 0x000fe200078f10ff */
[----:B------:R-:W-:Y:S01]  /*1e820*/  FMUL.FTZ R63, R5, R63 ;  /* 0x0000003f053f7220 */ /* 0x000fe20000410000 */
[----:B------:R-:W-:Y:S01]  /*1e830*/  F2FP.PACK_AB R54, R55, R54 ;  /* 0x000000363736723e */ /* 0x000fe200000000ff */
[C---:B------:R-:W-:Y:S01]  /*1e840*/  FMUL.FTZ R62, R5.reuse, R62 ;  /* 0x0000003e053e7220 */ /* 0x040fe20000410000 */
[--C-:B------:R-:W-:Y:S01]  /*1e850*/  SHF.R.S32.HI R9, RZ, 0x2, R6.reuse ;  /* 0x00000002ff097819 */ /* 0x100fe20000011406 */
[C---:B------:R-:W-:Y:S01]  /*1e860*/  FMUL.FTZ R67, R5.reuse, R67 ;  /* 0x0000004305437220 */ /* 0x040fe20000410000 */
[----:B------:R-:W-:Y:S01]  /*1e870*/  SHF.R.S32.HI R8, RZ, 0x1f, R6 ;  /* 0x0000001fff087819 */ /* 0x000fe20000011406 */
[----:B------:R-:W-:Y:S01]  /*1e880*/  FMUL.FTZ R66, R5, R66 ;  /* 0x0000004205427220 */ /* 0x000fe20000410000 */
[----:B------:R-:W-:Y:S01]  /*1e890*/  F2FP.PACK_AB R58, R59, R58 ;  /* 0x0000003a3b3a723e */ /* 0x000fe200000000ff */
[C---:B------:R-:W-:Y:S01]  /*1e8a0*/  FMUL.FTZ R71, R5.reuse, R71 ;  /* 0x0000004705477220 */ /* 0x040fe20000410000 */
[----:B------:R-:W-:Y:S01]  /*1e8b0*/  LEA.HI R8, R8, R9, RZ, 0x3 ;  /* 0x0000000908087211 */ /* 0x000fe200078f18ff */
[----:B------:R-:W-:Y:S01]  /*1e8c0*/  FMUL.FTZ R70, R5, R70 ;  /* 0x0000004605467220 */ /* 0x000fe20000410000 */
[----:B------:R-:W-:Y:S01]  /*1e8d0*/  F2FP.PACK_AB R62, R63, R62 ;  /* 0x0000003e3f3e723e */ /* 0x000fe200000000ff */
[C---:B------:R-:W-:Y:S01]  /*1e8e0*/  FMUL.FTZ R75, R5.reuse, R75 ;  /* 0x0000004b054b7220 */ /* 0x040fe20000410000 */
[----:B------:R-:W-:Y:S01]  /*1e8f0*/  LOP3.LUT R8, R8, 0xfffffff8, RZ, 0xc0, !PT ;  /* 0xfffffff808087812 */ /* 0x000fe200078ec0ff */
[----:B------:R-:W-:Y:S01]  /*1e900*/  FMUL.FTZ R74, R5, R74 ;  /* 0x0000004a054a7220 */ /* 0x000fe20000410000 */
[----:B------:R-:W-:Y:S01]  /*1e910*/  F2FP.PACK_AB R66, R67, R66 ;  /* 0x000000424342723e */ /* 0x000fe200000000ff */
[----:B------:R-:W-:Y:S01]  /*1e920*/  FMUL.FTZ R79, R5, R79 ;  /* 0x0000004f054f7220 */ /* 0x000fe20000410000 */
[----:B------:R-:W-:Y:S01]  /*1e930*/  IADD3 R8, R9, -R8, RZ ;  /* 0x8000000809087210 */ /* 0x000fe20007ffe0ff */
[C---:B------:R-:W-:Y:S01]  /*1e940*/  FMUL.FTZ R78, R5.reuse, R78 ;  /* 0x0000004e054e7220 */ /* 0x040fe20000410000 */
[----:B------:R-:W-:Y:S01]  /*1e950*/  LOP3.LUT R9, R6, 0x3ffffffc, RZ, 0xc0, !PT ;  /* 0x3ffffffc06097812 */ /* 0x000fe200078ec0ff */
[C---:B------:R-:W-:Y:S01]  /*1e960*/  FMUL.FTZ R83, R5.reuse, R83 ;  /* 0x0000005305537220 */ /* 0x040fe20000410000 */
[----:B------:R-:W-:Y:S01]  /*1e970*/  SHF.L.U32 R10, R8, 0x6, RZ ;  /* 0x00000006080a7819 */ /* 0x000fe200000006ff */
[----:B------:R-:W-:Y:S01]  /*1e980*/  FMUL.FTZ R82, R5, R82 ;  /* 0x0000005205527220 */ /* 0x000fe20000410000 */
[----:B------:R-:W-:Y:S01]  /*1e990*/  IADD3 R9, -R9, R4, RZ ;  /* 0x0000000409097210 */ /* 0x000fe20007ffe1ff */
[C---:B------:R-:W-:Y:S01]  /*1e9a0*/  FMUL.FTZ R87, R5.reuse, R87 ;  /* 0x0000005705577220 */ /* 0x040fe20000410000 */
[----:B------:R-:W-:Y:S01]  /*1e9b0*/  LOP3.LUT R10, R10, 0x1c0, RZ, 0xc0, !PT ;  /* 0x000001c00a0a7812 */ /* 0x000fe200078ec0ff */
[C---:B------:R-:W-:Y:S01]  /*1e9c0*/  FMUL.FTZ R86, R5.reuse, R86 ;  /* 0x0000005605567220 */ /* 0x040fe20000410000 */
[----:B------:R-:W-:Y:S01]  /*1e9d0*/  LOP3.LUT R11, R8, 0x1, RZ, 0xc0, !PT ;  /* 0x00000001080b7812 */ /* 0x000fe200078ec0ff */
[C---:B------:R-:W-:Y:S01]  /*1e9e0*/  FMUL.FTZ R91, R5.reuse, R91 ;  /* 0x0000005b055b7220 */ /* 0x040fe20000410000 */
[----:B------:R-:W-:Y:S01]  /*1e9f0*/  LEA.HI R10, R10, R10, RZ, 0x1d ;  /* 0x0000000a0a0a7211 */ /* 0x000fe200078fe8ff */
[----:B------:R-:W-:Y:S01]  /*1ea00*/  FMUL.FTZ R90, R5, R90 ;  /* 0x0000005a055a7220 */ /* 0x000fe20000410000 */
[----:B------:R-:W-:Y:S01]  /*1ea10*/  ISETP.NE.U32.AND P0, PT, R11, 0x1, PT ;  /* 0x000000010b00780c */ /* 0x000fe20003f05070 */
[----:B------:R-:W-:Y:S01]  /*1ea20*/  FMUL.FTZ R95, R5, R95 ;  /* 0x0000005f055f7220 */ /* 0x000fe20000410000 */
[----:B------:R-:W-:Y:S01]  /*1ea30*/  F2FP.PACK_AB R70, R71, R70 ;  /* 0x000000464746723e */ /* 0x000fe200000000ff */
[C---:B------:R-:W-:Y:S01]  /*1ea40*/  FMUL.FTZ R94, R5.reuse, R94 ;  /* 0x0000005e055e7220 */ /* 0x040fe20000410000 */
[----:B------:R-:W-:Y:S01]  /*1ea50*/  R2P PR, R8, 0x6 ;  /* 0x0000000608007804 */ /* 0x000fe20000000000 */
[C---:B------:R-:W-:Y:S01]  /*1ea60*/  FMUL.FTZ R99, R5.reuse, R99 ;  /* 0x0000006305637220 */ /* 0x040fe20000410000 */
[----:B------:R-:W-:Y:S01]  /*1ea70*/  MOV R8, 0x20 ;  /* 0x0000002000087802 */ /* 0x000fe20000000f00 */
[----:B------:R-:W-:Y:S01]  /*1ea80*/  FMUL.FTZ R98, R5, R98 ;  /* 0x0000006205627220 */ /* 0x000fe20000410000 */
[----:B------:R-:W-:Y:S01]  /*1ea90*/  F2FP.PACK_AB R74, R75, R74 ;  /* 0x0000004a4b4a723e */ /* 0x000fe200000000ff */
[C---:B------:R-:W-:Y:S01]  /*1eaa0*/  FMUL.FTZ R103, R5.reuse, R103 ;  /* 0x0000006705677220 */ /* 0x040fe20000410000 */
[----:B------:R-:W-:Y:S01]  /*1eab0*/  SEL R8, R8, 0xffffffe0, !P1 ;  /* 0xffffffe008087807 */ /* 0x000fe20004800000 */
        /* <DEDUP_REMOVED lines=22> */
[----:B------:R-:W-:-:S02]  /*1ec20*/  FMUL.FTZ R119, R5, R119 ;  /* 0x0000007705777220 */ /* 0x000fc40000410000 */
[----:B------:R-:W-:Y:S01]  /*1ec30*/  FMUL.FTZ R118, R5, R118 ;  /* 0x0000007605767220 */ /* 0x000fe20000410000 */
[----:B------:R-:W-:Y:S02]  /*1ec40*/  LEA.HI R5, R7, R4, RZ, 0x5 ;  /* 0x0000000407057211 */ /* 0x000fe400078f28ff */
[----:B------:R-:W-:Y:S02]  /*1ec50*/  F2FP.PACK_AB R122, R123, R122 ;  /* 0x0000007a7b7a723e */ /* 0x000fe400000000ff */
[----:B------:R-:W-:Y:S02]  /*1ec60*/  SHF.R.S32.HI R6, RZ, 0x5, R5 ;  /* 0x00000005ff067819 */ /* 0x000fe40000011405 */
[----:B------:R-:W-:Y:S02]  /*1ec70*/  F2FP.PACK_AB R118, R119, R118 ;  /* 0x000000767776723e */ /* 0x000fe400000000ff */
[----:B------:R-:W-:-:S04]  /*1ec80*/  LEA R9, R6, R9, 0x9 ;  /* 0x0000000906097211 */ /* 0x000fc800078e48ff */
[----:B------:R-:W-:Y:S02]  /*1ec90*/  LEA R9, R9, R10, 0x1 ;  /* 0x0000000a09097211 */ /* 0x000fe400078e08ff */
[----:B------:R-:W-:Y:S02]  /*1eca0*/  MOV R10, 0x40 ;  /* 0x00000040000a7802 */ /* 0x000fe40000000f00 */
[----:B------:R-:W-:Y:S02]  /*1ecb0*/  SHF.L.U32 R9, R9, 0x1, RZ ;  /* 0x0000000109097819 */ /* 0x000fe400000006ff */
[----:B------:R-:W-:Y:S02]  /*1ecc0*/  SEL R10, R10, 0xffffffc0, !P2 ;  /* 0xffffffc00a0a7807 */ /* 0x000fe40005000000 */
[C---:B------:R-:W-:Y:S01]  /*1ecd0*/  IADD3 R11, R9.reuse, -0x10, RZ ;  /* 0xfffffff0090b7810 */ /* 0x040fe20007ffe0ff */
[----:B------:R-:W-:Y:S01]  /*1ece0*/  STS [R9], R128 ;  /* 0x0000008009007388 */ /* 0x000fe20000000800 */
[----:B------:R-:W-:-:S02]  /*1ecf0*/  @P0 IADD3 R11, R9, 0x10, RZ ;  /* 0x00000010090b0810 */ /* 0x000fc40007ffe0ff */
[C---:B------:R-:W-:Y:S01]  /*1ed00*/  IADD3 R13, R9.reuse, R8, RZ ;  /* 0x00000008090d7210 */ /* 0x040fe20007ffe0ff */
[----:B------:R-:W-:Y:S01]  /*1ed10*/  STS [R9+0x400], R130 ;  /* 0x0004008209007388 */ /* 0x000fe20000000800 */
[-C--:B------:R-:W-:Y:S02]  /*1ed20*/  IADD3 R15, R8, R11.reuse, RZ ;  /* 0x0000000b080f7210 */ /* 0x080fe40007ffe0ff */
[-C--:B------:R-:W-:Y:S01]  /*1ed30*/  IADD3 R17, R9, R10.reuse, RZ ;  /* 0x0000000a09117210 */ /* 0x080fe20007ffe0ff */
[----:B------:R-:W-:Y:S01]  /*1ed40*/  STS [R11], R36 ;  /* 0x000000240b007388 */ /* 0x000fe20000000800 */
[----:B------:R-:W-:Y:S01]  /*1ed50*/  IADD3 R19, R10, R11, RZ ;  /* 0x0000000b0a137210 */ /* 0x000fe20007ffe0ff */
[----:B------:R1:W2:Y:S01]  /*1ed60*/  @P4 MUFU.LG2 R8, R2 ;  /* 0x0000000200084308 */ /* 0x0002a20000000c00 */
[-C--:B------:R-:W-:Y:S01]  /*1ed70*/  IADD3 R21, R13, R10.reuse, RZ ;  /* 0x0000000a0d157210 */ /* 0x080fe20007ffe0ff */
[----:B------:R-:W-:Y:S01]  /*1ed80*/  STS [R11+0x400], R38 ;  /* 0x000400260b007388 */ /* 0x000fe20000000800 */
[----:B------:R-:W-:-:S02]  /*1ed90*/  IADD3 R23, R15, R10, RZ ;  /* 0x0000000a0f177210 */ /* 0x000fc40007ffe0ff */
[----:B------:R-:W-:Y:S01]  /*1eda0*/  ISETP.NE.AND P0, PT, RZ, UR4, PT ;  /* 0x00000004ff007c0c */ /* 0x000fe2000bf05270 */
[----:B------:R-:W-:Y:S04]  /*1edb0*/  STS [R13], R40 ;  /* 0x000000280d007388 */ /* 0x000fe80000000800 */
[----:B------:R-:W-:Y:S04]  /*1edc0*/  STS [R13+0x400], R42 ;  /* 0x0004002a0d007388 */ /* 0x000fe80000000800 */
[----:B------:R-:W-:Y:S01]  /*1edd0*/  STS [R15], R44 ;  /* 0x0000002c0f007388 */ /* 0x000fe20000000800 */
[----:B-1----:R-:W-:-:S03]  /*1ede0*/  MOV R2, 0x7f800000 ;  /* 0x7f80000000027802 */ /* 0x002fc60000000f00 */
[----:B------:R-:W-:Y:S04]  /*1edf0*/  STS [R15+0x400], R46 ;  /* 0x0004002e0f007388 */ /* 0x000fe80000000800 */
[----:B------:R-:W-:Y:S04]  /*1ee00*/  STS [R17], R48 ;  /* 0x0000003011007388 */ /* 0x000fe80000000800 */
[----:B------:R-:W-:Y:S04]  /*1ee10*/  STS [R17+0x400], R50 ;  /* 0x0004003211007388 */ /* 0x000fe80000000800 */
[----:B------:R-:W-:Y:S04]  /*1ee20*/  STS [R19], R52 ;  /* 0x0000003413007388 */ /* 0x000fe80000000800 */
[----:B------:R-:W-:Y:S04]  /*1ee30*/  STS [R19+0x400], R54 ;  /* 0x0004003613007388 */ /* 0x000fe80000000800 */
[----:B------:R1:W-:Y:S04]  /*1ee40*/  STS [R21], R56 ;  /* 0x0000003815007388 */ /* 0x0003e80000000800 */
[----:B------:R-:W-:Y:S04]  /*1ee50*/  STS [R21+0x400], R58 ;  /* 0x0004003a15007388 */ /* 0x000fe80000000800 */
[----:B------:R-:W-:Y:S04]  /*1ee60*/  STS [R23], R60 ;  /* 0x0000003c17007388 */ /* 0x000fe80000000800 */
[----:B------:R-:W-:Y:S04]  /*1ee70*/  STS [R23+0x400], R62 ;  /* 0x0004003e17007388 */ /* 0x000fe80000000800 */
[----:B------:R-:W-:Y:S04]  /*1ee80*/  STS [R9+0x2000], R64 ;  /* 0x0020004009007388 */ /* 0x000fe80000000800 */
[----:B------:R-:W-:Y:S04]  /*1ee90*/  STS [R9+0x2400], R66 ;  /* 0x0024004209007388 */ /* 0x000fe80000000800 */
[----:B------:R-:W-:Y:S01]  /*1eea0*/  STS [R11+0x2000], R68 ;  /* 0x002000440b007388 */ /* 0x000fe20000000800 */
[----:B-1----:R-:W-:-:S03]  /*1eeb0*/  MOV R56, 0x7f800000 ;  /* 0x7f80000000387802 */ /* 0x002fc60000000f00 */
        /* <DEDUP_REMOVED lines=21> */
[----:B--2---:R-:W-:-:S02]  /*1f010*/  @P4 FMUL.FTZ R9, R8, 0.69314718246459960938 ;  /* 0x3f31721808094820 */ /* 0x004fc40000410000 */
[----:B------:R-:W-:Y:S01]  /*1f020*/  @P3 FMUL.FTZ R8, R0, 0.69314718246459960938 ;  /* 0x3f31721800083820 */ /* 0x000fe20000410000 */
[----:B------:R1:W-:Y:S01]  /*1f030*/  STS [R17+0x4000], R108 ;  /* 0x0040006c11007388 */ /* 0x0003e20000000800 */
[----:B------:R-:W-:Y:S02]  /*1f040*/  @P4 FFMA.FTZ R2, R132, c[0x0][0x238], R9 ;  /* 0x00008e0084024a23 */ /* 0x000fe40000010009 */
[----:B------:R-:W-:Y:S01]  /*1f050*/  @P3 FFMA.FTZ R56, R3, c[0x0][0x238], R8 ;  /* 0x00008e0003383a23 */ /* 0x000fe20000010008 */
[----:B------:R1:W-:Y:S04]  /*1f060*/  STS [R17+0x4400], R110 ;  /* 0x0044006e11007388 */ /* 0x0003e80000000800 */
[----:B------:R1:W-:Y:S04]  /*1f070*/  STS [R19+0x4000], R112 ;  /* 0x0040007013007388 */ /* 0x0003e80000000800 */
[----:B------:R1:W-:Y:S04]  /*1f080*/  STS [R19+0x4400], R114 ;  /* 0x0044007213007388 */ /* 0x0003e80000000800 */
[----:B------:R1:W-:Y:S04]  /*1f090*/  STS [R21+0x4000], R120 ;  /* 0x0040007815007388 */ /* 0x0003e80000000800 */
[----:B------:R1:W-:Y:S04]  /*1f0a0*/  STS [R21+0x4400], R122 ;  /* 0x0044007a15007388 */ /* 0x0003e80000000800 */
[----:B------:R1:W-:Y:S04]  /*1f0b0*/  STS [R23+0x4000], R116 ;  /* 0x0040007417007388 */ /* 0x0003e80000000800 */
[----:B------:R1:W-:Y:S01]  /*1f0c0*/  STS [R23+0x4400], R118 ;  /* 0x0044007617007388 */ /* 0x0003e20000000800 */
[----:B------:R-:W-:Y:S05]  /*1f0d0*/  @!P0 BRA `(.L_x_1051) ;  /* 0x0000007000008947 */ /* 0x000fea0003800000 */
[----:B------:R-:W2:Y:S01]  /*1f0e0*/  S2R R3, SR_CTAID.Y ;  /* 0x0000000000037919 */ /* 0x000ea20000002600 */
[----:B------:R-:W-:-:S03]  /*1f0f0*/  ISETP.NE.AND P0, PT, R204, -0x1, PT ;  /* 0xffffffffcc00780c */ /* 0x000fc60003f05270 */
[----:B------:R-:W3:Y:S01]  /*1f100*/  S2R R58, SR_CTAID.Z ;  /* 0x00000000003a7919 */ /* 0x000ee20000002700 */
[----:B--2---:R-:W-:-:S05]  /*1f110*/  IMAD R57, R3, c[0x0][0x214], RZ ;  /* 0x0000850003397a24 */ /* 0x004fca00078e02ff */
[----:B------:R-:W-:-:S05]  /*1f120*/  SEL R57, R57, R204, !P0 ;  /* 0x000000cc39397207 */ /* 0x000fca0004000000 */
[----:B---3--:R-:W-:Y:S01]  /*1f130*/  IMAD R57, R58, c[0x0][0x234], R57 ;  /* 0x00008d003a397a24 */ /* 0x008fe200078e0239 */
[----:B------:R-:W-:Y:S05]  /*1f140*/  BRA `(.L_x_1052) ;  /* 0x0000004000007947 */ /* 0x000fea0003800000 */
.L_x_1051:
[----:B------:R-:W2:Y:S04]  /*1f150*/  S2R R58, SR_CTAID.Z ;  /* 0x00000000003a7919 */ /* 0x000ea80000002700 */
[----:B------:R-:W2:Y:S02]  /*1f160*/  S2R R3, SR_CTAID.Y ;  /* 0x0000000000037919 */ /* 0x000ea40000002600 */
[----:B--2---:R-:W-:-:S04]  /*1f170*/  IMAD R57, R3, c[0x0][0x1c0], R58 ;  /* 0x0000700003397a24 */ /* 0x004fc800078e023a */
[----:B------:R-:W-:Y:S02]  /*1f180*/  IMAD R57, R57, c[0x0][0x214], RZ ;  /* 0x0000850039397a24 */ /* 0x000fe400078e02ff */
.L_x_1052:
[----:B------:R-:W-:Y:S01]  /*1f190*/  BAR.SYNC.DEFER_BLOCKING 0x0 ;  /* 0x0000000000007b1d */ /* 0x000fe20000010000 */
[----:B------:R-:W-:Y:S01]  /*1f1a0*/  LOP3.LUT R5, R5, 0xffffffe0, RZ, 0xc0, !PT ;  /* 0xffffffe005057812 */ /* 0x000fe200078ec0ff */
[----:B------:R-:W-:Y:S01]  /*1f1b0*/  IMAD.WIDE.U32 R64, R3, c[0x0][0x1e0], RZ ;  /* 0x0000780003407a25 */ /* 0x000fe200078e00ff */
[----:B------:R-:W-:Y:S02]  /*1f1c0*/  SHF.R.S32.HI R63, RZ, 0x1f, R6 ;  /* 0x0000001fff3f7819 */ /* 0x000fe40000011406 */
[----:B------:R-:W-:Y:S01]  /*1f1d0*/  ISETP.NE.AND P0, PT, R204, -0x1, PT ;  /* 0xffffffffcc00780c */ /* 0x000fe20003f05270 */
[----:B------:R-:W2:Y:S01]  /*1f1e0*/  S2R R0, SR_TID.X ;  /* 0x0000000000007919 */ /* 0x000ea20000002100 */
[----:B------:R-:W-:Y:S01]  /*1f1f0*/  IMAD.IADD R5, R4, 0x1, -R5 ;  /* 0x0000000104057824 */ /* 0x000fe200078e0a05 */
[----:B------:R-:W-:Y:S01]  /*1f200*/  LEA.HI R63, R63, R6, RZ, 0x2 ;  /* 0x000000063f3f7211 */ /* 0x000fe200078f10ff */
[----:B------:R-:W-:Y:S01]  /*1f210*/  ULDC.64 UR4, c[0x0][0x118] ;  /* 0x0000460000047ab9 */ /* 0x000fe20000000a00 */
[----:B------:R-:W-:Y:S02]  /*1f220*/  BSSY B0, `(.L_x_1053) ;  /* 0x000002d000007945 */ /* 0x000fe40003800000 */
[----:B------:R-:W-:-:S02]  /*1f230*/  LOP3.LUT P1, RZ, R5, 0x3, RZ, 0xc0, !PT ;  /* 0x0000000305ff7812 */ /* 0x000fc4000782c0ff */
[----:B------:R-:W-:-:S05]  /*1f240*/  LOP3.LUT R63, R63, 0xffffffc, RZ, 0xc0, !PT ;  /* 0x0ffffffc3f3f7812 */ /* 0x000fca00078ec0ff */
[----:B------:R-:W-:Y:S01]  /*1f250*/  IMAD.IADD R63, R6, 0x1, -R63 ;  /* 0x00000001063f7824 */ /* 0x000fe200078e0a3f */
[----:B------:R3:W4:Y:S04]  /*1f260*/  LDS.128 R48, [R205] ;  /* 0x00000000cd307984 */ /* 0x0007280000000c00 */
[----:B------:R3:W1:Y:S01]  /*1f270*/  LDS.128 R44, [R205+0x800] ;  /* 0x00080000cd2c7984 */ /* 0x0006620000000c00 */
[----:B--2---:R-:W-:-:S03]  /*1f280*/  SHF.R.S32.HI R59, RZ, 0x1f, R0 ;  /* 0x0000001fff3b7819 */ /* 0x004fc60000011400 */
[----:B------:R3:W2:Y:S01]  /*1f290*/  LDS.128 R40, [R205+0x1000] ;  /* 0x00100000cd287984 */ /* 0x0006a20000000c00 */
[----:B------:R-:W-:-:S03]  /*1f2a0*/  LEA.HI R61, R59, R0, RZ, 0x5 ;  /* 0x000000003b3d7211 */ /* 0x000fc600078f28ff */
[----:B------:R3:W1:Y:S01]  /*1f2b0*/  LDS.128 R36, [R205+0x1800] ;  /* 0x00180000cd247984 */ /* 0x0006620000000c00 */
[----:B------:R-:W-:-:S03]  /*1f2c0*/  LOP3.LUT R61, R61, 0xffffffe0, RZ, 0xc0, !PT ;  /* 0xffffffe03d3d7812 */ /* 0x000fc600078ec0ff */
[----:B------:R3:W1:Y:S02]  /*1f2d0*/  LDS.128 R32, [R205+0x2000] ;  /* 0x00200000cd207984 */ /* 0x0006640000000c00 */
[----:B------:R-:W-:Y:S02]  /*1f2e0*/  IMAD.IADD R60, R0, 0x1, -R61 ;  /* 0x00000001003c7824 */ /* 0x000fe400078e0a3d */
[----:B------:R3:W1:Y:S01]  /*1f2f0*/  LDS.128 R28, [R205+0x2800] ;  /* 0x00280000cd1c7984 */ /* 0x0006620000000c00 */
[----:B------:R-:W-:-:S03]  /*1f300*/  SHF.R.S32.HI R61, RZ, 0x1f, R3 ;  /* 0x0000001fff3d7819 */ /* 0x000fc60000011403 */
[----:B------:R3:W1:Y:S01]  /*1f310*/  LDS.128 R24, [R205+0x3000] ;  /* 0x00300000cd187984 */ /* 0x0006620000000c00 */
[----:B------:R-:W-:Y:S01]  /*1f320*/  SHF.R.S32.HI R5, RZ, 0x1f, R60 ;  /* 0x0000001fff057819 */ /* 0x000fe2000001143c */
[----:B------:R-:W-:Y:S02]  /*1f330*/  IMAD R62, R61, c[0x0][0x1e0], RZ ;  /* 0x000078003d3e7a24 */ /* 0x000fe400078e02ff */
[----:B-1----:R3:W1:Y:S01]  /*1f340*/  LDS.128 R20, [R205+0x3800] ;  /* 0x00380000cd147984 */ /* 0x0026620000000c00 */
[----:B------:R-:W-:Y:S01]  /*1f350*/  LEA.HI R5, R5, R60, RZ, 0x2 ;  /* 0x0000003c05057211 */ /* 0x000fe200078f10ff */
[----:B------:R-:W-:Y:S02]  /*1f360*/  IMAD.WIDE.U32 R60, R204, c[0x0][0x1e8], RZ ;  /* 0x00007a00cc3c7a25 */ /* 0x000fe400078e00ff */
[----:B------:R3:W1:Y:S01]  /*1f370*/  LDS.128 R16, [R205+0x4000] ;  /* 0x00400000cd107984 */ /* 0x0006620000000c00 */
[----:B------:R-:W-:Y:S01]  /*1f380*/  SHF.R.S32.HI R6, RZ, 0x2, R5 ;  /* 0x00000002ff067819 */ /* 0x000fe20000011405 */
[----:B------:R-:W-:Y:S01]  /*1f390*/  IMAD R62, R3, c[0x0][0x1e4], R62 ;  /* 0x00007900033e7a24 */ /* 0x000fe200078e023e */
[----:B------:R-:W-:Y:S01]  /*1f3a0*/  SEL R3, R64, R60, !P0 ;  /* 0x0000003c40037207 */ /* 0x000fe20004000000 */
[----:B------:R3:W1:Y:S01]  /*1f3b0*/  LDS.128 R12, [R205+0x4800] ;  /* 0x00480000cd0c7984 */ /* 0x0006620000000c00 */
[----:B------:R-:W-:-:S02]  /*1f3c0*/  IMAD R204, R204, c[0x0][0x1ec], R61 ;  /* 0x00007b00cccc7a24 */ /* 0x000fc400078e023d */
[----:B------:R-:W-:Y:S01]  /*1f3d0*/  @!P0 IMAD.IADD R204, R65, 0x1, R62 ;  /* 0x0000000141cc8824 */ /* 0x000fe200078e023e */
[----:B------:R3:W1:Y:S01]  /*1f3e0*/  LDS.128 R8, [R205+0x5000] ;  /* 0x00500000cd087984 */ /* 0x0006620000000c00 */
[----:B------:R-:W-:-:S03]  /*1f3f0*/  IMAD R5, R63, 0x10, R6 ;  /* 0x000000103f057824 */ /* 0x000fc600078e0206 */
[----:B------:R3:W1:Y:S01]  /*1f400*/  LDS.128 R52, [R205+0x5800] ;  /* 0x00580000cd347984 */ /* 0x0006620000000c00 */
[----:B------:R-:W-:Y:S05]  /*1f410*/  @P1 BRA `(.L_x_1054) ;  /* 0x000000d000001947 */ /* 0x000fea0003800000 */
[----:B----4-:R-:W4:Y:S01]  /*1f420*/  S2R R6, SR_CTAID.X ;  /* 0x0000000000067919 */ /* 0x010f220000002500 */
[----:B------:R-:W-:Y:S01]  /*1f430*/  IADD3 R61, R5, 0x8, RZ ;  /* 0x00000008053d7810 */ /* 0x000fe20007ffe0ff */
[C---:B----4-:R-:W-:Y:S02]  /*1f440*/  IMAD R62, R6.reuse, 0x40, R57 ;  /* 0x00000040063e7824 */ /* 0x050fe400078e0239 */
[----:B------:R-:W-:-:S03]  /*1f450*/  IMAD R6, R6, -0x40, R203 ;  /* 0xffffffc006067824 */ /* 0x000fc600078e02cb */
[----:B------:R-:W-:Y:S02]  /*1f460*/  SHF.R.S32.HI R60, RZ, 0x1f, R62 ;  /* 0x0000001fff3c7819 */ /* 0x000fe4000001143e */
[C---:B------:R-:W-:Y:S02]  /*1f470*/  IADD3 R57, P0, R5.reuse, R62, RZ ;  /* 0x0000003e05397210 */ /* 0x040fe40007f1e0ff */
[-C--:B------:R-:W-:Y:S02]  /*1f480*/  ISETP.GE.AND P2, PT, R5, R6.reuse, PT ;  /* 0x000000060500720c */ /* 0x080fe40003f46270 */
[----:B------:R-:W-:Y:S02]  /*1f490*/  ISETP.GE.AND P1, PT, R61, R6, PT ;  /* 0x000000063d00720c */ /* 0x000fe40003f26270 */
[----:B------:R-:W-:Y:S02]  /*1f4a0*/  LEA.HI.X.SX32 R60, R5, R60, 0x1, P0 ;  /* 0x0000003c053c7211 */ /* 0x000fe400000f0eff */
[----:B------:R-:W-:-:S04]  /*1f4b0*/  LEA R62, P0, R57, c[0x0][0x200], 0x2 ;  /* 0x00008000393e7a11 */ /* 0x000fc800078010ff */
[----:B------:R-:W-:-:S05]  /*1f4c0*/  LEA.HI.X R63, R57, c[0x0][0x204], R60, 0x2, P0 ;  /* 0x00008100393f7a11 */ /* 0x000fca00000f143c */
[----:B------:R4:W-:Y:S04]  /*1f4d0*/  @!P2 STG.E [R62.64], R2 ;  /* 0x000000023e00a986 */ /* 0x0009e8000c101904 */
[----:B------:R4:W-:Y:S02]  /*1f4e0*/  @!P1 STG.E [R62.64+0x20], R56 ;  /* 0x000020383e009986 */ /* 0x0009e4000c101904 */
.L_x_1054:
[----:B----4-:R-:W-:Y:S05]  /*1f4f0*/  BSYNC B0 ;  /* 0x0000000000007941 */ /* 0x010fea0003800000 */
.L_x_1053:
[----:B------:R-:W4:Y:S01]  /*1f500*/  S2R R2, SR_CTAID.X ;  /* 0x0000000000027919 */ /* 0x000f220000002500 */
[----:B------:R-:W-:Y:S01]  /*1f510*/  LEA.HI R5, R7, R4, RZ, 0x3 ;  /* 0x0000000407057211 */ /* 0x000fe200078f18ff */
[----:B------:R-:W-:Y:S01]  /*1f520*/  BSSY B0, `(.L_x_1055) ;  /* 0x0000029000007945 */ /* 0x000fe20003800000 */
[----:B------:R-:W-:Y:S02]  /*1f530*/  LEA.HI R59, R59, R0, RZ, 0x3 ;  /* 0x000000003b3b7211 */ /* 0x000fe400078f18ff */
[----:B------:R-:W-:-:S05]  /*1f540*/  LOP3.LUT R5, R5, 0xfffffff8, RZ, 0xc0, !PT ;  /* 0xfffffff805057812 */ /* 0x000fca00078ec0ff */
[----:B------:R-:W-:Y:S01]  /*1f550*/  IMAD.IADD R4, R4, 0x1, -R5 ;  /* 0x0000000104047824 */ /* 0x000fe200078e0a05 */
[----:B------:R-:W-:Y:S02]  /*1f560*/  LOP3.LUT R5, R59, 0xfffffff8, RZ, 0xc0, !PT ;  /* 0xfffffff83b057812 */ /* 0x000fe400078ec0ff */
[----:B------:R-:W-:Y:S01]  /*1f570*/  SHF.R.S32.HI R59, RZ, 0x3, R59 ;  /* 0x00000003ff3b7819 */ /* 0x000fe2000001143b */
[----:B------:R-:W-:Y:S01]  /*1f580*/  IMAD.SHL.U32 R56, R4, 0x8, RZ ;  /* 0x0000000804387824 */ /* 0x000fe200078e00ff */
[----:B------:R-:W-:Y:S01]  /*1f590*/  SHF.R.S32.HI R4, RZ, 0x1f, R58 ;  /* 0x0000001fff047819 */ /* 0x000fe2000001143a */
[----:B------:R-:W-:-:S03]  /*1f5a0*/  IMAD.IADD R5, R0, 0x1, -R5 ;  /* 0x0000000100057824 */ /* 0x000fc600078e0a05 */
[----:B------:R-:W-:Y:S01]  /*1f5b0*/  SHF.R.S32.HI R57, RZ, 0x1f, R56 ;  /* 0x0000001fff397819 */ /* 0x000fe20000011438 */
[----:B------:R-:W-:Y:S02]  /*1f5c0*/  IMAD.SHL.U32 R5, R5, 0x8, RZ ;  /* 0x0000000805057824 */ /* 0x000fe400078e00ff */
[----:B----4-:R-:W-:-:S03]  /*1f5d0*/  IMAD.SHL.U32 R2, R2, 0x40, RZ ;  /* 0x0000004002027824 */ /* 0x010fc600078e00ff */
[C---:B------:R-:W-:Y:S02]  /*1f5e0*/  IADD3 R0, R5.reuse, 0x80, RZ ;  /* 0x0000008005007810 */ /* 0x040fe40007ffe0ff */
[----:B------:R-:W-:Y:S01]  /*1f5f0*/  IADD3 R5, R5, 0x40, RZ ;  /* 0x0000004005057810 */ /* 0x000fe20007ffe0ff */
[----:B------:R-:W-:Y:S01]  /*1f600*/  IMAD.WIDE.U32 R60, R2, c[0x0][0x1e8], R56 ;  /* 0x00007a00023c7a25 */ /* 0x000fe200078e0038 */
[----:B------:R-:W-:-:S04]  /*1f610*/  SHF.R.S32.HI R7, RZ, 0x1f, R2 ;  /* 0x0000001fff077819 */ /* 0x000fc80000011402 */
[----:B------:R-:W-:Y:S01]  /*1f620*/  IADD3 R60, P0, R3, R60, RZ ;  /* 0x0000003c033c7210 */ /* 0x000fe20007f1e0ff */
[----:B------:R-:W-:Y:S02]  /*1f630*/  IMAD R7, R7, c[0x0][0x1e8], RZ ;  /* 0x00007a0007077a24 */ /* 0x000fe400078e02ff */
[----:B------:R-:W-:Y:S01]  /*1f640*/  IMAD R3, R4, c[0x0][0x1f0], RZ ;  /* 0x00007c0004037a24 */ /* 0x000fe200078e02ff */
[----:B------:R-:W-:Y:S01]  /*1f650*/  SHF.R.S32.HI R4, RZ, 0x1f, R59 ;  /* 0x0000001fff047819 */ /* 0x000fe2000001143b */
[----:B------:R-:W-:Y:S02]  /*1f660*/  IMAD R7, R2, c[0x0][0x1ec], R7 ;  /* 0x00007b0002077a24 */ /* 0x000fe400078e0207 */
[----:B------:R-:W-:Y:S02]  /*1f670*/  IMAD.IADD R2, R203, 0x1, -R2 ;  /* 0x00000001cb027824 */ /* 0x000fe400078e0a02 */
[----:B------:R-:W-:Y:S01]  /*1f680*/  IMAD R3, R58, c[0x0][0x1f4], R3 ;  /* 0x00007d003a037a24 */ /* 0x000fe200078e0203 */
[----:B------:R-:W-:-:S02]  /*1f690*/  IADD3.X R61, R204, R61, R7, P0, !PT ;  /* 0x0000003dcc3d7210 */ /* 0x000fc400007fe407 */
[----:B------:R-:W-:-:S03]  /*1f6a0*/  ISETP.GE.AND P0, PT, R59, R2, PT ;  /* 0x000000023b00720c */ /* 0x000fc60003f06270 */
[----:B------:R-:W-:-:S04]  /*1f6b0*/  IMAD.WIDE.U32 R60, R58, c[0x0][0x1f0], R60 ;  /* 0x00007c003a3c7a25 */ /* 0x000fc800078e003c */
        /* <DEDUP_REMOVED lines=12> */
[----:B------:R4:W-:Y:S04]  /*1f780*/  @!P2 STG.E.128 [R6.64], R48 ;  /* 0x000000300600a986 */ /* 0x0009e8000c101d04 */
[----:B------:R4:W-:Y:S04]  /*1f790*/  @!P1 STG.E.128 [R6.64+0x80], R32 ;  /* 0x0000802006009986 */ /* 0x0009e8000c101d04 */
[----:B-1----:R4:W-:Y:S02]  /*1f7a0*/  @!P0 STG.E.128 [R6.64+0x100], R16 ;  /* 0x0001001006008986 */ /* 0x0029e4000c101d04 */
.L_x_1056:
[----:B------:R-:W-:Y:S05]  /*1f7b0*/  BSYNC B0 ;  /* 0x0000000000007941 */ /* 0x000fea0003800000 */
.L_x_1055:
[----:B------:R-:W-:Y:S01]  /*1f7c0*/  IADD3 R3, R59, 0x10, RZ ;  /* 0x000000103b037810 */ /* 0x000fe20007ffe0ff */
[----:B------:R-:W-:Y:S03]  /*1f7d0*/  BSSY B0, `(.L_x_1057) ;  /* 0x0000013000007945 */ /* 0x000fe60003800000 */
[----:B------:R-:W-:-:S13]  /*1f7e0*/  ISETP.GE.AND P0, PT, R3, R2, PT ;  /* 0x000000020300720c */ /* 0x000fda0003f06270 */
[----:B------:R-:W-:Y:S05]  /*1f7f0*/  @P0 BRA `(.L_x_1058) ;  /* 0x0000010000000947 */ /* 0x000fea0003800000 */
[----:B----4-:R-:W-:Y:S01]  /*1f800*/  IADD3 R6, P0, R59, 0x10, RZ ;  /* 0x000000103b067810 */ /* 0x010fe20007f1e0ff */
[----:B-1----:R-:W-:Y:S01]  /*1f810*/  IMAD.MOV.U32 R16, RZ, RZ, R60 ;  /* 0x000000ffff107224 */ /* 0x002fe200078e003c */
[----:B------:R-:W-:Y:S02]  /*1f820*/  MOV R17, R63 ;  /* 0x0000003f00117202 */ /* 0x000fe40000000f00 */
[----:B------:R-:W-:Y:S01]  /*1f830*/  ISETP.GE.AND P2, PT, R56, c[0x0][0x220], PT ;  /* 0x0000880038007a0c */ /* 0x000fe20003f46270 */
[----:B------:R-:W-:Y:S01]  /*1f840*/  IMAD.X R3, RZ, RZ, R4, P0 ;  /* 0x000000ffff037224 */ /* 0x000fe200000e0604 */
[----:B------:R-:W-:Y:S01]  /*1f850*/  ISETP.GE.AND P1, PT, R5, c[0x0][0x220], PT ;  /* 0x0000880005007a0c */ /* 0x000fe20003f26270 */
[----:B------:R-:W-:Y:S01]  /*1f860*/  IMAD.WIDE.U32 R16, R6, c[0x0][0x1e8], R16 ;  /* 0x00007a0006107a25 */ /* 0x000fe200078e0010 */
[----:B------:R-:W-:-:S03]  /*1f870*/  ISETP.GE.AND P0, PT, R0, c[0x0][0x220], PT ;  /* 0x0000880000007a0c */ /* 0x000fc60003f06270 */
[----:B------:R-:W-:-:S04]  /*1f880*/  IMAD R3, R3, c[0x0][0x1e8], RZ ;  /* 0x00007a0003037a24 */ /* 0x000fc800078e02ff */
[----:B------:R-:W-:Y:S01]  /*1f890*/  IMAD R3, R6, c[0x0][0x1ec], R3 ;  /* 0x00007b0006037a24 */ /* 0x000fe200078e0203 */
[----:B------:R-:W-:-:S03]  /*1f8a0*/  LEA R6, P3, R16, c[0x0][0x1d0], 0x1 ;  /* 0x0000740010067a11 */ /* 0x000fc600078608ff */
[----:B------:R-:W-:-:S05]  /*1f8b0*/  IMAD.IADD R3, R3, 0x1, R17 ;  /* 0x0000000103037824 */ /* 0x000fca00078e0211 */
[----:B------:R-:W-:-:S05]  /*1f8c0*/  LEA.HI.X R7, R16, c[0x0][0x1d4], R3, 0x1, P3 ;  /* 0x0000750010077a11 */ /* 0x000fca00018f0c03 */
[----:B------:R1:W-:Y:S04]  /*1f8d0*/  @!P2 STG.E.128 [R6.64], R44 ;  /* 0x0000002c0600a986 */ /* 0x0003e8000c101d04 */
[----:B------:R1:W-:Y:S04]  /*1f8e0*/  @!P1 STG.E.128 [R6.64+0x80], R28 ;  /* 0x0000801c06009986 */ /* 0x0003e8000c101d04 */
[----:B------:R1:W-:Y:S02]  /*1f8f0*/  @!P0 STG.E.128 [R6.64+0x100], R12 ;  /* 0x0001000c06008986 */ /* 0x0003e4000c101d04 */
.L_x_1058:
[----:B------:R-:W-:Y:S05]  /*1f900*/  BSYNC B0 ;  /* 0x0000000000007941 */ /* 0x000fea0003800000 */
.L_x_1057:
[----:B------:R-:W-:Y:S01]  /*1f910*/  IADD3 R3, R59, 0x20, RZ ;  /* 0x000000203b037810 */ /* 0x000fe20007ffe0ff */
[----:B------:R-:W-:Y:S03]  /*1f920*/  BSSY B0, `(.L_x_1059) ;  /* 0x0000013000007945 */ /* 0x000fe60003800000 */
[----:B------:R-:W-:-:S13]  /*1f930*/  ISETP.GE.AND P0, PT, R3, R2, PT ;  /* 0x000000020300720c */ /* 0x000fda0003f06270 */
[----:B------:R-:W-:Y:S05]  /*1f940*/  @P0 BRA `(.L_x_1060) ;  /* 0x0000010000000947 */ /* 0x000fea0003800000 */
[----:B-1--4-:R-:W-:Y:S01]  /*1f950*/  IADD3 R6, P0, R59, 0x20, RZ ;  /* 0x000000203b067810 */ /* 0x012fe20007f1e0ff */
[----:B------:R-:W-:Y:S01]  /*1f960*/  IMAD.MOV.U32 R12, RZ, RZ, R60 ;  /* 0x000000ffff0c7224 */ /* 0x000fe200078e003c */
        /* <DEDUP_REMOVED lines=11> */
[----:B--2---:R1:W-:Y:S04]  /*1fa20*/  @!P2 STG.E.128 [R6.64], R40 ;  /* 0x000000280600a986 */ /* 0x0043e8000c101d04 */
[----:B------:R1:W-:Y:S04]  /*1fa30*/  @!P1 STG.E.128 [R6.64+0x80], R24 ;  /* 0x0000801806009986 */ /* 0x0003e8000c101d04 */
[----:B------:R1:W-:Y:S02]  /*1fa40*/  @!P0 STG.E.128 [R6.64+0x100], R8 ;  /* 0x0001000806008986 */ /* 0x0003e4000c101d04 */
.L_x_1060:
[----:B------:R-:W-:Y:S05]  /*1fa50*/  BSYNC B0 ;  /* 0x0000000000007941 */ /* 0x000fea0003800000 */
.L_x_1059:
[----:B------:R-:W-:-:S04]  /*1fa60*/  IADD3 R3, R59, 0x30, RZ ;  /* 0x000000303b037810 */ /* 0x000fc80007ffe0ff */
[----:B------:R-:W-:-:S13]  /*1fa70*/  ISETP.GE.AND P0, PT, R3, R2, PT ;  /* 0x000000020300720c */ /* 0x000fda0003f06270 */
[----:B------:R-:W-:Y:S05]  /*1fa80*/  @P0 EXIT ;  /* 0x000000000000094d */ /* 0x000fea0003800000 */
[----:B------:R-:W-:Y:S01]  /*1fa90*/  IADD3 R59, P0, R59, 0x30, RZ ;  /* 0x000000303b3b7810 */ /* 0x000fe20007f1e0ff */
[----:B-1--4-:R-:W-:Y:S01]  /*1faa0*/  IMAD.MOV.U32 R6, RZ, RZ, R60 ;  /* 0x000000ffff067224 */ /* 0x012fe200078e003c */
[----:B------:R-:W-:Y:S02]  /*1fab0*/  MOV R7, R63 ;  /* 0x0000003f00077202 */ /* 0x000fe40000000f00 */
        /* <DEDUP_REMOVED lines=9> */
[----:B------:R1:W-:Y:S01]  /*1fb50*/  @!P0 STG.E.128 [R4.64+0x80], R20 ;  /* 0x0000801404008986 */ /* 0x0003e2000c101d04 */
[----:B------:R-:W-:-:S03]  /*1fb60*/  ISETP.GE.AND P0, PT, R0, c[0x0][0x220], PT ;  /* 0x0000880000007a0c */ /* 0x000fc60003f06270 */
[----:B------:R1:W-:Y:S10]  /*1fb70*/  @!P1 STG.E.128 [R4.64], R36 ;  /* 0x0000002404009986 */ /* 0x0003f4000c101d04 */
[----:B------:R-:W-:Y:S05]  /*1fb80*/  @P0 EXIT ;  /* 0x000000000000094d */ /* 0x000fea0003800000 */
[----:B------:R-:W-:Y:S01]  /*1fb90*/  STG.E.128 [R4.64+0x100], R52 ;  /* 0x0001003404007986 */ /* 0x000fe2000c101d04 */
[----:B------:R-:W-:Y:S05]  /*1fba0*/  EXIT ;  /* 0x000000000000794d */ /* 0x000fea0003800000 */
.L_x_1061:
        /* <DEDUP_REMOVED lines=13> */
.L_x_4100:


//--------------------- .text._ZN5flash24flash_fwd_splitkv_kernelI23Flash_fwd_kernel_traitsILi192ELi64ELi64ELi4ELb0ELb0EN7cutlass6half_tE19Flash_kernel_traitsILi192ELi64ELi64ELi4ES3_EELb1ELb0ELb0ELb0ELb0ELb1ELb0ELb1EEEvNS_16Flash_fwd_paramsE --------------------------
	.section	.text._ZN5flash24flash_fwd_splitkv_kernelI23Flash_fwd_kernel_traitsILi192ELi64ELi64ELi4ELb0ELb0EN7cutlass6half_tE19Flash_kernel_traitsILi192ELi64ELi64ELi4ES3_EELb1ELb0ELb0ELb0ELb0ELb1ELb0ELb1EEEvNS_16Flash_fwd_paramsE,"ax",@progbits
	.sectioninfo	@"SHI_REGISTERS=243"
	.align	128
        .global         _ZN5flash24flash_fwd_splitkv_kernelI23Flash_fwd_kernel_traitsILi192ELi64ELi64ELi4ELb0ELb0EN7cutlass6half_tE19Flash_kernel_traitsILi192ELi64ELi64ELi4ES3_EELb1ELb0ELb0ELb0ELb0ELb1ELb0ELb1EEEvNS_16Flash_fwd_paramsE
        .type           _ZN5flash24flash_fwd_splitkv_kernelI23Flash_fwd_kernel_traitsILi192ELi64ELi64ELi4ELb0ELb0EN7cutlass6half_tE19Flash_kernel_traitsILi192ELi64ELi64ELi4ES3_EELb1ELb0ELb0ELb0ELb0ELb1ELb0ELb1EEEvNS_16Flash_fwd_paramsE,@function
        .size           _ZN5flash24flash_fwd_splitkv_kernelI23Flash_fwd_kernel_traitsILi192ELi64ELi64ELi4ELb0ELb0EN7cutlass6half_tE19Flash_kernel_traitsILi192ELi64ELi64ELi4ES3_EELb1ELb0ELb0ELb0ELb0ELb1ELb0ELb1EEEvNS_16Flash_fwd_paramsE,(.L_x_4101 - _ZN5flash24flash_fwd_splitkv_kernelI23Flash_fwd_kernel_traitsILi192ELi64ELi64ELi4ELb0ELb0EN7cutlass6half_tE19Flash_kernel_traitsILi192ELi64ELi64ELi4ES3_EELb1ELb0ELb0ELb0ELb0ELb1ELb0ELb1EEEvNS_16Flash_fwd_paramsE)
        .other          _ZN5flash24flash_fwd_splitkv_kernelI23Flash_fwd_kernel_traitsILi192ELi64ELi64ELi4ELb0ELb0EN7cutlass6half_tE19Flash_kernel_traitsILi192ELi64ELi64ELi4ES3_EELb1ELb0ELb0ELb0ELb0ELb1ELb0ELb1EEEvNS_16Flash_fwd_paramsE,@"STO_CUDA_ENTRY STV_DEFAULT"
_ZN5flash24flash_fwd_splitkv_kernelI23Flash_fwd_kernel_traitsILi192ELi64ELi64ELi4ELb0ELb0EN7cutlass6half_tE19Flash_kernel_traitsILi192ELi64ELi64ELi4ES3_EELb1ELb0ELb0ELb0ELb0ELb1ELb0ELb1EEEvNS_16Flash_fwd_paramsE:
.text._ZN5flash24flash_fwd_splitkv_kernelI23Flash_fwd_kernel_traitsILi192ELi64ELi64ELi4ELb0ELb0EN7cutlass6half_tE19Flash_kernel_traitsILi192ELi64ELi64ELi4ES3_EELb1ELb0ELb0ELb0ELb0ELb1ELb0ELb1EEEvNS_16Flash_fwd_paramsE:
        /* <DEDUP_REMOVED lines=36> */
.L_x_1062:
[----:B-1-34-:R-:W-:Y:S02]  /*0240*/  MOV R69, c[0x0][0x218] ;  /* 0x0000860000457a02 */ /* 0x01afe40000000f00 */
.L_x_1063:
        /* <DEDUP_REMOVED lines=81> */
.L_x_1066:
[----:B------:R-:W-:Y:S05]  /*0760*/  BSYNC B0 ;  /* 0x0000000000007941 */ /* 0x000fea0003800000 */
.L_x_1065:
        /* <DEDUP_REMOVED lines=20> */
.L_x_1068:
[----:B------:R-:W-:Y:S05]  /*08b0*/  BSYNC B0 ;  /* 0x0000000000007941 */ /* 0x000fea0003800000 */
.L_x_1067:
        /* <DEDUP_REMOVED lines=20> */
.L_x_1070:
[----:B------:R-:W-:Y:S05]  /*0a00*/  BSYNC B0 ;  /* 0x0000000000007941 */ /* 0x000fea0003800000 */
.L_x_1069:
        /* <DEDUP_REMOVED lines=19> */
.L_x_1072:
[----:B------:R-:W-:Y:S05]  /*0b40*/  BSYNC B0 ;  /* 0x0000000000007941 */ /* 0x000fea0003800000 */
.L_x_1071:
        /* <DEDUP_REMOVED lines=19> */
.L_x_1064:
        /* <DEDUP_REMOVED lines=90> */
.L_x_1073:
        /* <DEDUP_REMOVED lines=17> */
.L_x_1075:
        /* <DEDUP_REMOVED lines=52> */
.L_x_1074:
        /* <DEDUP_REMOVED lines=262> */
.L_x_1169:
        /* <DEDUP_REMOVED lines=18> */
.L_x_1078:
[----:B------:R-:W-:Y:S05]  /*27f0*/  BSYNC B0 ;  /* 0x0000000000007941 */ /* 0x000fea0003800000 */
.L_x_1077:
        /* <DEDUP_REMOVED lines=18> */
.L_x_1080:
[----:B------:R-:W-:Y:S05]  /*2920*/  BSYNC B0 ;  /* 0x0000000000007941 */ /* 0x000fea0003800000 */
.L_x_1079:
        /* <DEDUP_REMOVED lines=18> */
.L_x_1082:
[----:B------:R-:W-:Y:S05]  /*2a50*/  BSYNC B0 ;  /* 0x0000000000007941 */ /* 0x000fea0003800000 */
.L_x_1081:
        /* <DEDUP_REMOVED lines=18> */
.L_x_1084:
[----:B------:R-:W-:Y:S05]  /*2b80*/  BSYNC B0 ;  /* 0x0000000000007941 */ /* 0x000fea0003800000 */
.L_x_1083:
        /* <DEDUP_REMOVED lines=65> */
.L_x_1090:
[----:B------:R-:W-:Y:S05]  /*2fa0*/  BSYNC B0 ;  /* 0x0000000000007941 */ /* 0x000fea0003800000 */
.L_x_1089:
        /* <DEDUP_REMOVED lines=54> */
.L_x_1092:
[----:B------:R-:W-:Y:S05]  /*3310*/  BSYNC B0 ;  /* 0x0000000000007941 */ /* 0x000fea0003800000 */
.L_x_1091:
        /* <DEDUP_REMOVED lines=53> */
.L_x_1088:
[----:B------:R-:W-:Y:S05]  /*3670*/  BSYNC B1 ;  /* 0x0000000000017941 */ /* 0x000fea0003800000 */
.L_x_1087:
        /* <DEDUP_REMOVED lines=64> */
.L_x_1096:
[----:B------:R-:W-:Y:S05]  /*3a80*/  BSYNC B0 ;  /* 0x0000000000007941 */ /* 0x000fea0003800000 */
.L_x_1095:
        /* <DEDUP_REMOVED lines=57> */
.L_x_1098:
[----:B------:R-:W-:Y:S05]  /*3e20*/  BSYNC B0 ;  /* 0x0000000000007941 */ /* 0x000fea0003800000 */
.L_x_1097:
        /* <DEDUP_REMOVED lines=56> */
.L_x_1094:
[----:B------:R-:W-:Y:S05]  /*41b0*/  BSYNC B1 ;  /* 0x0000000000017941 */ /* 0x000fea0003800000 */
.L_x_1093:
        /* <DEDUP_REMOVED lines=64> */
.L_x_1102:
[----:B------:R-:W-:Y:S05]  /*45c0*/  BSYNC B0 ;  /* 0x0000000000007941 */ /* 0x000fea0003800000 */
.L_x_1101:
        /* <DEDUP_REMOVED lines=57> */
.L_x_1104:
[----:B------:R-:W-:Y:S05]  /*4960*/  BSYNC B0 ;  /* 0x0000000000007941 */ /* 0x000fea0003800000 */
.L_x_1103:
        /* <DEDUP_REMOVED lines=56> */
.L_x_1100:
[----:B------:R-:W-:Y:S05]  /*4cf0*/  BSYNC B1 ;  /* 0x0000000000017941 */ /* 0x000fea0003800000 */
.L_x_1099:
        /* <DEDUP_REMOVED lines=67> */
.L_x_1108:
[----:B------:R-:W-:Y:S05]  /*5130*/  BSYNC B0 ;  /* 0x0000000000007941 */ /* 0x000fea0003800000 */
.L_x_1107:
        /* <DEDUP_REMOVED lines=57> */
.L_x_1110:
[----:B------:R-:W-:Y:S05]  /*54d0*/  BSYNC B0 ;  /* 0x0000000000007941 */ /* 0x000fea0003800000 */
.L_x_1109:
        /* <DEDUP_REMOVED lines=56> */
.L_x_1106:
[----:B------:R-:W-:Y:S05]  /*5860*/  BSYNC B1 ;  /* 0x0000000000017941 */ /* 0x000fea0003800000 */
.L_x_1105:
        /* <DEDUP_REMOVED lines=8> */
.L_x_1086:
        /* <DEDUP_REMOVED lines=95> */
.L_x_1117:
[----:B------:R-:W-:Y:S05]  /*5ee0*/  BSYNC B0 ;  /* 0x0000000000007941 */ /* 0x000fea0003800000 */
.L_x_1116:
[----:B-----5:R2:W-:Y:S02]  /*5ef0*/  STG.E.128 [R106.64], R52 ;  /* 0x000000346a007986 */ /* 0x0205e4000c101d06 */
.L_x_1115:
[----:B------:R-:W-:Y:S05]  /*5f00*/  BSYNC B1 ;  /* 0x0000000000017941 */ /* 0x000fea0003800000 */
.L_x_1114:
        /* <DEDUP_REMOVED lines=94> */
.L_x_1121:
[----:B------:R-:W-:Y:S05]  /*64f0*/  BSYNC B0 ;  /* 0x0000000000007941 */ /* 0x000fea0003800000 */
.L_x_1120:
[----:B-----5:R3:W-:Y:S02]  /*6500*/  STG.E.128 [R106.64+0x80], R52 ;  /* 0x000080346a007986 */ /* 0x0207e4000c101d06 */
.L_x_1119:
[----:B------:R-:W-:Y:S05]  /*6510*/  BSYNC B1 ;  /* 0x0000000000017941 */ /* 0x000fea0003800000 */
.L_x_1118:
        /* <DEDUP_REMOVED lines=93> */
.L_x_1123:
[----:B------:R-:W-:Y:S05]  /*6af0*/  BSYNC B0 ;  /* 0x0000000000007941 */ /* 0x000fea0003800000 */
.L_x_1122:
[----:B-----5:R3:W-:Y:S02]  /*6b00*/  STG.E.128 [R106.64+0x100], R52 ;  /* 0x000100346a007986 */ /* 0x0207e4000c101d06 */
.L_x_1113:
[----:B------:R-:W-:Y:S05]  /*6b10*/  BSYNC B2 ;  /* 0x0000000000027941 */ /* 0x000fea0003800000 */
.L_x_1112:
        /* <DEDUP_REMOVED lines=98> */
.L_x_1129:
[----:B------:R-:W-:Y:S05]  /*7140*/  BSYNC B0 ;  /* 0x0000000000007941 */ /* 0x000fea0003800000 */
.L_x_1128:
[C---:B------:R-:W-:Y:S04]  /*7150*/  LEA R2, P0, R208.reuse, R106, 0x1 ;  /* 0x0000006ad0027211 */ /* 0x040fe800078008ff */
[----:B------:R-:W-:Y:S05]  /*7160*/  LEA.HI.X R3, R208, R107, R207, 0x1, P0 ;  /* 0x0000006bd0037211 */ /* 0x000fea00000f0ccf */
[----:B-----5:R1:W-:Y:S04]  /*7170*/  STG.E.128 [R2.64], R56 ;  /* 0x0000003802007986 */ /* 0x0203e8000c101d06 */
.L_x_1127:
[----:B------:R-:W-:Y:S05]  /*7180*/  BSYNC B1 ;  /* 0x0000000000017941 */ /* 0x000fea0003800000 */
.L_x_1126:
        /* <DEDUP_REMOVED lines=96> */
.L_x_1133:
[----:B------:R-:W-:Y:S05]  /*7790*/  BSYNC B0 ;  /* 0x0000000000007941 */ /* 0x000fea0003800000 */
.L_x_1132:
[C---:B------:R-:W-:Y:S04]  /*77a0*/  LEA R2, P0, R79.reuse, R106, 0x1 ;  /* 0x0000006a4f027211 */ /* 0x040fe800078008ff */
[----:B------:R-:W-:Y:S05]  /*77b0*/  LEA.HI.X R3, R79, R107, R80, 0x1, P0 ;  /* 0x0000006b4f037211 */ /* 0x000fea00000f0c50 */
[----:B-----5:R4:W-:Y:S04]  /*77c0*/  STG.E.128 [R2.64], R56 ;  /* 0x0000003802007986 */ /* 0x0209e8000c101d06 */
.L_x_1131:
[----:B------:R-:W-:Y:S05]  /*77d0*/  BSYNC B1 ;  /* 0x0000000000017941 */ /* 0x000fea0003800000 */
.L_x_1130:
        /* <DEDUP_REMOVED lines=95> */
.L_x_1135:
[----:B------:R-:W-:Y:S05]  /*7dd0*/  BSYNC B0 ;  /* 0x0000000000007941 */ /* 0x000fea0003800000 */
.L_x_1134:
[C---:B------:R-:W-:Y:S04]  /*7de0*/  LEA R2, P0, R87.reuse, R106, 0x1 ;  /* 0x0000006a57027211 */ /* 0x040fe800078008ff */
[----:B------:R-:W-:Y:S05]  /*7df0*/  LEA.HI.X R3, R87, R107, R88, 0x1, P0 ;  /* 0x0000006b57037211 */ /* 0x000fea00000f0c58 */
[----:B-----5:R4:W-:Y:S04]  /*7e00*/  STG.E.128 [R2.64], R56 ;  /* 0x0000003802007986 */ /* 0x0209e8000c101d06 */
.L_x_1125:
[----:B------:R-:W-:Y:S05]  /*7e10*/  BSYNC B2 ;  /* 0x0000000000027941 */ /* 0x000fea0003800000 */
.L_x_1124:
        /* <DEDUP_REMOVED lines=98> */
.L_x_1141:
[----:B------:R-:W-:Y:S05]  /*8440*/  BSYNC B0 ;  /* 0x0000000000007941 */ /* 0x000fea0003800000 */
.L_x_1140:
[C---:B------:R-:W-:Y:S04]  /*8450*/  LEA R2, P0, R166.reuse, R106, 0x1 ;  /* 0x0000006aa6027211 */ /* 0x040fe800078008ff */
[----:B------:R-:W-:Y:S05]  /*8460*/  LEA.HI.X R3, R166, R107, R74, 0x1, P0 ;  /* 0x0000006ba6037211 */ /* 0x000fea00000f0c4a */
[----:B-----5:R4:W-:Y:S04]  /*8470*/  STG.E.128 [R2.64], R56 ;  /* 0x0000003802007986 */ /* 0x0209e8000c101d06 */
.L_x_1139:
[----:B------:R-:W-:Y:S05]  /*8480*/  BSYNC B1 ;  /* 0x0000000000017941 */ /* 0x000fea0003800000 */
.L_x_1138:
        /* <DEDUP_REMOVED lines=96> */
.L_x_1145:
[----:B------:R-:W-:Y:S05]  /*8a90*/  BSYNC B0 ;  /* 0x0000000000007941 */ /* 0x000fea0003800000 */
.L_x_1144:
[C---:B------:R-:W-:Y:S04]  /*8aa0*/  LEA R2, P0, R81.reuse, R106, 0x1 ;  /* 0x0000006a51027211 */ /* 0x040fe800078008ff */
[----:B------:R-:W-:Y:S05]  /*8ab0*/  LEA.HI.X R3, R81, R107, R82, 0x1, P0 ;  /* 0x0000006b51037211 */ /* 0x000fea00000f0c52 */
[----:B-----5:R4:W-:Y:S04]  /*8ac0*/  STG.E.128 [R2.64], R56 ;  /* 0x0000003802007986 */ /* 0x0209e8000c101d06 */
.L_x_1143:
[----:B------:R-:W-:Y:S05]  /*8ad0*/  BSYNC B1 ;  /* 0x0000000000017941 */ /* 0x000fea0003800000 */
.L_x_1142:
        /* <DEDUP_REMOVED lines=95> */
.L_x_1147:
[----:B------:R-:W-:Y:S05]  /*90d0*/  BSYNC B0 ;  /* 0x0000000000007941 */ /* 0x000fea0003800000 */
.L_x_1146:
[C---:B------:R-:W-:Y:S04]  /*90e0*/  LEA R2, P0, R89.reuse, R106, 0x1 ;  /* 0x0000006a59027211 */ /* 0x040fe800078008ff */
[----:B------:R-:W-:Y:S05]  /*90f0*/  LEA.HI.X R3, R89, R107, R90, 0x1, P0 ;  /* 0x0000006b59037211 */ /* 0x000fea00000f0c5a */
[----:B-----5:R4:W-:Y:S04]  /*9100*/  STG.E.128 [R2.64], R56 ;  /* 0x0000003802007986 */ /* 0x0209e8000c101d06 */
.L_x_1137:
[----:B------:R-:W-:Y:S05]  /*9110*/  BSYNC B2 ;  /* 0x0000000000027941 */ /* 0x000fea0003800000 */
.L_x_1136:
        /* <DEDUP_REMOVED lines=100> */
.L_x_1153:
[----:B------:R-:W-:Y:S05]  /*9760*/  BSYNC B0 ;  /* 0x0000000000007941 */ /* 0x000fea0003800000 */
.L_x_1152:
[C---:B------:R-:W-:Y:S02]  /*9770*/  IMAD R0, R173.reuse, c[0x0][0x19c], RZ ;  /* 0x00006700ad007a24 */ /* 0x040fe400078e02ff */
[----:B------:R-:W-:Y:S05]  /*9780*/  IMAD.WIDE.U32 R2, R173, c[0x0][0x198], R106 ;  /* 0x00006600ad027a25 */ /* 0x000fea00078e006a */
[----:B------:R-:W-:Y:S05]  /*9790*/  IADD3 R3, R3, R0, RZ ;  /* 0x0000000003037210 */ /* 0x000fea0007ffe0ff */
[----:B-----5:R4:W-:Y:S02]  /*97a0*/  STG.E.128 [R2.64], R56 ;  /* 0x0000003802007986 */ /* 0x0209e4000c101d06 */
.L_x_1151:
[----:B------:R-:W-:Y:S05]  /*97b0*/  BSYNC B1 ;  /* 0x0000000000017941 */ /* 0x000fea0003800000 */
.L_x_1150:
        /* <DEDUP_REMOVED lines=96> */
.L_x_1157:
[----:B------:R-:W-:Y:S05]  /*9dc0*/  BSYNC B0 ;  /* 0x0000000000007941 */ /* 0x000fea0003800000 */
.L_x_1156:
[C---:B------:R-:W-:Y:S04]  /*9dd0*/  LEA R2, P0, R94.reuse, R106, 0x1 ;  /* 0x0000006a5e027211 */ /* 0x040fe800078008ff */
[----:B------:R-:W-:Y:S05]  /*9de0*/  LEA.HI.X R3, R94, R107, R93, 0x1, P0 ;  /* 0x0000006b5e037211 */ /* 0x000fea00000f0c5d */
[----:B-----5:R4:W-:Y:S04]  /*9df0*/  STG.E.128 [R2.64], R56 ;  /* 0x0000003802007986 */ /* 0x0209e8000c101d06 */
.L_x_1155:
[----:B------:R-:W-:Y:S05]  /*9e00*/  BSYNC B1 ;  /* 0x0000000000017941 */ /* 0x000fea0003800000 */
.L_x_1154:
        /* <DEDUP_REMOVED lines=95> */
.L_x_1159:
[----:B------:R-:W-:Y:S05]  /*a400*/  BSYNC B0 ;  /* 0x0000000000007941 */ /* 0x000fea0003800000 */
.L_x_1158:
[C---:B------:R-:W-:Y:S04]  /*a410*/  LEA R2, P0, R98.reuse, R106, 0x1 ;  /* 0x0000006a62027211 */ /* 0x040fe800078008ff */
[----:B------:R-:W-:Y:S05]  /*a420*/  LEA.HI.X R3, R98, R107, R97, 0x1, P0 ;  /* 0x0000006b62037211 */ /* 0x000fea00000f0c61 */
[----:B-----5:R4:W-:Y:S04]  /*a430*/  STG.E.128 [R2.64], R56 ;  /* 0x0000003802007986 */ /* 0x0209e8000c101d06 */
.L_x_1149:
[----:B------:R-:W-:Y:S05]  /*a440*/  BSYNC B2 ;  /* 0x0000000000027941 */ /* 0x000fea0003800000 */
.L_x_1148:
        /* <DEDUP_REMOVED lines=8> */
.L_x_1085:
        /* <DEDUP_REMOVED lines=11> */
.L_x_1161:
[----:B------:R-:W-:Y:S05]  /*a580*/  BSYNC B0 ;  /* 0x0000000000007941 */ /* 0x000fea0003800000 */
.L_x_1160:
        /* <DEDUP_REMOVED lines=24> */
.L_x_1163:
[----:B------:R-:W-:Y:S05]  /*a710*/  BSYNC B0 ;  /* 0x0000000000007941 */ /* 0x000fea0003800000 */
.L_x_1162:
        /* <DEDUP_REMOVED lines=24> */
.L_x_1165:
[----:B------:R-:W-:Y:S05]  /*a8a0*/  BSYNC B0 ;  /* 0x0000000000007941 */ /* 0x000fea0003800000 */
.L_x_1164:
        /* <DEDUP_REMOVED lines=27> */
.L_x_1166:
[----:B------:R-:W-:Y:S05]  /*aa60*/  BSYNC B0 ;  /* 0x0000000000007941 */ /* 0x000fea0003800000 */
.L_x_1111:
        /* <DEDUP_REMOVED lines=80> */
.L_x_1167:
        /* <DEDUP_REMOVED lines=8> */
.L_x_1168:
[----:B------:R-:W-:Y:S04]  /*aff0*/  IADD3 R11, R11, -0x1, RZ ;  /* 0xffffffff0b0b7810 */ /* 0x000fe80007ffe0ff */
[----:B------:R-:W-:Y:S11]  /*b000*/  ISETP.GT.AND P0, PT, R11, R68, PT ;  /* 0x000000440b00720c */ /* 0x000ff60003f04270 */
[----:B------:R-:W-:Y:S02]  /*b010*/  @!UPT UIADD3 URZ, URZ, URZ, URZ ;  /* 0x0000003f3f3ff290 */ /* 0x000fe4000fffe03f */
[----:B------:R-:W-:-:S05]  /*b020*/  @P0 BRA `(.L_x_1169) ;  /* 0xffff76a000000947 */ /* 0x000fca000383ffff */
.L_x_1076:
        /* <DEDUP_REMOVED lines=100> */
.L_x_1178:
[----:B------:R-:W-:Y:S05]  /*b670*/  BSYNC B0 ;  /* 0x0000000000007941 */ /* 0x000fea0003800000 */
.L_x_1177:
[----:B-----5:R4:W-:Y:S02]  /*b680*/  STS.128 [R213], R16 ;  /* 0x00000010d5007388 */ /* 0x0209e40000000c00 */
.L_x_1176:
[----:B------:R-:W-:Y:S05]  /*b690*/  BSYNC B1 ;  /* 0x0000000000017941 */ /* 0x000fea0003800000 */
.L_x_1175:
        /* <DEDUP_REMOVED lines=46> */
.L_x_1182:
[----:B------:R-:W-:Y:S05]  /*b980*/  BSYNC B0 ;  /* 0x0000000000007941 */ /* 0x000fea0003800000 */
.L_x_1181:
[----:B-----5:R1:W-:Y:S02]  /*b990*/  STS.128 [R213+0x2000], R16 ;  /* 0x00200010d5007388 */ /* 0x0203e40000000c00 */
.L_x_1180:
[----:B------:R-:W-:Y:S05]  /*b9a0*/  BSYNC B1 ;  /* 0x0000000000017941 */ /* 0x000fea0003800000 */
.L_x_1179:
        /* <DEDUP_REMOVED lines=45> */
.L_x_1184:
[----:B------:R-:W-:Y:S05]  /*bc80*/  BSYNC B0 ;  /* 0x0000000000007941 */ /* 0x000fea0003800000 */
.L_x_1183:
[----:B-----5:R4:W-:Y:S02]  /*bc90*/  STS.128 [R213+0x4000], R16 ;  /* 0x00400010d5007388 */ /* 0x0209e40000000c00 */
.L_x_1174:
[----:B------:R-:W-:Y:S05]  /*bca0*/  BSYNC B2 ;  /* 0x0000000000027941 */ /* 0x000fea0003800000 */
.L_x_1173:
        /* <DEDUP_REMOVED lines=60> */
.L_x_1190:
[----:B------:R-:W-:Y:S05]  /*c070*/  BSYNC B0 ;  /* 0x0000000000007941 */ /* 0x000fea0003800000 */
.L_x_1189:
[----:B-----5:R4:W-:Y:S02]  /*c080*/  STS.128 [R213+0x800], R16 ;  /* 0x00080010d5007388 */ /* 0x0209e40000000c00 */
.L_x_1188:
[----:B------:R-:W-:Y:S05]  /*c090*/  BSYNC B1 ;  /* 0x0000000000017941 */ /* 0x000fea0003800000 */
.L_x_1187:
        /* <DEDUP_REMOVED lines=46> */
.L_x_1194:
[----:B------:R-:W-:Y:S05]  /*c380*/  BSYNC B0 ;  /* 0x0000000000007941 */ /* 0x000fea0003800000 */
.L_x_1193:
[----:B-----5:R1:W-:Y:S02]  /*c390*/  STS.128 [R213+0x2800], R16 ;  /* 0x00280010d5007388 */ /* 0x0203e40000000c00 */
.L_x_1192:
[----:B------:R-:W-:Y:S05]  /*c3a0*/  BSYNC B1 ;  /* 0x0000000000017941 */ /* 0x000fea0003800000 */
.L_x_1191:
        /* <DEDUP_REMOVED lines=44> */
.L_x_1196:
[----:B------:R-:W-:Y:S05]  /*c670*/  BSYNC B0 ;  /* 0x0000000000007941 */ /* 0x000fea0003800000 */
.L_x_1195:
[----:B-----5:R2:W-:Y:S02]  /*c680*/  STS.128 [R213+0x4800], R32 ;  /* 0x00480020d5007388 */ /* 0x0205e40000000c00 */
.L_x_1186:
[----:B------:R-:W-:Y:S05]  /*c690*/  BSYNC B2 ;  /* 0x0000000000027941 */ /* 0x000fea0003800000 */
.L_x_1185:
        /* <DEDUP_REMOVED lines=61> */
.L_x_1202:
[----:B------:R-:W-:Y:S05]  /*ca70*/  BSYNC B0 ;  /* 0x0000000000007941 */ /* 0x000fea0003800000 */
.L_x_1201:
[----:B-----5:R4:W-:Y:S02]  /*ca80*/  STS.128 [R213+0x1000], R16 ;  /* 0x00100010d5007388 */ /* 0x0209e40000000c00 */
.L_x_1200:
[----:B------:R-:W-:Y:S05]  /*ca90*/  BSYNC B1 ;  /* 0x0000000000017941 */ /* 0x000fea0003800000 */
.L_x_1199:
        /* <DEDUP_REMOVED lines=46> */
.L_x_1206:
[----:B------:R-:W-:Y:S05]  /*cd80*/  BSYNC B0 ;  /* 0x0000000000007941 */ /* 0x000fea0003800000 */
.L_x_1205:
[----:B-----5:R4:W-:Y:S02]  /*cd90*/  STS.128 [R213+0x3000], R16 ;  /* 0x00300010d5007388 */ /* 0x0209e40000000c00 */
.L_x_1204:
[----:B------:R-:W-:Y:S05]  /*cda0*/  BSYNC B1 ;  /* 0x0000000000017941 */ /* 0x000fea0003800000 */
.L_x_1203:
        /* <DEDUP_REMOVED lines=46> */
.L_x_1208:
[----:B------:R-:W-:Y:S05]  /*d090*/  BSYNC B0 ;  /* 0x0000000000007941 */ /* 0x000fea0003800000 */
.L_x_1207:
[----:B-----5:R4:W-:Y:S02]  /*d0a0*/  STS.128 [R213+0x5000], R16 ;  /* 0x00500010d5007388 */ /* 0x0209e40000000c00 */
.L_x_1198:
[----:B------:R-:W-:Y:S05]  /*d0b0*/  BSYNC B2 ;  /* 0x0000000000027941 */ /* 0x000fea0003800000 */
.L_x_1197:
        /* <DEDUP_REMOVED lines=60> */
.L_x_1213:
[----:B------:R-:W-:Y:S05]  /*d480*/  BSYNC B0 ;  /* 0x0000000000007941 */ /* 0x000fea0003800000 */
.L_x_1212:
[----:B-----5:R4:W-:Y:S02]  /*d490*/  STS.128 [R213+0x1800], R16 ;  /* 0x00180010d5007388 */ /* 0x0209e40000000c00 */
.L_x_1211:
[----:B------:R-:W-:Y:S05]  /*d4a0*/  BSYNC B1 ;  /* 0x0000000000017941 */ /* 0x000fea0003800000 */
.L_x_1210:
        /* <DEDUP_REMOVED lines=47> */
.L_x_1217:
[----:B------:R-:W-:Y:S05]  /*d7a0*/  BSYNC B0 ;  /* 0x0000000000007941 */ /* 0x000fea0003800000 */
.L_x_1216:
[----:B-----5:R1:W-:Y:S02]  /*d7b0*/  STS.128 [R213+0x3800], R12 ;  /* 0x0038000cd5007388 */ /* 0x0203e40000000c00 */
.L_x_1215:
[----:B------:R-:W-:Y:S05]  /*d7c0*/  BSYNC B1 ;  /* 0x0000000000017941 */ /* 0x000fea0003800000 */
.L_x_1214:
        /* <DEDUP_REMOVED lines=45> */
.L_x_1219:
[----:B------:R-:W-:Y:S05]  /*daa0*/  BSYNC B0 ;  /* 0x0000000000007941 */ /* 0x000fea0003800000 */
.L_x_1218:
[----:B-----5:R1:W-:Y:S01]  /*dab0*/  STS.128 [R213+0x5800], R12 ;  /* 0x0058000cd5007388 */ /* 0x0203e20000000c00 */
[----:B------:R-:W-:Y:S05]  /*dac0*/  BRA `(.L_x_1209) ;  /* 0x00004e1000007947 */ /* 0x000fea0003800000 */
.L_x_1172:
        /* <DEDUP_REMOVED lines=90> */
.L_x_1225:
[----:B------:R-:W-:Y:S05]  /*e070*/  BSYNC B0 ;  /* 0x0000000000007941 */ /* 0x000fea0003800000 */
.L_x_1224:
[----:B-----5:R4:W-:Y:S02]  /*e080*/  STS.128 [R213], R28 ;  /* 0x0000001cd5007388 */ /* 0x0209e40000000c00 */
.L_x_1223:
[----:B------:R-:W-:Y:S05]  /*e090*/  BSYNC B1 ;  /* 0x0000000000017941 */ /* 0x000fea0003800000 */
.L_x_1222:
        /* <DEDUP_REMOVED lines=87> */
.L_x_1229:
[----:B------:R-:W-:Y:S05]  /*e610*/  BSYNC B0 ;  /* 0x0000000000007941 */ /* 0x000fea0003800000 */
.L_x_1228:
[----:B-----5:R1:W-:Y:S02]  /*e620*/  STS.128 [R213+0x2000], R28 ;  /* 0x0020001cd5007388 */ /* 0x0203e40000000c00 */
.L_x_1227:
[----:B------:R-:W-:Y:S05]  /*e630*/  BSYNC B1 ;  /* 0x0000000000017941 */ /* 0x000fea0003800000 */
.L_x_1226:
        /* <DEDUP_REMOVED lines=86> */
.L_x_1231:
[----:B------:R-:W-:Y:S05]  /*eba0*/  BSYNC B0 ;  /* 0x0000000000007941 */ /* 0x000fea0003800000 */
.L_x_1230:
[----:B-----5:R4:W-:Y:S02]  /*ebb0*/  STS.128 [R213+0x4000], R28 ;  /* 0x0040001cd5007388 */ /* 0x0209e40000000c00 */
.L_x_1221:
[----:B------:R-:W-:Y:S05]  /*ebc0*/  BSYNC B2 ;  /* 0x0000000000027941 */ /* 0x000fea0003800000 */
.L_x_1220:
        /* <DEDUP_REMOVED lines=95> */
.L_x_1237:
[----:B------:R-:W-:Y:S05]  /*f1c0*/  BSYNC B0 ;  /* 0x0000000000007941 */ /* 0x000fea0003800000 */
.L_x_1236:
[----:B-----5:R4:W-:Y:S02]  /*f1d0*/  STS.128 [R213+0x800], R28 ;  /* 0x0008001cd5007388 */ /* 0x0209e40000000c00 */
.L_x_1235:
[----:B------:R-:W-:Y:S05]  /*f1e0*/  BSYNC B1 ;  /* 0x0000000000017941 */ /* 0x000fea0003800000 */
.L_x_1234:
        /* <DEDUP_REMOVED lines=90> */
.L_x_1241:
[----:B------:R-:W-:Y:S05]  /*f790*/  BSYNC B0 ;  /* 0x0000000000007941 */ /* 0x000fea0003800000 */
.L_x_1240:
[----:B-----5:R1:W-:Y:S02]  /*f7a0*/  STS.128 [R213+0x2800], R28 ;  /* 0x0028001cd5007388 */ /* 0x0203e40000000c00 */
.L_x_1239:
[----:B------:R-:W-:Y:S05]  /*f7b0*/  BSYNC B1 ;  /* 0x0000000000017941 */ /* 0x000fea0003800000 */
.L_x_1238:
        /* <DEDUP_REMOVED lines=89> */
.L_x_1243:
[----:B------:R-:W-:Y:S05]  /*fd50*/  BSYNC B0 ;  /* 0x0000000000007941 */ /* 0x000fea0003800000 */
.L_x_1242:
[----:B-----5:R1:W-:Y:S02]  /*fd60*/  STS.128 [R213+0x4800], R24 ;  /* 0x00480018d5007388 */ /* 0x0203e40000000c00 */
.L_x_1233:
[----:B------:R-:W-:Y:S05]  /*fd70*/  BSYNC B2 ;  /* 0x0000000000027941 */ /* 0x000fea0003800000 */
.L_x_1232:
        /* <DEDUP_REMOVED lines=96> */
.L_x_1249:
[----:B------:R-:W-:Y:S05]  /*10380*/  BSYNC B0 ;  /* 0x0000000000007941 */ /* 0x000fea0003800000 */
.L_x_1248:
[----:B-----5:R4:W-:Y:S02]  /*10390*/  STS.128 [R213+0x1000], R32 ;  /* 0x00100020d5007388 */ /* 0x0209e40000000c00 */
.L_x_1247:
[----:B------:R-:W-:Y:S05]  /*103a0*/  BSYNC B1 ;  /* 0x0000000000017941 */ /* 0x000fea0003800000 */
.L_x_1246:
        /* <DEDUP_REMOVED lines=90> */
.L_x_1253:
[----:B------:R-:W-:Y:S05]  /*10950*/  BSYNC B0 ;  /* 0x0000000000007941 */ /* 0x000fea0003800000 */
.L_x_1252:
[----:B-----5:R4:W-:Y:S02]  /*10960*/  STS.128 [R213+0x3000], R32 ;  /* 0x00300020d5007388 */ /* 0x0209e40000000c00 */
.L_x_1251:
[----:B------:R-:W-:Y:S05]  /*10970*/  BSYNC B1 ;  /* 0x0000000000017941 */ /* 0x000fea0003800000 */
.L_x_1250:
        /* <DEDUP_REMOVED lines=89> */
.L_x_1255:
[----:B------:R-:W-:Y:S05]  /*10f10*/  BSYNC B0 ;  /* 0x0000000000007941 */ /* 0x000fea0003800000 */
.L_x_1254:
[----:B-----5:R1:W-:Y:S02]  /*10f20*/  STS.128 [R213+0x5000], R28 ;  /* 0x0050001cd5007388 */ /* 0x0203e40000000c00 */
.L_x_1245:
[----:B------:R-:W-:Y:S05]  /*10f30*/  BSYNC B2 ;  /* 0x0000000000027941 */ /* 0x000fea0003800000 */
.L_x_1244:
        /* <DEDUP_REMOVED lines=95> */
.L_x_1259:
[----:B------:R-:W-:Y:S05]  /*11530*/  BSYNC B0 ;  /* 0x0000000000007941 */ /* 0x000fea0003800000 */
.L_x_1258:
[----:B-----5:R1:W-:Y:S02]  /*11540*/  STS.128 [R213+0x1800], R16 ;  /* 0x00180010d5007388 */ /* 0x0203e40000000c00 */
.L_x_1257:
[----:B------:R-:W-:Y:S05]  /*11550*/  BSYNC B1 ;  /* 0x0000000000017941 */ /* 0x000fea0003800000 */
.L_x_1256:
        /* <DEDUP_REMOVED lines=91> */
.L_x_1263:
[----:B------:R-:W-:Y:S05]  /*11b10*/  BSYNC B0 ;  /* 0x0000000000007941 */ /* 0x000fea0003800000 */
.L_x_1262:
[----:B-----5:R1:W-:Y:S02]  /*11b20*/  STS.128 [R213+0x3800], R16 ;  /* 0x00380010d5007388 */ /* 0x0203e40000000c00 */
.L_x_1261:
[----:B------:R-:W-:Y:S05]  /*11b30*/  BSYNC B1 ;  /* 0x0000000000017941 */ /* 0x000fea0003800000 */
.L_x_1260:
        /* <DEDUP_REMOVED lines=94> */
.L_x_1265:
[----:B------:R-:W-:Y:S05]  /*12120*/  BSYNC B0 ;  /* 0x0000000000007941 */ /* 0x000fea0003800000 */
.L_x_1264:
[----:B-----5:R4:W-:Y:S01]  /*12130*/  STS.128 [R213+0x5800], R12 ;  /* 0x0058000cd5007388 */ /* 0x0209e20000000c00 */
[----:B------:R-:W-:Y:S05]  /*12140*/  BRA `(.L_x_1209) ;  /* 0x0000079000007947 */ /* 0x000fea0003800000 */
.L_x_1171:
        /* <DEDUP_REMOVED lines=27> */
.L_x_1267:
[----:B------:R-:W-:Y:S05]  /*12300*/  BSYNC B0 ;  /* 0x0000000000007941 */ /* 0x000fea0003800000 */
.L_x_1266:
        /* <DEDUP_REMOVED lines=29> */
.L_x_1269:
[----:B------:R-:W-:Y:S05]  /*124e0*/  BSYNC B0 ;  /* 0x0000000000007941 */ /* 0x000fea0003800000 */
.L_x_1268:
        /* <DEDUP_REMOVED lines=30> */
.L_x_1271:
[----:B------:R-:W-:Y:S05]  /*126d0*/  BSYNC B0 ;  /* 0x0000000000007941 */ /* 0x000fea0003800000 */
.L_x_1270:
        /* <DEDUP_REMOVED lines=32> */
.L_x_1209:
[----:B------:R-:W-:Y:S05]  /*128e0*/  BSYNC B3 ;  /* 0x0000000000037941 */ /* 0x000fea0003800000 */
.L_x_1170:
        /* <DEDUP_REMOVED lines=35> */
.L_x_1274:
[----:B------:R2:W-:Y:S02]  /*12b20*/  STS.128 [R213+0xa000], RZ ;  /* 0x00a000ffd5007388 */ /* 0x0005e40000000c00 */
.L_x_1273:
[----:B------:R-:W-:Y:S05]  /*12b30*/  BSYNC B0 ;  /* 0x0000000000007941 */ /* 0x000fea0003800000 */
.L_x_1272:
        /* <DEDUP_REMOVED lines=31> */
.L_x_1277:
[----:B------:R1:W-:Y:S02]  /*12d30*/  STS.128 [R213+0xa800], RZ ;  /* 0x00a800ffd5007388 */ /* 0x0003e40000000c00 */
.L_x_1276:
[----:B------:R-:W-:Y:S05]  /*12d40*/  BSYNC B0 ;  /* 0x0000000000007941 */ /* 0x000fea0003800000 */
.L_x_1275:
        /* <DEDUP_REMOVED lines=35> */
.L_x_1280:
[----:B------:R1:W-:Y:S02]  /*12f80*/  STS.128 [R213+0xb000], RZ ;  /* 0x00b000ffd5007388 */ /* 0x0003e40000000c00 */
.L_x_1279:
[----:B------:R-:W-:Y:S05]  /*12f90*/  BSYNC B0 ;  /* 0x0000000000007941 */ /* 0x000fea0003800000 */
.L_x_1278:
        /* <DEDUP_REMOVED lines=37> */
.L_x_1282:
[----:B------:R-:W-:Y:S05]  /*131f0*/  BSYNC B0 ;  /* 0x0000000000007941 */ /* 0x000fea0003800000 */
.L_x_1281:
        /* <DEDUP_REMOVED lines=37> */
.L_x_1285:
[----:B------:R1:W-:Y:S02]  /*13450*/  STS.128 [R213+0x10000], RZ ;  /* 0x010000ffd5007388 */ /* 0x0003e40000000c00 */
.L_x_1284:
[----:B------:R-:W-:Y:S05]  /*13460*/  BSYNC B0 ;  /* 0x0000000000007941 */ /* 0x000fea0003800000 */
.L_x_1283:
        /* <DEDUP_REMOVED lines=32> */
.L_x_1288:
[----:B------:R1:W-:Y:S02]  /*13670*/  STS.128 [R213+0x10800], RZ ;  /* 0x010800ffd5007388 */ /* 0x0003e40000000c00 */
.L_x_1287:
[----:B------:R-:W-:Y:S05]  /*13680*/  BSYNC B0 ;  /* 0x0000000000007941 */ /* 0x000fea0003800000 */
.L_x_1286:
        /* <DEDUP_REMOVED lines=36> */
.L_x_1291:
[----:B------:R1:W-:Y:S02]  /*138d0*/  STS.128 [R213+0x11000], RZ ;  /* 0x011000ffd5007388 */ /* 0x0003e40000000c00 */
.L_x_1290:
[----:B------:R-:W-:Y:S05]  /*138e0*/  BSYNC B0 ;  /* 0x0000000000007941 */ /* 0x000fea0003800000 */
.L_x_1289:
        /* <DEDUP_REMOVED lines=41> */
.L_x_1294:
[----:B------:R1:W-:Y:S02]  /*13b80*/  STS.128 [R213+0x11800], RZ ;  /* 0x011800ffd5007388 */ /* 0x0003e40000000c00 */
.L_x_1293:
[----:B------:R-:W-:Y:S05]  /*13b90*/  BSYNC B0 ;  /* 0x0000000000007941 */ /* 0x000fea0003800000 */
.L_x_1292:
[----:B------:R-:W-:Y:S01]  /*13ba0*/  SHF.L.U32 R0, R63, 0x6, RZ ;  /* 0x000000063f007819 */ /* 0x000fe200000006ff */
[----:B------:R-:W-:Y:S01]  /*13bb0*/  IMAD R206, R61, 0x400, R46 ;  /* 0x000004003dce7824 */ /* 0x000fe200078e022e */
[----:B------:R-:W-:Y:S01]  /*13bc0*/  SHF.L.U32 R156, R156, 0x3, RZ ;  /* 0x000000039c9c7819 */ /* 0x000fe200000006ff */
[----:B------:R-:W0:Y:S01]  /*13bd0*/  LDGDEPBAR ;  /* 0x00000000000079af */ /* 0x000e220000000000 */
[----:B-1----:R-:W-:Y:S01]  /*13be0*/  LOP3.LUT R5, R0, 0x1c0, RZ, 0xc0, !PT ;  /* 0x000001c000057812 */ /* 0x002fe200078ec0ff */
[----:B------:R-:W-:Y:S01]  /*13bf0*/  IMAD.SHL.U32 R206, R206, 0x2, RZ ;  /* 0x00000002cece7824 */ /* 0x000fe200078e00ff */
[----:B------:R-:W-:Y:S02]  /*13c00*/  R2P PR, R63, 0x6 ;  /* 0x000000063f007804 */ /* 0x000fe40000000000 */
[----:B------:R-:W-:Y:S02]  /*13c10*/  LOP3.LUT R156, R5, 0x8, R156, 0xf8, !PT ;  /* 0x00000008059c7812 */ /* 0x000fe400078ef89c */
[----:B------:R-:W-:Y:S01]  /*13c20*/  SHF.R.U32.HI R205, RZ, 0x3, R5 ;  /* 0x00000003ffcd7819 */ /* 0x000fe20000011605 */
[----:B------:R-:W-:Y:S01]  /*13c30*/  LDSM.16.M88.4 R56, [R206] ;  /* 0x00000000ce38783b */ /* 0x000fe20000000200 */
[----:B------:R-:W-:-:S02]  /*13c40*/  LEA R204, R47, R206, 0x1 ;  /* 0x000000ce2fcc7211 */ /* 0x000fc400078e08ff */
[----:B------:R-:W-:Y:S02]  /*13c50*/  LOP3.LUT R205, R156, R205, RZ, 0x3c, !PT ;  /* 0x000000cd9ccd7212 */ /* 0x000fe400078e3cff */
[C---:B------:R-:W-:Y:S01]  /*13c60*/  LEA R202, R45.reuse, R206, 0x1 ;  /* 0x000000ce2dca7211 */ /* 0x040fe200078e08ff */
[----:B----4-:R-:W-:Y:S01]  /*13c70*/  LDSM.16.M88.4 R32, [R204] ;  /* 0x00000000cc20783b */ /* 0x010fe20000000200 */
[----:B------:R-:W-:Y:S01]  /*13c80*/  LEA R205, R64, R205, 0x9 ;  /* 0x000000cd40cd7211 */ /* 0x000fe200078e48ff */
[----:B------:R-:W-:Y:S01]  /*13c90*/  IMAD R201, R45, 0x2, R204 ;  /* 0x000000022dc97824 */ /* 0x000fe200078e02cc */
[----:B------:R-:W-:Y:S01]  /*13ca0*/  LEA R61, R61, R60, 0x4 ;  /* 0x0000003c3d3d7211 */ /* 0x000fe200078e20ff */
[----:B------:R-:W-:Y:S01]  /*13cb0*/  LDSM.16.M88.4 R4, [R202] ;  /* 0x00000000ca04783b */ /* 0x000fe20000000200 */
[----:B------:R-:W-:Y:S02]  /*13cc0*/  SHF.L.U32 R205, R205, 0x1, RZ ;  /* 0x00000001cdcd7819 */ /* 0x000fe400000006ff */
[----:B------:R-:W-:Y:S01]  /*13cd0*/  IADD3 R2, R61, 0x1, R2 ;  /* 0x000000013d027810 */ /* 0x000fe20007ffe002 */
[----:B------:R-:W-:Y:S01]  /*13ce0*/  LDSM.16.M88.4 R84, [R201+0x2000] ;  /* 0x00200000c954783b */ /* 0x000fe20000000200 */
[----:B------:R-:W-:-:S02]  /*13cf0*/  IADD3 R0, R205, 0x6000, RZ ;  /* 0x00006000cd007810 */ /* 0x000fc40007ffe0ff */
[----:B------:R-:W-:Y:S01]  /*13d00*/  IADD3 R203, R205, 0x6020, RZ ;  /* 0x00006020cdcb7810 */ /* 0x000fe20007ffe0ff */
[----:B------:R-:W1:Y:S01]  /*13d10*/  LDSM.16.M88.4 R12, [R205+0x6000] ;  /* 0x00600000cd0c783b */ /* 0x000e620000000200 */
[----:B------:R-:W-:Y:S01]  /*13d20*/  @P1 IADD3 R203, R0, -0x20, RZ ;  /* 0xffffffe000cb1810 */ /* 0x000fe20007ffe0ff */
[----:B------:R-:W-:Y:S01]  /*13d30*/  IMAD.MOV.U32 R0, RZ, RZ, 0x40 ;  /* 0x00000040ff007424 */ /* 0x000fe200078e00ff */
[----:B------:R-:W-:Y:S01]  /*13d40*/  ISETP.GE.AND P4, PT, R134, 0x2, PT ;  /* 0x000000028600780c */ /* 0x000fe20003f86270 */
[----:B------:R-:W4:Y:S01]  /*13d50*/  LDSM.16.M88.4 R40, [R205+0x6800] ;  /* 0x00680000cd28783b */ /* 0x000f220000000200 */
[C---:B------:R-:W-:Y:S02]  /*13d60*/  IADD3 R195, R203.reuse, 0x800, RZ ;  /* 0x00000800cbc37810 */ /* 0x040fe40007ffe0ff */
[----:B------:R-:W-:Y:S01]  /*13d70*/  SEL R0, R0, 0xffffffc0, !P2 ;  /* 0xffffffc000007807 */ /* 0x000fe20005000000 */
[----:B------:R-:W5:Y:S01]  /*13d80*/  LDSM.16.M88.4 R68, [R205+0x7000] ;  /* 0x00700000cd44783b */ /* 0x000f620000000200 */
[----:B------:R-:W-:-:S02]  /*13d90*/  IADD3 R194, R203, 0x1000, RZ ;  /* 0x00001000cbc27810 */ /* 0x000fc40007ffe0ff */
[----:B------:R-:W-:Y:S01]  /*13da0*/  IADD3 R199, R205, R0, RZ ;  /* 0x00000000cdc77210 */ /* 0x000fe20007ffe0ff */
[----:B---3--:R-:W3:Y:S01]  /*13db0*/  LDSM.16.M88.4 R52, [R203] ;  /* 0x00000000cb34783b */ /* 0x008ee20000000200 */
[----:B------:R-:W-:Y:S02]  /*13dc0*/  IADD3 R192, R0, R203, RZ ;  /* 0x000000cb00c07210 */ /* 0x000fe40007ffe0ff */
[C---:B------:R-:W-:Y:S01]  /*13dd0*/  IADD3 R193, R203.reuse, 0x1800, RZ ;  /* 0x00001800cbc17810 */ /* 0x040fe20007ffe0ff */
[----:B------:R-:W2:Y:S01]  /*13de0*/  LDSM.16.M88.4 R76, [R205+0x7800] ;  /* 0x00780000cd4c783b */ /* 0x000ea20000000200 */
[C---:B------:R-:W-:Y:S02]  /*13df0*/  IADD3 R191, R203.reuse, 0x2000, RZ ;  /* 0x00002000cbbf7810 */ /* 0x040fe40007ffe0ff */
[C---:B------:R-:W-:Y:S01]  /*13e00*/  IADD3 R190, R203.reuse, 0x2800, RZ ;  /* 0x00002800cbbe7810 */ /* 0x040fe20007ffe0ff */
[----:B------:R-:W2:Y:S01]  /*13e10*/  LDSM.16.M88.4 R8, [R203+0x800] ;  /* 0x00080000cb08783b */ /* 0x000ea20000000200 */
[----:B------:R-:W-:-:S02]  /*13e20*/  IADD3 R189, R203, 0x3000, RZ ;  /* 0x00003000cbbd7810 */ /* 0x000fc40007ffe0ff */
[C---:B------:R-:W-:Y:S01]  /*13e30*/  IADD3 R188, R203.reuse, 0x3800, RZ ;  /* 0x00003800cbbc7810 */ /* 0x040fe20007ffe0ff */
[----:B------:R-:W2:Y:S01]  /*13e40*/  LDSM.16.M88.4 R48, [R203+0x1000] ;  /* 0x00100000cb30783b */ /* 0x000ea20000000200 */
[C---:B------:R-:W-:Y:S02]  /*13e50*/  IADD3 R187, R203.reuse, 0x4000, RZ ;  /* 0x00004000cbbb7810 */ /* 0x040fe40007ffe0ff */
[C---:B------:R-:W-:Y:S01]  /*13e60*/  IADD3 R186, R203.reuse, 0x4800, RZ ;  /* 0x00004800cbba7810 */ /* 0x040fe20007ffe0ff */
[----:B------:R-:W2:Y:S01]  /*13e70*/  LDSM.16.M88.4 R20, [R199+0x6000] ;  /* 0x00600000c714783b */ /* 0x000ea20000000200 */
[C---:B------:R-:W-:Y:S02]  /*13e80*/  IADD3 R185, R203.reuse, 0x5000, RZ ;  /* 0x00005000cbb97810 */ /* 0x040fe40007ffe0ff */
[----:B------:R-:W-:Y:S01]  /*13e90*/  IADD3 R184, R203, 0x5800, RZ ;  /* 0x00005800cbb87810 */ /* 0x000fe20007ffe0ff */
[----:B------:R-:W2:Y:S04]  /*13ea0*/  LDSM.16.M88.4 R36, [R203+0x1800] ;  /* 0x00180000cb24783b */ /* 0x000ea80000000200 */
[----:B------:R-:W2:Y:S01]  /*13eb0*/  LDSM.16.M88.4 R24, [R199+0x6800] ;  /* 0x00680000c718783b */ /* 0x000ea20000000200 */
[C---:B-1----:R-:W-:Y:S03]  /*13ec0*/  HMMA.16816.F32 R16, R56.reuse, R12, RZ ;  /* 0x0000000c3810723c */ /* 0x042fe600000018ff */
        /* <DEDUP_REMOVED lines=8> */
[C---:B---3--:R-:W-:Y:S08]  /*13f50*/  HMMA.16816.F32 R16, R32.reuse, R52, R16 ;  /* 0x000000342010723c */ /* 0x048ff00000001810 */
[----:B------:R-:W-:Y:S01]  /*13f60*/  HMMA.16816.F32 R12, R32, R54, R12 ;  /* 0x00000036200c723c */ /* 0x000fe2000000180c */
[----:B------:R-:W-:Y:S07]  /*13f70*/  LDSM.16.M88.4 R52, [R192+0x800] ;  /* 0x00080000c034783b */ /* 0x000fee0000000200 */
[C---:B--2---:R-:W-:Y:S08]  /*13f80*/  HMMA.16816.F32 R64, R56.reuse, R76, RZ ;  /* 0x0000004c3840723c */ /* 0x044ff000000018ff */
[----:B------:R-:W-:Y:S01]  /*13f90*/  HMMA.16816.F32 R56, R56, R78, RZ ;  /* 0x0000004e3838723c */ /* 0x000fe200000018ff */
[----:B------:R-:W-:Y:S07]  /*13fa0*/  LDSM.16.M88.4 R76, [R192] ;  /* 0x00000000c04c783b */ /* 0x000fee0000000200 */
[C---:B------:R-:W-:Y:S08]  /*13fb0*/  HMMA.16816.F32 R28, R32.reuse, R8, R28 ;  /* 0x00000008201c723c */ /* 0x040ff0000000181c */
[C---:B------:R-:W-:Y:S01]  /*13fc0*/  HMMA.16816.F32 R40, R32.reuse, R10, R40 ;  /* 0x0000000a2028723c */ /* 0x040fe20000001828 */
[----:B------:R-:W1:Y:S07]  /*13fd0*/  LDSM.16.M88.4 R8, [R199+0x7000] ;  /* 0x00700000c708783b */ /* 0x000e6e0000000200 */
[C---:B------:R-:W-:Y:S08]  /*13fe0*/  HMMA.16816.F32 R72, R32.reuse, R48, R72 ;  /* 0x000000302048723c */ /* 0x040ff00000001848 */
[----:B------:R-:W-:Y:S01]  /*13ff0*/  HMMA.16816.F32 R68, R32, R50, R68 ;  /* 0x000000322044723c */ /* 0x000fe20000001844 */
[----:B------:R-:W2:Y:S07]  /*14000*/  LDSM.16.M88.4 R48, [R199+0x7800] ;  /* 0x00780000c730783b */ /* 0x000eae0000000200 */
[C---:B------:R-:W-:Y:S08]  /*14010*/  HMMA.16816.F32 R16, R4.reuse, R20, R16 ;  /* 0x000000140410723c */ /* 0x040ff00000001810 */
[----:B------:R-:W-:Y:S01]  /*14020*/  HMMA.16816.F32 R12, R4, R22, R12 ;  /* 0x00000016040c723c */ /* 0x000fe2000000180c */
[----:B------:R-:W3:Y:S07]  /*14030*/  LDSM.16.M88.4 R20, [R201] ;  /* 0x00000000c914783b */ /* 0x000eee0000000200 */
[C---:B------:R-:W-:Y:S08]  /*14040*/  HMMA.16816.F32 R64, R32.reuse, R36, R64 ;  /* 0x000000242040723c */ /* 0x040ff00000001840 */
[----:B------:R-:W-:Y:S01]  /*14050*/  HMMA.16816.F32 R56, R32, R38, R56 ;  /* 0x000000262038723c */ /* 0x000fe20000001838 */
[----:B------:R-:W4:Y:S04]  /*14060*/  LDSM.16.M88.4 R36, [R192+0x1000] ;  /* 0x00100000c024783b */ /* 0x000f280000000200 */
[----:B------:R-:W-:Y:S03]  /*14070*/  LDSM.16.M88.4 R32, [R206+0x2000] ;  /* 0x00200000ce20783b */ /* 0x000fe60000000200 */
[C---:B------:R-:W-:Y:S08]  /*14080*/  HMMA.16816.F32 R28, R4.reuse, R24, R28 ;  /* 0x00000018041c723c */ /* 0x040ff0000000181c */
[C---:B------:R-:W-:Y:S01]  /*14090*/  HMMA.16816.F32 R40, R4.reuse, R26, R40 ;  /* 0x0000001a0428723c */ /* 0x040fe20000001828 */
[----:B------:R-:W-:Y:S07]  /*140a0*/  LDSM.16.M88.4 R24, [R192+0x1800] ;  /* 0x00180000c018783b */ /* 0x000fee0000000200 */
[C---:B-1----:R-:W-:Y:S08]  /*140b0*/  HMMA.16816.F32 R72, R4.reuse, R8, R72 ;  /* 0x000000080448723c */ /* 0x042ff00000001848 */
[C---:B------:R-:W-:Y:S01]  /*140c0*/  HMMA.16816.F32 R68, R4.reuse, R10, R68 ;  /* 0x0000000a0444723c */ /* 0x040fe20000001844 */
[----:B------:R-:W1:Y:S07]  /*140d0*/  LDSM.16.M88.4 R8, [R205+0x8000] ;  /* 0x00800000cd08783b */ /* 0x000e6e0000000200 */
[C---:B--2---:R-:W-:Y:S08]  /*140e0*/  HMMA.16816.F32 R64, R4.reuse, R48, R64 ;  /* 0x000000300440723c */ /* 0x044ff00000001840 */
[----:B------:R-:W-:Y:S01]  /*140f0*/  HMMA.16816.F32 R56, R4, R50, R56 ;  /* 0x000000320438723c */ /* 0x000fe20000001838 */
[----:B------:R-:W2:Y:S04]  /*14100*/  LDSM.16.M88.4 R4, [R205+0x8800] ;  /* 0x00880000cd04783b */ /* 0x000ea80000000200 */
[----:B------:R-:W-:Y:S03]  /*14110*/  LDSM.16.M88.4 R48, [R205+0x9000] ;  /* 0x00900000cd30783b */ /* 0x000fe60000000200 */
[C---:B---3--:R-:W-:Y:S08]  /*14120*/  HMMA.16816.F32 R16, R20.reuse, R76, R16 ;  /* 0x0000004c1410723c */ /* 0x048ff00000001810 */
[C---:B------:R-:W-:Y:S01]  /*14130*/  HMMA.16816.F32 R12, R20.reuse, R78, R12 ;  /* 0x0000004e140c723c */ /* 0x040fe2000000180c */
[----:B------:R-:W-:Y:S07]  /*14140*/  LDSM.16.M88.4 R76, [R192+0x2000] ;  /* 0x00200000c04c783b */ /* 0x000fee0000000200 */
[C---:B------:R-:W-:Y:S08]  /*14150*/  HMMA.16816.F32 R28, R20.reuse, R52, R28 ;  /* 0x00000034141c723c */ /* 0x040ff0000000181c */
[C---:B------:R-:W-:Y:S01]  /*14160*/  HMMA.16816.F32 R40, R20.reuse, R54, R40 ;  /* 0x000000361428723c */ /* 0x040fe20000001828 */
[----:B------:R-:W-:Y:S07]  /*14170*/  LDSM.16.M88.4 R52, [R205+0x9800] ;  /* 0x00980000cd34783b */ /* 0x000fee0000000200 */
[C---:B----4-:R-:W-:Y:S08]  /*14180*/  HMMA.16816.F32 R72, R20.reuse, R36, R72 ;  /* 0x000000241448723c */ /* 0x050ff00000001848 */
[----:B------:R-:W-:Y:S01]  /*14190*/  HMMA.16816.F32 R68, R20, R38, R68 ;  /* 0x000000261444723c */ /* 0x000fe20000001844 */
[----:B------:R-:W3:Y:S07]  /*141a0*/  LDSM.16.M88.4 R36, [R204+0x2000] ;  /* 0x00200000cc24783b */ /* 0x000eee0000000200 */
[C---:B-1----:R-:W-:Y:S08]  /*141b0*/  HMMA.16816.F32 R16, R32.reuse, R8, R16 ;  /* 0x000000082010723c */ /* 0x042ff00000001810 */
[C---:B------:R-:W-:Y:S01]  /*141c0*/  HMMA.16816.F32 R12, R32.reuse, R10, R12 ;  /* 0x0000000a200c723c */ /* 0x040fe2000000180c */
[----:B------:R-:W-:Y:S07]  /*141d0*/  LDSM.16.M88.4 R8, [R199+0x8000] ;  /* 0x00800000c708783b */ /* 0x000fee0000000200 */
[C---:B--2---:R-:W-:Y:S08]  /*141e0*/  HMMA.16816.F32 R28, R32.reuse, R4, R28 ;  /* 0x00000004201c723c */ /* 0x044ff0000000181c */
[----:B------:R-:W-:Y:S01]  /*141f0*/  HMMA.16816.F32 R40, R32, R6, R40 ;  /* 0x000000062028723c */ /* 0x000fe20000001828 */
[----:B------:R-:W1:Y:S07]  /*14200*/  LDSM.16.M88.4 R4, [R202+0x2000] ;  /* 0x00200000ca04783b */ /* 0x000e6e0000000200 */
[C---:B------:R-:W-:Y:S08]  /*14210*/  HMMA.16816.F32 R64, R20.reuse, R24, R64 ;  /* 0x000000181440723c */ /* 0x040ff00000001840 */
[----:B------:R-:W-:Y:S01]  /*14220*/  HMMA.16816.F32 R56, R20, R26, R56 ;  /* 0x0000001a1438723c */ /* 0x000fe20000001838 */
[----:B------:R-:W2:Y:S04]  /*14230*/  LDSM.16.M88.4 R24, [R203+0x2800] ;  /* 0x00280000cb18783b */ /* 0x000ea80000000200 */
[----:B------:R-:W4:Y:S03]  /*14240*/  LDSM.16.M88.4 R20, [R203+0x3000] ;  /* 0x00300000cb14783b */ /* 0x000f260000000200 */
[C---:B---3--:R-:W-:Y:S08]  /*14250*/  HMMA.16816.F32 R16, R36.reuse, R80, R16 ;  /* 0x000000502410723c */ /* 0x048ff00000001810 */
[----:B------:R-:W-:Y:S01]  /*14260*/  HMMA.16816.F32 R12, R36, R82, R12 ;  /* 0x00000052240c723c */ /* 0x000fe2000000180c */
[----:B------:R-:W-:Y:S07]  /*14270*/  LDSM.16.M88.4 R80, [R192+0x3000] ;  /* 0x00300000c050783b */ /* 0x000fee0000000200 */
[C---:B------:R-:W-:Y:S08]  /*14280*/  HMMA.16816.F32 R72, R32.reuse, R48, R72 ;  /* 0x000000302048723c */ /* 0x040ff00000001848 */
[----:B------:R-:W-:Y:S01]  /*14290*/  HMMA.16816.F32 R68, R32, R50, R68 ;  /* 0x000000322044723c */ /* 0x000fe20000001844 */
[----:B------:R-:W3:Y:S07]  /*142a0*/  LDSM.16.M88.4 R48, [R203+0x3800] ;  /* 0x00380000cb30783b */ /* 0x000eee0000000200 */
[C---:B-1----:R-:W-:Y:S08]  /*142b0*/  HMMA.16816.F32 R16, R4.reuse, R8, R16 ;  /* 0x000000080410723c */ /* 0x042ff00000001810 */
[----:B------:R-:W-:Y:S01]  /*142c0*/  HMMA.16816.F32 R12, R4, R10, R12 ;  /* 0x0000000a040c723c */ /* 0x000fe2000000180c */
[----:B------:R-:W-:Y:S07]  /*142d0*/  LDSM.16.M88.4 R8, [R199+0x9800] ;  /* 0x00980000c708783b */ /* 0x000fee0000000200 */
[C---:B------:R-:W-:Y:S08]  /*142e0*/  HMMA.16816.F32 R64, R32.reuse, R52, R64 ;  /* 0x000000342040723c */ /* 0x040ff00000001840 */
[----:B------:R-:W-:Y:S01]  /*142f0*/  HMMA.16816.F32 R56, R32, R54, R56 ;  /* 0x000000362038723c */ /* 0x000fe20000001838 */
[----:B------:R-:W-:Y:S04]  /*14300*/  LDSM.16.M88.4 R52, [R206+0x4000] ;  /* 0x00400000ce34783b */ /* 0x000fe80000000200 */
[----:B------:R-:W1:Y:S03]  /*14310*/  LDSM.16.M88.4 R32, [R205+0xa000] ;  /* 0x00a00000cd20783b */ /* 0x000e660000000200 */
[C---:B--2---:R-:W-:Y:S08]  /*14320*/  HMMA.16816.F32 R28, R36.reuse, R24, R28 ;  /* 0x00000018241c723c */ /* 0x044ff0000000181c */
[C---:B------:R-:W-:Y:S01]  /*14330*/  HMMA.16816.F32 R40, R36.reuse, R26, R40 ;  /* 0x0000001a2428723c */ /* 0x040fe20000001828 */
[----:B------:R-:W2:Y:S07]  /*14340*/  LDSM.16.M88.4 R24, [R199+0x8800] ;  /* 0x00880000c718783b */ /* 0x000eae0000000200 */
[C---:B----4-:R-:W-:Y:S08]  /*14350*/  HMMA.16816.F32 R72, R36.reuse, R20, R72 ;  /* 0x000000142448723c */ /* 0x050ff00000001848 */
[----:B------:R-:W-:Y:S01]  /*14360*/  HMMA.16816.F32 R68, R36, R22, R68 ;  /* 0x000000162444723c */ /* 0x000fe20000001844 */
[----:B------:R-:W4:Y:S07]  /*14370*/  LDSM.16.M88.4 R20, [R199+0x9000] ;  /* 0x00900000c714783b */ /* 0x000f2e0000000200 */
[C---:B------:R-:W-:Y:S08]  /*14380*/  HMMA.16816.F32 R16, R84.reuse, R76, R16 ;  /* 0x0000004c5410723c */ /* 0x040ff00000001810 */
[----:B------:R-:W-:Y:S01]  /*14390*/  HMMA.16816.F32 R12, R84, R78, R12 ;  /* 0x0000004e540c723c */ /* 0x000fe2000000180c */
[----:B------:R-:W-:Y:S07]  /*143a0*/  LDSM.16.M88.4 R76, [R192+0x3800] ;  /* 0x00380000c04c783b */ /* 0x000fee0000000200 */
[C---:B---3--:R-:W-:Y:S08]  /*143b0*/  HMMA.16816.F32 R64, R36.reuse, R48, R64 ;  /* 0x000000302440723c */ /* 0x048ff00000001840 */
[----:B------:R-:W-:Y:S01]  /*143c0*/  HMMA.16816.F32 R56, R36, R50, R56 ;  /* 0x000000322438723c */ /* 0x000fe20000001838 */
[----:B------:R-:W-:Y:S04]  /*143d0*/  LDSM.16.M88.4 R36, [R204+0x4000] ;  /* 0x00400000cc24783b */ /* 0x000fe80000000200 */
[----:B------:R-:W3:Y:S03]  /*143e0*/  LDSM.16.M88.4 R48, [R203+0x4000] ;  /* 0x00400000cb30783b */ /* 0x000ee60000000200 */
[C---:B-1----:R-:W-:Y:S08]  /*143f0*/  HMMA.16816.F32 R16, R52.reuse, R32, R16 ;  /* 0x000000203410723c */ /* 0x042ff00000001810 */
[----:B------:R-:W-:Y:S01]  /*14400*/  HMMA.16816.F32 R12, R52, R34, R12 ;  /* 0x00000022340c723c */ /* 0x000fe2000000180c */
[----:B------:R-:W-:Y:S07]  /*14410*/  LDSM.16.M88.4 R32, [R203+0x4800] ;  /* 0x00480000cb20783b */ /* 0x000fee0000000200 */
[C---:B--2---:R-:W-:Y:S08]  /*14420*/  HMMA.16816.F32 R28, R4.reuse, R24, R28 ;  /* 0x00000018041c723c */ /* 0x044ff0000000181c */
[C---:B------:R-:W-:Y:S01]  /*14430*/  HMMA.16816.F32 R40, R4.reuse, R26, R40 ;  /* 0x0000001a0428723c */ /* 0x040fe20000001828 */
[----:B------:R-:W-:Y:S07]  /*14440*/  LDSM.16.M88.4 R24, [R202+0x4000] ;  /* 0x00400000ca18783b */ /* 0x000fee0000000200 */
[C---:B----4-:R-:W-:Y:S08]  /*14450*/  HMMA.16816.F32 R72, R4.reuse, R20, R72 ;  /* 0x000000140448723c */ /* 0x050ff00000001848 */
[----:B------:R-:W-:Y:S01]  /*14460*/  HMMA.16816.F32 R68, R4, R22, R68 ;  /* 0x000000160444723c */ /* 0x000fe20000001844 */
[----:B------:R-:W1:Y:S07]  /*14470*/  LDSM.16.M88.4 R20, [R199+0xa000] ;  /* 0x00a00000c714783b */ /* 0x000e6e0000000200 */
[C---:B---3--:R-:W-:Y:S08]  /*14480*/  HMMA.16816.F32 R16, R36.reuse, R48, R16 ;  /* 0x000000302410723c */ /* 0x048ff00000001810 */
[----:B------:R-:W-:Y:S01]  /*14490*/  HMMA.16816.F32 R12, R36, R50, R12 ;  /* 0x00000032240c723c */ /* 0x000fe2000000180c */
[----:B------:R-:W2:Y:S07]  /*144a0*/  LDSM.16.M88.4 R48, [R205+0xb000] ;  /* 0x00b00000cd30783b */ /* 0x000eae0000000200 */
        /* <DEDUP_REMOVED lines=8> */
[C---:B-1----:R-:W-:Y:S08]  /*14530*/  HMMA.16816.F32 R16, R24.reuse, R20, R16 ;  /* 0x000000141810723c */ /* 0x042ff00000001810 */
[----:B------:R-:W-:Y:S01]  /*14540*/  HMMA.16816.F32 R12, R24, R22, R12 ;  /* 0x00000016180c723c */ /* 0x000fe2000000180c */
[----:B------:R-:W1:Y:S07]  /*14550*/  LDSM.16.M88.4 R20, [R203+0x5000] ;  /* 0x00500000cb14783b */ /* 0x000e6e0000000200 */
[----:B------:R-:W-:Y:S01]  /*14560*/  HMMA.16816.F32 R68, R84, R82, R68 ;  /* 0x000000525444723c */ /* 0x000fe20000001844 */
[----:B------:R-:W4:Y:S07]  /*14570*/  LDSM.16.M88.4 R80, [R205+0xb800] ;  /* 0x00b80000cd50783b */ /* 0x000f2e0000000200 */
[----:B--2---:R-:W-:Y:S08]  /*14580*/  HMMA.16816.F32 R92, R52, R48, R92 ;  /* 0x00000030345c723c */ /* 0x004ff0000000185c */
        /* <DEDUP_REMOVED lines=8> */
[----:B------:R-:W2:Y:S01]  /*14610*/  MUFU.TANH R48, R48 ;  /* 0x0000003000307308 */ /* 0x000ea20000002400 */
[----:B------:R-:W-:Y:S07]  /*14620*/  HMMA.16816.F32 R68, R52, R50, R68 ;  /* 0x000000323444723c */ /* 0x000fee0000001844 */
[----:B------:R-:W3:Y:S01]  /*14630*/  MUFU.TANH R49, R49 ;  /* 0x0000003100317308 */ /* 0x000ee20000002400 */
[----:B-1----:R-:W-:Y:S07]  /*14640*/  HMMA.16816.F32 R92, R36, R20, R92 ;  /* 0x00000014245c723c */ /* 0x002fee000000185c */
[----:B------:R-:W-:Y:S01]  /*14650*/  FMUL.FTZ R20, R18, c[0x0][0x2ec] ;  /* 0x0000bb0012147a20 */ /* 0x000fe20000410000 */
[----:B------:R-:W-:Y:S01]  /*14660*/  HMMA.16816.F32 R28, R52, R88, R28 ;  /* 0x00000058341c723c */ /* 0x000fe2000000181c */
[----:B------:R-:W-:-:S02]  /*14670*/  FMUL.FTZ R21, R19, c[0x0][0x2ec] ;  /* 0x0000bb0013157a20 */ /* 0x000fc40000410000 */
[----:B------:R-:W1:Y:S01]  /*14680*/  LDSM.16.M88.4 R16, [R203+0x5800] ;  /* 0x00580000cb10783b */ /* 0x000e620000000200 */
        /* <DEDUP_REMOVED lines=14> */
[----:B------:R-:W2:Y:S03]  /*14770*/  MUFU.TANH R22, R22 ;  /* 0x0000001600167308 */ /* 0x000ea60000002400 */
[C---:B------:R-:W-:Y:S01]  /*14780*/  HMMA.16816.F32 R40, R36.reuse, R34, R40 ;  /* 0x000000222428723c */ /* 0x040fe20000001828 */
[----:B------:R-:W2:Y:S04]  /*14790*/  LDSM.16.M88.4 R32, [R192+0x5000] ;  /* 0x00500000c020783b */ /* 0x000ea80000000200 */
[----:B------:R-:W2:Y:S03]  /*147a0*/  MUFU.TANH R23, R23 ;  /* 0x0000001700177308 */ /* 0x000ea60000002400 */
[C---:B-1----:R-:W-:Y:S08]  /*147b0*/  HMMA.16816.F32 R64, R36.reuse, R16, R64 ;  /* 0x000000102440723c */ /* 0x042ff00000001840 */
[----:B------:R-:W-:Y:S08]  /*147c0*/  HMMA.16816.F32 R76, R36, R18, R76 ;  /* 0x00000012244c723c */ /* 0x000ff0000000184c */
[C---:B------:R-:W-:Y:S08]  /*147d0*/  HMMA.16816.F32 R92, R24.reuse, R4, R92 ;  /* 0x00000004185c723c */ /* 0x040ff0000000185c */
[----:B------:R-:W-:Y:S01]  /*147e0*/  HMMA.16816.F32 R68, R24, R6, R68 ;  /* 0x000000061844723c */ /* 0x000fe20000001844 */
[----:B------:R-:W1:Y:S01]  /*147f0*/  LDSM.16.M88.4 R4, [R192+0x5800] ;  /* 0x00580000c004783b */ /* 0x000e620000000200 */
[----:B------:R-:W-:-:S06]  /*14800*/  DEPBAR.LE SB0, 0x0 ;  /* 0x000080000000791a */ /* 0x000fcc0000000000 */
[C---:B------:R-:W-:Y:S08]  /*14810*/  HMMA.16816.F32 R28, R24.reuse, R72, R28 ;  /* 0x00000048181c723c */ /* 0x040ff0000000181c */
[C---:B------:R-:W-:Y:S08]  /*14820*/  HMMA.16816.F32 R40, R24.reuse, R74, R40 ;  /* 0x0000004a1828723c */ /* 0x040ff00000001828 */
[C---:B-----5:R-:W-:Y:S08]  /*14830*/  HMMA.16816.F32 R64, R24.reuse, R12, R64 ;  /* 0x0000000c1840723c */ /* 0x060ff00000001840 */
[----:B------:R-:W-:Y:S08]  /*14840*/  HMMA.16816.F32 R76, R24, R14, R76 ;  /* 0x0000000e184c723c */ /* 0x000ff0000000184c */
[C---:B------:R-:W-:Y:S08]  /*14850*/  HMMA.16816.F32 R28, R8.reuse, R56, R28 ;  /* 0x00000038081c723c */ /* 0x040ff0000000181c */
[C---:B------:R-:W-:Y:S08]  /*14860*/  HMMA.16816.F32 R40, R8.reuse, R58, R40 ;  /* 0x0000003a0828723c */ /* 0x040ff00000001828 */
[C---:B--2---:R-:W-:Y:S08]  /*14870*/  HMMA.16816.F32 R92, R8.reuse, R32, R92 ;  /* 0x00000020085c723c */ /* 0x044ff0000000185c */
[----:B------:R-:W-:Y:S01]  /*14880*/  HMMA.16816.F32 R68, R8, R34, R68 ;  /* 0x000000220844723c */ /* 0x000fe20000001844 */
[----:B------:R-:W-:-:S02]  /*14890*/  FMUL.FTZ R16, R30, c[0x0][0x2ec] ;  /* 0x0000bb001e107a20 */ /* 0x000fc40000410000 */
[----:B------:R-:W-:Y:S02]  /*148a0*/  FMUL.FTZ R17, R31, c[0x0][0x2ec] ;  /* 0x0000bb001f117a20 */ /* 0x000fe40000410000 */
[----:B------:R-:W-:Y:S02]  /*148b0*/  FMUL.FTZ R28, R28, c[0x0][0x2ec] ;  /* 0x0000bb001c1c7a20 */ /* 0x000fe40000410000 */
[----:B------:R-:W-:Y:S01]  /*148c0*/  FMUL.FTZ R29, R29, c[0x0][0x2ec] ;  /* 0x0000bb001d1d7a20 */ /* 0x000fe20000410000 */
[----:B-1----:R-:W-:Y:S01]  /*148d0*/  HMMA.16816.F32 R64, R8, R4, R64 ;  /* 0x000000040840723c */ /* 0x002fe20000001840 */
        /* <DEDUP_REMOVED lines=11> */
[----:B------:R-:W-:Y:S01]  /*14990*/  IADD3 R7, R62, R2, -R211 ;  /* 0x000000023e077210 */ /* 0x000fe20007ffe8d3 */
[----:B------:R-:W-:Y:S01]  /*149a0*/  FMUL.FTZ R68, R68, c[0x0][0x2ec] ;  /* 0x0000bb0044447a20 */ /* 0x000fe20000410000 */
[----:B------:R-:W1:Y:S01]  /*149b0*/  MUFU.TANH R29, R29 ;  /* 0x0000001d001d7308 */ /* 0x000e620000002400 */
[----:B------:R-:W-:Y:S01]  /*149c0*/  FMUL.FTZ R69, R69, c[0x0][0x2ec] ;  /* 0x0000bb0045457a20 */ /* 0x000fe20000410000 */
[----:B------:R-:W-:Y:S01]  /*149d0*/  IADD3 R7, R7, c[0x0][0x2e8], RZ ;  /* 0x0000ba0007077a10 */ /* 0x000fe20007ffe0ff */
[----:B------:R-:W-:-:S02]  /*149e0*/  FMUL.FTZ R70, R70, c[0x0][0x2ec] ;  /* 0x0000bb0046467a20 */ /* 0x000fc40000410000 */
[----:B------:R-:W-:Y:S01]  /*149f0*/  FMUL.FTZ R71, R71, c[0x0][0x2ec] ;  /* 0x0000bb0047477a20 */ /* 0x000fe20000410000 */
[----:B------:R-:W-:Y:S01]  /*14a00*/  IADD3 R5, R7, 0x8, RZ ;  /* 0x0000000807057810 */ /* 0x000fe20007ffe0ff */
[----:B------:R-:W-:Y:S01]  /*14a10*/  FMUL.FTZ R64, R64, c[0x0][0x2ec] ;  /* 0x0000bb0040407a20 */ /* 0x000fe20000410000 */
[----:B------:R-:W1:Y:S01]  /*14a20*/  MUFU.TANH R17, R17 ;  /* 0x0000001100117308 */ /* 0x000e620000002400 */
[----:B------:R-:W-:Y:S01]  /*14a30*/  FMUL.FTZ R65, R65, c[0x0][0x2ec] ;  /* 0x0000bb0041417a20 */ /* 0x000fe20000410000 */
[-C--:B------:R-:W-:Y:S01]  /*14a40*/  IMNMX R0, R7, R62.reuse, PT ;  /* 0x0000003e07007217 */ /* 0x080fe20003800200 */
[----:B------:R-:W-:Y:S01]  /*14a50*/  FMUL.FTZ R66, R66, c[0x0][0x2ec] ;  /* 0x0000bb0042427a20 */ /* 0x000fe20000410000 */
[----:B------:R-:W-:Y:S01]  /*14a60*/  IMNMX R2, R5, R62, PT ;  /* 0x0000003e05027217 */ /* 0x000fe20003800200 */
[----:B------:R-:W-:Y:S02]  /*14a70*/  FMUL.FTZ R67, R67, c[0x0][0x2ec] ;  /* 0x0000bb0043437a20 */ /* 0x000fe40000410000 */
        /* <DEDUP_REMOVED lines=27> */
[----:B------:R-:W-:Y:S02]  /*14c30*/  IABS R4, c[0x0][0x2d0] ;  /* 0x0000b40000047a13 */ /* 0x000fe40000000000 */
[----:B------:R-:W-:-:S02]  /*14c40*/  IADD3 R10, R3, -0x40, RZ ;  /* 0xffffffc0030a7810 */ /* 0x000fc40007ffe0ff */
[----:B------:R-:W2:Y:S01]  /*14c50*/  I2F.RP R5, R4 ;  /* 0x0000000400057306 */ /* 0x000ea20000209400 */
[----:B------:R-:W-:Y:S02]  /*14c60*/  IABS R8, R3 ;  /* 0x0000000300087213 */ /* 0x000fe40000000000 */
[----:B------:R-:W-:Y:S02]  /*14c70*/  IABS R6, R10 ;  /* 0x0000000a00067213 */ /* 0x000fe40000000000 */
[----:B------:R-:W-:-:S03]  /*14c80*/  LOP3.LUT R10, R10, c[0x0][0x2d0], RZ, 0x3c, !PT ;  /* 0x0000b4000a0a7a12 */ /* 0x000fc600078e3cff */
        /* <DEDUP_REMOVED lines=52> */
.L_x_1296:
[----:B------:R-:W-:-:S05]  /*14fd0*/  IMAD.MOV.U32 R5, RZ, RZ, c[0x0][0x198] ;  /* 0x00006600ff057624 */ /* 0x000fca00078e00ff */
[----:B------:R-:W-:-:S04]  /*14fe0*/  LEA R5, -R5, RZ, 0x6 ;  /* 0x000000ff05057211 */ /* 0x000fc800078e31ff */
[----:B------:R-:W-:Y:S02]  /*14ff0*/  SHF.R.S32.HI R4, RZ, 0x1f, R5 ;  /* 0x0000001fff047819 */ /* 0x000fe40000011405 */
.L_x_1297:
        /* <DEDUP_REMOVED lines=112> */
.L_x_1295:
        /* <DEDUP_REMOVED lines=9> */
[----:B------:R-:W-:Y:S01]  /*15790*/  LDSM.16.MT88.4 R56, [R197+0xe000] ;  /* 0x00e00000c538783b */ /* 0x000fe20000004200 */
[----:B------:R-:W-:Y:S01]  /*157a0*/  IADD3 R5, R3, 0x9, RZ ;  /* 0x0000000903057810 */ /* 0x000fe20007ffe0ff */
[----:B------:R-:W-:Y:S01]  /*157b0*/  IMAD R196, R45, 0x2, R198 ;  /* 0x000000022dc47824 */ /* 0x000fe200078e02c6 */
[C---:B------:R-:W-:Y:S01]  /*157c0*/  ISETP.GE.AND P1, PT, R7.reuse, R0, PT ;  /* 0x000000000700720c */ /* 0x040fe20003f26270 */
[----:B------:R-:W-:Y:S01]  /*157d0*/  LDSM.16.MT88.4 R124, [R200+0xc000] ;  /* 0x00c00000c87c783b */ /* 0x000fe20000004200 */
[----:B------:R-:W-:-:S02]  /*157e0*/  ISETP.GE.AND P2, PT, R7, R2, PT ;  /* 0x000000020700720c */ /* 0x000fc40003f46270 */
[----:B------:R-:W-:Y:S01]  /*157f0*/  FSEL R32, R49, -INF , !P5 ;  /* 0xff80000031207808 */ /* 0x000fe20006800000 */
[----:B------:R-:W-:Y:S01]  /*15800*/  LDSM.16.MT88.4 R116, [R198+0xc000] ;  /* 0x00c00000c674783b */ /* 0x000fe20000004200 */
[----:B------:R-:W-:Y:S02]  /*15810*/  IADD3 R7, R3, 0x10, RZ ;  /* 0x0000001003077810 */ /* 0x000fe40007ffe0ff */
[C---:B------:R-:W-:Y:S01]  /*15820*/  ISETP.GE.AND P6, PT, R5.reuse, R0, PT ;  /* 0x000000000500720c */ /* 0x040fe20003fc6270 */
[----:B------:R-:W-:Y:S01]  /*15830*/  LDSM.16.MT88.4 R108, [R197+0xc000] ;  /* 0x00c00000c56c783b */ /* 0x000fe20000004200 */
[----:B------:R-:W-:Y:S02]  /*15840*/  ISETP.GE.AND P5, PT, R5, R2, PT ;  /* 0x000000020500720c */ /* 0x000fe40003fa6270 */
[----:B------:R-:W-:Y:S01]  /*15850*/  IADD3 R5, R3, 0x11, RZ ;  /* 0x0000001103057810 */ /* 0x000fe20007ffe0ff */
[----:B------:R-:W-:Y:S01]  /*15860*/  LDSM.16.MT88.4 R100, [R196+0xc000] ;  /* 0x00c00000c464783b */ /* 0x000fe20000004200 */
[----:B------:R-:W-:-:S02]  /*15870*/  FSEL R50, R50, -INF , !P1 ;  /* 0xff80000032327808 */ /* 0x000fc40004800000 */
[----:B------:R-:W-:Y:S01]  /*15880*/  ISETP.GE.AND P1, PT, R7, R2, PT ;  /* 0x000000020700720c */ /* 0x000fe20003f26270 */
[----:B-1----:R-:W-:Y:S01]  /*15890*/  LDSM.16.MT88.4 R64, [R196+0xe000] ;  /* 0x00e00000c440783b */ /* 0x002fe20000004200 */
[----:B------:R-:W-:Y:S02]  /*158a0*/  FSEL R24, R22, -INF , !P2 ;  /* 0xff80000016187808 */ /* 0x000fe40005000000 */
[----:B------:R-:W-:Y:S01]  /*158b0*/  FSEL R34, R51, -INF , !P6 ;  /* 0xff80000033227808 */ /* 0x000fe20007000000 */
[----:B------:R-:W-:Y:S01]  /*158c0*/  LDSM.16.MT88.4 R72, [R200+0x10000] ;  /* 0x01000000c848783b */ /* 0x000fe20000004200 */
[C---:B------:R-:W-:Y:S02]  /*158d0*/  ISETP.GE.AND P2, PT, R5.reuse, R0, PT ;  /* 0x000000000500720c */ /* 0x040fe40003f46270 */
[----:B------:R-:W-:Y:S01]  /*158e0*/  ISETP.GE.AND P6, PT, R5, R2, PT ;  /* 0x000000020500720c */ /* 0x000fe20003fc6270 */
[----:B------:R-:W-:Y:S01]  /*158f0*/  LDSM.16.MT88.4 R80, [R198+0x10000] ;  /* 0x01000000c650783b */ /* 0x000fe20000004200 */
[----:B------:R-:W-:-:S02]  /*15900*/  FSEL R26, R21, -INF , !P0 ;  /* 0xff800000151a7808 */ /* 0x000fc40004000000 */
[----:B------:R-:W-:Y:S01]  /*15910*/  IADD3 R5, R3, 0x19, RZ ;  /* 0x0000001903057810 */ /* 0x000fe20007ffe0ff */
[----:B------:R-:W-:Y:S01]  /*15920*/  LDSM.16.MT88.4 R88, [R197+0x10000] ;  /* 0x01000000c558783b */ /* 0x000fe20000004200 */
[----:B------:R-:W-:Y:S02]  /*15930*/  ISETP.GE.AND P0, PT, R7, R0, PT ;  /* 0x000000000700720c */ /* 0x000fe40003f06270 */
[----:B------:R-:W-:Y:S01]  /*15940*/  IADD3 R7, R3, 0x18, RZ ;  /* 0x0000001803077810 */ /* 0x000fe20007ffe0ff */
[----:B------:R-:W-:Y:S01]  /*15950*/  LDSM.16.MT88.4 R140, [R198+0xc800] ;  /* 0x00c80000c68c783b */ /* 0x000fe20000004200 */
[----:B------:R-:W-:Y:S02]  /*15960*/  FSEL R14, R16, -INF , !P1 ;  /* 0xff800000100e7808 */ /* 0x000fe40004800000 */
[----:B------:R-:W-:Y:S02]  /*15970*/  FSEL R16, R29, -INF , !P2 ;  /* 0xff8000001d107808 */ /* 0x000fe40005000000 */
[----:B------:R-:W-:-:S02]  /*15980*/  FSEL R12, R17, -INF , !P6 ;  /* 0xff800000110c7808 */ /* 0x000fc40007000000 */
[----:B------:R-:W-:Y:S02]  /*15990*/  ISETP.GE.AND P2, PT, R5, R2, PT ;  /* 0x000000020500720c */ /* 0x000fe40003f46270 */
[-C--:B------:R-:W-:Y:S02]  /*159a0*/  ISETP.GE.AND P6, PT, R3, R0.reuse, PT ;  /* 0x000000000300720c */ /* 0x080fe40003fc6270 */
[----:B------:R-:W-:Y:S02]  /*159b0*/  FSEL R22, R23, -INF , !P5 ;  /* 0xff80000017167808 */ /* 0x000fe40006800000 */
[----:B------:R-:W-:Y:S02]  /*159c0*/  FSEL R18, R28, -INF , !P0 ;  /* 0xff8000001c127808 */ /* 0x000fe40004000000 */
[C---:B------:R-:W-:Y:S02]  /*159d0*/  ISETP.GE.AND P5, PT, R7.reuse, R0, PT ;  /* 0x000000000700720c */ /* 0x040fe40003fa6270 */
[----:B------:R-:W-:-:S02]  /*159e0*/  ISETP.GE.AND P0, PT, R7, R2, PT ;  /* 0x000000020700720c */ /* 0x000fc40003f06270 */
[----:B------:R-:W-:Y:S02]  /*159f0*/  IADD3 R7, R3, 0x20, RZ ;  /* 0x0000002003077810 */ /* 0x000fe40007ffe0ff */
[----:B------:R-:W-:Y:S02]  /*15a00*/  FSEL R48, R48, -INF , !P6 ;  /* 0xff80000030307808 */ /* 0x000fe40007000000 */
[----:B------:R-:W-:Y:S02]  /*15a10*/  FSEL R8, R13, -INF , !P2 ;  /* 0xff8000000d087808 */ /* 0x000fe40005000000 */
[----:B------:R-:W-:Y:S02]  /*15a20*/  ISETP.GE.AND P2, PT, R3, R2, PT ;  /* 0x000000020300720c */ /* 0x000fe40003f46270 */
[----:B------:R-:W-:Y:S02]  /*15a30*/  FSEL R6, R31, -INF , !P5 ;  /* 0xff8000001f067808 */ /* 0x000fe40006800000 */
[----:B------:R-:W-:-:S02]  /*15a40*/  FSEL R10, R19, -INF , !P0 ;  /* 0xff800000130a7808 */ /* 0x000fc40004000000 */
[C---:B------:R-:W-:Y:S02]  /*15a50*/  ISETP.GE.AND P5, PT, R7.reuse, R0, PT ;  /* 0x000000000700720c */ /* 0x040fe40003fa6270 */
[----:B------:R-:W-:Y:S02]  /*15a60*/  ISETP.GE.AND P0, PT, R7, R2, PT ;  /* 0x000000020700720c */ /* 0x000fe40003f06270 */
[----:B------:R-:W-:Y:S02]  /*15a70*/  FMNMX.FTZ R7, R48, R32, !PT ;  /* 0x0000002030077209 */ /* 0x000fe40007810000 */
[----:B------:R-:W-:Y:S02]  /*15a80*/  ISETP.GE.AND P1, PT, R5, R0, PT ;  /* 0x000000000500720c */ /* 0x000fe40003f26270 */
[----:B------:R-:W-:Y:S02]  /*15a90*/  FSEL R20, R20, -INF , !P2 ;  /* 0xff80000014147808 */ /* 0x000fe40005000000 */
[----:B------:R-:W-:-:S02]  /*15aa0*/  IADD3 R5, R3, 0x21, RZ ;  /* 0x0000002103057810 */ /* 0x000fc40007ffe0ff */
[----:B------:R-:W-:Y:S02]  /*15ab0*/  FMNMX.FTZ R7, R50, R7, !PT ;  /* 0x0000000732077209 */ /* 0x000fe40007810000 */
[----:B------:R-:W-:Y:S02]  /*15ac0*/  FSEL R4, R30, -INF , !P1 ;  /* 0xff8000001e047808 */ /* 0x000fe40004800000 */
[----:B------:R-:W-:Y:S02]  /*15ad0*/  FMNMX.FTZ R11, R20, R26, !PT ;  /* 0x0000001a140b7209 */ /* 0x000fe40007810000 */
[C---:B------:R-:W-:Y:S02]  /*15ae0*/  ISETP.GE.AND P6, PT, R5.reuse, R0, PT ;  /* 0x000000000500720c */ /* 0x040fe40003fc6270 */
[----:B------:R-:W-:Y:S02]  /*15af0*/  ISETP.GE.AND P1, PT, R5, R2, PT ;  /* 0x000000020500720c */ /* 0x000fe40003f26270 */
[----:B------:R-:W-:-:S02]  /*15b00*/  IADD3 R5, R3, 0x28, RZ ;  /* 0x0000002803057810 */ /* 0x000fc40007ffe0ff */
[----:B------:R-:W-:Y:S02]  /*15b10*/  FMNMX.FTZ R7, R34, R7, !PT ;  /* 0x0000000722077209 */ /* 0x000fe40007810000 */
[----:B------:R-:W-:Y:S02]  /*15b20*/  FMNMX.FTZ R11, R24, R11, !PT ;  /* 0x0000000b180b7209 */ /* 0x000fe40007810000 */
[----:B------:R-:W-:Y:S02]  /*15b30*/  FSEL R226, R226, -INF , !P5 ;  /* 0xff800000e2e27808 */ /* 0x000fe40006800000 */
[----:B------:R-:W-:Y:S02]  /*15b40*/  FSEL R222, R222, -INF , !P0 ;  /* 0xff800000dede7808 */ /* 0x000fe40004000000 */
[C---:B------:R-:W-:Y:S02]  /*15b50*/  ISETP.GE.AND P5, PT, R5.reuse, R0, PT ;  /* 0x000000000500720c */ /* 0x040fe40003fa6270 */
[----:B------:R-:W-:-:S02]  /*15b60*/  ISETP.GE.AND P0, PT, R5, R2, PT ;  /* 0x000000020500720c */ /* 0x000fc40003f06270 */
        /* <DEDUP_REMOVED lines=8> */
[----:B------:R-:W-:Y:S02]  /*15bf0*/  IADD3 R7, R3, 0x29, RZ ;  /* 0x0000002903077810 */ /* 0x000fe40007ffe0ff */
[----:B------:R-:W-:Y:S02]  /*15c00*/  FSEL R164, R164, -INF , !P6 ;  /* 0xff800000a4a47808 */ /* 0x000fe40007000000 */
[----:B------:R-:W-:Y:S02]  /*15c10*/  FMNMX.FTZ R13, R226, R13, !PT ;  /* 0x0000000de20d7209 */ /* 0x000fe40007810000 */
[----:B------:R-:W-:-:S02]  /*15c20*/  FMNMX.FTZ R11, R8, R11, !PT ;  /* 0x0000000b080b7209 */ /* 0x000fc40007810000 */
[----:B------:R-:W-:Y:S02]  /*15c30*/  IADD3 R9, R3, 0x30, RZ ;  /* 0x0000003003097810 */ /* 0x000fe40007ffe0ff */
[----:B------:R-:W-:Y:S02]  /*15c40*/  ISETP.GE.AND P6, PT, R7, R0, PT ;  /* 0x000000000700720c */ /* 0x000fe40003fc6270 */
[----:B------:R-:W-:Y:S02]  /*15c50*/  FSEL R162, R162, -INF , !P5 ;  /* 0xff800000a2a27808 */ /* 0x000fe40006800000 */
[----:B------:R-:W-:Y:S02]  /*15c60*/  FMNMX.FTZ R13, R164, R13, !PT ;  /* 0x0000000da40d7209 */ /* 0x000fe40007810000 */
[----:B------:R-:W-:Y:S02]  /*15c70*/  FSEL R170, R170, -INF , !P1 ;  /* 0xff800000aaaa7808 */ /* 0x000fe40004800000 */
[----:B------:R-:W-:-:S02]  /*15c80*/  FMNMX.FTZ R11, R222, R11, !PT ;  /* 0x0000000bde0b7209 */ /* 0x000fc40007810000 */
[----:B------:R-:W-:Y:S02]  /*15c90*/  ISETP.GE.AND P2, PT, R7, R2, PT ;  /* 0x000000020700720c */ /* 0x000fe40003f46270 */
[----:B------:R-:W-:Y:S02]  /*15ca0*/  ISETP.GE.AND P1, PT, R9, R0, PT ;  /* 0x000000000900720c */ /* 0x000fe40003f26270 */
[C---:B------:R-:W-:Y:S02]  /*15cb0*/  IADD3 R7, R3.reuse, 0x31, RZ ;  /* 0x0000003103077810 */ /* 0x040fe40007ffe0ff */
[----:B------:R-:W-:Y:S02]  /*15cc0*/  IADD3 R5, R3, 0x38, RZ ;  /* 0x0000003803057810 */ /* 0x000fe40007ffe0ff */
[----:B------:R-:W-:Y:S02]  /*15cd0*/  FSEL R224, R224, -INF , !P6 ;  /* 0xff800000e0e07808 */ /* 0x000fe40007000000 */
[----:B------:R-:W-:-:S02]  /*15ce0*/  FMNMX.FTZ R13, R162, R13, !PT ;  /* 0x0000000da20d7209 */ /* 0x000fc40007810000 */
[----:B------:R-:W-:Y:S02]  /*15cf0*/  FSEL R220, R220, -INF , !P0 ;  /* 0xff800000dcdc7808 */ /* 0x000fe40004000000 */
[----:B------:R-:W-:Y:S02]  /*15d00*/  FMNMX.FTZ R11, R170, R11, !PT ;  /* 0x0000000baa0b7209 */ /* 0x000fe40007810000 */
[----:B------:R-:W-:Y:S02]  /*15d10*/  FSEL R182, R182, -INF , !P1 ;  /* 0xff800000b6b67808 */ /* 0x000fe40004800000 */
[-C--:B------:R-:W-:Y:S02]  /*15d20*/  ISETP.GE.AND P5, PT, R7, R0.reuse, PT ;  /* 0x000000000700720c */ /* 0x080fe40003fa6270 */
[----:B------:R-:W-:Y:S02]  /*15d30*/  FMNMX.FTZ R13, R224, R13, !PT ;  /* 0x0000000de00d7209 */ /* 0x000fe40007810000 */
[----:B------:R-:W-:-:S02]  /*15d40*/  ISETP.GE.AND P1, PT, R5, R0, PT ;  /* 0x000000000500720c */ /* 0x000fc40003f26270 */
[----:B------:R-:W-:Y:S02]  /*15d50*/  ISETP.GE.AND P0, PT, R9, R2, PT ;  /* 0x000000020900720c */ /* 0x000fe40003f06270 */
[----:B------:R-:W-:Y:S02]  /*15d60*/  FSEL R174, R174, -INF , !P2 ;  /* 0xff800000aeae7808 */ /* 0x000fe40005000000 */
[----:B------:R-:W-:Y:S02]  /*15d70*/  FMNMX.FTZ R11, R220, R11, !PT ;  /* 0x0000000bdc0b7209 */ /* 0x000fe40007810000 */
[----:B------:R-:W-:Y:S02]  /*15d80*/  IADD3 R3, R3, 0x39, RZ ;  /* 0x0000003903037810 */ /* 0x000fe40007ffe0ff */
[----:B------:R-:W-:Y:S02]  /*15d90*/  FSEL R180, R180, -INF , !P5 ;  /* 0xff800000b4b47808 */ /* 0x000fe40006800000 */
[----:B------:R-:W-:-:S02]  /*15da0*/  FMNMX.FTZ R13, R182, R13, !PT ;  /* 0x0000000db60d7209 */ /* 0x000fc40007810000 */
[----:B------:R-:W-:Y:S02]  /*15db0*/  FSEL R178, R178, -INF , !P1 ;  /* 0xff800000b2b27808 */ /* 0x000fe40004800000 */
[----:B------:R-:W-:Y:S02]  /*15dc0*/  ISETP.GE.AND P1, PT, R7, R2, PT ;  /* 0x000000020700720c */ /* 0x000fe40003f26270 */
[----:B------:R-:W-:Y:S02]  /*15dd0*/  FSEL R172, R172, -INF , !P0 ;  /* 0xff800000acac7808 */ /* 0x000fe40004000000 */
[----:B------:R-:W-:Y:S02]  /*15de0*/  FMNMX.FTZ R11, R174, R11, !PT ;  /* 0x0000000bae0b7209 */ /* 0x000fe40007810000 */
[----:B------:R-:W-:Y:S02]  /*15df0*/  ISETP.GE.AND P5, PT, R3, R0, PT ;  /* 0x000000000300720c */ /* 0x000fe40003fa6270 */
[----:B------:R-:W-:-:S02]  /*15e00*/  FMNMX.FTZ R13, R180, R13, !PT ;  /* 0x0000000db40d7209 */ /* 0x000fc40007810000 */
[-C--:B------:R-:W-:Y:S02]  /*15e10*/  ISETP.GE.AND P0, PT, R5, R2.reuse, PT ;  /* 0x000000020500720c */ /* 0x080fe40003f06270 */
[----:B------:R-:W-:Y:S02]  /*15e20*/  FSEL R146, R146, -INF , !P1 ;  /* 0xff80000092927808 */ /* 0x000fe40004800000 */
[----:B------:R-:W-:Y:S02]  /*15e30*/  FMNMX.FTZ R11, R172, R11, !PT ;  /* 0x0000000bac0b7209 */ /* 0x000fe40007810000 */
[----:B------:R-:W-:Y:S02]  /*15e40*/  FSEL R176, R176, -INF , !P5 ;  /* 0xff800000b0b07808 */ /* 0x000fe40006800000 */
[----:B------:R-:W-:Y:S02]  /*15e50*/  FMNMX.FTZ R13, R178, R13, !PT ;  /* 0x0000000db20d7209 */ /* 0x000fe40007810000 */
[----:B------:R-:W-:-:S02]  /*15e60*/  ISETP.GE.AND P1, PT, R3, R2, PT ;  /* 0x000000020300720c */ /* 0x000fc40003f26270 */
        /* <DEDUP_REMOVED lines=12> */
[----:B-1----:R-:W-:-:S04]  /*15f30*/  FMNMX.FTZ R132, R9, R132, !PT ;  /* 0x0000008409847209 */ /* 0x002fc80007810000 */
        /* <DEDUP_REMOVED lines=12> */
[----:B------:R-:W1:Y:S01]  /*16000*/  LDSM.16.MT88.4 R48, [R198+0xe000] ;  /* 0x00e00000c630783b */ /* 0x000e620000004200 */
[--C-:B------:R-:W-:Y:S01]  /*16010*/  FFMA.FTZ R158, R20, c[0x0][0x23c], -R165.reuse ;  /* 0x00008f00149e7a23 */ /* 0x100fe200000108a5 */
[----:B------:R-:W-:Y:S01]  /*16020*/  MUFU.EX2 R157, R157 ;  /* 0x0000009d009d7308 */ /* 0x000fe20000000800 */
[--C-:B------:R-:W-:Y:S01]  /*16030*/  FFMA.FTZ R159, R26, c[0x0][0x23c], -R165.reuse ;  /* 0x00008f001a9f7a23 */ /* 0x100fe200000108a5 */
[----:B------:R-:W-:Y:S01]  /*16040*/  LDSM.16.MT88.4 R32, [R197+0xc800] ;  /* 0x00c80000c520783b */ /* 0x000fe20000004200 */
[----:B------:R-:W-:-:S02]  /*16050*/  FFMA.FTZ R160, R24, c[0x0][0x23c], -R165 ;  /* 0x00008f0018a07a23 */ /* 0x000fc400000108a5 */
[----:B------:R-:W-:Y:S01]  /*16060*/  FFMA.FTZ R151, R22, c[0x0][0x23c], -R165 ;  /* 0x00008f0016977a23 */ /* 0x000fe200000108a5 */
[----:B------:R-:W-:Y:S01]  /*16070*/  LDSM.16.MT88.4 R24, [R198+0xe800] ;  /* 0x00e80000c618783b */ /* 0x000fe20000004200 */
[--C-:B------:R-:W-:Y:S01]  /*16080*/  FFMA.FTZ R149, R6, c[0x0][0x23c], -R145.reuse ;  /* 0x00008f0006957a23 */ /* 0x100fe20000010891 */
[----:B------:R-:W2:Y:S01]  /*16090*/  MUFU.EX2 R156, R156 ;  /* 0x0000009c009c7308 */ /* 0x000ea20000000800 */
[--C-:B------:R-:W-:Y:S01]  /*160a0*/  FFMA.FTZ R138, R4, c[0x0][0x23c], -R145.reuse ;  /* 0x00008f00048a7a23 */ /* 0x100fe20000010891 */
[----:B------:R-:W-:Y:S01]  /*160b0*/  LDSM.16.MT88.4 R20, [R200+0xc800] ;  /* 0x00c80000c814783b */ /* 0x000fe20000004200 */
[--C-:B------:R-:W-:Y:S02]  /*160c0*/  FFMA.FTZ R153, R18, c[0x0][0x23c], -R145.reuse ;  /* 0x00008f0012997a23 */ /* 0x100fe40000010891 */
[----:B------:R-:W-:Y:S01]  /*160d0*/  FFMA.FTZ R148, R16, c[0x0][0x23c], -R145 ;  /* 0x00008f0010947a23 */ /* 0x000fe20000010891 */
[----:B------:R-:W3:Y:S01]  /*160e0*/  LDSM.16.MT88.4 R4, [R196+0x10000] ;  /* 0x01000000c404783b */ /* 0x000ee20000004200 */
[--C-:B------:R-:W-:Y:S01]  /*160f0*/  FFMA.FTZ R152, R10, c[0x0][0x23c], -R165.reuse ;  /* 0x00008f000a987a23 */ /* 0x100fe200000108a5 */
[----:B------:R-:W-:Y:S01]  /*16100*/  MUFU.EX2 R155, R155 ;  /* 0x0000009b009b7308 */ /* 0x000fe20000000800 */
[--C-:B------:R-:W-:Y:S01]  /*16110*/  FFMA.FTZ R135, R8, c[0x0][0x23c], -R165.reuse ;  /* 0x00008f0008877a23 */ /* 0x100fe200000108a5 */
[----:B------:R-:W-:Y:S01]  /*16120*/  LDSM.16.MT88.4 R16, [R197+0xe800] ;  /* 0x00e80000c510783b */ /* 0x000fe20000004200 */
[----:B------:R-:W-:-:S02]  /*16130*/  FFMA.FTZ R154, R14, c[0x0][0x23c], -R165 ;  /* 0x00008f000e9a7a23 */ /* 0x000fc400000108a5 */
[----:B------:R-:W-:Y:S01]  /*16140*/  FFMA.FTZ R139, R12, c[0x0][0x23c], -R165 ;  /* 0x00008f000c8b7a23 */ /* 0x000fe200000108a5 */
[----:B------:R-:W4:Y:S01]  /*16150*/  LDSM.16.MT88.4 R8, [R200+0xe800] ;  /* 0x00e80000c808783b */ /* 0x000f220000004200 */
[--C-:B------:R-:W-:Y:S01]  /*16160*/  FFMA.FTZ R161, R226, c[0x0][0x23c], -R145.reuse ;  /* 0x00008f00e2a17a23 */ /* 0x100fe20000010891 */
[----:B------:R-:W5:Y:S01]  /*16170*/  MUFU.EX2 R150, R150 ;  /* 0x0000009600967308 */ /* 0x000f620000000800 */
[----:B--2---:R-:W-:Y:S01]  /*16180*/  F2FP.PACK_AB R96, R156, R157 ;  /* 0x0000009d9c60723e */ /* 0x004fe200000000ff */
[----:B------:R-:W2:Y:S01]  /*16190*/  LDSM.16.MT88.4 R12, [R196+0xe800] ;  /* 0x00e80000c40c783b */ /* 0x000ea20000004200 */
[--C-:B------:R-:W-:Y:S02]  /*161a0*/  FFMA.FTZ R164, R164, c[0x0][0x23c], -R145.reuse ;  /* 0x00008f00a4a47a23 */ /* 0x100fe40000010891 */
[--C-:B------:R-:W-:Y:S02]  /*161b0*/  FFMA.FTZ R162, R162, c[0x0][0x23c], -R145.reuse ;  /* 0x00008f00a2a27a23 */ /* 0x100fe40000010891 */
[----:B------:R-:W-:Y:S01]  /*161c0*/  FFMA.FTZ R163, R224, c[0x0][0x23c], -R145 ;  /* 0x00008f00e0a37a23 */ /* 0x000fe20000010891 */
[----:B------:R-:W-:Y:S01]  /*161d0*/  MUFU.EX2 R158, R158 ;  /* 0x0000009e009e7308 */ /* 0x000fe20000000800 */
[----:B------:R-:W-:-:S02]  /*161e0*/  FFMA.FTZ R167, R222, c[0x0][0x23c], -R165 ;  /* 0x00008f00dea77a23 */ /* 0x000fc400000108a5 */
[--C-:B------:R-:W-:Y:S02]  /*161f0*/  FFMA.FTZ R170, R170, c[0x0][0x23c], -R165.reuse ;  /* 0x00008f00aaaa7a23 */ /* 0x100fe400000108a5 */
[--C-:B------:R-:W-:Y:S02]  /*16200*/  FFMA.FTZ R171, R220, c[0x0][0x23c], -R165.reuse ;  /* 0x00008f00dcab7a23 */ /* 0x100fe400000108a5 */
[----:B------:R-:W-:Y:S01]  /*16210*/  FFMA.FTZ R174, R174, c[0x0][0x23c], -R165 ;  /* 0x00008f00aeae7a23 */ /* 0x000fe200000108a5 */
[----:B------:R-:W1:Y:S01]  /*16220*/  MUFU.EX2 R159, R159 ;  /* 0x0000009f009f7308 */ /* 0x000e620000000800 */
[----:B-----5:R-:W-:Y:S01]  /*16230*/  F2FP.PACK_AB R98, R150, R155 ;  /* 0x0000009b9662723e */ /* 0x020fe200000000ff */
[--C-:B------:R-:W-:Y:S02]  /*16240*/  FFMA.FTZ R175, R178, c[0x0][0x23c], -R145.reuse ;  /* 0x00008f00b2af7a23 */ /* 0x100fe40000010891 */
[--C-:B------:R-:W-:Y:S02]  /*16250*/  FFMA.FTZ R173, R182, c[0x0][0x23c], -R145.reuse ;  /* 0x00008f00b6ad7a23 */ /* 0x100fe40000010891 */
[----:B------:R-:W-:-:S02]  /*16260*/  FFMA.FTZ R180, R180, c[0x0][0x23c], -R145 ;  /* 0x00008f00b4b47a23 */ /* 0x000fc40000010891 */
[----:B------:R-:W-:Y:S01]  /*16270*/  MUFU.EX2 R160, R160 ;  /* 0x000000a000a07308 */ /* 0x000fe20000000800 */
[----:B------:R-:W-:Y:S02]  /*16280*/  FFMA.FTZ R176, R176, c[0x0][0x23c], -R145 ;  /* 0x00008f00b0b07a23 */ /* 0x000fe40000010891 */
[--C-:B------:R-:W-:Y:S02]  /*16290*/  FFMA.FTZ R172, R172, c[0x0][0x23c], -R165.reuse ;  /* 0x00008f00acac7a23 */ /* 0x100fe400000108a5 */
[--C-:B------:R-:W-:Y:S02]  /*162a0*/  FFMA.FTZ R177, R146, c[0x0][0x23c], -R165.reuse ;  /* 0x00008f0092b17a23 */ /* 0x100fe400000108a5 */
[--C-:B------:R-:W-:Y:S01]  /*162b0*/  FFMA.FTZ R178, R144, c[0x0][0x23c], -R165.reuse ;  /* 0x00008f0090b27a23 */ /* 0x100fe200000108a5 */
[----:B------:R-:W5:Y:S01]  /*162c0*/  MUFU.EX2 R151, R151 ;  /* 0x0000009700977308 */ /* 0x000f620000000800 */
[----:B-1----:R-:W-:Y:S01]  /*162d0*/  F2FP.PACK_AB R97, R159, R158 ;  /* 0x0000009e9f61723e */ /* 0x002fe200000000ff */
[----:B------:R-:W-:Y:S01]  /*162e0*/  FFMA.FTZ R221, R166, c[0x0][0x23c], -R165 ;  /* 0x00008f00a6dd7a23 */ /* 0x000fe200000108a5 */
[----:B------:R-:W-:Y:S01]  /*162f0*/  LDSM.16.MT88.4 R144, [R198+0xd800] ;  /* 0x00d80000c690783b */ /* 0x000fe20000004200 */
[----:B------:R-:W-:-:S02]  /*16300*/  FADD.FTZ R156, R157, R156 ;  /* 0x0000009c9d9c7221 */ /* 0x000fc40000010000 */
[----:B------:R-:W-:Y:S02]  /*16310*/  FADD.FTZ R159, R158, R159 ;  /* 0x0000009f9e9f7221 */ /* 0x000fe40000010000 */
[----:B------:R-:W-:Y:S01]  /*16320*/  MUFU.EX2 R153, R153 ;  /* 0x0000009900997308 */ /* 0x000fe20000000800 */
[----:B------:R-:W-:-:S04]  /*16330*/  FADD.FTZ R155, R155, R156 ;  /* 0x0000009c9b9b7221 */ /* 0x000fc80000010000 */
[----:B------:R-:W-:Y:S01]  /*16340*/  FADD.FTZ R150, R150, R155 ;  /* 0x0000009b96967221 */ /* 0x000fe20000010000 */
[----:B-----5:R-:W-:Y:S02]  /*16350*/  F2FP.PACK_AB R99, R151, R160 ;  /* 0x000000a09763723e */ /* 0x020fe400000000ff */
        /* <DEDUP_REMOVED lines=47> */
[C---:B---3--:R-:W-:Y:S07]  /*16650*/  HMMA.16816.F32 R92, R96.reuse, R4, RZ ;  /* 0x00000004605c723c */ /* 0x048fee00000018ff */
[----:B-1----:R-:W-:Y:S01]  /*16660*/  F2FP.PACK_AB R4, R148, R153 ;  /* 0x000000999404723e */ /* 0x002fe200000000ff */
[----:B------:R-:W-:Y:S01]  /*16670*/  HMMA.16816.F32 R96, R96, R6, RZ ;  /* 0x000000066060723c */ /* 0x000fe200000018ff */
[----:B-----5:R-:W-:Y:S01]  /*16680*/  F2FP.PACK_AB R5, R139, R154 ;  /* 0x0000009a8b05723e */ /* 0x020fe200000000ff */
[----:B------:R-:W-:-:S02]  /*16690*/  FADD.FTZ R153, R153, R150 ;  /* 0x0000009699997221 */ /* 0x000fc40000010000 */
[----:B------:R-:W-:Y:S02]  /*166a0*/  FADD.FTZ R154, R154, R151 ;  /* 0x000000979a9a7221 */ /* 0x000fe40000010000 */
[----:B------:R-:W-:Y:S01]  /*166b0*/  FADD.FTZ R148, R148, R153 ;  /* 0x0000009994947221 */ /* 0x000fe20000010000 */
[----:B------:R-:W-:Y:S01]  /*166c0*/  F2FP.PACK_AB R6, R138, R149 ;  /* 0x000000958a06723e */ /* 0x000fe200000000ff */
[----:B------:R-:W-:Y:S01]  /*166d0*/  FADD.FTZ R139, R139, R154 ;  /* 0x0000009a8b8b7221 */ /* 0x000fe20000010000 */
[----:B------:R-:W-:Y:S01]  /*166e0*/  F2FP.PACK_AB R7, R135, R152 ;  /* 0x000000988707723e */ /* 0x000fe200000000ff */
[----:B------:R-:W-:Y:S02]  /*166f0*/  FADD.FTZ R149, R149, R148 ;  /* 0x0000009495957221 */ /* 0x000fe40000010000 */
[----:B------:R-:W-:Y:S02]  /*16700*/  FADD.FTZ R152, R152, R139 ;  /* 0x0000008b98987221 */ /* 0x000fe40000010000 */
[----:B------:R-:W-:-:S02]  /*16710*/  FADD.FTZ R138, R138, R149 ;  /* 0x000000958a8a7221 */ /* 0x000fc40000010000 */
[----:B----4-:R-:W-:Y:S01]  /*16720*/  HMMA.16816.F32 R36, R4, R8, R36 ;  /* 0x000000080424723c */ /* 0x010fe20000001824 */
[----:B------:R-:W-:-:S07]  /*16730*/  FADD.FTZ R152, R135, R152 ;  /* 0x0000009887987221 */ /* 0x000fce0000010000 */
        /* <DEDUP_REMOVED lines=92> */
[----:B--2---:R-:W-:Y:S01]  /*16d00*/  HMMA.16816.F32 R128, R4, R12, R128 ;  /* 0x0000000c0480723c */ /* 0x004fe20000001880 */
[----:B------:R-:W-:-:S02]  /*16d10*/  FADD.FTZ R178, R178, R177 ;  /* 0x000000b1b2b27221 */ /* 0x000fc40000010000 */
[----:B------:R-:W-:Y:S02]  /*16d20*/  FADD.FTZ R223, R176, R175 ;  /* 0x000000afb0df7221 */ /* 0x000fe40000010000 */
        /* <DEDUP_REMOVED lines=23> */
[C---:B-1----:R-:W-:Y:S08]  /*16ea0*/  HMMA.16816.F32 R84, R4.reuse, R8, R84 ;  /* 0x000000080454723c */ /* 0x042ff00000001854 */
[C---:B------:R-:W-:Y:S08]  /*16eb0*/  HMMA.16816.F32 R88, R4.reuse, R10, R88 ;  /* 0x0000000a0458723c */ /* 0x040ff00000001858 */
[C---:B---3--:R-:W-:Y:S08]  /*16ec0*/  HMMA.16816.F32 R92, R4.reuse, R16, R92 ;  /* 0x00000010045c723c */ /* 0x048ff0000000185c */
        /* <DEDUP_REMOVED lines=66> */
.L_x_1299:
[----:B------:R-:W-:-:S05]  /*172f0*/  IMAD.MOV.U32 R5, RZ, RZ, c[0x0][0x1a0] ;  /* 0x00006800ff057624 */ /* 0x000fca00078e00ff */
[----:B------:R-:W-:-:S04]  /*17300*/  LEA R5, -R5, RZ, 0x6 ;  /* 0x000000ff05057211 */ /* 0x000fc800078e31ff */
[----:B------:R-:W-:Y:S02]  /*17310*/  SHF.R.S32.HI R4, RZ, 0x1f, R5 ;  /* 0x0000001fff047819 */ /* 0x000fe40000011405 */
.L_x_1300:
        /* <DEDUP_REMOVED lines=112> */
[----:B--2---:R-:W2:Y:S04]  /*17a20*/  LDSM.16.M88.4 R16, [R205+0x6000] ;  /* 0x00600000cd10783b */ /* 0x004ea80000000200 */
[----:B------:R-:W-:Y:S04]  /*17a30*/  LDSM.16.M88.4 R32, [R204] ;  /* 0x00000000cc20783b */ /* 0x000fe80000000200 */
[----:B---3--:R-:W-:Y:S04]  /*17a40*/  LDSM.16.M88.4 R12, [R203] ;  /* 0x00000000cb0c783b */ /* 0x008fe80000000200 */
[----:B------:R-:W3:Y:S04]  /*17a50*/  LDSM.16.M88.4 R140, [R205+0x6800] ;  /* 0x00680000cd8c783b */ /* 0x000ee80000000200 */
[----:B------:R-:W3:Y:S04]  /*17a60*/  LDSM.16.M88.4 R152, [R205+0x7000] ;  /* 0x00700000cd98783b */ /* 0x000ee80000000200 */
[----:B-1----:R-:W1:Y:S04]  /*17a70*/  LDSM.16.M88.4 R24, [R205+0x7800] ;  /* 0x00780000cd18783b */ /* 0x002e680000000200 */
[----:B----4-:R-:W-:Y:S04]  /*17a80*/  LDSM.16.M88.4 R8, [R202] ;  /* 0x00000000ca08783b */ /* 0x010fe80000000200 */
[----:B-----5:R-:W4:Y:S04]  /*17a90*/  LDSM.16.M88.4 R20, [R199+0x6000] ;  /* 0x00600000c714783b */ /* 0x020f280000000200 */
[----:B------:R-:W5:Y:S04]  /*17aa0*/  LDSM.16.M88.4 R148, [R195] ;  /* 0x00000000c394783b */ /* 0x000f680000000200 */
[----:B------:R-:W1:Y:S01]  /*17ab0*/  LDSM.16.M88.4 R144, [R194] ;  /* 0x00000000c290783b */ /* 0x000e620000000200 */
[C---:B--2---:R-:W-:Y:S03]  /*17ac0*/  HMMA.16816.F32 R4, R168.reuse, R16, RZ ;  /* 0x00000010a804723c */ /* 0x044fe600000018ff */
[----:B------:R-:W2:Y:S04]  /*17ad0*/  LDSM.16.M88.4 R136, [R193] ;  /* 0x00000000c188783b */ /* 0x000ea80000000200 */
[----:B------:R-:W-:Y:S01]  /*17ae0*/  LDSM.16.M88.4 R160, [R199+0x7800] ;  /* 0x00780000c7a0783b */ /* 0x000fe20000000200 */
[C---:B------:R-:W-:Y:S03]  /*17af0*/  HMMA.16816.F32 R16, R168.reuse, R18, RZ ;  /* 0x00000012a810723c */ /* 0x040fe600000018ff */
[----:B------:R-:W-:Y:S04]  /*17b00*/  LDSM.16.M88.4 R176, [R199+0x6800] ;  /* 0x00680000c7b0783b */ /* 0x000fe80000000200 */
[----:B------:R-:W-:Y:S01]  /*17b10*/  LDSM.16.M88.4 R164, [R199+0x7000] ;  /* 0x00700000c7a4783b */ /* 0x000fe20000000200 */
[----:B---3--:R-:W-:Y:S03]  /*17b20*/  HMMA.16816.F32 R28, R168, R140, RZ ;  /* 0x0000008ca81c723c */ /* 0x008fe600000018ff */
[----:B------:R-:W-:Y:S04]  /*17b30*/  LDSM.16.M88.4 R180, [R202+0x2000] ;  /* 0x00200000cab4783b */ /* 0x000fe80000000200 */
[----:B------:R-:W-:Y:S01]  /*17b40*/  LDSM.16.M88.4 R228, [R205+0xa800] ;  /* 0x00a80000cde4783b */ /* 0x000fe20000000200 */
[----:B------:R-:W-:Y:S03]  /*17b50*/  HMMA.16816.F32 R4, R32, R12, R4 ;  /* 0x0000000c2004723c */ /* 0x000fe60000001804 */
[----:B------:R-:W-:Y:S04]  /*17b60*/  LDSM.16.M88.4 R224, [R199+0xa000] ;  /* 0x00a00000c7e0783b */ /* 0x000fe80000000200 */
[----:B------:R-:W0:Y:S01]  /*17b70*/  LDGDEPBAR ;  /* 0x00000000000079af */ /* 0x000e220000000000 */
[C---:B------:R-:W-:Y:S08]  /*17b80*/  HMMA.16816.F32 R156, R168.reuse, R152, RZ ;  /* 0x00000098a89c723c */ /* 0x040ff000000018ff */
[C---:B------:R-:W-:Y:S08]  /*17b90*/  HMMA.16816.F32 R140, R168.reuse, R142, RZ ;  /* 0x0000008ea88c723c */ /* 0x040ff000000018ff */
[C---:B------:R-:W-:Y:S08]  /*17ba0*/  HMMA.16816.F32 R152, R168.reuse, R154, RZ ;  /* 0x0000009aa898723c */ /* 0x040ff000000018ff */
[C---:B-1----:R-:W-:Y:S08]  /*17bb0*/  HMMA.16816.F32 R172, R168.reuse, R24, RZ ;  /* 0x00000018a8ac723c */ /* 0x042ff000000018ff */
[----:B------:R-:W-:Y:S01]  /*17bc0*/  HMMA.16816.F32 R168, R168, R26, RZ ;  /* 0x0000001aa8a8723c */ /* 0x000fe200000018ff */
[----:B------:R-:W-:Y:S07]  /*17bd0*/  LDSM.16.M88.4 R24, [R201] ;  /* 0x00000000c918783b */ /* 0x000fee0000000200 */
[----:B------:R-:W-:Y:S01]  /*17be0*/  HMMA.16816.F32 R16, R32, R14, R16 ;  /* 0x0000000e2010723c */ /* 0x000fe20000001810 */
[----:B------:R-:W1:Y:S07]  /*17bf0*/  LDSM.16.M88.4 R12, [R192] ;  /* 0x00000000c00c783b */ /* 0x000e6e0000000200 */
[----:B----4-:R-:W-:Y:S08]  /*17c00*/  HMMA.16816.F32 R4, R8, R20, R4 ;  /* 0x000000140804723c */ /* 0x010ff00000001804 */
[C---:B-----5:R-:W-:Y:S08]  /*17c10*/  HMMA.16816.F32 R28, R32.reuse, R148, R28 ;  /* 0x00000094201c723c */ /* 0x060ff0000000181c */
[C---:B------:R-:W-:Y:S01]  /*17c20*/  HMMA.16816.F32 R140, R32.reuse, R150, R140 ;  /* 0x00000096208c723c */ /* 0x040fe2000000188c */
[----:B------:R-:W-:Y:S07]  /*17c30*/  LDSM.16.M88.4 R148, [R192+0x800] ;  /* 0x00080000c094783b */ /* 0x000fee0000000200 */
[C---:B------:R-:W-:Y:S08]  /*17c40*/  HMMA.16816.F32 R156, R32.reuse, R144, R156 ;  /* 0x00000090209c723c */ /* 0x040ff0000000189c */
[C---:B------:R-:W-:Y:S01]  /*17c50*/  HMMA.16816.F32 R152, R32.reuse, R146, R152 ;  /* 0x000000922098723c */ /* 0x040fe20000001898 */
[----:B------:R-:W-:Y:S07]  /*17c60*/  LDSM.16.M88.4 R144, [R192+0x1000] ;  /* 0x00100000c090783b */ /* 0x000fee0000000200 */
[C---:B--2---:R-:W-:Y:S08]  /*17c70*/  HMMA.16816.F32 R172, R32.reuse, R136, R172 ;  /* 0x0000008820ac723c */ /* 0x044ff000000018ac */
[----:B------:R-:W-:Y:S01]  /*17c80*/  HMMA.16816.F32 R168, R32, R138, R168 ;  /* 0x0000008a20a8723c */ /* 0x000fe200000018a8 */
[----:B------:R-:W-:Y:S04]  /*17c90*/  LDSM.16.M88.4 R32, [R206+0x2000] ;  /* 0x00200000ce20783b */ /* 0x000fe80000000200 */
[----:B------:R-:W-:Y:S03]  /*17ca0*/  LDSM.16.M88.4 R136, [R192+0x1800] ;  /* 0x00180000c088783b */ /* 0x000fe60000000200 */
[----:B------:R-:W-:Y:S01]  /*17cb0*/  HMMA.16816.F32 R16, R8, R22, R16 ;  /* 0x000000160810723c */ /* 0x000fe20000001810 */
[----:B------:R-:W2:Y:S07]  /*17cc0*/  LDSM.16.M88.4 R20, [R205+0x8000] ;  /* 0x00800000cd14783b */ /* 0x000eae0000000200 */
[----:B-1----:R-:W-:Y:S08]  /*17cd0*/  HMMA.16816.F32 R4, R24, R12, R4 ;  /* 0x0000000c1804723c */ /* 0x002ff00000001804 */
[C---:B------:R-:W-:Y:S08]  /*17ce0*/  HMMA.16816.F32 R172, R8.reuse, R160, R172 ;  /* 0x000000a008ac723c */ /* 0x040ff000000018ac */
[----:B------:R-:W-:Y:S01]  /*17cf0*/  HMMA.16816.F32 R168, R8, R162, R168 ;  /* 0x000000a208a8723c */ /* 0x000fe200000018a8 */
[----:B------:R-:W-:Y:S07]  /*17d00*/  LDSM.16.M88.4 R160, [R191] ;  /* 0x00000000bfa0783b */ /* 0x000fee0000000200 */
[----:B------:R-:W-:Y:S01]  /*17d10*/  HMMA.16816.F32 R16, R24, R14, R16 ;  /* 0x0000000e1810723c */ /* 0x000fe20000001810 */
[----:B------:R-:W1:Y:S07]  /*17d20*/  LDSM.16.M88.4 R12, [R204+0x2000] ;  /* 0x00200000cc0c783b */ /* 0x000e6e0000000200 */
[C---:B------:R-:W-:Y:S08]  /*17d30*/  HMMA.16816.F32 R28, R8.reuse, R176, R28 ;  /* 0x000000b0081c723c */ /* 0x040ff0000000181c */
[C---:B------:R-:W-:Y:S01]  /*17d40*/  HMMA.16816.F32 R140, R8.reuse, R178, R140 ;  /* 0x000000b2088c723c */ /* 0x040fe2000000188c */
[----:B------:R-:W-:Y:S07]  /*17d50*/  LDSM.16.M88.4 R176, [R199+0x8800] ;  /* 0x00880000c7b0783b */ /* 0x000fee0000000200 */
[C---:B------:R-:W-:Y:S08]  /*17d60*/  HMMA.16816.F32 R156, R8.reuse, R164, R156 ;  /* 0x000000a4089c723c */ /* 0x040ff0000000189c */
[----:B------:R-:W-:Y:S01]  /*17d70*/  HMMA.16816.F32 R152, R8, R166, R152 ;  /* 0x000000a60898723c */ /* 0x000fe20000001898 */
[----:B------:R-:W3:Y:S04]  /*17d80*/  LDSM.16.M88.4 R8, [R205+0x8800] ;  /* 0x00880000cd08783b */ /* 0x000ee80000000200 */
[----:B------:R-:W-:Y:S03]  /*17d90*/  LDSM.16.M88.4 R164, [R201+0x2000] ;  /* 0x00200000c9a4783b */ /* 0x000fe60000000200 */
[C---:B--2---:R-:W-:Y:S08]  /*17da0*/  HMMA.16816.F32 R4, R32.reuse, R20, R4 ;  /* 0x000000142004723c */ /* 0x044ff00000001804 */
[----:B------:R-:W-:Y:S01]  /*17db0*/  HMMA.16816.F32 R16, R32, R22, R16 ;  /* 0x000000162010723c */ /* 0x000fe20000001810 */
[----:B------:R-:W2:Y:S07]  /*17dc0*/  LDSM.16.M88.4 R20, [R199+0x8000] ;  /* 0x00800000c714783b */ /* 0x000eae0000000200 */
[C---:B------:R-:W-:Y:S08]  /*17dd0*/  HMMA.16816.F32 R28, R24.reuse, R148, R28 ;  /* 0x00000094181c723c */ /* 0x040ff0000000181c */
[C---:B------:R-:W-:Y:S01]  /*17de0*/  HMMA.16816.F32 R140, R24.reuse, R150, R140 ;  /* 0x00000096188c723c */ /* 0x040fe2000000188c */
[----:B------:R-:W4:Y:S07]  /*17df0*/  LDSM.16.M88.4 R148, [R205+0x9000] ;  /* 0x00900000cd94783b */ /* 0x000f2e0000000200 */
[C---:B------:R-:W-:Y:S08]  /*17e00*/  HMMA.16816.F32 R156, R24.reuse, R144, R156 ;  /* 0x00000090189c723c */ /* 0x040ff0000000189c */
[----:B------:R-:W-:Y:S01]  /*17e10*/  HMMA.16816.F32 R152, R24, R146, R152 ;  /* 0x000000921898723c */ /* 0x000fe20000001898 */
[----:B------:R-:W5:Y:S07]  /*17e20*/  LDSM.16.M88.4 R144, [R205+0x9800] ;  /* 0x00980000cd90783b */ /* 0x000f6e0000000200 */
[----:B-1----:R-:W-:Y:S08]  /*17e30*/  HMMA.16816.F32 R4, R12, R160, R4 ;  /* 0x000000a00c04723c */ /* 0x002ff00000001804 */
[C---:B------:R-:W-:Y:S08]  /*17e40*/  HMMA.16816.F32 R172, R24.reuse, R136, R172 ;  /* 0x0000008818ac723c */ /* 0x040ff000000018ac */
[----:B------:R-:W-:Y:S01]  /*17e50*/  HMMA.16816.F32 R168, R24, R138, R168 ;  /* 0x0000008a18a8723c */ /* 0x000fe200000018a8 */
[----:B------:R-:W1:Y:S04]  /*17e60*/  LDSM.16.M88.4 R136, [R190] ;  /* 0x00000000be88783b */ /* 0x000e680000000200 */
[----:B------:R-:W1:Y:S03]  /*17e70*/  LDSM.16.M88.4 R24, [R192+0x2000] ;  /* 0x00200000c018783b */ /* 0x000e660000000200 */
[C---:B---3--:R-:W-:Y:S08]  /*17e80*/  HMMA.16816.F32 R28, R32.reuse, R8, R28 ;  /* 0x00000008201c723c */ /* 0x048ff0000000181c */
[----:B------:R-:W-:Y:S01]  /*17e90*/  HMMA.16816.F32 R140, R32, R10, R140 ;  /* 0x0000000a208c723c */ /* 0x000fe2000000188c */
[----:B------:R-:W3:Y:S07]  /*17ea0*/  LDSM.16.M88.4 R8, [R189] ;  /* 0x00000000bd08783b */ /* 0x000eee0000000200 */
[----:B------:R-:W-:Y:S01]  /*17eb0*/  HMMA.16816.F32 R16, R12, R162, R16 ;  /* 0x000000a20c10723c */ /* 0x000fe20000001810 */
[----:B------:R-:W-:Y:S07]  /*17ec0*/  LDSM.16.M88.4 R160, [R188] ;  /* 0x00000000bca0783b */ /* 0x000fee0000000200 */
[----:B--2---:R-:W-:Y:S08]  /*17ed0*/  HMMA.16816.F32 R4, R180, R20, R4 ;  /* 0x00000014b404723c */ /* 0x004ff00000001804 */
[C---:B----4-:R-:W-:Y:S08]  /*17ee0*/  HMMA.16816.F32 R156, R32.reuse, R148, R156 ;  /* 0x00000094209c723c */ /* 0x050ff0000000189c */
[C---:B------:R-:W-:Y:S01]  /*17ef0*/  HMMA.16816.F32 R152, R32.reuse, R150, R152 ;  /* 0x000000962098723c */ /* 0x040fe20000001898 */
[----:B------:R-:W-:Y:S07]  /*17f00*/  LDSM.16.M88.4 R148, [R206+0x4000] ;  /* 0x00400000ce94783b */ /* 0x000fee0000000200 */
[C---:B-----5:R-:W-:Y:S08]  /*17f10*/  HMMA.16816.F32 R172, R32.reuse, R144, R172 ;  /* 0x0000009020ac723c */ /* 0x060ff000000018ac */
[----:B------:R-:W-:Y:S01]  /*17f20*/  HMMA.16816.F32 R168, R32, R146, R168 ;  /* 0x0000009220a8723c */ /* 0x000fe200000018a8 */
[----:B------:R-:W2:Y:S04]  /*17f30*/  LDSM.16.M88.4 R32, [R205+0xa000] ;  /* 0x00a00000cd20783b */ /* 0x000ea80000000200 */
[----:B------:R-:W-:Y:S03]  /*17f40*/  LDSM.16.M88.4 R144, [R187] ;  /* 0x00000000bb90783b */ /* 0x000fe60000000200 */
[C---:B-1----:R-:W-:Y:S08]  /*17f50*/  HMMA.16816.F32 R28, R12.reuse, R136, R28 ;  /* 0x000000880c1c723c */ /* 0x042ff0000000181c */
[----:B------:R-:W-:Y:S01]  /*17f60*/  HMMA.16816.F32 R140, R12, R138, R140 ;  /* 0x0000008a0c8c723c */ /* 0x000fe2000000188c */
[----:B------:R-:W-:Y:S07]  /*17f70*/  LDSM.16.M88.4 R136, [R204+0x4000] ;  /* 0x00400000cc88783b */ /* 0x000fee0000000200 */
[----:B------:R-:W-:Y:S01]  /*17f80*/  HMMA.16816.F32 R16, R180, R22, R16 ;  /* 0x00000016b410723c */ /* 0x000fe20000001810 */
[----:B------:R-:W-:Y:S07]  /*17f90*/  LDSM.16.M88.4 R20, [R199+0x9000] ;  /* 0x00900000c714783b */ /* 0x000fee0000000200 */
[----:B------:R-:W-:Y:S08]  /*17fa0*/  HMMA.16816.F32 R4, R164, R24, R4 ;  /* 0x00000018a404723c */ /* 0x000ff00000001804 */
[C---:B---3--:R-:W-:Y:S08]  /*17fb0*/  HMMA.16816.F32 R156, R12.reuse, R8, R156 ;  /* 0x000000080c9c723c */ /* 0x048ff0000000189c */
[----:B------:R-:W-:Y:S01]  /*17fc0*/  HMMA.16816.F32 R152, R12, R10, R152 ;  /* 0x0000000a0c98723c */ /* 0x000fe20000001898 */
[----:B------:R-:W1:Y:S07]  /*17fd0*/  LDSM.16.M88.4 R8, [R192+0x2800] ;  /* 0x00280000c008783b */ /* 0x000e6e0000000200 */
[----:B------:R-:W-:Y:S08]  /*17fe0*/  HMMA.16816.F32 R28, R180, R176, R28 ;  /* 0x000000b0b41c723c */ /* 0x000ff0000000181c */
[----:B------:R-:W-:Y:S01]  /*17ff0*/  HMMA.16816.F32 R16, R164, R26, R16 ;  /* 0x0000001aa410723c */ /* 0x000fe20000001810 */
[----:B------:R-:W3:Y:S07]  /*18000*/  LDSM.16.M88.4 R24, [R202+0x4000] ;  /* 0x00400000ca18783b */ /* 0x000eee0000000200 */
[----:B--2---:R-:W-:Y:S08]  /*18010*/  HMMA.16816.F32 R4, R148, R32, R4 ;  /* 0x000000209404723c */ /* 0x004ff00000001804 */
[----:B------:R-:W-:Y:S01]  /*18020*/  HMMA.16816.F32 R140, R180, R178, R140 ;  /* 0x000000b2b48c723c */ /* 0x000fe2000000188c */
[----:B------:R-:W-:Y:S07]  /*18030*/  LDSM.16.M88.4 R176, [R199+0x9800] ;  /* 0x00980000c7b0783b */ /* 0x000fee0000000200 */
[----:B------:R-:W-:Y:S01]  /*18040*/  HMMA.16816.F32 R16, R148, R34, R16 ;  /* 0x000000229410723c */ /* 0x000fe20000001810 */
[----:B------:R-:W-:Y:S07]  /*18050*/  LDSM.16.M88.4 R32, [R186] ;  /* 0x00000000ba20783b */ /* 0x000fee0000000200 */
[----:B-1----:R-:W-:Y:S08]  /*18060*/  HMMA.16816.F32 R28, R164, R8, R28 ;  /* 0x00000008a41c723c */ /* 0x002ff0000000181c */
[----:B------:R-:W-:Y:S08]  /*18070*/  HMMA.16816.F32 R4, R136, R144, R4 ;  /* 0x000000908804723c */ /* 0x000ff00000001804 */
[----:B------:R-:W-:Y:S01]  /*18080*/  HMMA.16816.F32 R140, R164, R10, R140 ;  /* 0x0000000aa48c723c */ /* 0x000fe2000000188c */
[----:B------:R-:W-:Y:S07]  /*18090*/  LDSM.16.M88.4 R8, [R192+0x4000] ;  /* 0x00400000c008783b */ /* 0x000fee0000000200 */
[C---:B------:R-:W-:Y:S08]  /*180a0*/  HMMA.16816.F32 R172, R12.reuse, R160, R172 ;  /* 0x000000a00cac723c */ /* 0x040ff000000018ac */
[----:B------:R-:W-:Y:S01]  /*180b0*/  HMMA.16816.F32 R168, R12, R162, R168 ;  /* 0x000000a20ca8723c */ /* 0x000fe200000018a8 */
[----:B------:R-:W1:Y:S04]  /*180c0*/  LDSM.16.M88.4 R160, [R192+0x3000] ;  /* 0x00300000c0a0783b */ /* 0x000e680000000200 */
[----:B------:R-:W2:Y:S03]  /*180d0*/  LDSM.16.M88.4 R12, [R201+0x4000] ;  /* 0x00400000c90c783b */ /* 0x000ea60000000200 */
[----:B------:R-:W-:Y:S08]  /*180e0*/  HMMA.16816.F32 R156, R180, R20, R156 ;  /* 0x00000014b49c723c */ /* 0x000ff0000000189c */
[----:B------:R-:W-:Y:S08]  /*180f0*/  HMMA.16816.F32 R28, R148, R228, R28 ;  /* 0x000000e4941c723c */ /* 0x000ff0000000181c */
[----:B------:R-:W-:Y:S01]  /*18100*/  HMMA.16816.F32 R16, R136, R146, R16 ;  /* 0x000000928810723c */ /* 0x000fe20000001810 */
[----:B------:R-:W4:Y:S07]  /*18110*/  LDSM.16.M88.4 R144, [R205+0xb000] ;  /* 0x00b00000cd90783b */ /* 0x000f2e0000000200 */
[----:B---3--:R-:W-:Y:S08]  /*18120*/  HMMA.16816.F32 R4, R24, R224, R4 ;  /* 0x000000e01804723c */ /* 0x008ff00000001804 */
[----:B------:R-:W-:Y:S08]  /*18130*/  HMMA.16816.F32 R140, R148, R230, R140 ;  /* 0x000000e6948c723c */ /* 0x000ff0000000188c */
[----:B------:R-:W-:Y:S01]  /*18140*/  HMMA.16816.F32 R152, R180, R22, R152 ;  /* 0x00000016b498723c */ /* 0x000fe20000001898 */
[----:B------:R-:W3:Y:S07]  /*18150*/  LDSM.16.M88.4 R20, [R199+0xa800] ;  /* 0x00a80000c714783b */ /* 0x000eee0000000200 */
[----:B-1----:R-:W-:Y:S08]  /*18160*/  HMMA.16816.F32 R156, R164, R160, R156 ;  /* 0x000000a0a49c723c */ /* 0x002ff0000000189c */
[----:B------:R-:W-:Y:S08]  /*18170*/  HMMA.16816.F32 R28, R136, R32, R28 ;  /* 0x00000020881c723c */ /* 0x000ff0000000181c */
[----:B------:R-:W-:Y:S01]  /*18180*/  HMMA.16816.F32 R16, R24, R226, R16 ;  /* 0x000000e21810723c */ /* 0x000fe20000001810 */
[----:B------:R-:W-:Y:S07]  /*18190*/  LDSM.16.M88.4 R224, [R185] ;  /* 0x00000000b9e0783b */ /* 0x000fee0000000200 */
[----:B--2---:R-:W-:Y:S08]  /*181a0*/  HMMA.16816.F32 R4, R12, R8, R4 ;  /* 0x000000080c04723c */ /* 0x004ff00000001804 */
[----:B------:R-:W-:Y:S01]  /*181b0*/  HMMA.16816.F32 R140, R136, R34, R140 ;  /* 0x00000022888c723c */ /* 0x000fe2000000188c */
[----:B------:R-:W1:Y:S07]  /*181c0*/  LDSM.16.M88.4 R32, [R192+0x3800] ;  /* 0x00380000c020783b */ /* 0x000e6e0000000200 */
[C---:B------:R-:W-:Y:S08]  /*181d0*/  HMMA.16816.F32 R172, R180.reuse, R176, R172 ;  /* 0x000000b0b4ac723c */ /* 0x040ff000000018ac */
[----:B------:R-:W-:Y:S01]  /*181e0*/  HMMA.16816.F32 R176, R180, R178, R168 ;  /* 0x000000b2b4b0723c */ /* 0x000fe200000018a8 */
[----:B------:R-:W2:Y:S01]  /*181f0*/  LDSM.16.M88.4 R168, [R192+0x4800] ;  /* 0x00480000c0a8783b */ /* 0x000ea20000000200 */
[----:B------:R-:W-:-:S02]  /*18200*/  FMUL.FTZ R133, R4, c[0x0][0x2ec] ;  /* 0x0000bb0004857a20 */ /* 0x000fc40000410000 */
[----:B------:R-:W-:-:S04]  /*18210*/  FMUL.FTZ R135, R6, c[0x0][0x2ec] ;  /* 0x0000bb0006877a20 */ /* 0x000fc80000410000 */
[----:B----4-:R-:W-:Y:S01]  /*18220*/  HMMA.16816.F32 R156, R148, R144, R156 ;  /* 0x00000090949c723c */ /* 0x010fe2000000189c */
[----:B------:R-:W-:Y:S06]  /*18230*/  MUFU.TANH R133, R133 ;  /* 0x0000008500857308 */ /* 0x000fec0000002400 */
[----:B------:R-:W-:Y:S01]  /*18240*/  FMUL.FTZ R144, R5, c[0x0][0x2ec] ;  /* 0x0000bb0005907a20 */ /* 0x000fe20000410000 */
[----:B------:R-:W-:Y:S01]  /*18250*/  HMMA.16816.F32 R152, R164, R162, R152 ;  /* 0x000000a2a498723c */ /* 0x000fe20000001898 */
[----:B------:R-:W-:Y:S01]  /*18260*/  FMUL.FTZ R145, R7, c[0x0][0x2ec] ;  /* 0x0000bb0007917a20 */ /* 0x000fe20000410000 */
[----:B------:R-:W-:Y:S01]  /*18270*/  MUFU.TANH R135, R135 ;  /* 0x0000008700877308 */ /* 0x000fe20000002400 */
[----:B------:R-:W4:Y:S05]  /*18280*/  LDSM.16.M88.4 R4, [R205+0xb800] ;  /* 0x00b80000cd04783b */ /* 0x000f2a0000000200 */
[----:B---3--:R-:W-:Y:S02]  /*18290*/  HMMA.16816.F32 R28, R24, R20, R28 ;  /* 0x00000014181c723c */ /* 0x008fe4000000181c */
[----:B------:R-:W3:Y:S06]  /*182a0*/  MUFU.TANH R144, R144 ;  /* 0x0000009000907308 */ /* 0x000eec0000002400 */
[----:B------:R-:W-:Y:S01]  /*182b0*/  HMMA.16816.F32 R16, R12, R10, R16 ;  /* 0x0000000a0c10723c */ /* 0x000fe20000001810 */
[----:B------:R-:W-:Y:S01]  /*182c0*/  LDSM.16.M88.4 R8, [R199+0xb000] ;  /* 0x00b00000c708783b */ /* 0x000fe20000000200 */
[----:B------:R-:W5:Y:S06]  /*182d0*/  MUFU.TANH R145, R145 ;  /* 0x0000009100917308 */ /* 0x000f6c0000002400 */
[C---:B-1----:R-:W-:Y:S08]  /*182e0*/  HMMA.16816.F32 R172, R164.reuse, R32, R172 ;  /* 0x00000020a4ac723c */ /* 0x042ff000000018ac */
[----:B------:R-:W-:Y:S08]  /*182f0*/  HMMA.16816.F32 R176, R164, R34, R176 ;  /* 0x00000022a4b0723c */ /* 0x000ff000000018b0 */
[----:B------:R-:W-:Y:S01]  /*18300*/  HMMA.16816.F32 R152, R148, R146, R152 ;  /* 0x000000929498723c */ /* 0x000fe20000001898 */
[----:B------:R-:W-:-:S02]  /*18310*/  FMUL.FTZ R160, R16, c[0x0][0x2ec] ;  /* 0x0000bb0010a07a20 */ /* 0x000fc40000410000 */
[----:B------:R-:W-:Y:S02]  /*18320*/  FMUL.FTZ R32, R18, c[0x0][0x2ec] ;  /* 0x0000bb0012207a20 */ /* 0x000fe40000410000 */
[----:B------:R-:W-:Y:S02]  /*18330*/  FMUL.FTZ R33, R19, c[0x0][0x2ec] ;  /* 0x0000bb0013217a20 */ /* 0x000fe40000410000 */
[----:B------:R-:W-:Y:S01]  /*18340*/  FMUL.FTZ R146, R17, c[0x0][0x2ec] ;  /* 0x0000bb0011927a20 */ /* 0x000fe20000410000 */
[----:B--2---:R-:W-:Y:S01]  /*18350*/  HMMA.16816.F32 R28, R12, R168, R28 ;  /* 0x000000a80c1c723c */ /* 0x004fe2000000181c */
[----:B------:R-:W1:Y:S01]  /*18360*/  LDSM.16.M88.4 R16, [R184] ;  /* 0x00000000b810783b */ /* 0x000e620000000200 */
[----:B------:R-:W2:Y:S05]  /*18370*/  MUFU.TANH R160, R160 ;  /* 0x000000a000a07308 */ /* 0x000eaa0000002400 */
[----:B------:R-:W-:Y:S01]  /*18380*/  IMAD.MOV.U32 R168, RZ, RZ, R232 ;  /* 0x000000ffffa87224 */ /* 0x000fe200078e00e8 */
[----:B----4-:R-:W-:Y:S01]  /*18390*/  HMMA.16816.F32 R172, R148, R4, R172 ;  /* 0x0000000494ac723c */ /* 0x010fe200000018ac */
[----:B------:R-:W4:Y:S01]  /*183a0*/  S2R R5, SR_TID.X ;  /* 0x0000000000057919 */ /* 0x000f220000002100 */
[----:B------:R-:W-:Y:S01]  /*183b0*/  MUFU.TANH R146, R146 ;  /* 0x0000009200927308 */ /* 0x000fe20000002400 */
[----:B------:R-:W-:-:S05]  /*183c0*/  IMAD.MOV.U32 R169, RZ, RZ, R233 ;  /* 0x000000ffffa97224 */ /* 0x000fca00078e00e9 */
[----:B------:R-:W-:Y:S02]  /*183d0*/  HMMA.16816.F32 R176, R148, R6, R176 ;  /* 0x0000000694b0723c */ /* 0x000fe400000018b0 */
[----:B------:R-:W1:Y:S06]  /*183e0*/  MUFU.TANH R32, R32 ;  /* 0x0000002000207308 */ /* 0x000e6c0000002400 */
[----:B------:R-:W-:Y:S01]  /*183f0*/  HMMA.16816.F32 R156, R136, R224, R156 ;  /* 0x000000e0889c723c */ /* 0x000fe2000000189c */
[----:B------:R-:W-:Y:S01]  /*18400*/  FMUL.FTZ R147, R28, c[0x0][0x2ec] ;  /* 0x0000bb001c937a20 */ /* 0x000fe20000410000 */
[----:B------:R-:W1:Y:S01]  /*18410*/  MUFU.TANH R33, R33 ;  /* 0x0000002100217308 */ /* 0x000e620000002400 */
[----:B------:R-:W-:-:S02]  /*18420*/  FMUL.FTZ R161, R29, c[0x0][0x2ec] ;  /* 0x0000bb001da17a20 */ /* 0x000fc40000410000 */
[----:B------:R-:W-:Y:S02]  /*18430*/  FMUL.FTZ R4, R30, c[0x0][0x2ec] ;  /* 0x0000bb001e047a20 */ /* 0x000fe40000410000 */
[----:B------:R-:W-:Y:S01]  /*18440*/  FMUL.FTZ R34, R31, c[0x0][0x2ec] ;  /* 0x0000bb001f227a20 */ /* 0x000fe20000410000 */
[----:B------:R-:W-:Y:S01]  /*18450*/  HMMA.16816.F32 R152, R136, R226, R152 ;  /* 0x000000e28898723c */ /* 0x000fe20000001898 */
[----:B------:R-:W2:Y:S01]  /*18460*/  LDSM.16.M88.4 R28, [R199+0xb800] ;  /* 0x00b80000c71c783b */ /* 0x000ea20000000200 */
[----:B------:R-:W2:Y:S06]  /*18470*/  MUFU.TANH R147, R147 ;  /* 0x0000009300937308 */ /* 0x000eac0000002400 */
[----:B------:R-:W-:Y:S01]  /*18480*/  HMMA.16816.F32 R140, R24, R22, R140 ;  /* 0x00000016188c723c */ /* 0x000fe2000000188c */
[----:B------:R-:W3:Y:S01]  /*18490*/  LDSM.16.M88.4 R20, [R192+0x5000] ;  /* 0x00500000c014783b */ /* 0x000ee20000000200 */
[----:B------:R-:W2:Y:S06]  /*184a0*/  MUFU.TANH R4, R4 ;  /* 0x0000000400047308 */ /* 0x000eac0000002400 */
[C---:B-1----:R-:W-:Y:S02]  /*184b0*/  HMMA.16816.F32 R172, R136.reuse, R16, R172 ;  /* 0x0000001088ac723c */ /* 0x042fe400000018ac */
[----:B------:R-:W1:Y:S06]  /*184c0*/  MUFU.TANH R161, R161 ;  /* 0x000000a100a17308 */ /* 0x000e6c0000002400 */
[----:B------:R-:W-:Y:S02]  /*184d0*/  HMMA.16816.F32 R176, R136, R18, R176 ;  /* 0x0000001288b0723c */ /* 0x000fe400000018b0 */
[----:B------:R-:W-:Y:S06]  /*184e0*/  MUFU.TANH R34, R34 ;  /* 0x0000002200227308 */ /* 0x000fec0000002400 */
[C---:B------:R-:W-:Y:S08]  /*184f0*/  HMMA.16816.F32 R156, R24.reuse, R8, R156 ;  /* 0x00000008189c723c */ /* 0x040ff0000000189c */
[----:B------:R-:W-:Y:S01]  /*18500*/  HMMA.16816.F32 R152, R24, R10, R152 ;  /* 0x0000000a1898723c */ /* 0x000fe20000001898 */
[----:B------:R-:W1:Y:S01]  /*18510*/  LDSM.16.M88.4 R8, [R192+0x5800] ;  /* 0x00580000c008783b */ /* 0x000e620000000200 */
[----:B------:R-:W-:-:S06]  /*18520*/  DEPBAR.LE SB0, 0x0 ;  /* 0x000080000000791a */ /* 0x000fcc0000000000 */
[C---:B--2---:R-:W-:Y:S08]  /*18530*/  HMMA.16816.F32 R172, R24.reuse, R28, R172 ;  /* 0x0000001c18ac723c */ /* 0x044ff000000018ac */
[----:B------:R-:W-:Y:S08]  /*18540*/  HMMA.16816.F32 R176, R24, R30, R176 ;  /* 0x0000001e18b0723c */ /* 0x000ff000000018b0 */
[C---:B------:R-:W-:Y:S08]  /*18550*/  HMMA.16816.F32 R140, R12.reuse, R170, R140 ;  /* 0x000000aa0c8c723c */ /* 0x040ff0000000188c */
[C---:B---3--:R-:W-:Y:S08]  /*18560*/  HMMA.16816.F32 R156, R12.reuse, R20, R156 ;  /* 0x000000140c9c723c */ /* 0x048ff0000000189c */
[C---:B------:R-:W-:Y:S07]  /*18570*/  HMMA.16816.F32 R152, R12.reuse, R22, R152 ;  /* 0x000000160c98723c */ /* 0x040fee0000001898 */
[----:B----4-:R-:W-:Y:S01]  /*18580*/  IMAD.SHL.U32 R22, R5, 0x2, RZ ;  /* 0x0000000205167824 */ /* 0x010fe200078e00ff */
[----:B-1----:R-:W-:Y:S01]  /*18590*/  HMMA.16816.F32 R172, R12, R8, R172 ;  /* 0x000000080cac723c */ /* 0x002fe200000018ac */
[----:B------:R-:W-:-:S02]  /*185a0*/  FMUL.FTZ R20, R140, c[0x0][0x2ec] ;  /* 0x0000bb008c147a20 */ /* 0x000fc40000410000 */
[----:B------:R-:W-:Y:S01]  /*185b0*/  FMUL.FTZ R21, R141, c[0x0][0x2ec] ;  /* 0x0000bb008d157a20 */ /* 0x000fe20000410000 */
[----:B------:R-:W-:Y:S01]  /*185c0*/  LOP3.LUT R22, R22, 0x6, RZ, 0xc0, !PT ;  /* 0x0000000616167812 */ /* 0x000fe200078ec0ff */
[----:B------:R-:W-:Y:S02]  /*185d0*/  FMUL.FTZ R16, R142, c[0x0][0x2ec] ;  /* 0x0000bb008e107a20 */ /* 0x000fe40000410000 */
[----:B------:R-:W1:Y:S01]  /*185e0*/  MUFU.TANH R20, R20 ;  /* 0x0000001400147308 */ /* 0x000e620000002400 */
[----:B------:R-:W-:Y:S01]  /*185f0*/  HMMA.16816.F32 R176, R12, R10, R176 ;  /* 0x0000000a0cb0723c */ /* 0x000fe200000018b0 */
[----:B------:R-:W-:Y:S02]  /*18600*/  IMAD R17, R217, 0x40, R22 ;  /* 0x00000040d9117824 */ /* 0x000fe400078e0216 */
[----:B------:R-:W-:Y:S02]  /*18610*/  FMUL.FTZ R7, R157, c[0x0][0x2ec] ;  /* 0x0000bb009d077a20 */ /* 0x000fe40000410000 */
[----:B------:R-:W-:Y:S01]  /*18620*/  FMUL.FTZ R143, R143, c[0x0][0x2ec] ;  /* 0x0000bb008f8f7a20 */ /* 0x000fe20000410000 */
[C---:B------:R-:W-:Y:S01]  /*18630*/  IADD3 R19, R17.reuse, 0x1, RZ ;  /* 0x0000000111137810 */ /* 0x040fe20007ffe0ff */
[----:B------:R-:W-:Y:S01]  /*18640*/  MUFU.TANH R21, R21 ;  /* 0x0000001500157308 */ /* 0x000fe20000002400 */
[----:B------:R-:W-:Y:S01]  /*18650*/  IADD3 R9, R17, 0x9, RZ ;  /* 0x0000000911097810 */ /* 0x000fe20007ffe0ff */
[----:B------:R-:W-:Y:S01]  /*18660*/  FMUL.FTZ R156, R156, c[0x0][0x2ec] ;  /* 0x0000bb009c9c7a20 */ /* 0x000fe20000410000 */
[C---:B------:R-:W-:Y:S01]  /*18670*/  ISETP.GE.AND P5, PT, R19.reuse, R0, PT ;  /* 0x000000001300720c */ /* 0x040fe20003fa6270 */
[----:B------:R-:W-:Y:S01]  /*18680*/  FMUL.FTZ R158, R158, c[0x0][0x2ec] ;  /* 0x0000bb009e9e7a20 */ /* 0x000fe20000410000 */
[----:B------:R-:W-:Y:S01]  /*18690*/  ISETP.GE.AND P6, PT, R19, R2, PT ;  /* 0x000000021300720c */ /* 0x000fe20003fc6270 */
[----:B------:R-:W-:Y:S01]  /*186a0*/  FMUL.FTZ R154, R154, c[0x0][0x2ec] ;  /* 0x0000bb009a9a7a20 */ /* 0x000fe20000410000 */
[----:B------:R-:W-:Y:S01]  /*186b0*/  IADD3 R19, R17, 0x8, RZ ;  /* 0x0000000811137810 */ /* 0x000fe20007ffe0ff */
[----:B------:R-:W2:Y:S01]  /*186c0*/  MUFU.TANH R16, R16 ;  /* 0x0000001000107308 */ /* 0x000ea20000002400 */
[-C--:B------:R-:W-:Y:S01]  /*186d0*/  ISETP.GE.AND P2, PT, R9, R0.reuse, PT ;  /* 0x000000000900720c */ /* 0x080fe20003f46270 */
[----:B------:R-:W-:Y:S01]  /*186e0*/  FMUL.FTZ R159, R159, c[0x0][0x2ec] ;  /* 0x0000bb009f9f7a20 */ /* 0x000fe20000410000 */
[C---:B------:R-:W-:Y:S01]  /*186f0*/  ISETP.GE.AND P4, PT, R19.reuse, R0, PT ;  /* 0x000000001300720c */ /* 0x040fe20003f86270 */
[----:B------:R-:W-:Y:S01]  /*18700*/  FMUL.FTZ R152, R152, c[0x0][0x2ec] ;  /* 0x0000bb0098987a20 */ /* 0x000fe20000410000 */
[-C--:B------:R-:W-:Y:S01]  /*18710*/  ISETP.GE.AND P1, PT, R19, R2.reuse, PT ;  /* 0x000000021300720c */ /* 0x080fe20003f26270 */
[----:B------:R-:W-:Y:S01]  /*18720*/  FMUL.FTZ R153, R153, c[0x0][0x2ec] ;  /* 0x0000bb0099997a20 */ /* 0x000fe20000410000 */
[----:B------:R-:W-:Y:S01]  /*18730*/  IADD3 R19, R17, 0x10, RZ ;  /* 0x0000001011137810 */ /* 0x000fe20007ffe0ff */
[----:B------:R-:W3:Y:S01]  /*18740*/  MUFU.TANH R6, R143 ;  /* 0x0000008f00067308 */ /* 0x000ee20000002400 */
[----:B------:R-:W-:Y:S01]  /*18750*/  FSEL R8, R144, -INF , !P5 ;  /* 0xff80000090087808 */ /* 0x000fe20006800000 */
[----:B------:R-:W-:Y:S01]  /*18760*/  FMUL.FTZ R151, R174, c[0x0][0x2ec] ;  /* 0x0000bb00ae977a20 */ /* 0x000fe20000410000 */
[----:B------:R-:W-:Y:S01]  /*18770*/  ISETP.GE.AND P5, PT, R9, R2, PT ;  /* 0x000000020900720c */ /* 0x000fe20003fa6270 */
[----:B------:R-:W-:Y:S01]  /*18780*/  FMUL.FTZ R155, R155, c[0x0][0x2ec] ;  /* 0x0000bb009b9b7a20 */ /* 0x000fe20000410000 */
[----:B------:R-:W-:Y:S01]  /*18790*/  IADD3 R23, R17, 0x11, RZ ;  /* 0x0000001111177810 */ /* 0x000fe20007ffe0ff */
[----:B------:R-:W-:Y:S01]  /*187a0*/  FMUL.FTZ R137, R175, c[0x0][0x2ec] ;  /* 0x0000bb00af897a20 */ /* 0x000fe20000410000 */
[----:B-----5:R-:W-:Y:S01]  /*187b0*/  FSEL R9, R145, -INF , !P6 ;  /* 0xff80000091097808 */ /* 0x020fe20007000000 */
[----:B------:R-:W4:Y:S01]  /*187c0*/  MUFU.TANH R170, R156 ;  /* 0x0000009c00aa7308 */ /* 0x000f220000002400 */
[----:B------:R-:W-:Y:S01]  /*187d0*/  FSEL R160, R160, -INF , !P4 ;  /* 0xff800000a0a07808 */ /* 0x000fe20006000000 */
[----:B------:R-:W-:Y:S01]  /*187e0*/  FMUL.FTZ R138, R176, c[0x0][0x2ec] ;  /* 0x0000bb00b08a7a20 */ /* 0x000fe20000410000 */
[----:B------:R-:W-:Y:S01]  /*187f0*/  ISETP.GE.AND P6, PT, R19, R0, PT ;  /* 0x000000001300720c */ /* 0x000fe20003fc6270 */
[----:B------:R-:W-:Y:S01]  /*18800*/  FMUL.FTZ R136, R177, c[0x0][0x2ec] ;  /* 0x0000bb00b1887a20 */ /* 0x000fe20000410000 */
[----:B------:R-:W-:Y:S01]  /*18810*/  ISETP.GE.AND P4, PT, R19, R2, PT ;  /* 0x000000021300720c */ /* 0x000fe20003f86270 */
[----:B------:R-:W-:Y:S01]  /*18820*/  FMUL.FTZ R139, R178, c[0x0][0x2ec] ;  /* 0x0000bb00b28b7a20 */ /* 0x000fe20000410000 */
[----:B------:R-:W-:Y:S01]  /*18830*/  FSEL R19, R32, -INF , !P1 ;  /* 0xff80000020137808 */ /* 0x000fe20004800000 */
[----:B------:R-:W-:Y:S01]  /*18840*/  MUFU.TANH R7, R7 ;  /* 0x0000000700077308 */ /* 0x000fe20000002400 */
[----:B------:R-:W-:Y:S01]  /*18850*/  FSEL R18, R146, -INF , !P2 ;  /* 0xff80000092127808 */ /* 0x000fe20005000000 */
[----:B------:R-:W-:Y:S01]  /*18860*/  FMUL.FTZ R149, R179, c[0x0][0x2ec] ;  /* 0x0000bb00b3957a20 */ /* 0x000fe20000410000 */
[----:B------:R-:W-:-:S02]  /*18870*/  IADD3 R25, R17, 0x18, RZ ;  /* 0x0000001811197810 */ /* 0x000fc40007ffe0ff */
[C---:B------:R-:W-:Y:S02]  /*18880*/  ISETP.GE.AND P1, PT, R23.reuse, R0, PT ;  /* 0x000000001700720c */ /* 0x040fe40003f26270 */
[----:B------:R-:W-:Y:S01]  /*18890*/  ISETP.GE.AND P2, PT, R23, R2, PT ;  /* 0x000000021700720c */ /* 0x000fe20003f46270 */
[----:B------:R-:W5:Y:S01]  /*188a0*/  MUFU.TANH R171, R158 ;  /* 0x0000009e00ab7308 */ /* 0x000f620000002400 */
[----:B------:R-:W-:Y:S02]  /*188b0*/  IADD3 R23, R17, 0x19, RZ ;  /* 0x0000001911177810 */ /* 0x000fe40007ffe0ff */
[----:B------:R-:W-:Y:S02]  /*188c0*/  FSEL R33, R33, -INF , !P5 ;  /* 0xff80000021217808 */ /* 0x000fe40006800000 */
[----:B------:R-:W-:Y:S02]  /*188d0*/  FSEL R26, R147, -INF , !P6 ;  /* 0xff800000931a7808 */ /* 0x000fe40007000000 */
[C---:B------:R-:W-:Y:S01]  /*188e0*/  ISETP.GE.AND P5, PT, R25.reuse, R0, PT ;  /* 0x000000001900720c */ /* 0x040fe20003fa6270 */
[----:B------:R2:W-:Y:S01]  /*188f0*/  MUFU.TANH R165, R154 ;  /* 0x0000009a00a57308 */ /* 0x0005e20000002400 */
[----:B------:R-:W-:-:S02]  /*18900*/  ISETP.GE.AND P6, PT, R25, R2, PT ;  /* 0x000000021900720c */ /* 0x000fc40003fc6270 */
[----:B------:R-:W-:Y:S02]  /*18910*/  FSEL R25, R4, -INF , !P4 ;  /* 0xff80000004197808 */ /* 0x000fe40006000000 */
[----:B------:R-:W-:Y:S02]  /*18920*/  ISETP.GE.AND P4, PT, R23, R0, PT ;  /* 0x000000001700720c */ /* 0x000fe40003f86270 */
[C---:B------:R-:W-:Y:S01]  /*18930*/  IADD3 R13, R17.reuse, 0x20, RZ ;  /* 0x00000020110d7810 */ /* 0x040fe20007ffe0ff */
[----:B------:R-:W3:Y:S01]  /*18940*/  MUFU.TANH R167, R159 ;  /* 0x0000009f00a77308 */ /* 0x000ee20000002400 */
[----:B------:R-:W-:Y:S02]  /*18950*/  IADD3 R11, R17, 0x21, RZ ;  /* 0x00000021110b7810 */ /* 0x000fe40007ffe0ff */
[----:B------:R-:W-:Y:S02]  /*18960*/  FSEL R22, R161, -INF , !P1 ;  /* 0xff800000a1167808 */ /* 0x000fe40004800000 */
[----:B------:R-:W-:-:S02]  /*18970*/  ISETP.GE.AND P1, PT, R23, R2, PT ;  /* 0x000000021700720c */ /* 0x000fc40003f26270 */
[----:B-1----:R-:W-:Y:S01]  /*18980*/  FSEL R24, R20, -INF , !P5 ;  /* 0xff80000014187808 */ /* 0x002fe20006800000 */
[----:B--2---:R-:W-:Y:S01]  /*18990*/  FMUL.FTZ R154, R172, c[0x0][0x2ec] ;  /* 0x0000bb00ac9a7a20 */ /* 0x004fe20000410000 */
[----:B------:R1:W2:Y:S01]  /*189a0*/  MUFU.TANH R166, R152 ;  /* 0x0000009800a67308 */ /* 0x0002a20000002400 */
[----:B------:R-:W-:Y:S02]  /*189b0*/  FSEL R27, R34, -INF , !P2 ;  /* 0xff800000221b7808 */ /* 0x000fe40005000000 */
[----:B------:R-:W-:Y:S02]  /*189c0*/  FSEL R23, R16, -INF , !P6 ;  /* 0xff80000010177808 */ /* 0x000fe40007000000 */
[----:B------:R-:W-:Y:S02]  /*189d0*/  FSEL R20, R21, -INF , !P4 ;  /* 0xff80000015147808 */ /* 0x000fe40006000000 */
[C---:B------:R-:W-:Y:S01]  /*189e0*/  ISETP.GE.AND P2, PT, R13.reuse, R0, PT ;  /* 0x000000000d00720c */ /* 0x040fe20003f46270 */
[----:B------:R-:W2:Y:S01]  /*189f0*/  MUFU.TANH R164, R153 ;  /* 0x0000009900a47308 */ /* 0x000ea20000002400 */
[----:B------:R-:W-:-:S02]  /*18a00*/  ISETP.GE.AND P5, PT, R13, R2, PT ;  /* 0x000000020d00720c */ /* 0x000fc40003fa6270 */
[C---:B------:R-:W-:Y:S02]  /*18a10*/  ISETP.GE.AND P6, PT, R11.reuse, R0, PT ;  /* 0x000000000b00720c */ /* 0x040fe40003fc6270 */
[----:B------:R-:W-:Y:S02]  /*18a20*/  ISETP.GE.AND P4, PT, R11, R2, PT ;  /* 0x000000020b00720c */ /* 0x000fe40003f86270 */
[----:B------:R-:W-:Y:S01]  /*18a30*/  IADD3 R13, R17, 0x28, RZ ;  /* 0x00000028110d7810 */ /* 0x000fe20007ffe0ff */
[----:B-1----:R-:W-:Y:S01]  /*18a40*/  FMUL.FTZ R152, R173, c[0x0][0x2ec] ;  /* 0x0000bb00ad987a20 */ /* 0x002fe20000410000 */
[----:B------:R-:W1:Y:S01]  /*18a50*/  MUFU.TANH R163, R155 ;  /* 0x0000009b00a37308 */ /* 0x000e620000002400 */
[----:B------:R-:W-:Y:S02]  /*18a60*/  IADD3 R11, R17, 0x29, RZ ;  /* 0x00000029110b7810 */ /* 0x000fe40007ffe0ff */
[----:B---3--:R-:W-:Y:S02]  /*18a70*/  FSEL R21, R6, -INF , !P1 ;  /* 0xff80000006157808 */ /* 0x008fe40004800000 */
[----:B----4-:R-:W-:-:S02]  /*18a80*/  FSEL R170, R170, -INF , !P2 ;  /* 0xff800000aaaa7808 */ /* 0x010fc40005000000 */
[----:B-----5:R-:W-:Y:S01]  /*18a90*/  FSEL R171, R171, -INF , !P5 ;  /* 0xff800000abab7808 */ /* 0x020fe20006800000 */
[----:B------:R-:W3:Y:S01]  /*18aa0*/  MUFU.TANH R154, R154 ;  /* 0x0000009a009a7308 */ /* 0x000ee20000002400 */
[----:B------:R-:W-:Y:S02]  /*18ab0*/  FSEL R172, R7, -INF , !P6 ;  /* 0xff80000007ac7808 */ /* 0x000fe40007000000 */
[C---:B------:R-:W-:Y:S02]  /*18ac0*/  ISETP.GE.AND P1, PT, R13.reuse, R0, PT ;  /* 0x000000000d00720c */ /* 0x040fe40003f26270 */
[----:B------:R-:W-:Y:S02]  /*18ad0*/  ISETP.GE.AND P2, PT, R13, R2, PT ;  /* 0x000000020d00720c */ /* 0x000fe40003f46270 */
[C---:B------:R-:W-:Y:S01]  /*18ae0*/  ISETP.GE.AND P5, PT, R11.reuse, R0, PT ;  /* 0x000000000b00720c */ /* 0x040fe20003fa6270 */
[----:B------:R-:W4:Y:S01]  /*18af0*/  MUFU.TANH R151, R151 ;  /* 0x0000009700977308 */ /* 0x000f220000002400 */
[----:B------:R-:W-:-:S02]  /*18b00*/  ISETP.GE.AND P6, PT, R11, R2, PT ;  /* 0x000000020b00720c */ /* 0x000fc40003fc6270 */
[C---:B------:R-:W-:Y:S02]  /*18b10*/  IADD3 R11, R17.reuse, 0x30, RZ ;  /* 0x00000030110b7810 */ /* 0x040fe40007ffe0ff */
[----:B------:R-:W-:Y:S02]  /*18b20*/  IADD3 R7, R17, 0x31, RZ ;  /* 0x0000003111077810 */ /* 0x000fe40007ffe0ff */
[----:B------:R-:W-:Y:S01]  /*18b30*/  FSEL R167, R167, -INF , !P4 ;  /* 0xff800000a7a77808 */ /* 0x000fe20006000000 */
[----:B------:R-:W5:Y:S01]  /*18b40*/  MUFU.TANH R152, R152 ;  /* 0x0000009800987308 */ /* 0x000f620000002400 */
[----:B--2---:R-:W-:Y:S02]  /*18b50*/  FSEL R166, R166, -INF , !P1 ;  /* 0xff800000a6a67808 */ /* 0x004fe40004800000 */
[----:B------:R-:W-:Y:S02]  /*18b60*/  FSEL R165, R165, -INF , !P2 ;  /* 0xff800000a5a57808 */ /* 0x000fe40005000000 */
[----:B------:R-:W-:-:S02]  /*18b70*/  FSEL R164, R164, -INF , !P5 ;  /* 0xff800000a4a47808 */ /* 0x000fc40006800000 */
[C---:B------:R-:W-:Y:S01]  /*18b80*/  ISETP.GE.AND P4, PT, R11.reuse, R0, PT ;  /* 0x000000000b00720c */ /* 0x040fe20003f86270 */
[----:B------:R-:W2:Y:S01]  /*18b90*/  MUFU.TANH R137, R137 ;  /* 0x0000008900897308 */ /* 0x000ea20000002400 */
[----:B------:R-:W-:Y:S02]  /*18ba0*/  ISETP.GE.AND P1, PT, R11, R2, PT ;  /* 0x000000020b00720c */ /* 0x000fe40003f26270 */
[C---:B------:R-:W-:Y:S02]  /*18bb0*/  ISETP.GE.AND P2, PT, R7.reuse, R0, PT ;  /* 0x000000000700720c */ /* 0x040fe40003f46270 */
[----:B------:R-:W-:Y:S02]  /*18bc0*/  ISETP.GE.AND P5, PT, R7, R2, PT ;  /* 0x000000020700720c */ /* 0x000fe40003fa6270 */
[----:B------:R-:W-:Y:S01]  /*18bd0*/  IADD3 R7, R17, 0x38, RZ ;  /* 0x0000003811077810 */ /* 0x000fe20007ffe0ff */
[----:B------:R-:W2:Y:S01]  /*18be0*/  MUFU.TANH R138, R138 ;  /* 0x0000008a008a7308 */ /* 0x000ea20000002400 */
[----:B-1----:R-:W-:-:S02]  /*18bf0*/  FSEL R163, R163, -INF , !P6 ;  /* 0xff800000a3a37808 */ /* 0x002fc40007000000 */
[----:B---3--:R-:W-:Y:S02]  /*18c00*/  FSEL R154, R154, -INF , !P4 ;  /* 0xff8000009a9a7808 */ /* 0x008fe40006000000 */
[----:B----4-:R-:W-:Y:S02]  /*18c10*/  FSEL R151, R151, -INF , !P1 ;  /* 0xff80000097977808 */ /* 0x010fe40004800000 */
[C---:B------:R-:W-:Y:S01]  /*18c20*/  ISETP.GE.AND P6, PT, R17.reuse, R0, PT ;  /* 0x000000001100720c */ /* 0x040fe20003fc6270 */
[----:B------:R-:W1:Y:S01]  /*18c30*/  MUFU.TANH R136, R136 ;  /* 0x0000008800887308 */ /* 0x000e620000002400 */
[----:B------:R-:W-:Y:S01]  /*18c40*/  BAR.SYNC.DEFER_BLOCKING 0x0 ;  /* 0x0000000000007b1d */ /* 0x000fe20000010000 */
[----:B------:R-:W-:Y:S02]  /*18c50*/  ISETP.GE.AND P4, PT, R17, R2, PT ;  /* 0x000000021100720c */ /* 0x000fe40003f86270 */
[----:B------:R-:W-:Y:S02]  /*18c60*/  ISETP.GE.AND P1, PT, R7, R0, PT ;  /* 0x000000000700720c */ /* 0x000fe40003f26270 */
[----:B------:R-:W-:-:S02]  /*18c70*/  IADD3 R17, R17, 0x39, RZ ;  /* 0x0000003911117810 */ /* 0x000fc40007ffe0ff */
[----:B------:R-:W3:Y:S01]  /*18c80*/  MUFU.TANH R139, R139 ;  /* 0x0000008b008b7308 */ /* 0x000ee20000002400 */
[----:B-----5:R-:W-:Y:S02]  /*18c90*/  FSEL R152, R152, -INF , !P2 ;  /* 0xff80000098987808 */ /* 0x020fe40005000000 */
[----:B--2---:R-:W-:Y:S02]  /*18ca0*/  FSEL R137, R137, -INF , !P5 ;  /* 0xff80000089897808 */ /* 0x004fe40006800000 */
[----:B------:R-:W-:Y:S02]  /*18cb0*/  FSEL R138, R138, -INF , !P1 ;  /* 0xff8000008a8a7808 */ /* 0x000fe40004800000 */
[----:B------:R-:W-:Y:S01]  /*18cc0*/  ISETP.GE.AND P2, PT, R7, R2, PT ;  /* 0x000000020700720c */ /* 0x000fe20003f46270 */
[----:B------:R-:W2:Y:S01]  /*18cd0*/  MUFU.TANH R149, R149 ;  /* 0x0000009500957308 */ /* 0x000ea20000002400 */
[C---:B------:R-:W-:Y:S02]  /*18ce0*/  ISETP.GE.AND P5, PT, R17.reuse, R0, PT ;  /* 0x000000001100720c */ /* 0x040fe40003fa6270 */
[----:B------:R-:W-:-:S02]  /*18cf0*/  ISETP.GE.AND P1, PT, R17, R2, PT ;  /* 0x000000021100720c */ /* 0x000fc40003f26270 */
[----:B------:R-:W-:Y:S02]  /*18d00*/  FSEL R133, R133, -INF , !P6 ;  /* 0xff80000085857808 */ /* 0x000fe40007000000 */
[----:B-1----:R-:W-:Y:S02]  /*18d10*/  FSEL R136, R136, -INF , !P5 ;  /* 0xff80000088887808 */ /* 0x002fe40006800000 */
[----:B---3--:R-:W-:Y:S02]  /*18d20*/  FSEL R139, R139, -INF , !P2 ;  /* 0xff8000008b8b7808 */ /* 0x008fe40005000000 */
[----:B------:R-:W-:Y:S02]  /*18d30*/  FSEL R135, R135, -INF , !P4 ;  /* 0xff80000087877808 */ /* 0x000fe40006000000 */
[----:B--2---:R-:W-:Y:S01]  /*18d40*/  FSEL R149, R149, -INF , !P1 ;  /* 0xff80000095957808 */ /* 0x004fe20004800000 */
        /* <DEDUP_REMOVED lines=61> */
.L_x_1302:
[----:B------:R-:W-:-:S05]  /*19120*/  IMAD.MOV.U32 R7, RZ, RZ, c[0x0][0x198] ;  /* 0x00006600ff077624 */ /* 0x000fca00078e00ff */
[----:B------:R-:W-:-:S04]  /*19130*/  LEA R7, -R7, RZ, 0x6 ;  /* 0x000000ff07077211 */ /* 0x000fc800078e31ff */
[----:B------:R-:W-:Y:S02]  /*19140*/  SHF.R.S32.HI R0, RZ, 0x1f, R7 ;  /* 0x0000001fff007819 */ /* 0x000fe40000011407 */
.L_x_1303:
        /* <DEDUP_REMOVED lines=105> */
.L_x_1301:
[----:B-1----:R-:W-:Y:S01]  /*197e0*/  FMNMX.FTZ R5, R132, R133, !PT ;  /* 0x0000008584057209 */ /* 0x002fe20007810000 */
[----:B------:R-:W-:Y:S01]  /*197f0*/  LDSM.16.MT88.4 R12, [R198+0xc000] ;  /* 0x00c00000c60c783b */ /* 0x000fe20000004200 */
[----:B------:R-:W-:-:S02]  /*19800*/  FMNMX.FTZ R0, R3, R135, !PT ;  /* 0x0000008703007209 */ /* 0x000fc40007810000 */
[----:B------:R-:W-:Y:S01]  /*19810*/  FMNMX.FTZ R5, R8, R5, !PT ;  /* 0x0000000508057209 */ /* 0x000fe20007810000 */
[----:B------:R-:W-:Y:S01]  /*19820*/  LDSM.16.MT88.4 R28, [R196+0xc800] ;  /* 0x00c80000c41c783b */ /* 0x000fe20000004200 */
        /* <DEDUP_REMOVED lines=53> */
[--C-:B------:R-:W-:Y:S01]  /*19b80*/  FFMA.FTZ R2, R9, c[0x0][0x23c], -R150.reuse ;  /* 0x00008f0009027a23 */ /* 0x100fe20000010896 */
[----:B------:R-:W-:Y:S01]  /*19b90*/  LDSM.16.MT88.4 R132, [R198+0xc800] ;  /* 0x00c80000c684783b */ /* 0x000fe20000004200 */
[----:B------:R-:W-:-:S02]  /*19ba0*/  FFMA.FTZ R0, R19, c[0x0][0x23c], -R150 ;  /* 0x00008f0013007a23 */ /* 0x000fc40000010896 */
[----:B------:R-:W-:Y:S01]  /*19bb0*/  FFMA.FTZ R147, R33, c[0x0][0x23c], -R150 ;  /* 0x00008f0021937a23 */ /* 0x000fe20000010896 */
[----:B------:R-:W1:Y:S01]  /*19bc0*/  MUFU.EX2 R143, R143 ;  /* 0x0000008f008f7308 */ /* 0x000e620000000800 */
[----:B------:R-:W-:Y:S01]  /*19bd0*/  FMUL.FTZ R148, R4, c[0x0][0x23c] ;  /* 0x00008f0004947a20 */ /* 0x000fe20000410000 */
[----:B------:R-:W2:Y:S01]  /*19be0*/  LDSM.16.MT88.4 R16, [R200+0xc000] ;  /* 0x00c00000c810783b */ /* 0x000ea20000004200 */
[----:B------:R-:W-:Y:S02]  /*19bf0*/  FMUL.FTZ R3, R6, c[0x0][0x23c] ;  /* 0x00008f0006037a20 */ /* 0x000fe40000410000 */
[--C-:B------:R-:W-:Y:S01]  /*19c00*/  FFMA.FTZ R155, R26, c[0x0][0x23c], -R153.reuse ;  /* 0x00008f001a9b7a23 */ /* 0x100fe20000010899 */
[----:B------:R-:W3:Y:S01]  /*19c10*/  LDSM.16.MT88.4 R8, [R197+0xc000] ;  /* 0x00c00000c508783b */ /* 0x000ee20000004200 */
[--C-:B------:R-:W-:Y:S01]  /*19c20*/  FFMA.FTZ R156, R22, c[0x0][0x23c], -R153.reuse ;  /* 0x00008f00169c7a23 */ /* 0x100fe20000010899 */
[----:B------:R-:W-:Y:S01]  /*19c30*/  MUFU.EX2 R142, R142 ;  /* 0x0000008e008e7308 */ /* 0x000fe20000000800 */
[--C-:B------:R-:W-:Y:S01]  /*19c40*/  FFMA.FTZ R157, R24, c[0x0][0x23c], -R153.reuse ;  /* 0x00008f00189d7a23 */ /* 0x100fe20000010899 */
[----:B------:R-:W-:Y:S01]  /*19c50*/  LDSM.16.MT88.4 R32, [R197+0xc800] ;  /* 0x00c80000c520783b */ /* 0x000fe20000004200 */
[----:B------:R-:W-:-:S02]  /*19c60*/  FFMA.FTZ R158, R20, c[0x0][0x23c], -R153 ;  /* 0x00008f00149e7a23 */ /* 0x000fc40000010899 */
[--C-:B------:R-:W-:Y:S02]  /*19c70*/  FFMA.FTZ R159, R25, c[0x0][0x23c], -R150.reuse ;  /* 0x00008f00199f7a23 */ /* 0x100fe40000010896 */
[--C-:B------:R-:W-:Y:S01]  /*19c80*/  FFMA.FTZ R162, R27, c[0x0][0x23c], -R150.reuse ;  /* 0x00008f001ba27a23 */ /* 0x100fe20000010896 */
[----:B------:R-:W4:Y:S01]  /*19c90*/  MUFU.EX2 R141, R141 ;  /* 0x0000008d008d7308 */ /* 0x000f220000000800 */
[----:B-1----:R-:W-:Y:S01]  /*19ca0*/  F2FP.PACK_AB R4, R143, R144 ;  /* 0x000000908f04723e */ /* 0x002fe200000000ff */
[--C-:B------:R-:W-:Y:S01]  /*19cb0*/  FFMA.FTZ R160, R23, c[0x0][0x23c], -R150.reuse ;  /* 0x00008f0017a07a23 */ /* 0x100fe20000010896 */
[----:B------:R-:W-:Y:S01]  /*19cc0*/  LDSM.16.MT88.4 R24, [R200+0xe800] ;  /* 0x00e80000c818783b */ /* 0x000fe20000004200 */
[----:B------:R-:W-:Y:S02]  /*19cd0*/  FFMA.FTZ R161, R21, c[0x0][0x23c], -R150 ;  /* 0x00008f0015a17a23 */ /* 0x000fe40000010896 */
[--C-:B------:R-:W-:Y:S01]  /*19ce0*/  FFMA.FTZ R173, R172, c[0x0][0x23c], -R153.reuse ;  /* 0x00008f00acad7a23 */ /* 0x100fe20000010899 */
[----:B------:R-:W-:Y:S01]  /*19cf0*/  LDSM.16.MT88.4 R20, [R198+0xe800] ;  /* 0x00e80000c614783b */ /* 0x000fe20000004200 */
[----:B------:R-:W-:Y:S01]  /*19d00*/  MUFU.EX2 R140, R140 ;  /* 0x0000008c008c7308 */ /* 0x000fe20000000800 */
[----:B------:R-:W-:-:S02]  /*19d10*/  FFMA.FTZ R175, R164, c[0x0][0x23c], -R153 ;  /* 0x00008f00a4af7a23 */ /* 0x000fc40000010899 */
[--C-:B------:R-:W-:Y:S02]  /*19d20*/  FFMA.FTZ R170, R170, c[0x0][0x23c], -R153.reuse ;  /* 0x00008f00aaaa7a23 */ /* 0x100fe40000010899 */
[----:B------:R-:W-:Y:S02]  /*19d30*/  FFMA.FTZ R166, R166, c[0x0][0x23c], -R153 ;  /* 0x00008f00a6a67a23 */ /* 0x000fe40000010899 */
[--C-:B------:R-:W-:Y:S01]  /*19d40*/  FFMA.FTZ R164, R171, c[0x0][0x23c], -R150.reuse ;  /* 0x00008f00aba47a23 */ /* 0x100fe20000010896 */
[----:B------:R-:W1:Y:S01]  /*19d50*/  MUFU.EX2 R2, R2 ;  /* 0x0000000200027308 */ /* 0x000e620000000800 */
[----:B----4-:R-:W-:Y:S01]  /*19d60*/  F2FP.PACK_AB R6, R141, R142 ;  /* 0x0000008e8d06723e */ /* 0x010fe200000000ff */
        /* <DEDUP_REMOVED lines=8> */
[----:B------:R-:W4:Y:S01]  /*19df0*/  MUFU.EX2 R147, R147 ;  /* 0x0000009300937308 */ /* 0x000f220000000800 */
[----:B-1----:R-:W-:Y:S01]  /*19e00*/  F2FP.PACK_AB R5, R2, R140 ;  /* 0x0000008c0205723e */ /* 0x002fe200000000ff */
[----:B------:R-:W-:-:S02]  /*19e10*/  FFMA.FTZ R174, R137, c[0x0][0x23c], -R150 ;  /* 0x00008f0089ae7a23 */ /* 0x000fc40000010896 */
[--C-:B------:R-:W-:Y:S02]  /*19e20*/  FFMA.FTZ R171, R139, c[0x0][0x23c], -R150.reuse ;  /* 0x00008f008bab7a23 */ /* 0x100fe40000010896 */
[----:B------:R-:W-:Y:S02]  /*19e30*/  FFMA.FTZ R153, R136, c[0x0][0x23c], -R153 ;  /* 0x00008f0088997a23 */ /* 0x000fe40000010899 */
[----:B------:R-:W1:Y:S01]  /*19e40*/  MUFU.EX2 R148, R148 ;  /* 0x0000009400947308 */ /* 0x000e620000000800 */
[----:B------:R-:W-:Y:S01]  /*19e50*/  FFMA.FTZ R150, R149, c[0x0][0x23c], -R150 ;  /* 0x00008f0095967a23 */ /* 0x000fe20000010896 */
[----:B------:R-:W-:Y:S06]  /*19e60*/  LDSM.16.MT88.4 R136, [R198+0xd800] ;  /* 0x00d80000c688783b */ /* 0x000fec0000004200 */
[----:B------:R-:W5:Y:S01]  /*19e70*/  MUFU.EX2 R3, R3 ;  /* 0x0000000300037308 */ /* 0x000f620000000800 */
[----:B----4-:R-:W-:Y:S01]  /*19e80*/  F2FP.PACK_AB R7, R147, R0 ;  /* 0x000000009307723e */ /* 0x010fe200000000ff */
[----:B-1----:R-:W-:-:S06]  /*19e90*/  FMUL.FTZ R120, R120, R148 ;  /* 0x0000009478787220 */ /* 0x002fcc0000410000 */
[----:B------:R-:W-:Y:S01]  /*19ea0*/  MUFU.EX2 R155, R155 ;  /* 0x0000009b009b7308 */ /* 0x000fe20000000800 */
[-C--:B------:R-:W-:Y:S02]  /*19eb0*/  FMUL.FTZ R121, R121, R148.reuse ;  /* 0x0000009479797220 */ /* 0x080fe40000410000 */
[-C--:B------:R-:W-:Y:S02]  /*19ec0*/  FMUL.FTZ R116, R116, R148.reuse ;  /* 0x0000009474747220 */ /* 0x080fe40000410000 */
[----:B------:R-:W-:Y:S02]  /*19ed0*/  FMUL.FTZ R117, R117, R148 ;  /* 0x0000009475757220 */ /* 0x000fe40000410000 */
[-C--:B-----5:R-:W-:Y:S01]  /*19ee0*/  FMUL.FTZ R122, R122, R3.reuse ;  /* 0x000000037a7a7220 */ /* 0x0a0fe20000410000 */
        /* <DEDUP_REMOVED lines=12> */
[----:B------:R-:W4:Y:S01]  /*19fb0*/  LDSM.16.MT88.4 R12, [R200+0xe000] ;  /* 0x00e00000c80c783b */ /* 0x000f220000004200 */
        /* <DEDUP_REMOVED lines=15> */
[----:B------:R-:W5:Y:S01]  /*1a0b0*/  MUFU.EX2 R162, R162 ;  /* 0x000000a200a27308 */ /* 0x000f620000000800 */
[----:B------:R-:W-:-:S02]  /*1a0c0*/  FMUL.FTZ R111, R111, R3 ;  /* 0x000000036f6f7220 */ /* 0x000fc40000410000 */
[-C--:B------:R-:W-:Y:S01]  /*1a0d0*/  FMUL.FTZ R36, R36, R148.reuse ;  /* 0x0000009424247220 */ /* 0x080fe20000410000 */
[C---:B---3--:R-:W-:Y:S01]  /*1a0e0*/  HMMA.16816.F32 R112, R4.reuse, R8, R112 ;  /* 0x000000080470723c */ /* 0x048fe20000001870 */
[-C--:B------:R-:W-:Y:S02]  /*1a0f0*/  FMUL.FTZ R37, R37, R148.reuse ;  /* 0x0000009425257220 */ /* 0x080fe40000410000 */
[-C--:B------:R-:W-:Y:S01]  /*1a100*/  FMUL.FTZ R38, R38, R3.reuse ;  /* 0x0000000326267220 */ /* 0x080fe20000410000 */
[----:B------:R-:W-:Y:S01]  /*1a110*/  MUFU.EX2 R160, R160 ;  /* 0x000000a000a07308 */ /* 0x000fe20000000800 */
[----:B------:R-:W-:Y:S02]  /*1a120*/  FMUL.FTZ R39, R39, R3 ;  /* 0x0000000327277220 */ /* 0x000fe40000410000 */
[-C--:B------:R-:W-:Y:S01]  /*1a130*/  FMUL.FTZ R40, R40, R148.reuse ;  /* 0x0000009428287220 */ /* 0x080fe20000410000 */
[----:B------:R-:W-:Y:S01]  /*1a140*/  HMMA.16816.F32 R108, R4, R10, R108 ;  /* 0x0000000a046c723c */ /* 0x000fe2000000186c */
[----:B------:R-:W3:Y:S01]  /*1a150*/  LDSM.16.MT88.4 R8, [R198+0xe000] ;  /* 0x00e00000c608783b */ /* 0x000ee20000004200 */
[----:B------:R-:W-:-:S02]  /*1a160*/  FMUL.FTZ R41, R41, R148 ;  /* 0x0000009429297220 */ /* 0x000fc40000410000 */
[-C--:B------:R-:W-:Y:S01]  /*1a170*/  FMUL.FTZ R42, R42, R3.reuse ;  /* 0x000000032a2a7220 */ /* 0x080fe20000410000 */
[----:B------:R-:W1:Y:S01]  /*1a180*/  MUFU.EX2 R161, R161 ;  /* 0x000000a100a17308 */ /* 0x000e620000000800 */
[-C--:B------:R-:W-:Y:S02]  /*1a190*/  FMUL.FTZ R43, R43, R3.reuse ;  /* 0x000000032b2b7220 */ /* 0x080fe40000410000 */
[C---:B----4-:R-:W-:Y:S01]  /*1a1a0*/  HMMA.16816.F32 R36, R4.reuse, R12, R36 ;  /* 0x0000000c0424723c */ /* 0x050fe20000001824 */
[-C--:B------:R-:W-:Y:S02]  /*1a1b0*/  FMUL.FTZ R104, R104, R148.reuse ;  /* 0x0000009468687220 */ /* 0x080fe40000410000 */
[-C--:B------:R-:W-:Y:S02]  /*1a1c0*/  FMUL.FTZ R105, R105, R148.reuse ;  /* 0x0000009469697220 */ /* 0x080fe40000410000 */
[-C--:B------:R-:W-:Y:S01]  /*1a1d0*/  FMUL.FTZ R106, R106, R3.reuse ;  /* 0x000000036a6a7220 */ /* 0x080fe20000410000 */
[----:B------:R-:W-:Y:S01]  /*1a1e0*/  MUFU.EX2 R170, R170 ;  /* 0x000000aa00aa7308 */ /* 0x000fe20000000800 */
[----:B------:R-:W-:Y:S01]  /*1a1f0*/  FMUL.FTZ R107, R107, R3 ;  /* 0x000000036b6b7220 */ /* 0x000fe20000410000 */
[----:B------:R-:W-:Y:S01]  /*1a200*/  HMMA.16816.F32 R40, R4, R14, R40 ;  /* 0x0000000e0428723c */ /* 0x000fe20000001828 */
[----:B------:R-:W4:Y:S01]  /*1a210*/  LDSM.16.MT88.4 R12, [R196+0xe000] ;  /* 0x00e00000c40c783b */ /* 0x000f220000004200 */
[----:B------:R-:W-:-:S02]  /*1a220*/  FMUL.FTZ R100, R100, R148 ;  /* 0x0000009464647220 */ /* 0x000fc40000410000 */
[-C--:B------:R-:W-:Y:S02]  /*1a230*/  FMUL.FTZ R101, R101, R148.reuse ;  /* 0x0000009465657220 */ /* 0x080fe40000410000 */
[-C--:B------:R-:W-:Y:S01]  /*1a240*/  FMUL.FTZ R102, R102, R3.reuse ;  /* 0x0000000366667220 */ /* 0x080fe20000410000 */
[----:B------:R-:W-:Y:S01]  /*1a250*/  MUFU.EX2 R173, R173 ;  /* 0x000000ad00ad7308 */ /* 0x000fe20000000800 */
        /* <DEDUP_REMOVED lines=15> */
[----:B---3--:R-:W-:Y:S01]  /*1a350*/  HMMA.16816.F32 R44, R4, R8, R44 ;  /* 0x00000008042c723c */ /* 0x008fe2000000182c */
[----:B------:R-:W-:-:S02]  /*1a360*/  FMUL.FTZ R61, R61, R148 ;  /* 0x000000943d3d7220 */ /* 0x000fc40000410000 */
[-C--:B------:R-:W-:Y:S01]  /*1a370*/  FMUL.FTZ R62, R62, R3.reuse ;  /* 0x000000033e3e7220 */ /* 0x080fe20000410000 */
[----:B------:R-:W3:Y:S01]  /*1a380*/  MUFU.EX2 R164, R164 ;  /* 0x000000a400a47308 */ /* 0x000ee20000000800 */
        /* <DEDUP_REMOVED lines=84> */
[----:B------:R-:W-:Y:S01]  /*1a8d0*/  F2FP.PACK_AB R4, R156, R155 ;  /* 0x0000009b9c04723e */ /* 0x000fe200000000ff */
        /* <DEDUP_REMOVED lines=11> */
[----:B------:R-:W-:-:S04]  /*1a990*/  FADD.FTZ R161, R161, R160 ;  /* 0x000000a0a1a17221 */ /* 0x000fc80000010000 */
[----:B---3--:R-:W-:Y:S01]  /*1a9a0*/  FADD.FTZ R0, R164, R161 ;  /* 0x000000a1a4007221 */ /* 0x008fe20000010000 */
[----:B------:R-:W-:Y:S01]  /*1a9b0*/  HMMA.16816.F32 R124, R4, R14, R124 ;  /* 0x0000000e047c723c */ /* 0x000fe2000000187c */
[----:B------:R-:W1:Y:S02]  /*1a9c0*/  LDSM.16.MT88.4 R12, [R200+0x10800] ;  /* 0x01080000c80c783b */ /* 0x000e640000004200 */
[----:B------:R-:W-:-:S05]  /*1a9d0*/  FADD.FTZ R0, R167, R0 ;  /* 0x00000000a7007221 */ /* 0x000fca0000010000 */
        /* <DEDUP_REMOVED lines=120> */
.L_x_1298:
        /* <DEDUP_REMOVED lines=10> */
.L_x_1308:
        /* <DEDUP_REMOVED lines=65> */
.L_x_1305:
[----:B------:R-:W-:Y:S02]  /*1b610*/  LOP3.LUT P6, RZ, R218, 0x1, RZ, 0xc0, !PT ;  /* 0x00000001daff7812 */ /* 0x000fe400078cc0ff */
[C---:B------:R-:W-:Y:S02]  /*1b620*/  LEA R2, P1, R3.reuse, R168, 0x1 ;  /* 0x000000a803027211 */ /* 0x040fe400078208ff */
[----:B------:R-:W-:Y:S02]  /*1b630*/  IADD3 R7, P0, R210, R3, RZ ;  /* 0x00000003d2077210 */ /* 0x000fe40007f1e0ff */
[----:B------:R-:W-:Y:S02]  /*1b640*/  LEA.HI.X R3, R3, R169, R4, 0x1, P1 ;  /* 0x000000a903037211 */ /* 0x000fe400008f0c04 */
[C---:B------:R-:W-:Y:S02]  /*1b650*/  LOP3.LUT P5, RZ, R218.reuse, 0x2, RZ, 0xc0, !PT ;  /* 0x00000002daff7812 */ /* 0x040fe400078ac0ff */
[----:B------:R-:W-:Y:S02]  /*1b660*/  LOP3.LUT P4, RZ, R218, 0x4, RZ, 0xc0, !PT ;  /* 0x00000004daff7812 */ /* 0x000fe4000788c0ff */
[----:B------:R-:W-:Y:S01]  /*1b670*/  IADD3.X R6, R209, R4, RZ, P0, !PT ;  /* 0x00000004d1067210 */ /* 0x000fe200007fe4ff */
[----:B------:R-:W-:Y:S01]  /*1b680*/  @!PT LDS RZ, [RZ] ;  /* 0x00000000fffff984 */ /* 0x000fe20000000800 */
[----:B------:R-:W-:Y:S01]  /*1b690*/  @!PT LDS RZ, [RZ] ;  /* 0x00000000fffff984 */ /* 0x000fe20000000800 */
[----:B------:R-:W-:Y:S01]  /*1b6a0*/  @!PT LDS RZ, [RZ] ;  /* 0x00000000fffff984 */ /* 0x000fe20000000800 */
[----:B------:R1:W-:Y:S01]  /*1b6b0*/  @P6 LDGSTS.E.BYPASS.LTC128B.128 [R213+0xc000], [R2.64] ;  /* 0x0c00000002d56fae */ /* 0x0003e2000b901d46 */
[C---:B------:R-:W-:Y:S02]  /*1b6c0*/  @P6 LEA R14, P2, R7.reuse, R168, 0x1 ;  /* 0x000000a8070e6211 */ /* 0x040fe400078408ff */
[C---:B------:R-:W-:Y:S02]  /*1b6d0*/  IADD3 R5, P0, R210.reuse, R7, RZ ;  /* 0x00000007d2057210 */ /* 0x040fe40007f1e0ff */
[-CC-:B------:R-:W-:Y:S01]  /*1b6e0*/  @P6 LEA.HI.X R15, R7, R169.reuse, R6.reuse, 0x1, P2 ;  /* 0x000000a9070f6211 */ /* 0x180fe200010f0c06 */
[----:B------:R-:W-:Y:S01]  /*1b6f0*/  @!P6 STS.128 [R213+0xc000], RZ ;  /* 0x00c000ffd500e388 */ /* 0x000fe20000000c00 */
[----:B------:R-:W-:Y:S02]  /*1b700*/  IADD3.X R4, R209, R6, RZ, P0, !PT ;  /* 0x00000006d1047210 */ /* 0x000fe400007fe4ff */
[CC--:B------:R-:W-:Y:S02]  /*1b710*/  @P5 LEA R10, P1, R7.reuse, R168.reuse, 0x1 ;  /* 0x000000a8070a5211 */ /* 0x0c0fe400078208ff */
[CC--:B------:R-:W-:Y:S01]  /*1b720*/  @P4 LEA R8, P0, R7.reuse, R168.reuse, 0x1 ;  /* 0x000000a807084211 */ /* 0x0c0fe200078008ff */
[----:B------:R-:W-:Y:S01]  /*1b730*/  @!PT LDS RZ, [RZ] ;  /* 0x00000000fffff984 */ /* 0x000fe20000000800 */
[----:B------:R-:W-:Y:S01]  /*1b740*/  @!PT LDS RZ, [RZ] ;  /* 0x00000000fffff984 */ /* 0x000fe20000000800 */
[----:B------:R-:W-:Y:S01]  /*1b750*/  @!PT LDS RZ, [RZ] ;  /* 0x00000000fffff984 */ /* 0x000fe20000000800 */
[----:B------:R1:W-:Y:S01]  /*1b760*/  @P5 LDGSTS.E.BYPASS.LTC128B.128 [R213+0xe000], [R2.64+0x80] ;  /* 0x0e00008002d55fae */ /* 0x0003e2000b901d46 */
[CCC-:B------:R-:W-:Y:S02]  /*1b770*/  @P5 LEA.HI.X R11, R7.reuse, R169.reuse, R6.reuse, 0x1, P1 ;  /* 0x000000a9070b5211 */ /* 0x1c0fe400008f0c06 */
[-C--:B------:R-:W-:Y:S02]  /*1b780*/  @P4 LEA.HI.X R9, R7, R169.reuse, R6, 0x1, P0 ;  /* 0x000000a907094211 */ /* 0x080fe400000f0c06 */
[CC--:B------:R-:W-:Y:S01]  /*1b790*/  @P6 LEA R12, P2, R5.reuse, R168.reuse, 0x1 ;  /* 0x000000a8050c6211 */ /* 0x0c0fe200078408ff */
[----:B------:R-:W-:Y:S01]  /*1b7a0*/  @!P5 STS.128 [R213+0xe000], RZ ;  /* 0x00e000ffd500d388 */ /* 0x000fe20000000c00 */
[CC--:B------:R-:W-:Y:S02]  /*1b7b0*/  @P5 LEA R16, P1, R5.reuse, R168.reuse, 0x1 ;  /* 0x000000a805105211 */ /* 0x0c0fe400078208ff */
[CCC-:B------:R-:W-:Y:S02]  /*1b7c0*/  @P6 LEA.HI.X R13, R5.reuse, R169.reuse, R4.reuse, 0x1, P2 ;  /* 0x000000a9050d6211 */ /* 0x1c0fe400010f0c04 */
[C-C-:B------:R-:W-:Y:S01]  /*1b7d0*/  @P5 LEA.HI.X R17, R5.reuse, R169, R4.reuse, 0x1, P1 ;  /* 0x000000a905115211 */ /* 0x140fe200008f0c04 */
[----:B------:R-:W-:Y:S01]  /*1b7e0*/  @!PT LDS RZ, [RZ] ;  /* 0x00000000fffff984 */ /* 0x000fe20000000800 */
[----:B------:R-:W-:Y:S01]  /*1b7f0*/  @!PT LDS RZ, [RZ] ;  /* 0x00000000fffff984 */ /* 0x000fe20000000800 */
[----:B------:R-:W-:Y:S01]  /*1b800*/  @!PT LDS RZ, [RZ] ;  /* 0x00000000fffff984 */ /* 0x000fe20000000800 */
[----:B------:R1:W-:Y:S01]  /*1b810*/  @P4 LDGSTS.E.BYPASS.LTC128B.128 [R213+0x10000], [R2.64+0x100] ;  /* 0x1000010002d54fae */ /* 0x0003e2000b901d46 */
[C---:B------:R-:W-:Y:S02]  /*1b820*/  @P4 LEA R20, P0, R5.reuse, R168, 0x1 ;  /* 0x000000a805144211 */ /* 0x040fe400078008ff */
[----:B------:R-:W-:Y:S02]  /*1b830*/  IADD3 R6, P2, R210, R5, RZ ;  /* 0x00000005d2067210 */ /* 0x000fe40007f5e0ff */
[-C--:B------:R-:W-:Y:S01]  /*1b840*/  @P4 LEA.HI.X R21, R5, R169.reuse, R4, 0x1, P0 ;  /* 0x000000a905154211 */ /* 0x080fe200000f0c04 */
[----:B------:R-:W-:Y:S01]  /*1b850*/  @!P4 STS.128 [R213+0x10000], RZ ;  /* 0x010000ffd500c388 */ /* 0x000fe20000000c00 */
[----:B------:R-:W-:Y:S02]  /*1b860*/  IADD3.X R4, R209, R4, RZ, P2, !PT ;  /* 0x00000004d1047210 */ /* 0x000fe400017fe4ff */
[CC--:B------:R-:W-:Y:S02]  /*1b870*/  @P6 LEA R28, P2, R6.reuse, R168.reuse, 0x1 ;  /* 0x000000a8061c6211 */ /* 0x0c0fe400078408ff */
[CC--:B------:R-:W-:Y:S01]  /*1b880*/  @P5 LEA R22, P1, R6.reuse, R168.reuse, 0x1 ;  /* 0x000000a806165211 */ /* 0x0c0fe200078208ff */
[----:B------:R-:W-:Y:S01]  /*1b890*/  @!PT LDS RZ, [RZ] ;  /* 0x00000000fffff984 */ /* 0x000fe20000000800 */
[----:B------:R-:W-:Y:S01]  /*1b8a0*/  @!PT LDS RZ, [RZ] ;  /* 0x00000000fffff984 */ /* 0x000fe20000000800 */
[----:B------:R-:W-:Y:S01]  /*1b8b0*/  @!PT LDS RZ, [RZ] ;  /* 0x00000000fffff984 */ /* 0x000fe20000000800 */
[----:B------:R2:W-:Y:S01]  /*1b8c0*/  @P6 LDGSTS.E.BYPASS.LTC128B.128 [R213+0xc800], [R14.64] ;  /* 0x0c8000000ed56fae */ /* 0x0005e2000b901d46 */
[CCC-:B------:R-:W-:Y:S02]  /*1b8d0*/  @P6 LEA.HI.X R29, R6.reuse, R169.reuse, R4.reuse, 0x1, P2 ;  /* 0x000000a9061d6211 */ /* 0x1c0fe400010f0c04 */
[CCC-:B------:R-:W-:Y:S02]  /*1b8e0*/  @P5 LEA.HI.X R23, R6.reuse, R169.reuse, R4.reuse, 0x1, P1 ;  /* 0x000000a906175211 */ /* 0x1c0fe400008f0c04 */
[C---:B------:R-:W-:Y:S01]  /*1b8f0*/  @P4 LEA R30, P0, R6.reuse, R168, 0x1 ;  /* 0x000000a8061e4211 */ /* 0x040fe200078008ff */
[----:B------:R-:W-:Y:S03]  /*1b900*/  @!P6 STS.128 [R213+0xc800], RZ ;  /* 0x00c800ffd500e388 */ /* 0x000fe60000000c00 */
[----:B------:R-:W-:Y:S02]  /*1b910*/  @P4 LEA.HI.X R31, R6, R169, R4, 0x1, P0 ;  /* 0x000000a9061f4211 */ /* 0x000fe400000f0c04 */
[----:B------:R-:W-:Y:S01]  /*1b920*/  ISETP.GE.AND P0, PT, R217, 0x2, PT ;  /* 0x00000002d900780c */ /* 0x000fe20003f06270 */
[----:B------:R-:W-:Y:S01]  /*1b930*/  @!PT LDS RZ, [RZ] ;  /* 0x00000000fffff984 */ /* 0x000fe20000000800 */
[----:B------:R-:W-:Y:S01]  /*1b940*/  @!PT LDS RZ, [RZ] ;  /* 0x00000000fffff984 */ /* 0x000fe20000000800 */
[----:B------:R-:W-:Y:S01]  /*1b950*/  @!PT LDS RZ, [RZ] ;  /* 0x00000000fffff984 */ /* 0x000fe20000000800 */
[----:B------:R3:W-:Y:S06]  /*1b960*/  @P5 LDGSTS.E.BYPASS.LTC128B.128 [R213+0xe800], [R10.64+0x80] ;  /* 0x0e8000800ad55fae */ /* 0x0007ec000b901d46 */
[----:B------:R-:W-:Y:S06]  /*1b970*/  @!P5 STS.128 [R213+0xe800], RZ ;  /* 0x00e800ffd500d388 */ /* 0x000fec0000000c00 */
        /* <DEDUP_REMOVED lines=8> */
[----:B------:R2:W-:Y:S06]  /*1ba00*/  @P6 LDGSTS.E.BYPASS.LTC128B.128 [R213+0xd000], [R12.64] ;  /* 0x0d0000000cd56fae */ /* 0x0005ec000b901d46 */
        /* <DEDUP_REMOVED lines=26> */
[----:B------:R-:W-:Y:S06]  /*1bbb0*/  LDSM.16.M88.4 R136, [R206] ;  /* 0x00000000ce88783b */ /* 0x000fec0000000200 */
[----:B------:R-:W1:Y:S06]  /*1bbc0*/  LDSM.16.M88.4 R140, [R205+0x6000] ;  /* 0x00600000cd8c783b */ /* 0x000e6c0000000200 */
[----:B----4-:R-:W2:Y:S06]  /*1bbd0*/  LDSM.16.M88.4 R16, [R205+0x6800] ;  /* 0x00680000cd10783b */ /* 0x010eac0000000200 */
[----:B------:R-:W5:Y:S06]  /*1bbe0*/  LDSM.16.M88.4 R24, [R205+0x7000] ;  /* 0x00700000cd18783b */ /* 0x000f6c0000000200 */
[----:B------:R-:W0:Y:S06]  /*1bbf0*/  LDGDEPBAR ;  /* 0x00000000000079af */ /* 0x000e2c0000000000 */
[----:B------:R-:W4:Y:S06]  /*1bc00*/  LDSM.16.M88.4 R32, [R205+0x7800] ;  /* 0x00780000cd20783b */ /* 0x000f2c0000000200 */
[----:B------:R-:W-:Y:S06]  /*1bc10*/  LDSM.16.M88.4 R144, [R204] ;  /* 0x00000000cc90783b */ /* 0x000fec0000000200 */
[----:B------:R-:W4:Y:S01]  /*1bc20*/  LDSM.16.M88.4 R148, [R203] ;  /* 0x00000000cb94783b */ /* 0x000f220000000200 */
[C---:B-1----:R-:W-:Y:S05]  /*1bc30*/  HMMA.16816.F32 R4, R136.reuse, R140, RZ ;  /* 0x0000008c8804723c */ /* 0x042fea00000018ff */
[----:B------:R-:W1:Y:S03]  /*1bc40*/  LDSM.16.M88.4 R152, [R195] ;  /* 0x00000000c398783b */ /* 0x000e660000000200 */
[C---:B---3--:R-:W-:Y:S03]  /*1bc50*/  HMMA.16816.F32 R8, R136.reuse, R142, RZ ;  /* 0x0000008e8808723c */ /* 0x048fe600000018ff */
[----:B------:R-:W3:Y:S06]  /*1bc60*/  LDSM.16.M88.4 R156, [R194] ;  /* 0x00000000c29c783b */ /* 0x000eec0000000200 */
[----:B------:R-:W1:Y:S01]  /*1bc70*/  LDSM.16.M88.4 R160, [R193] ;  /* 0x00000000c1a0783b */ /* 0x000e620000000200 */
[C---:B--2---:R-:W-:Y:S05]  /*1bc80*/  HMMA.16816.F32 R12, R136.reuse, R16, RZ ;  /* 0x00000010880c723c */ /* 0x044fea00000018ff */
[----:B------:R-:W-:Y:S03]  /*1bc90*/  LDSM.16.M88.4 R164, [R202] ;  /* 0x00000000caa4783b */ /* 0x000fe60000000200 */
[C---:B------:R-:W-:Y:S03]  /*1bca0*/  HMMA.16816.F32 R16, R136.reuse, R18, RZ ;  /* 0x000000128810723c */ /* 0x040fe600000018ff */
[----:B------:R-:W2:Y:S05]  /*1bcb0*/  LDSM.16.M88.4 R168, [R199+0x6000] ;  /* 0x00600000c7a8783b */ /* 0x000eaa0000000200 */
[C---:B-----5:R-:W-:Y:S01]  /*1bcc0*/  HMMA.16816.F32 R20, R136.reuse, R24, RZ ;  /* 0x000000188814723c */ /* 0x060fe200000018ff */
[----:B------:R-:W-:Y:S06]  /*1bcd0*/  LDSM.16.M88.4 R140, [R199+0x7000] ;  /* 0x00700000c78c783b */ /* 0x000fec0000000200 */
[----:B------:R-:W-:Y:S01]  /*1bce0*/  LDSM.16.M88.4 R172, [R199+0x7800] ;  /* 0x00780000c7ac783b */ /* 0x000fe20000000200 */
[C---:B------:R-:W-:Y:S05]  /*1bcf0*/  HMMA.16816.F32 R24, R136.reuse, R26, RZ ;  /* 0x0000001a8818723c */ /* 0x040fea00000018ff */
[----:B------:R-:W-:Y:S03]  /*1bd00*/  LDSM.16.M88.4 R176, [R201] ;  /* 0x00000000c9b0783b */ /* 0x000fe60000000200 */
[C---:B----4-:R-:W-:Y:S03]  /*1bd10*/  HMMA.16816.F32 R28, R136.reuse, R32, RZ ;  /* 0x00000020881c723c */ /* 0x050fe600000018ff */
[----:B------:R-:W-:Y:S05]  /*1bd20*/  LDSM.16.M88.4 R180, [R192] ;  /* 0x00000000c0b4783b */ /* 0x000fea0000000200 */
[----:B------:R-:W-:Y:S01]  /*1bd30*/  HMMA.16816.F32 R32, R136, R34, RZ ;  /* 0x000000228820723c */ /* 0x000fe200000018ff */
[----:B------:R-:W4:Y:S07]  /*1bd40*/  LDSM.16.M88.4 R136, [R199+0x6800] ;  /* 0x00680000c788783b */ /* 0x000f2e0000000200 */
[C---:B------:R-:W-:Y:S08]  /*1bd50*/  HMMA.16816.F32 R4, R144.reuse, R148, R4 ;  /* 0x000000949004723c */ /* 0x040ff00000001804 */
[C---:B------:R-:W-:Y:S01]  /*1bd60*/  HMMA.16816.F32 R8, R144.reuse, R150, R8 ;  /* 0x000000969008723c */ /* 0x040fe20000001808 */
[----:B------:R-:W-:Y:S07]  /*1bd70*/  LDSM.16.M88.4 R148, [R192+0x1000] ;  /* 0x00100000c094783b */ /* 0x000fee0000000200 */
[C---:B-1----:R-:W-:Y:S08]  /*1bd80*/  HMMA.16816.F32 R12, R144.reuse, R152, R12 ;  /* 0x00000098900c723c */ /* 0x042ff0000000180c */
[C---:B------:R-:W-:Y:S01]  /*1bd90*/  HMMA.16816.F32 R16, R144.reuse, R154, R16 ;  /* 0x0000009a9010723c */ /* 0x040fe20000001810 */
[----:B------:R-:W-:Y:S07]  /*1bda0*/  LDSM.16.M88.4 R152, [R192+0x1800] ;  /* 0x00180000c098783b */ /* 0x000fee0000000200 */
[C---:B---3--:R-:W-:Y:S08]  /*1bdb0*/  HMMA.16816.F32 R20, R144.reuse, R156, R20 ;  /* 0x0000009c9014723c */ /* 0x048ff00000001814 */
[C---:B------:R-:W-:Y:S01]  /*1bdc0*/  HMMA.16816.F32 R24, R144.reuse, R158, R24 ;  /* 0x0000009e9018723c */ /* 0x040fe20000001818 */
[----:B------:R-:W-:Y:S07]  /*1bdd0*/  LDSM.16.M88.4 R156, [R206+0x2000] ;  /* 0x00200000ce9c783b */ /* 0x000fee0000000200 */
[C---:B------:R-:W-:Y:S08]  /*1bde0*/  HMMA.16816.F32 R28, R144.reuse, R160, R28 ;  /* 0x000000a0901c723c */ /* 0x040ff0000000181c */
[----:B------:R-:W-:Y:S01]  /*1bdf0*/  HMMA.16816.F32 R32, R144, R162, R32 ;  /* 0x000000a29020723c */ /* 0x000fe20000001820 */
[----:B------:R-:W1:Y:S06]  /*1be00*/  LDSM.16.M88.4 R144, [R192+0x800] ;  /* 0x00080000c090783b */ /* 0x000e6c0000000200 */
[----:B------:R-:W3:Y:S01]  /*1be10*/  LDSM.16.M88.4 R160, [R205+0x8000] ;  /* 0x00800000cda0783b */ /* 0x000ee20000000200 */
[C---:B--2---:R-:W-:Y:S08]  /*1be20*/  HMMA.16816.F32 R4, R164.reuse, R168, R4 ;  /* 0x000000a8a404723c */ /* 0x044ff00000001804 */
[C---:B------:R-:W-:Y:S01]  /*1be30*/  HMMA.16816.F32 R8, R164.reuse, R170, R8 ;  /* 0x000000aaa408723c */ /* 0x040fe20000001808 */
[----:B------:R-:W-:Y:S07]  /*1be40*/  LDSM.16.M88.4 R168, [R204+0x2000] ;  /* 0x00200000cca8783b */ /* 0x000fee0000000200 */
[C---:B----4-:R-:W-:Y:S08]  /*1be50*/  HMMA.16816.F32 R12, R164.reuse, R136, R12 ;  /* 0x00000088a40c723c */ /* 0x050ff0000000180c */
[C---:B------:R-:W-:Y:S01]  /*1be60*/  HMMA.16816.F32 R16, R164.reuse, R138, R16 ;  /* 0x0000008aa410723c */ /* 0x040fe20000001810 */
[----:B------:R-:W2:Y:S07]  /*1be70*/  LDSM.16.M88.4 R136, [R205+0x8800] ;  /* 0x00880000cd88783b */ /* 0x000eae0000000200 */
[C---:B------:R-:W-:Y:S08]  /*1be80*/  HMMA.16816.F32 R20, R164.reuse, R140, R20 ;  /* 0x0000008ca414723c */ /* 0x040ff00000001814 */
[C---:B------:R-:W-:Y:S01]  /*1be90*/  HMMA.16816.F32 R24, R164.reuse, R142, R24 ;  /* 0x0000008ea418723c */ /* 0x040fe20000001818 */
[----:B------:R-:W4:Y:S07]  /*1bea0*/  LDSM.16.M88.4 R140, [R205+0x9000] ;  /* 0x00900000cd8c783b */ /* 0x000f2e0000000200 */
[C---:B------:R-:W-:Y:S08]  /*1beb0*/  HMMA.16816.F32 R28, R164.reuse, R172, R28 ;  /* 0x000000aca41c723c */ /* 0x040ff0000000181c */
[----:B------:R-:W-:Y:S01]  /*1bec0*/  HMMA.16816.F32 R32, R164, R174, R32 ;  /* 0x000000aea420723c */ /* 0x000fe20000001820 */
[----:B------:R-:W5:Y:S06]  /*1bed0*/  LDSM.16.M88.4 R164, [R205+0x9800] ;  /* 0x00980000cda4783b */ /* 0x000f6c0000000200 */
[----:B------:R-:W2:Y:S01]  /*1bee0*/  LDSM.16.M88.4 R172, [R191] ;  /* 0x00000000bfac783b */ /* 0x000ea20000000200 */
[C---:B------:R-:W-:Y:S08]  /*1bef0*/  HMMA.16816.F32 R4, R176.reuse, R180, R4 ;  /* 0x000000b4b004723c */ /* 0x040ff00000001804 */
[C---:B------:R-:W-:Y:S01]  /*1bf00*/  HMMA.16816.F32 R8, R176.reuse, R182, R8 ;  /* 0x000000b6b008723c */ /* 0x040fe20000001808 */
[----:B------:R-:W-:Y:S07]  /*1bf10*/  LDSM.16.M88.4 R180, [R199+0x8000] ;  /* 0x00800000c7b4783b */ /* 0x000fee0000000200 */
[C---:B-1----:R-:W-:Y:S08]  /*1bf20*/  HMMA.16816.F32 R12, R176.reuse, R144, R12 ;  /* 0x00000090b00c723c */ /* 0x042ff0000000180c */
[C---:B------:R-:W-:Y:S01]  /*1bf30*/  HMMA.16816.F32 R16, R176.reuse, R146, R16 ;  /* 0x00000092b010723c */ /* 0x040fe20000001810 */
[----:B------:R-:W1:Y:S07]  /*1bf40*/  LDSM.16.M88.4 R144, [R190] ;  /* 0x00000000be90783b */ /* 0x000e6e0000000200 */
[C---:B------:R-:W-:Y:S08]  /*1bf50*/  HMMA.16816.F32 R20, R176.reuse, R148, R20 ;  /* 0x00000094b014723c */ /* 0x040ff00000001814 */
[C---:B------:R-:W-:Y:S01]  /*1bf60*/  HMMA.16816.F32 R24, R176.reuse, R150, R24 ;  /* 0x00000096b018723c */ /* 0x040fe20000001818 */
[----:B------:R-:W1:Y:S07]  /*1bf70*/  LDSM.16.M88.4 R148, [R189] ;  /* 0x00000000bd94783b */ /* 0x000e6e0000000200 */
[C---:B------:R-:W-:Y:S08]  /*1bf80*/  HMMA.16816.F32 R28, R176.reuse, R152, R28 ;  /* 0x00000098b01c723c */ /* 0x040ff0000000181c */
[----:B------:R-:W-:Y:S01]  /*1bf90*/  HMMA.16816.F32 R32, R176, R154, R32 ;  /* 0x0000009ab020723c */ /* 0x000fe20000001820 */
[----:B------:R-:W1:Y:S06]  /*1bfa0*/  LDSM.16.M88.4 R152, [R188] ;  /* 0x00000000bc98783b */ /* 0x000e6c0000000200 */
[----:B------:R-:W1:Y:S01]  /*1bfb0*/  LDSM.16.M88.4 R176, [R202+0x2000] ;  /* 0x00200000cab0783b */ /* 0x000e620000000200 */
[C---:B---3--:R-:W-:Y:S08]  /*1bfc0*/  HMMA.16816.F32 R4, R156.reuse, R160, R4 ;  /* 0x000000a09c04723c */ /* 0x048ff00000001804 */
[C---:B------:R-:W-:Y:S01]  /*1bfd0*/  HMMA.16816.F32 R8, R156.reuse, R162, R8 ;  /* 0x000000a29c08723c */ /* 0x040fe20000001808 */
[----:B------:R-:W-:Y:S07]  /*1bfe0*/  LDSM.16.M88.4 R160, [R201+0x2000] ;  /* 0x00200000c9a0783b */ /* 0x000fee0000000200 */
[C---:B--2---:R-:W-:Y:S08]  /*1bff0*/  HMMA.16816.F32 R12, R156.reuse, R136, R12 ;  /* 0x000000889c0c723c */ /* 0x044ff0000000180c */
[C---:B------:R-:W-:Y:S01]  /*1c000*/  HMMA.16816.F32 R16, R156.reuse, R138, R16 ;  /* 0x0000008a9c10723c */ /* 0x040fe20000001810 */
[----:B------:R-:W2:Y:S07]  /*1c010*/  LDSM.16.M88.4 R136, [R199+0x8800] ;  /* 0x00880000c788783b */ /* 0x000eae0000000200 */
[C---:B----4-:R-:W-:Y:S08]  /*1c020*/  HMMA.16816.F32 R20, R156.reuse, R140, R20 ;  /* 0x0000008c9c14723c */ /* 0x050ff00000001814 */
[C---:B------:R-:W-:Y:S01]  /*1c030*/  HMMA.16816.F32 R24, R156.reuse, R142, R24 ;  /* 0x0000008e9c18723c */ /* 0x040fe20000001818 */
[----:B------:R-:W3:Y:S07]  /*1c040*/  LDSM.16.M88.4 R140, [R199+0x9000] ;  /* 0x00900000c78c783b */ /* 0x000eee0000000200 */
[C---:B-----5:R-:W-:Y:S08]  /*1c050*/  HMMA.16816.F32 R28, R156.reuse, R164, R28 ;  /* 0x000000a49c1c723c */ /* 0x060ff0000000181c */
[----:B------:R-:W-:Y:S01]  /*1c060*/  HMMA.16816.F32 R32, R156, R166, R32 ;  /* 0x000000a69c20723c */ /* 0x000fe20000001820 */
[----:B------:R-:W4:Y:S06]  /*1c070*/  LDSM.16.M88.4 R156, [R199+0x9800] ;  /* 0x00980000c79c783b */ /* 0x000f2c0000000200 */
[----:B------:R-:W5:Y:S01]  /*1c080*/  LDSM.16.M88.4 R164, [R192+0x2000] ;  /* 0x00200000c0a4783b */ /* 0x000f620000000200 */
[C---:B------:R-:W-:Y:S08]  /*1c090*/  HMMA.16816.F32 R4, R168.reuse, R172, R4 ;  /* 0x000000aca804723c */ /* 0x040ff00000001804 */
[C---:B------:R-:W-:Y:S01]  /*1c0a0*/  HMMA.16816.F32 R8, R168.reuse, R174, R8 ;  /* 0x000000aea808723c */ /* 0x040fe20000001808 */
[----:B------:R-:W-:Y:S07]  /*1c0b0*/  LDSM.16.M88.4 R172, [R205+0xa000] ;  /* 0x00a00000cdac783b */ /* 0x000fee0000000200 */
[C---:B-1----:R-:W-:Y:S08]  /*1c0c0*/  HMMA.16816.F32 R12, R168.reuse, R144, R12 ;  /* 0x00000090a80c723c */ /* 0x042ff0000000180c */
[C---:B------:R-:W-:Y:S01]  /*1c0d0*/  HMMA.16816.F32 R16, R168.reuse, R146, R16 ;  /* 0x00000092a810723c */ /* 0x040fe20000001810 */
[----:B------:R-:W1:Y:S07]  /*1c0e0*/  LDSM.16.M88.4 R144, [R192+0x2800] ;  /* 0x00280000c090783b */ /* 0x000e6e0000000200 */
[C---:B------:R-:W-:Y:S08]  /*1c0f0*/  HMMA.16816.F32 R20, R168.reuse, R148, R20 ;  /* 0x00000094a814723c */ /* 0x040ff00000001814 */
[C---:B------:R-:W-:Y:S01]  /*1c100*/  HMMA.16816.F32 R24, R168.reuse, R150, R24 ;  /* 0x00000096a818723c */ /* 0x040fe20000001818 */
[----:B------:R-:W1:Y:S07]  /*1c110*/  LDSM.16.M88.4 R148, [R192+0x3000] ;  /* 0x00300000c094783b */ /* 0x000e6e0000000200 */
        /* <DEDUP_REMOVED lines=9> */
[----:B------:R-:W2:Y:S07]  /*1c1b0*/  LDSM.16.M88.4 R136, [R205+0xa800] ;  /* 0x00a80000cd88783b */ /* 0x000eae0000000200 */
[C---:B---3--:R-:W-:Y:S08]  /*1c1c0*/  HMMA.16816.F32 R20, R176.reuse, R140, R20 ;  /* 0x0000008cb014723c */ /* 0x048ff00000001814 */
[C---:B------:R-:W-:Y:S01]  /*1c1d0*/  HMMA.16816.F32 R24, R176.reuse, R142, R24 ;  /* 0x0000008eb018723c */ /* 0x040fe20000001818 */
[----:B------:R-:W3:Y:S07]  /*1c1e0*/  LDSM.16.M88.4 R140, [R205+0xb000] ;  /* 0x00b00000cd8c783b */ /* 0x000eee0000000200 */
[C---:B----4-:R-:W-:Y:S08]  /*1c1f0*/  HMMA.16816.F32 R28, R176.reuse, R156, R28 ;  /* 0x0000009cb01c723c */ /* 0x050ff0000000181c */
[----:B------:R-:W-:Y:S01]  /*1c200*/  HMMA.16816.F32 R32, R176, R158, R32 ;  /* 0x0000009eb020723c */ /* 0x000fe20000001820 */
[----:B------:R-:W4:Y:S06]  /*1c210*/  LDSM.16.M88.4 R156, [R205+0xb800] ;  /* 0x00b80000cd9c783b */ /* 0x000f2c0000000200 */
[----:B------:R-:W2:Y:S01]  /*1c220*/  LDSM.16.M88.4 R176, [R204+0x4000] ;  /* 0x00400000ccb0783b */ /* 0x000ea20000000200 */
[C---:B-----5:R-:W-:Y:S08]  /*1c230*/  HMMA.16816.F32 R4, R160.reuse, R164, R4 ;  /* 0x000000a4a004723c */ /* 0x060ff00000001804 */
[C---:B------:R-:W-:Y:S01]  /*1c240*/  HMMA.16816.F32 R8, R160.reuse, R166, R8 ;  /* 0x000000a6a008723c */ /* 0x040fe20000001808 */
[----:B------:R-:W-:Y:S07]  /*1c250*/  LDSM.16.M88.4 R164, [R199+0xa000] ;  /* 0x00a00000c7a4783b */ /* 0x000fee0000000200 */
[C---:B-1----:R-:W-:Y:S08]  /*1c260*/  HMMA.16816.F32 R12, R160.reuse, R144, R12 ;  /* 0x00000090a00c723c */ /* 0x042ff0000000180c */
[C---:B------:R-:W-:Y:S01]  /*1c270*/  HMMA.16816.F32 R16, R160.reuse, R146, R16 ;  /* 0x00000092a010723c */ /* 0x040fe20000001810 */
[----:B------:R-:W1:Y:S07]  /*1c280*/  LDSM.16.M88.4 R144, [R186] ;  /* 0x00000000ba90783b */ /* 0x000e6e0000000200 */
[C---:B------:R-:W-:Y:S08]  /*1c290*/  HMMA.16816.F32 R20, R160.reuse, R148, R20 ;  /* 0x00000094a014723c */ /* 0x040ff00000001814 */
[C---:B------:R-:W-:Y:S01]  /*1c2a0*/  HMMA.16816.F32 R24, R160.reuse, R150, R24 ;  /* 0x00000096a018723c */ /* 0x040fe20000001818 */
[----:B------:R-:W5:Y:S07]  /*1c2b0*/  LDSM.16.M88.4 R148, [R185] ;  /* 0x00000000b994783b */ /* 0x000f6e0000000200 */
[C---:B------:R-:W-:Y:S08]  /*1c2c0*/  HMMA.16816.F32 R28, R160.reuse, R152, R28 ;  /* 0x00000098a01c723c */ /* 0x040ff0000000181c */
[----:B------:R-:W-:Y:S01]  /*1c2d0*/  HMMA.16816.F32 R32, R160, R154, R32 ;  /* 0x0000009aa020723c */ /* 0x000fe20000001820 */
[----:B------:R-:W1:Y:S06]  /*1c2e0*/  LDSM.16.M88.4 R152, [R184] ;  /* 0x00000000b898783b */ /* 0x000e6c0000000200 */
[----:B------:R-:W1:Y:S01]  /*1c2f0*/  LDSM.16.M88.4 R160, [R202+0x4000] ;  /* 0x00400000caa0783b */ /* 0x000e620000000200 */
[C---:B------:R-:W-:Y:S08]  /*1c300*/  HMMA.16816.F32 R4, R168.reuse, R172, R4 ;  /* 0x000000aca804723c */ /* 0x040ff00000001804 */
[C---:B------:R-:W-:Y:S01]  /*1c310*/  HMMA.16816.F32 R8, R168.reuse, R174, R8 ;  /* 0x000000aea808723c */ /* 0x040fe20000001808 */
[----:B------:R-:W-:Y:S07]  /*1c320*/  LDSM.16.M88.4 R172, [R192+0x4000] ;  /* 0x00400000c0ac783b */ /* 0x000fee0000000200 */
        /* <DEDUP_REMOVED lines=10> */
[C---:B------:R-:W-:Y:S08]  /*1c3d0*/  HMMA.16816.F32 R4, R176.reuse, R180, R4 ;  /* 0x000000b4b004723c */ /* 0x040ff00000001804 */
[C---:B------:R-:W-:Y:S08]  /*1c3e0*/  HMMA.16816.F32 R8, R176.reuse, R182, R8 ;  /* 0x000000b6b008723c */ /* 0x040ff00000001808 */
[C---:B-1----:R-:W-:Y:S08]  /*1c3f0*/  HMMA.16816.F32 R12, R176.reuse, R144, R12 ;  /* 0x00000090b00c723c */ /* 0x042ff0000000180c */
[C---:B------:R-:W-:Y:S08]  /*1c400*/  HMMA.16816.F32 R16, R176.reuse, R146, R16 ;  /* 0x00000092b010723c */ /* 0x040ff00000001810 */
[C---:B-----5:R-:W-:Y:S08]  /*1c410*/  HMMA.16816.F32 R20, R176.reuse, R148, R20 ;  /* 0x00000094b014723c */ /* 0x060ff00000001814 */
[C---:B------:R-:W-:Y:S08]  /*1c420*/  HMMA.16816.F32 R24, R176.reuse, R150, R24 ;  /* 0x00000096b018723c */ /* 0x040ff00000001818 */
[C---:B------:R-:W-:Y:S08]  /*1c430*/  HMMA.16816.F32 R28, R176.reuse, R152, R28 ;  /* 0x00000098b01c723c */ /* 0x040ff0000000181c */
[----:B------:R-:W-:Y:S08]  /*1c440*/  HMMA.16816.F32 R32, R176, R154, R32 ;  /* 0x0000009ab020723c */ /* 0x000ff00000001820 */
[C---:B------:R-:W-:Y:S08]  /*1c450*/  HMMA.16816.F32 R4, R160.reuse, R164, R4 ;  /* 0x000000a4a004723c */ /* 0x040ff00000001804 */
[C---:B------:R-:W-:Y:S08]  /*1c460*/  HMMA.16816.F32 R8, R160.reuse, R166, R8 ;  /* 0x000000a6a008723c */ /* 0x040ff00000001808 */
[C---:B--2---:R-:W-:Y:S08]  /*1c470*/  HMMA.16816.F32 R12, R160.reuse, R136, R12 ;  /* 0x00000088a00c723c */ /* 0x044ff0000000180c */
[C---:B------:R-:W-:Y:S01]  /*1c480*/  HMMA.16816.F32 R16, R160.reuse, R138, R16 ;  /* 0x0000008aa010723c */ /* 0x040fe20000001810 */
[----:B------:R-:W1:Y:S07]  /*1c490*/  LDSM.16.M88.4 R136, [R192+0x4800] ;  /* 0x00480000c088783b */ /* 0x000e6e0000000200 */
[C---:B---3--:R-:W-:Y:S08]  /*1c4a0*/  HMMA.16816.F32 R20, R160.reuse, R140, R20 ;  /* 0x0000008ca014723c */ /* 0x048ff00000001814 */
[C---:B------:R-:W-:Y:S08]  /*1c4b0*/  HMMA.16816.F32 R24, R160.reuse, R142, R24 ;  /* 0x0000008ea018723c */ /* 0x040ff00000001818 */
[C---:B----4-:R-:W-:Y:S08]  /*1c4c0*/  HMMA.16816.F32 R28, R160.reuse, R156, R28 ;  /* 0x0000009ca01c723c */ /* 0x050ff0000000181c */
[----:B------:R-:W-:Y:S08]  /*1c4d0*/  HMMA.16816.F32 R32, R160, R158, R32 ;  /* 0x0000009ea020723c */ /* 0x000ff00000001820 */
[C---:B------:R-:W-:Y:S08]  /*1c4e0*/  HMMA.16816.F32 R4, R168.reuse, R172, R4 ;  /* 0x000000aca804723c */ /* 0x040ff00000001804 */
[C---:B------:R-:W-:Y:S08]  /*1c4f0*/  HMMA.16816.F32 R8, R168.reuse, R174, R8 ;  /* 0x000000aea808723c */ /* 0x040ff00000001808 */
[C---:B-1----:R-:W-:Y:S08]  /*1c500*/  HMMA.16816.F32 R12, R168.reuse, R136, R12 ;  /* 0x00000088a80c723c */ /* 0x042ff0000000180c */
[----:B------:R-:W-:Y:S01]  /*1c510*/  FMUL.FTZ R234, R4, c[0x0][0x2ec] ;  /* 0x0000bb0004ea7a20 */ /* 0x000fe20000410000 */
[C---:B------:R-:W-:Y:S03]  /*1c520*/  HMMA.16816.F32 R16, R168.reuse, R138, R16 ;  /* 0x0000008aa810723c */ /* 0x040fe60000001810 */
[----:B------:R-:W-:Y:S02]  /*1c530*/  FMUL.FTZ R176, R5, c[0x0][0x2ec] ;  /* 0x0000bb0005b07a20 */ /* 0x000fe40000410000 */
[----:B------:R-:W1:Y:S01]  /*1c540*/  MUFU.TANH R234, R234 ;  /* 0x000000ea00ea7308 */ /* 0x000e620000002400 */
[----:B------:R-:W-:Y:S02]  /*1c550*/  FMUL.FTZ R153, R6, c[0x0][0x2ec] ;  /* 0x0000bb0006997a20 */ /* 0x000fe40000410000 */
[----:B------:R-:W-:Y:S04]  /*1c560*/  FMUL.FTZ R9, R9, c[0x0][0x2ec] ;  /* 0x0000bb0009097a20 */ /* 0x000fe80000410000 */
[----:B------:R-:W-:Y:S02]  /*1c570*/  FMUL.FTZ R10, R10, c[0x0][0x2ec] ;  /* 0x0000bb000a0a7a20 */ /* 0x000fe40000410000 */
[----:B------:R-:W-:Y:S01]  /*1c580*/  FMUL.FTZ R11, R11, c[0x0][0x2ec] ;  /* 0x0000bb000b0b7a20 */ /* 0x000fe20000410000 */
[----:B------:R-:W2:Y:S01]  /*1c590*/  MUFU.TANH R240, R9 ;  /* 0x0000000900f07308 */ /* 0x000ea20000002400 */
[----:B------:R-:W-:Y:S02]  /*1c5a0*/  FMUL.FTZ R172, R7, c[0x0][0x2ec] ;  /* 0x0000bb0007ac7a20 */ /* 0x000fe40000410000 */
[----:B------:R-:W3:Y:S01]  /*1c5b0*/  LDSM.16.M88.4 R4, [R192+0x5000] ;  /* 0x00500000c004783b */ /* 0x000ee20000000200 */
[----:B------:R-:W-:Y:S02]  /*1c5c0*/  FMUL.FTZ R174, R8, c[0x0][0x2ec] ;  /* 0x0000bb0008ae7a20 */ /* 0x000fe40000410000 */
[----:B------:R-:W-:Y:S02]  /*1c5d0*/  FMUL.FTZ R178, R12, c[0x0][0x2ec] ;  /* 0x0000bb000cb27a20 */ /* 0x000fe40000410000 */
[----:B------:R-:W-:Y:S02]  /*1c5e0*/  FMUL.FTZ R13, R13, c[0x0][0x2ec] ;  /* 0x0000bb000d0d7a20 */ /* 0x000fe40000410000 */
[----:B------:R-:W4:Y:S01]  /*1c5f0*/  MUFU.TANH R238, R10 ;  /* 0x0000000a00ee7308 */ /* 0x000f220000002400 */
[----:B------:R-:W-:Y:S02]  /*1c600*/  FMUL.FTZ R228, R16, c[0x0][0x2ec] ;  /* 0x0000bb0010e47a20 */ /* 0x000fe40000410000 */
[----:B------:R-:W-:Y:S02]  /*1c610*/  FMUL.FTZ R14, R14, c[0x0][0x2ec] ;  /* 0x0000bb000e0e7a20 */ /* 0x000fe40000410000 */
[----:B------:R-:W-:Y:S02]  /*1c620*/  FMUL.FTZ R15, R15, c[0x0][0x2ec] ;  /* 0x0000bb000f0f7a20 */ /* 0x000fe40000410000 */
[----:B------:R-:W-:Y:S02]  /*1c630*/  FMUL.FTZ R17, R17, c[0x0][0x2ec] ;  /* 0x0000bb0011117a20 */ /* 0x000fe40000410000 */
[----:B------:R-:W-:Y:S01]  /*1c640*/  FMUL.FTZ R18, R18, c[0x0][0x2ec] ;  /* 0x0000bb0012127a20 */ /* 0x000fe20000410000 */
[----:B------:R5:W1:Y:S01]  /*1c650*/  MUFU.TANH R236, R11 ;  /* 0x0000000b00ec7308 */ /* 0x000a620000002400 */
[----:B------:R-:W-:Y:S09]  /*1c660*/  FMUL.FTZ R19, R19, c[0x0][0x2ec] ;  /* 0x0000bb0013137a20 */ /* 0x000ff20000410000 */
[----:B------:R-:W1:Y:S10]  /*1c670*/  MUFU.TANH R176, R176 ;  /* 0x000000b000b07308 */ /* 0x000e740000002400 */
[----:B------:R-:W1:Y:S01]  /*1c680*/  MUFU.TANH R153, R153 ;  /* 0x0000009900997308 */ /* 0x000e620000002400 */
[C---:B---3--:R-:W-:Y:S01]  /*1c690*/  HMMA.16816.F32 R20, R168.reuse, R4, R20 ;  /* 0x00000004a814723c */ /* 0x048fe20000001814 */
[----:B-----5:R-:W3:Y:S01]  /*1c6a0*/  LDSM.16.M88.4 R8, [R192+0x5800] ;  /* 0x00580000c008783b */ /* 0x020ee20000000200 */
[----:B------:R-:W-:Y:S07]  /*1c6b0*/  DEPBAR.LE SB0, 0x0 ;  /* 0x000080000000791a */ /* 0x000fee0000000000 */
[----:B------:R-:W1:Y:S01]  /*1c6c0*/  MUFU.TANH R172, R172 ;  /* 0x000000ac00ac7308 */ /* 0x000e620000002400 */
[----:B------:R-:W-:Y:S01]  /*1c6d0*/  BAR.SYNC.DEFER_BLOCKING 0x0 ;  /* 0x0000000000007b1d */ /* 0x000fe20000010000 */
[C---:B------:R-:W-:Y:S08]  /*1c6e0*/  HMMA.16816.F32 R24, R168.reuse, R6, R24 ;  /* 0x00000006a818723c */ /* 0x040ff00000001818 */
[----:B------:R-:W1:Y:S05]  /*1c6f0*/  MUFU.TANH R174, R174 ;  /* 0x000000ae00ae7308 */ /* 0x000e6a0000002400 */
[----:B------:R-:W-:Y:S02]  /*1c700*/  FMUL.FTZ R166, R20, c[0x0][0x2ec] ;  /* 0x0000bb0014a67a20 */ /* 0x000fe40000410000 */
[----:B------:R-:W-:Y:S03]  /*1c710*/  FMUL.FTZ R21, R21, c[0x0][0x2ec] ;  /* 0x0000bb0015157a20 */ /* 0x000fe60000410000 */
[----:B------:R-:W1:Y:S01]  /*1c720*/  MUFU.TANH R178, R178 ;  /* 0x000000b200b27308 */ /* 0x000e620000002400 */
[----:B------:R-:W-:Y:S02]  /*1c730*/  FMUL.FTZ R22, R22, c[0x0][0x2ec] ;  /* 0x0000bb0016167a20 */ /* 0x000fe40000410000 */
[----:B------:R-:W-:Y:S03]  /*1c740*/  FMUL.FTZ R23, R23, c[0x0][0x2ec] ;  /* 0x0000bb0017177a20 */ /* 0x000fe60000410000 */
[----:B------:R-:W-:Y:S02]  /*1c750*/  FMUL.FTZ R158, R24, c[0x0][0x2ec] ;  /* 0x0000bb00189e7a20 */ /* 0x000fe40000410000 */
[----:B------:R-:W-:Y:S02]  /*1c760*/  FMUL.FTZ R25, R25, c[0x0][0x2ec] ;  /* 0x0000bb0019197a20 */ /* 0x000fe40000410000 */
[----:B------:R1:W1:Y:S01]  /*1c770*/  MUFU.TANH R232, R13 ;  /* 0x0000000d00e87308 */ /* 0x0002620000002400 */
[----:B------:R-:W-:Y:S02]  /*1c780*/  FMUL.FTZ R26, R26, c[0x0][0x2ec] ;  /* 0x0000bb001a1a7a20 */ /* 0x000fe40000410000 */
[----:B------:R-:W-:Y:S01]  /*1c790*/  FMUL.FTZ R27, R27, c[0x0][0x2ec] ;  /* 0x0000bb001b1b7a20 */ /* 0x000fe20000410000 */
[C---:B---3--:R-:W-:Y:S06]  /*1c7a0*/  HMMA.16816.F32 R28, R168.reuse, R8, R28 ;  /* 0x00000008a81c723c */ /* 0x048fec000000181c */
[----:B------:R3:W1:Y:S02]  /*1c7b0*/  MUFU.TANH R180, R14 ;  /* 0x0000000e00b47308 */ /* 0x0006640000002400 */
[----:B------:R-:W-:Y:S07]  /*1c7c0*/  HMMA.16816.F32 R32, R168, R10, R32 ;  /* 0x0000000aa820723c */ /* 0x000fee0000001820 */
[----:B------:R-:W-:Y:S01]  /*1c7d0*/  MOV R168, R2 ;  /* 0x0000000200a87202 */ /* 0x000fe20000000f00 */
[----:B------:R3:W1:Y:S01]  /*1c7e0*/  MUFU.TANH R230, R15 ;  /* 0x0000000f00e67308 */ /* 0x0006620000002400 */
[----:B------:R-:W-:Y:S07]  /*1c7f0*/  MOV R169, R3 ;  /* 0x0000000300a97202 */ /* 0x000fee0000000f00 */
[----:B------:R-:W-:Y:S02]  /*1c800*/  FMUL.FTZ R147, R28, c[0x0][0x2ec] ;  /* 0x0000bb001c937a20 */ /* 0x000fe40000410000 */
[----:B------:R-:W1:Y:S01]  /*1c810*/  MUFU.TANH R228, R228 ;  /* 0x000000e400e47308 */ /* 0x000e620000002400 */
[----:B------:R-:W-:Y:S02]  /*1c820*/  FMUL.FTZ R29, R29, c[0x0][0x2ec] ;  /* 0x0000bb001d1d7a20 */ /* 0x000fe40000410000 */
[----:B------:R-:W-:Y:S02]  /*1c830*/  FMUL.FTZ R30, R30, c[0x0][0x2ec] ;  /* 0x0000bb001e1e7a20 */ /* 0x000fe40000410000 */
[----:B------:R-:W-:Y:S02]  /*1c840*/  FMUL.FTZ R31, R31, c[0x0][0x2ec] ;  /* 0x0000bb001f1f7a20 */ /* 0x000fe40000410000 */
[----:B------:R-:W-:Y:S02]  /*1c850*/  FMUL.FTZ R146, R32, c[0x0][0x2ec] ;  /* 0x0000bb0020927a20 */ /* 0x000fe40000410000 */
[----:B------:R-:W-:Y:S01]  /*1c860*/  FMUL.FTZ R33, R33, c[0x0][0x2ec] ;  /* 0x0000bb0021217a20 */ /* 0x000fe20000410000 */
[----:B------:R3:W1:Y:S01]  /*1c870*/  MUFU.TANH R182, R17 ;  /* 0x0000001100b67308 */ /* 0x0006620000002400 */
[----:B------:R-:W-:Y:S02]  /*1c880*/  FMUL.FTZ R34, R34, c[0x0][0x2ec] ;  /* 0x0000bb0022227a20 */ /* 0x000fe40000410000 */
[----:B------:R-:W-:Y:S07]  /*1c890*/  FMUL.FTZ R35, R35, c[0x0][0x2ec] ;  /* 0x0000bb0023237a20 */ /* 0x000fee0000410000 */
[----:B------:R3:W1:Y:S10]  /*1c8a0*/  MUFU.TANH R224, R18 ;  /* 0x0000001200e07308 */ /* 0x0006740000002400 */
[----:B------:R3:W1:Y:S10]  /*1c8b0*/  MUFU.TANH R226, R19 ;  /* 0x0000001300e27308 */ /* 0x0006740000002400 */
[----:B------:R-:W1:Y:S10]  /*1c8c0*/  MUFU.TANH R166, R166 ;  /* 0x000000a600a67308 */ /* 0x000e740000002400 */
[----:B------:R3:W1:Y:S10]  /*1c8d0*/  MUFU.TANH R164, R21 ;  /* 0x0000001500a47308 */ /* 0x0006740000002400 */
        /* <DEDUP_REMOVED lines=13> */
[----:B------:R3:W1:Y:S01]  /*1c9b0*/  MUFU.TANH R133, R35 ;  /* 0x0000002300857308 */ /* 0x0006620000002400 */
[----:B------:R-:W-:-:S05]  /*1c9c0*/  @!P0 BRA `(.L_x_1306) ;  /* 0x000009c000008947 */ /* 0x000fca0003800000 */
[----:B--2-4-:R-:W-:Y:S02]  /*1c9d0*/  ULDC UR5, c[0x0][0x198] ;  /* 0x0000660000057ab9 */ /* 0x014fe40000000800 */
[----:B------:R-:W-:Y:S04]  /*1c9e0*/  ULEA UR5, -UR5, URZ, 0x6 ;  /* 0x0000003f05057291 */ /* 0x000fe8000f8e313f */
[----:B------:R-:W-:Y:S02]  /*1c9f0*/  USHF.R.S32.HI UR4, URZ, 0x1f, UR5 ;  /* 0x0000001f3f047899 */ /* 0x000fe40008011405 */
[----:B------:R-:W-:Y:S04]  /*1ca00*/  MOV R7, UR5 ;  /* 0x0000000500077c02 */ /* 0x000fe80008000f00 */
        /* <DEDUP_REMOVED lines=63> */
.L_x_1307:
[CC--:B---3--:R-:W-:Y:S02]  /*1ce00*/  LEA R14, P1, R7.reuse, R216.reuse, 0x1 ;  /* 0x000000d8070e7211 */ /* 0x0c8fe400078208ff */
        /* <DEDUP_REMOVED lines=10> */
[CCC-:B-1----:R-:W-:Y:S01]  /*1ceb0*/  @P6 LEA.HI.X R13, R5.reuse, R219.reuse, R4.reuse, 0x1, P2 ;  /* 0x000000db050d6211 */ /* 0x1c2fe200010f0c04 */
        /* <DEDUP_REMOVED lines=77> */
.L_x_1306:
[----:B-12-4-:R-:W-:Y:S01]  /*1d390*/  FMNMX.FTZ R5, R234, R135, !PT ;  /* 0x00000087ea057209 */ /* 0x016fe20007810000 */
[----:B---3--:R-:W-:Y:S01]  /*1d3a0*/  LDSM.16.MT88.4 R12, [R200+0xc000] ;  /* 0x00c00000c80c783b */ /* 0x008fe20000004200 */
        /* <DEDUP_REMOVED lines=34> */
[----:B------:R-:W-:Y:S03]  /*1d5d0*/  FMNMX.FTZ R7, R133, R2, !PT ;  /* 0x0000000285077209 */ /* 0x000fe60007810000 */
[----:B------:R-:W-:Y:S08]  /*1d5e0*/  SHFL.BFLY PT, R6, R5, 0x2, 0x1f ;  /* 0x0c401f0005067f89 */ /* 0x000ff000000e0000 */
[----:B------:R-:W1:Y:S02]  /*1d5f0*/  SHFL.BFLY PT, R2, R7, 0x2, 0x1f ;  /* 0x0c401f0007027f89 */ /* 0x000e6400000e0000 */
[----:B-1----:R-:W-:Y:S02]  /*1d600*/  FMNMX.FTZ R4, R7, R2, !PT ;  /* 0x0000000207047209 */ /* 0x002fe40007810000 */
[----:B------:R-:W-:Y:S04]  /*1d610*/  FMNMX.FTZ R9, R5, R6, !PT ;  /* 0x0000000605097209 */ /* 0x000fe80007810000 */
[----:B------:R-:W1:Y:S08]  /*1d620*/  SHFL.BFLY PT, R3, R4, 0x1, 0x1f ;  /* 0x0c201f0004037f89 */ /* 0x000e7000000e0000 */
[----:B------:R-:W2:Y:S01]  /*1d630*/  SHFL.BFLY PT, R132, R9, 0x1, 0x1f ;  /* 0x0c201f0009847f89 */ /* 0x000ea200000e0000 */
[----:B-1----:R-:W-:Y:S05]  /*1d640*/  FMNMX.FTZ R3, R4, R3, !PT ;  /* 0x0000000304037209 */ /* 0x002fea0007810000 */
[C---:B------:R-:W-:Y:S02]  /*1d650*/  FMUL.FTZ R145, R3.reuse, c[0x0][0x23c] ;  /* 0x00008f0003917a20 */ /* 0x040fe40000410000 */
[----:B------:R-:W-:Y:S01]  /*1d660*/  FADD.FTZ R5, -R3, R0 ;  /* 0x0000000003057221 */ /* 0x000fe20000010100 */
[----:B--2---:R-:W-:Y:S03]  /*1d670*/  FMNMX.FTZ R132, R9, R132, !PT ;  /* 0x0000008409847209 */ /* 0x004fe60007810000 */
[----:B------:R-:W-:Y:S01]  /*1d680*/  FMUL.FTZ R0, R5, c[0x0][0x23c] ;  /* 0x00008f0005007a20 */ /* 0x000fe20000410000 */
[C---:B------:R-:W-:Y:S01]  /*1d690*/  FSETP.NEU.FTZ.AND P0, PT, R132.reuse, -INF , PT ;  /* 0xff8000008400780b */ /* 0x040fe20003f1d000 */
[C---:B------:R-:W-:Y:S02]  /*1d6a0*/  FMUL.FTZ R151, R132.reuse, c[0x0][0x23c] ;  /* 0x00008f0084977a20 */ /* 0x040fe40000410000 */
[----:B------:R-:W-:Y:S01]  /*1d6b0*/  FADD.FTZ R2, -R132, R135 ;  /* 0x0000008784027221 */ /* 0x000fe20000010100 */
[----:B------:R-:W-:Y:S01]  /*1d6c0*/  MOV R135, R132 ;  /* 0x0000008400877202 */ /* 0x000fe20000000f00 */
[----:B------:R-:W1:Y:S01]  /*1d6d0*/  MUFU.EX2 R0, R0 ;  /* 0x0000000000007308 */ /* 0x000e620000000800 */
[----:B------:R-:W-:Y:S01]  /*1d6e0*/  FSEL R151, R151, RZ, P0 ;  /* 0x000000ff97977208 */ /* 0x000fe20000000000 */
[----:B------:R-:W-:Y:S01]  /*1d6f0*/  FMUL.FTZ R6, R2, c[0x0][0x23c] ;  /* 0x00008f0002067a20 */ /* 0x000fe20000410000 */
[----:B------:R-:W-:Y:S03]  /*1d700*/  FSETP.NEU.FTZ.AND P0, PT, R3, -INF , PT ;  /* 0xff8000000300780b */ /* 0x000fe60003f1d000 */
[--C-:B------:R-:W-:Y:S01]  /*1d710*/  FFMA.FTZ R177, R234, c[0x0][0x23c], -R151.reuse ;  /* 0x00008f00eab17a23 */ /* 0x100fe20000010897 */
[----:B------:R-:W-:Y:S01]  /*1d720*/  FSEL R145, R145, RZ, P0 ;  /* 0x000000ff91917208 */ /* 0x000fe20000000000 */
[--C-:B------:R-:W-:Y:S01]  /*1d730*/  FFMA.FTZ R176, R176, c[0x0][0x23c], -R151.reuse ;  /* 0x00008f00b0b07a23 */ /* 0x100fe20000010897 */
[----:B------:R-:W-:Y:S01]  /*1d740*/  ISETP.GT.AND P0, PT, R217, 0x1, PT ;  /* 0x00000001d900780c */ /* 0x000fe20003f04270 */
[----:B------:R-:W-:Y:S01]  /*1d750*/  FFMA.FTZ R175, R174, c[0x0][0x23c], -R151 ;  /* 0x00008f00aeaf7a23 */ /* 0x000fe20000010897 */
[----:B------:R-:W2:Y:S01]  /*1d760*/  MUFU.EX2 R2, R6 ;  /* 0x0000000600027308 */ /* 0x000ea20000000800 */
[--C-:B------:R-:W-:Y:S02]  /*1d770*/  FFMA.FTZ R173, R153, c[0x0][0x23c], -R145.reuse ;  /* 0x00008f0099ad7a23 */ /* 0x100fe40000010891 */
[----:B------:R-:W-:Y:S02]  /*1d780*/  FFMA.FTZ R172, R172, c[0x0][0x23c], -R145 ;  /* 0x00008f00acac7a23 */ /* 0x000fe40000010891 */
[----:B------:R-:W-:Y:S02]  /*1d790*/  FFMA.FTZ R174, R240, c[0x0][0x23c], -R151 ;  /* 0x00008f00f0ae7a23 */ /* 0x000fe40000010897 */
[--C-:B------:R-:W-:Y:S02]  /*1d7a0*/  FFMA.FTZ R171, R238, c[0x0][0x23c], -R145.reuse ;  /* 0x00008f00eeab7a23 */ /* 0x100fe40000010891 */
[----:B------:R-:W-:Y:S01]  /*1d7b0*/  FFMA.FTZ R170, R236, c[0x0][0x23c], -R145 ;  /* 0x00008f00ecaa7a23 */ /* 0x000fe20000010891 */
[----:B------:R-:W-:Y:S01]  /*1d7c0*/  MUFU.EX2 R177, R177 ;  /* 0x000000b100b17308 */ /* 0x000fe20000000800 */
[----:B------:R-:W-:Y:S02]  /*1d7d0*/  FFMA.FTZ R227, R164, c[0x0][0x23c], -R151 ;  /* 0x00008f00a4e37a23 */ /* 0x000fe40000010897 */
[C---:B-1----:R-:W-:Y:S02]  /*1d7e0*/  FMUL.FTZ R7, R0.reuse, R131 ;  /* 0x0000008300077220 */ /* 0x042fe40000410000 */
[C---:B------:R-:W-:Y:S02]  /*1d7f0*/  FMUL.FTZ R10, R0.reuse, R126 ;  /* 0x0000007e000a7220 */ /* 0x040fe40000410000 */
[C---:B------:R-:W-:Y:S02]  /*1d800*/  FMUL.FTZ R11, R0.reuse, R127 ;  /* 0x0000007f000b7220 */ /* 0x040fe40000410000 */
[C---:B------:R-:W-:Y:S01]  /*1d810*/  FMUL.FTZ R18, R0.reuse, R118 ;  /* 0x0000007600127220 */ /* 0x040fe20000410000 */
[----:B------:R-:W1:Y:S01]  /*1d820*/  MUFU.EX2 R176, R176 ;  /* 0x000000b000b07308 */ /* 0x000e620000000800 */
[C---:B------:R-:W-:Y:S02]  /*1d830*/  FMUL.FTZ R19, R0.reuse, R119 ;  /* 0x0000007700137220 */ /* 0x040fe40000410000 */
[----:B------:R-:W-:Y:S02]  /*1d840*/  FMUL.FTZ R26, R0, R110 ;  /* 0x0000006e001a7220 */ /* 0x000fe40000410000 */
[C---:B--2---:R-:W-:Y:S02]  /*1d850*/  FMUL.FTZ R4, R2.reuse, R128 ;  /* 0x0000008002047220 */ /* 0x044fe40000410000 */
[----:B------:R-:W-:Y:S02]  /*1d860*/  FMUL.FTZ R5, R2, R129 ;  /* 0x0000008102057220 */ /* 0x000fe40000410000 */
[----:B------:R-:W-:Y:S01]  /*1d870*/  FMUL.FTZ R6, R0, R130 ;  /* 0x0000008200067220 */ /* 0x000fe20000410000 */
[----:B------:R-:W-:Y:S01]  /*1d880*/  MUFU.EX2 R173, R173 ;  /* 0x000000ad00ad7308 */ /* 0x000fe20000000800 */
[C---:B------:R-:W-:Y:S02]  /*1d890*/  FMUL.FTZ R8, R2.reuse, R124 ;  /* 0x0000007c02087220 */ /* 0x040fe40000410000 */
[C---:B------:R-:W-:Y:S02]  /*1d8a0*/  FMUL.FTZ R9, R2.reuse, R125 ;  /* 0x0000007d02097220 */ /* 0x040fe40000410000 */
[C---:B------:R-:W-:Y:S01]  /*1d8b0*/  FMUL.FTZ R16, R2.reuse, R116 ;  /* 0x0000007402107220 */ /* 0x040fe20000410000 */
[----:B------:R-:W-:Y:S01]  /*1d8c0*/  LDSM.16.MT88.4 R124, [R200+0xe800] ;  /* 0x00e80000c87c783b */ /* 0x000fe20000004200 */
[C---:B------:R-:W-:Y:S02]  /*1d8d0*/  FMUL.FTZ R17, R2.reuse, R117 ;  /* 0x0000007502117220 */ /* 0x040fe40000410000 */
[C---:B------:R-:W-:Y:S01]  /*1d8e0*/  FMUL.FTZ R24, R2.reuse, R108 ;  /* 0x0000006c02187220 */ /* 0x040fe20000410000 */
[----:B------:R-:W2:Y:S01]  /*1d8f0*/  MUFU.EX2 R172, R172 ;  /* 0x000000ac00ac7308 */ /* 0x000ea20000000800 */
[----:B------:R-:W-:Y:S02]  /*1d900*/  FMUL.FTZ R25, R2, R109 ;  /* 0x0000006d02197220 */ /* 0x000fe40000410000 */
[----:B------:R-:W-:Y:S01]  /*1d910*/  FMUL.FTZ R27, R0, R111 ;  /* 0x0000006f001b7220 */ /* 0x000fe20000410000 */
[----:B-1----:R-:W-:Y:S01]  /*1d920*/  F2FP.PACK_AB R128, R176, R177 ;  /* 0x000000b1b080723e */ /* 0x002fe200000000ff */
[----:B------:R-:W-:Y:S01]  /*1d930*/  LDSM.16.MT88.4 R108, [R196+0xe000] ;  /* 0x00e00000c46c783b */ /* 0x000fe20000004200 */
[C---:B------:R-:W-:Y:S02]  /*1d940*/  FMUL.FTZ R32, R2.reuse, R100 ;  /* 0x0000006402207220 */ /* 0x040fe40000410000 */
[----:B------:R-:W-:Y:S02]  /*1d950*/  FMUL.FTZ R33, R2, R101 ;  /* 0x0000006502217220 */ /* 0x000fe40000410000 */
[----:B------:R-:W-:Y:S01]  /*1d960*/  MUFU.EX2 R175, R175 ;  /* 0x000000af00af7308 */ /* 0x000fe20000000800 */
[C---:B------:R-:W-:Y:S02]  /*1d970*/  FMUL.FTZ R34, R0.reuse, R102 ;  /* 0x0000006600227220 */ /* 0x040fe40000410000 */
[----:B------:R-:W-:Y:S01]  /*1d980*/  LDSM.16.MT88.4 R116, [R198+0xc800] ;  /* 0x00c80000c674783b */ /* 0x000fe20000004200 */
[----:B------:R-:W-:Y:S02]  /*1d990*/  FMUL.FTZ R35, R0, R103 ;  /* 0x0000006700237220 */ /* 0x000fe40000410000 */
[----:B------:R-:W-:Y:S02]  /*1d9a0*/  FFMA.FTZ R229, R160, c[0x0][0x23c], -R145 ;  /* 0x00008f00a0e57a23 */ /* 0x000fe40000010891 */
[----:B------:R-:W-:Y:S02]  /*1d9b0*/  FFMA.FTZ R231, R156, c[0x0][0x23c], -R151 ;  /* 0x00008f009ce77a23 */ /* 0x000fe40000010897 */
[----:B------:R-:W1:Y:S01]  /*1d9c0*/  MUFU.EX2 R174, R174 ;  /* 0x000000ae00ae7308 */ /* 0x000e620000000800 */
[----:B------:R-:W-:Y:S01]  /*1d9d0*/  LDSM.16.MT88.4 R100, [R197+0xe000] ;  /* 0x00e00000c564783b */ /* 0x000fe20000004200 */
[----:B------:R-:W-:Y:S01]  /*1d9e0*/  FFMA.FTZ R233, R152, c[0x0][0x23c], -R145 ;  /* 0x00008f0098e97a23 */ /* 0x000fe20000010891 */
[----:B--2---:R-:W-:Y:S01]  /*1d9f0*/  F2FP.PACK_AB R129, R172, R173 ;  /* 0x000000adac81723e */ /* 0x004fe200000000ff */
[--C-:B------:R-:W-:Y:S02]  /*1da00*/  FFMA.FTZ R234, R147, c[0x0][0x23c], -R151.reuse ;  /* 0x00008f0093ea7a23 */ /* 0x100fe40000010897 */
[----:B------:R-:W-:Y:S02]  /*1da10*/  FFMA.FTZ R235, R149, c[0x0][0x23c], -R151 ;  /* 0x00008f0095eb7a23 */ /* 0x000fe40000010897 */
[--C-:B------:R-:W-:Y:S02]  /*1da20*/  FFMA.FTZ R236, R150, c[0x0][0x23c], -R145.reuse ;  /* 0x00008f0096ec7a23 */ /* 0x100fe40000010891 */
[----:B------:R-:W-:Y:S01]  /*1da30*/  MUFU.EX2 R171, R171 ;  /* 0x000000ab00ab7308 */ /* 0x000fe20000000800 */
[----:B------:R-:W-:Y:S02]  /*1da40*/  FFMA.FTZ R237, R148, c[0x0][0x23c], -R145 ;  /* 0x00008f0094ed7a23 */ /* 0x000fe40000010891 */
[--C-:B------:R-:W-:Y:S02]  /*1da50*/  FFMA.FTZ R238, R146, c[0x0][0x23c], -R151.reuse ;  /* 0x00008f0092ee7a23 */ /* 0x100fe40000010897 */
[C---:B------:R-:W-:Y:S02]  /*1da60*/  FMUL.FTZ R36, R2.reuse, R36 ;  /* 0x0000002402247220 */ /* 0x040fe40000410000 */
[----:B------:R-:W-:Y:S02]  /*1da70*/  FMUL.FTZ R37, R2, R37 ;  /* 0x0000002502257220 */ /* 0x000fe40000410000 */
[C---:B------:R-:W-:Y:S01]  /*1da80*/  FMUL.FTZ R38, R0.reuse, R38 ;  /* 0x0000002600267220 */ /* 0x040fe20000410000 */
[----:B------:R-:W2:Y:S01]  /*1da90*/  MUFU.EX2 R170, R170 ;  /* 0x000000aa00aa7308 */ /* 0x000ea20000000800 */
[----:B------:R-:W-:Y:S02]  /*1daa0*/  FMUL.FTZ R39, R0, R39 ;  /* 0x0000002700277220 */ /* 0x000fe40000410000 */
[----:B------:R-:W-:Y:S01]  /*1dab0*/  FMUL.FTZ R40, R2, R40 ;  /* 0x0000002802287220 */ /* 0x000fe20000410000 */
[----:B-1----:R-:W-:Y:S01]  /*1dac0*/  F2FP.PACK_AB R130, R174, R175 ;  /* 0x000000afae82723e */ /* 0x002fe200000000ff */
[----:B------:R-:W-:Y:S02]  /*1dad0*/  FMUL.FTZ R41, R2, R41 ;  /* 0x0000002902297220 */ /* 0x000fe40000410000 */
[C---:B------:R-:W-:Y:S02]  /*1dae0*/  FMUL.FTZ R42, R0.reuse, R42 ;  /* 0x0000002a002a7220 */ /* 0x040fe40000410000 */
[----:B------:R-:W-:Y:S01]  /*1daf0*/  FMUL.FTZ R43, R0, R43 ;  /* 0x0000002b002b7220 */ /* 0x000fe20000410000 */
[----:B------:R-:W-:Y:S01]  /*1db00*/  MUFU.EX2 R227, R227 ;  /* 0x000000e300e37308 */ /* 0x000fe20000000800 */
[C---:B------:R-:W-:Y:S02]  /*1db10*/  FMUL.FTZ R44, R2.reuse, R44 ;  /* 0x0000002c022c7220 */ /* 0x040fe40000410000 */
[----:B------:R-:W-:Y:S02]  /*1db20*/  FMUL.FTZ R45, R2, R45 ;  /* 0x0000002d022d7220 */ /* 0x000fe40000410000 */
[C---:B------:R-:W-:Y:S02]  /*1db30*/  FMUL.FTZ R46, R0.reuse, R46 ;  /* 0x0000002e002e7220 */ /* 0x040fe40000410000 */
[----:B------:R-:W-:Y:S02]  /*1db40*/  FMUL.FTZ R47, R0, R47 ;  /* 0x0000002f002f7220 */ /* 0x000fe40000410000 */
[C---:B------:R-:W-:Y:S01]  /*1db50*/  FMUL.FTZ R48, R2.reuse, R48 ;  /* 0x0000003002307220 */ /* 0x040fe20000410000 */
[----:B------:R-:W-:Y:S01]  /*1db60*/  MUFU.EX2 R229, R229 ;  /* 0x000000e500e57308 */ /* 0x000fe20000000800 */
[----:B------:R-:W-:Y:S02]  /*1db70*/  FMUL.FTZ R49, R2, R49 ;  /* 0x0000003102317220 */ /* 0x000fe40000410000 */
[----:B------:R-:W-:Y:S01]  /*1db80*/  FMUL.FTZ R50, R0, R50 ;  /* 0x0000003200327220 */ /* 0x000fe20000410000 */
[----:B--2---:R-:W-:Y:S01]  /*1db90*/  F2FP.PACK_AB R131, R170, R171 ;  /* 0x000000abaa83723e */ /* 0x004fe200000000ff */
[----:B------:R-:W-:Y:S02]  /*1dba0*/  FMUL.FTZ R51, R0, R51 ;  /* 0x0000003300337220 */ /* 0x000fe40000410000 */
[C---:B------:R-:W-:Y:S02]  /*1dbb0*/  FMUL.FTZ R52, R2.reuse, R52 ;  /* 0x0000003402347220 */ /* 0x040fe40000410000 */
[----:B------:R-:W-:Y:S01]  /*1dbc0*/  FMUL.FTZ R53, R2, R53 ;  /* 0x0000003502357220 */ /* 0x000fe20000410000 */
[----:B------:R-:W-:Y:S01]  /*1dbd0*/  MUFU.EX2 R231, R231 ;  /* 0x000000e700e77308 */ /* 0x000fe20000000800 */
[C---:B------:R-:W-:Y:S05]  /*1dbe0*/  HMMA.16816.F32 R4, R128.reuse, R12, R4 ;  /* 0x0000000c8004723c */ /* 0x040fea0000001804 */
[----:B------:R-:W-:Y:S02]  /*1dbf0*/  FMUL.FTZ R54, R0, R54 ;  /* 0x0000003600367220 */ /* 0x000fe40000410000 */
[C---:B------:R-:W-:Y:S01]  /*1dc00*/  FMUL.FTZ R12, R2.reuse, R120 ;  /* 0x00000078020c7220 */ /* 0x040fe20000410000 */
[C---:B------:R-:W-:Y:S01]  /*1dc10*/  HMMA.16816.F32 R8, R128.reuse, R14, R8 ;  /* 0x0000000e8008723c */ /* 0x040fe20000001808 */
[----:B------:R-:W-:Y:S03]  /*1dc20*/  MUFU.EX2 R233, R233 ;  /* 0x000000e900e97308 */ /* 0x000fe60000000800 */
[----:B------:R-:W-:Y:S02]  /*1dc30*/  FMUL.FTZ R13, R2, R121 ;  /* 0x00000079020d7220 */ /* 0x000fe40000410000 */
[C---:B------:R-:W-:Y:S02]  /*1dc40*/  FMUL.FTZ R55, R0.reuse, R55 ;  /* 0x0000003700377220 */ /* 0x040fe40000410000 */
[C---:B------:R-:W-:Y:S03]  /*1dc50*/  FMUL.FTZ R14, R0.reuse, R122 ;  /* 0x0000007a000e7220 */ /* 0x040fe60000410000 */
[----:B------:R-:W-:Y:S01]  /*1dc60*/  MUFU.EX2 R234, R234 ;  /* 0x000000ea00ea7308 */ /* 0x000fe20000000800 */
[----:B------:R-:W-:Y:S02]  /*1dc70*/  FMUL.FTZ R15, R0, R123 ;  /* 0x0000007b000f7220 */ /* 0x000fe40000410000 */
[----:B------:R-:W1:Y:S01]  /*1dc80*/  LDSM.16.MT88.4 R120, [R196+0xc000] ;  /* 0x00c00000c478783b */ /* 0x000e620000004200 */
[C---:B------:R-:W-:Y:S02]  /*1dc90*/  FMUL.FTZ R56, R2.reuse, R56 ;  /* 0x0000003802387220 */ /* 0x040fe40000410000 */
[----:B------:R-:W-:Y:S02]  /*1dca0*/  FMUL.FTZ R57, R2, R57 ;  /* 0x0000003902397220 */ /* 0x000fe40000410000 */
[C---:B------:R-:W-:Y:S02]  /*1dcb0*/  HMMA.16816.F32 R12, R128.reuse, R20, R12 ;  /* 0x00000014800c723c */ /* 0x040fe4000000180c */
[----:B------:R-:W-:Y:S01]  /*1dcc0*/  MUFU.EX2 R235, R235 ;  /* 0x000000eb00eb7308 */ /* 0x000fe20000000800 */
[C---:B------:R-:W-:Y:S02]  /*1dcd0*/  FMUL.FTZ R58, R0.reuse, R58 ;  /* 0x0000003a003a7220 */ /* 0x040fe40000410000 */
[----:B------:R-:W-:Y:S02]  /*1dce0*/  FMUL.FTZ R59, R0, R59 ;  /* 0x0000003b003b7220 */ /* 0x000fe40000410000 */
[C---:B------:R-:W-:Y:S01]  /*1dcf0*/  FMUL.FTZ R20, R2.reuse, R112 ;  /* 0x0000007002147220 */ /* 0x040fe20000410000 */
[C---:B------:R-:W-:Y:S04]  /*1dd00*/  HMMA.16816.F32 R16, R128.reuse, R22, R16 ;  /* 0x000000168010723c */ /* 0x040fe80000001810 */
[C---:B------:R-:W-:Y:S01]  /*1dd10*/  FMUL.FTZ R21, R2.reuse, R113 ;  /* 0x0000007102157220 */ /* 0x040fe20000410000 */
[----:B------:R-:W-:Y:S01]  /*1dd20*/  MUFU.EX2 R236, R236 ;  /* 0x000000ec00ec7308 */ /* 0x000fe20000000800 */
[----:B------:R-:W-:Y:S02]  /*1dd30*/  FMUL.FTZ R60, R2, R60 ;  /* 0x0000003c023c7220 */ /* 0x000fe40000410000 */
[C---:B------:R-:W-:Y:S04]  /*1dd40*/  FMUL.FTZ R22, R0.reuse, R114 ;  /* 0x0000007200167220 */ /* 0x040fe80000410000 */
[----:B------:R-:W-:Y:S02]  /*1dd50*/  FMUL.FTZ R23, R0, R115 ;  /* 0x0000007300177220 */ /* 0x000fe40000410000 */
[----:B------:R-:W2:Y:S01]  /*1dd60*/  LDSM.16.MT88.4 R112, [R200+0xe000] ;  /* 0x00e00000c870783b */ /* 0x000ea20000004200 */
[----:B------:R-:W-:Y:S01]  /*1dd70*/  FMUL.FTZ R61, R2, R61 ;  /* 0x0000003d023d7220 */ /* 0x000fe20000410000 */
[----:B------:R-:W-:Y:S01]  /*1dd80*/  MUFU.EX2 R237, R237 ;  /* 0x000000ed00ed7308 */ /* 0x000fe20000000800 */
[C---:B------:R-:W-:Y:S02]  /*1dd90*/  FMUL.FTZ R62, R0.reuse, R62 ;  /* 0x0000003e003e7220 */ /* 0x040fe40000410000 */
[C---:B------:R-:W-:Y:S03]  /*1dda0*/  HMMA.16816.F32 R20, R128.reuse, R28, R20 ;  /* 0x0000001c8014723c */ /* 0x040fe60000001814 */
[----:B------:R-:W-:Y:S02]  /*1ddb0*/  FMUL.FTZ R63, R0, R63 ;  /* 0x0000003f003f7220 */ /* 0x000fe40000410000 */
[C---:B------:R-:W-:Y:S02]  /*1ddc0*/  FMUL.FTZ R64, R2.reuse, R64 ;  /* 0x0000004002407220 */ /* 0x040fe40000410000 */
[C---:B------:R-:W-:Y:S01]  /*1ddd0*/  FMUL.FTZ R28, R2.reuse, R104 ;  /* 0x00000068021c7220 */ /* 0x040fe20000410000 */
[C---:B------:R-:W-:Y:S01]  /*1dde0*/  HMMA.16816.F32 R24, R128.reuse, R30, R24 ;  /* 0x0000001e8018723c */ /* 0x040fe20000001818 */
[----:B------:R-:W-:Y:S03]  /*1ddf0*/  MUFU.EX2 R238, R238 ;  /* 0x000000ee00ee7308 */ /* 0x000fe60000000800 */
[C---:B------:R-:W-:Y:S02]  /*1de00*/  FMUL.FTZ R29, R2.reuse, R105 ;  /* 0x00000069021d7220 */ /* 0x040fe40000410000 */
[----:B------:R-:W-:Y:S02]  /*1de10*/  FMUL.FTZ R65, R2, R65 ;  /* 0x0000004102417220 */ /* 0x000fe40000410000 */
[C---:B------:R-:W-:Y:S04]  /*1de20*/  FMUL.FTZ R30, R0.reuse, R106 ;  /* 0x0000006a001e7220 */ /* 0x040fe80000410000 */
[C---:B------:R-:W-:Y:S02]  /*1de30*/  FMUL.FTZ R31, R0.reuse, R107 ;  /* 0x0000006b001f7220 */ /* 0x040fe40000410000 */
[----:B------:R-:W3:Y:S01]  /*1de40*/  LDSM.16.MT88.4 R104, [R198+0xe000] ;  /* 0x00e00000c668783b */ /* 0x000ee20000004200 */
[C---:B------:R-:W-:Y:S02]  /*1de50*/  FMUL.FTZ R66, R0.reuse, R66 ;  /* 0x0000004200427220 */ /* 0x040fe40000410000 */
[----:B------:R-:W-:Y:S02]  /*1de60*/  FMUL.FTZ R67, R0, R67 ;  /* 0x0000004300437220 */ /* 0x000fe40000410000 */
[C---:B-1----:R-:W-:Y:S03]  /*1de70*/  HMMA.16816.F32 R28, R128.reuse, R120, R28 ;  /* 0x00000078801c723c */ /* 0x042fe6000000181c */
[C---:B------:R-:W-:Y:S02]  /*1de80*/  FMUL.FTZ R68, R2.reuse, R68 ;  /* 0x0000004402447220 */ /* 0x040fe40000410000 */
[----:B------:R-:W-:Y:S02]  /*1de90*/  FMUL.FTZ R69, R2, R69 ;  /* 0x0000004502457220 */ /* 0x000fe40000410000 */
[C---:B------:R-:W-:Y:S01]  /*1dea0*/  FMUL.FTZ R70, R0.reuse, R70 ;  /* 0x0000004600467220 */ /* 0x040fe20000410000 */
[C---:B------:R-:W-:Y:S01]  /*1deb0*/  HMMA.16816.F32 R32, R128.reuse, R122, R32 ;  /* 0x0000007a8020723c */ /* 0x040fe20000001820 */
[----:B------:R-:W-:Y:S03]  /*1dec0*/  LDSM.16.MT88.4 R120, [R196+0xc800] ;  /* 0x00c80000c478783b */ /* 0x000fe60000004200 */
[----:B------:R-:W-:Y:S02]  /*1ded0*/  FMUL.FTZ R71, R0, R71 ;  /* 0x0000004700477220 */ /* 0x000fe40000410000 */
[C---:B------:R-:W-:Y:S02]  /*1dee0*/  FMUL.FTZ R72, R2.reuse, R72 ;  /* 0x0000004802487220 */ /* 0x040fe40000410000 */
[C---:B--2---:R-:W-:Y:S04]  /*1def0*/  HMMA.16816.F32 R36, R128.reuse, R112, R36 ;  /* 0x000000708024723c */ /* 0x044fe80000001824 */
[----:B------:R-:W-:Y:S02]  /*1df00*/  FMUL.FTZ R73, R2, R73 ;  /* 0x0000004902497220 */ /* 0x000fe40000410000 */
[C---:B------:R-:W-:Y:S02]  /*1df10*/  FMUL.FTZ R74, R0.reuse, R74 ;  /* 0x0000004a004a7220 */ /* 0x040fe40000410000 */
[C---:B------:R-:W-:Y:S01]  /*1df20*/  HMMA.16816.F32 R40, R128.reuse, R114, R40 ;  /* 0x000000728028723c */ /* 0x040fe20000001828 */
[----:B------:R-:W-:Y:S03]  /*1df30*/  LDSM.16.MT88.4 R112, [R200+0xc800] ;  /* 0x00c80000c870783b */ /* 0x000fe60000004200 */
[----:B------:R-:W-:Y:S02]  /*1df40*/  FMUL.FTZ R75, R0, R75 ;  /* 0x0000004b004b7220 */ /* 0x000fe40000410000 */
[C---:B------:R-:W-:Y:S02]  /*1df50*/  FMUL.FTZ R76, R2.reuse, R76 ;  /* 0x0000004c024c7220 */ /* 0x040fe40000410000 */
[----:B------:R-:W-:Y:S01]  /*1df60*/  FMUL.FTZ R77, R2, R77 ;  /* 0x0000004d024d7220 */ /* 0x000fe20000410000 */
[C---:B---3--:R-:W-:Y:S03]  /*1df70*/  HMMA.16816.F32 R44, R128.reuse, R104, R44 ;  /* 0x00000068802c723c */ /* 0x048fe6000000182c */
[C---:B------:R-:W-:Y:S02]  /*1df80*/  FMUL.FTZ R78, R0.reuse, R78 ;  /* 0x0000004e004e7220 */ /* 0x040fe40000410000 */
        /* <DEDUP_REMOVED lines=15> */
[--C-:B------:R-:W-:Y:S02]  /*1e080*/  FFMA.FTZ R178, R178, c[0x0][0x23c], -R151.reuse ;  /* 0x00008f00b2b27a23 */ /* 0x100fe40000010897 */
[C---:B------:R-:W-:Y:S01]  /*1e090*/  HMMA.16816.F32 R64, R128.reuse, R110, R64 ;  /* 0x0000006e8040723c */ /* 0x040fe20000001840 */
[----:B------:R-:W3:Y:S03]  /*1e0a0*/  LDSM.16.MT88.4 R108, [R197+0x10000] ;  /* 0x01000000c56c783b */ /* 0x000ee60000004200 */
[----:B------:R-:W-:Y:S01]  /*1e0b0*/  FFMA.FTZ R179, R232, c[0x0][0x23c], -R151 ;  /* 0x00008f00e8b37a23 */ /* 0x000fe20000010897 */
[----:B------:R-:W-:Y:S01]  /*1e0c0*/  MUFU.EX2 R178, R178 ;  /* 0x000000b200b27308 */ /* 0x000fe20000000800 */
[--C-:B------:R-:W-:Y:S02]  /*1e0d0*/  FFMA.FTZ R232, R154, c[0x0][0x23c], -R145.reuse ;  /* 0x00008f009ae87a23 */ /* 0x100fe40000010891 */
[--C-:B------:R-:W-:Y:S01]  /*1e0e0*/  FFMA.FTZ R180, R180, c[0x0][0x23c], -R145.reuse ;  /* 0x00008f00b4b47a23 */ /* 0x100fe20000010891 */
[C---:B-1----:R-:W-:Y:S01]  /*1e0f0*/  HMMA.16816.F32 R68, R128.reuse, R104, R68 ;  /* 0x000000688044723c */ /* 0x042fe20000001844 */
[----:B------:R-:W-:Y:S02]  /*1e100*/  LDSM.16.MT88.4 R152, [R198+0xf800] ;  /* 0x00f80000c698783b */ /* 0x000fe40000004200 */
[----:B------:R-:W-:Y:S02]  /*1e110*/  FFMA.FTZ R181, R230, c[0x0][0x23c], -R145 ;  /* 0x00008f00e6b57a23 */ /* 0x000fe40000010891 */
[--C-:B------:R-:W-:Y:S01]  /*1e120*/  FFMA.FTZ R230, R158, c[0x0][0x23c], -R151.reuse ;  /* 0x00008f009ee67a23 */ /* 0x100fe20000010897 */
[----:B------:R-:W1:Y:S01]  /*1e130*/  MUFU.EX2 R179, R179 ;  /* 0x000000b300b37308 */ /* 0x000e620000000800 */
[----:B------:R-:W-:Y:S01]  /*1e140*/  FFMA.FTZ R183, R228, c[0x0][0x23c], -R151 ;  /* 0x00008f00e4b77a23 */ /* 0x000fe20000010897 */
[C---:B------:R-:W-:Y:S01]  /*1e150*/  HMMA.16816.F32 R72, R128.reuse, R106, R72 ;  /* 0x0000006a8048723c */ /* 0x040fe20000001848 */
[----:B------:R-:W4:Y:S03]  /*1e160*/  LDSM.16.MT88.4 R104, [R196+0x10000] ;  /* 0x01000000c468783b */ /* 0x000f260000004200 */
[----:B------:R-:W-:Y:S02]  /*1e170*/  FFMA.FTZ R228, R162, c[0x0][0x23c], -R145 ;  /* 0x00008f00a2e47a23 */ /* 0x000fe40000010891 */
[----:B------:R-:W-:Y:S02]  /*1e180*/  FFMA.FTZ R182, R182, c[0x0][0x23c], -R151 ;  /* 0x00008f00b6b67a23 */ /* 0x000fe40000010897 */
[C---:B--2---:R-:W-:Y:S01]  /*1e190*/  HMMA.16816.F32 R76, R128.reuse, R100, R76 ;  /* 0x00000064804c723c */ /* 0x044fe2000000184c */
[----:B------:R-:W-:Y:S01]  /*1e1a0*/  LDSM.16.MT88.4 R156, [R197+0xf800] ;  /* 0x00f80000c59c783b */ /* 0x000fe20000004200 */
[----:B------:R-:W-:Y:S02]  /*1e1b0*/  MUFU.EX2 R180, R180 ;  /* 0x000000b400b47308 */ /* 0x000fe40000000800 */
[--C-:B------:R-:W-:Y:S02]  /*1e1c0*/  FFMA.FTZ R224, R224, c[0x0][0x23c], -R145.reuse ;  /* 0x00008f00e0e07a23 */ /* 0x100fe40000010891 */
[----:B------:R-:W-:Y:S02]  /*1e1d0*/  FFMA.FTZ R225, R226, c[0x0][0x23c], -R145 ;  /* 0x00008f00e2e17a23 */ /* 0x000fe40000010891 */
[C---:B------:R-:W-:Y:S01]  /*1e1e0*/  HMMA.16816.F32 R80, R128.reuse, R102, R80 ;  /* 0x000000668050723c */ /* 0x040fe20000001850 */
[----:B------:R-:W-:Y:S03]  /*1e1f0*/  LDSM.16.MT88.4 R160, [R196+0xf800] ;  /* 0x00f80000c4a0783b */ /* 0x000fe60000004200 */
[--C-:B------:R-:W-:Y:S01]  /*1e200*/  FFMA.FTZ R226, R166, c[0x0][0x23c], -R151.reuse ;  /* 0x00008f00a6e27a23 */ /* 0x100fe20000010897 */
[----:B------:R-:W2:Y:S01]  /*1e210*/  MUFU.EX2 R181, R181 ;  /* 0x000000b500b57308 */ /* 0x000ea20000000800 */
[----:B------:R-:W-:Y:S01]  /*1e220*/  FFMA.FTZ R151, R144, c[0x0][0x23c], -R151 ;  /* 0x00008f0090977a23 */ /* 0x000fe20000010897 */
[----:B-1----:R-:W-:Y:S01]  /*1e230*/  F2FP.PACK_AB R100, R179, R178 ;  /* 0x000000b2b364723e */ /* 0x002fe200000000ff */
[C---:B---3--:R-:W-:Y:S01]  /*1e240*/  HMMA.16816.F32 R84, R128.reuse, R108, R84 ;  /* 0x0000006c8054723c */ /* 0x048fe20000001854 */
[----:B------:R-:W-:Y:S03]  /*1e250*/  LDSM.16.MT88.4 R164, [R200+0x11800] ;  /* 0x01180000c8a4783b */ /* 0x000fe60000004200 */
[C---:B------:R-:W-:Y:S02]  /*1e260*/  FMUL.FTZ R88, R2.reuse, R88 ;  /* 0x0000005802587220 */ /* 0x040fe40000410000 */
[----:B------:R-:W-:Y:S01]  /*1e270*/  FMUL.FTZ R89, R2, R89 ;  /* 0x0000005902597220 */ /* 0x000fe20000410000 */
[----:B------:R-:W-:Y:S01]  /*1e280*/  MUFU.EX2 R183, R183 ;  /* 0x000000b700b77308 */ /* 0x000fe20000000800 */
[C---:B------:R-:W-:Y:S04]  /*1e290*/  FMUL.FTZ R90, R0.reuse, R90 ;  /* 0x0000005a005a7220 */ /* 0x040fe80000410000 */
[----:B------:R-:W-:Y:S02]  /*1e2a0*/  FMUL.FTZ R91, R0, R91 ;  /* 0x0000005b005b7220 */ /* 0x000fe40000410000 */
[C---:B------:R-:W-:Y:S02]  /*1e2b0*/  FMUL.FTZ R92, R2.reuse, R92 ;  /* 0x0000005c025c7220 */ /* 0x040fe40000410000 */
[----:B------:R-:W-:Y:S01]  /*1e2c0*/  FMUL.FTZ R93, R2, R93 ;  /* 0x0000005d025d7220 */ /* 0x000fe20000410000 */
[----:B------:R-:W1:Y:S01]  /*1e2d0*/  MUFU.EX2 R182, R182 ;  /* 0x000000b600b67308 */ /* 0x000e620000000800 */
[C---:B------:R-:W-:Y:S01]  /*1e2e0*/  FMUL.FTZ R94, R0.reuse, R94 ;  /* 0x0000005e005e7220 */ /* 0x040fe20000410000 */
[C---:B------:R-:W-:Y:S01]  /*1e2f0*/  HMMA.16816.F32 R88, R128.reuse, R110, R88 ;  /* 0x0000006e8058723c */ /* 0x040fe20000001858 */
[----:B------:R-:W3:Y:S02]  /*1e300*/  LDSM.16.MT88.4 R108, [R197+0xc800] ;  /* 0x00c80000c56c783b */ /* 0x000ee40000004200 */
[----:B------:R-:W-:Y:S01]  /*1e310*/  FMUL.FTZ R95, R0, R95 ;  /* 0x0000005f005f7220 */ /* 0x000fe20000410000 */
[----:B--2---:R-:W-:Y:S01]  /*1e320*/  F2FP.PACK_AB R101, R181, R180 ;  /* 0x000000b4b565723e */ /* 0x004fe200000000ff */
[C---:B------:R-:W-:Y:S02]  /*1e330*/  FMUL.FTZ R96, R2.reuse, R96 ;  /* 0x0000006002607220 */ /* 0x040fe40000410000 */
[----:B------:R-:W-:Y:S01]  /*1e340*/  FMUL.FTZ R97, R2, R97 ;  /* 0x0000006102617220 */ /* 0x000fe20000410000 */
[----:B------:R-:W-:Y:S01]  /*1e350*/  MUFU.EX2 R224, R224 ;  /* 0x000000e000e07308 */ /* 0x000fe20000000800 */
[C---:B------:R-:W-:Y:S01]  /*1e360*/  FMUL.FTZ R98, R0.reuse, R98 ;  /* 0x0000006200627220 */ /* 0x040fe20000410000 */
[C---:B----4-:R-:W-:Y:S03]  /*1e370*/  HMMA.16816.F32 R92, R128.reuse, R104, R92 ;  /* 0x00000068805c723c */ /* 0x050fe6000000185c */
[----:B------:R-:W-:Y:S02]  /*1e380*/  FMUL.FTZ R99, R0, R99 ;  /* 0x0000006300637220 */ /* 0x000fe40000410000 */
[--C-:B------:R-:W-:Y:S02]  /*1e390*/  FFMA.FTZ R134, R134, c[0x0][0x23c], -R145.reuse ;  /* 0x00008f0086867a23 */ /* 0x100fe40000010891 */
[----:B------:R-:W-:Y:S01]  /*1e3a0*/  FFMA.FTZ R145, R133, c[0x0][0x23c], -R145 ;  /* 0x00008f0085917a23 */ /* 0x000fe20000010891 */
[----:B------:R-:W2:Y:S01]  /*1e3b0*/  MUFU.EX2 R225, R225 ;  /* 0x000000e100e17308 */ /* 0x000ea20000000800 */
[----:B------:R-:W-:Y:S01]  /*1e3c0*/  FFMA.FTZ R177, R2, R223, R177 ;  /* 0x000000df02b17223 */ /* 0x000fe200000100b1 */
[----:B------:R-:W-:Y:S01]  /*1e3d0*/  HMMA.16816.F32 R96, R128, R106, R96 ;  /* 0x0000006a8060723c */ /* 0x000fe20000001860 */
[----:B------:R-:W4:Y:S02]  /*1e3e0*/  LDSM.16.MT88.4 R104, [R196+0xe800] ;  /* 0x00e80000c468783b */ /* 0x000f240000004200 */
[----:B-1----:R-:W-:Y:S01]  /*1e3f0*/  F2FP.PACK_AB R102, R182, R183 ;  /* 0x000000b7b666723e */ /* 0x002fe200000000ff */
[----:B------:R-:W-:Y:S01]  /*1e400*/  FFMA.FTZ R173, R0, R221, R173 ;  /* 0x000000dd00ad7223 */ /* 0x000fe200000100ad */
[----:B------:R-:W-:Y:S01]  /*1e410*/  IADD3 R0, R217, -0x1, RZ ;  /* 0xffffffffd9007810 */ /* 0x000fe20007ffe0ff */
[----:B------:R-:W-:Y:S02]  /*1e420*/  FADD.FTZ R176, R176, R177 ;  /* 0x000000b1b0b07221 */ /* 0x000fe40000010000 */
[----:B------:R1:W-:Y:S01]  /*1e430*/  MUFU.EX2 R239, R151 ;  /* 0x0000009700ef7308 */ /* 0x0003e20000000800 */
[----:B------:R-:W-:Y:S03]  /*1e440*/  LDSM.16.MT88.4 R128, [R198+0xf000] ;  /* 0x00f00000c680783b */ /* 0x000fe60000004200 */
[----:B------:R-:W-:Y:S01]  /*1e450*/  FADD.FTZ R172, R172, R173 ;  /* 0x000000adacac7221 */ /* 0x000fe20000010000 */
[----:B------:R-:W-:Y:S01]  /*1e460*/  MOV R217, R0 ;  /* 0x0000000000d97202 */ /* 0x000fe20000000f00 */
[----:B------:R-:W-:Y:S01]  /*1e470*/  FADD.FTZ R175, R175, R176 ;  /* 0x000000b0afaf7221 */ /* 0x000fe20000010000 */
[----:B------:R-:W-:Y:S03]  /*1e480*/  MOV R0, R3 ;  /* 0x0000000300007202 */ /* 0x000fe60000000f00 */
[----:B------:R5:W-:Y:S01]  /*1e490*/  MUFU.EX2 R133, R145 ;  /* 0x0000009100857308 */ /* 0x000be20000000800 */
[----:B------:R-:W-:Y:S01]  /*1e4a0*/  FADD.FTZ R175, R174, R175 ;  /* 0x000000afaeaf7221 */ /* 0x000fe20000010000 */
[----:B--2---:R-:W-:Y:S03]  /*1e4b0*/  F2FP.PACK_AB R103, R225, R224 ;  /* 0x000000e0e167723e */ /* 0x004fe600000000ff */
[----:B------:R-:W-:Y:S04]  /*1e4c0*/  FADD.FTZ R178, R178, R175 ;  /* 0x000000afb2b27221 */ /* 0x000fe80000010000 */
[----:B------:R-:W-:Y:S01]  /*1e4d0*/  FADD.FTZ R178, R179, R178 ;  /* 0x000000b2b3b27221 */ /* 0x000fe20000010000 */
[----:B------:R-:W2:Y:S01]  /*1e4e0*/  MUFU.EX2 R226, R226 ;  /* 0x000000e200e27308 */ /* 0x000ea20000000800 */
[C---:B------:R-:W-:Y:S01]  /*1e4f0*/  HMMA.16816.F32 R4, R100.reuse, R112, R4 ;  /* 0x000000706404723c */ /* 0x040fe20000001804 */
[----:B-1----:R-:W-:Y:S04]  /*1e500*/  LDSM.16.MT88.4 R148, [R200+0xf800] ;  /* 0x00f80000c894783b */ /* 0x002fe80000004200 */
[----:B------:R-:W-:Y:S03]  /*1e510*/  FADD.FTZ R183, R183, R178 ;  /* 0x000000b2b7b77221 */ /* 0x000fe60000010000 */
[C---:B------:R-:W-:Y:S01]  /*1e520*/  HMMA.16816.F32 R8, R100.reuse, R114, R8 ;  /* 0x000000726408723c */ /* 0x040fe20000001808 */
[----:B------:R-:W1:Y:S01]  /*1e530*/  MUFU.EX2 R228, R228 ;  /* 0x000000e400e47308 */ /* 0x000e620000000800 */
[----:B------:R-:W-:Y:S02]  /*1e540*/  LDSM.16.MT88.4 R112, [R198+0x10800] ;  /* 0x01080000c670783b */ /* 0x000fe40000004200 */
[----:B------:R-:W-:Y:S04]  /*1e550*/  FADD.FTZ R183, R182, R183 ;  /* 0x000000b7b6b77221 */ /* 0x000fe80000010000 */
[C---:B------:R-:W-:Y:S02]  /*1e560*/  HMMA.16816.F32 R12, R100.reuse, R116, R12 ;  /* 0x00000074640c723c */ /* 0x040fe4000000180c */
[----:B-----5:R-:W-:Y:S01]  /*1e570*/  LDSM.16.MT88.4 R144, [R196+0xd800] ;  /* 0x00d80000c490783b */ /* 0x020fe20000004200 */
[----:B------:R-:W5:Y:S05]  /*1e580*/  MUFU.EX2 R230, R230 ;  /* 0x000000e600e67308 */ /* 0x000f6a0000000800 */
[C---:B------:R-:W-:Y:S02]  /*1e590*/  HMMA.16816.F32 R16, R100.reuse, R118, R16 ;  /* 0x000000766410723c */ /* 0x040fe40000001810 */
[----:B------:R-:W-:Y:S03]  /*1e5a0*/  LDSM.16.MT88.4 R116, [R197+0x10800] ;  /* 0x01080000c574783b */ /* 0x000fe60000004200 */
[----:B------:R-:W1:Y:S03]  /*1e5b0*/  MUFU.EX2 R232, R232 ;  /* 0x000000e800e87308 */ /* 0x000e660000000800 */
[C---:B---3--:R-:W-:Y:S08]  /*1e5c0*/  HMMA.16816.F32 R20, R100.reuse, R108, R20 ;  /* 0x0000006c6414723c */ /* 0x048ff00000001814 */
[C---:B------:R-:W-:Y:S01]  /*1e5d0*/  HMMA.16816.F32 R24, R100.reuse, R110, R24 ;  /* 0x0000006e6418723c */ /* 0x040fe20000001818 */
[----:B------:R-:W3:Y:S01]  /*1e5e0*/  LDSM.16.MT88.4 R108, [R200+0x10800] ;  /* 0x01080000c86c783b */ /* 0x000ee20000004200 */
[----:B------:R-:W1:Y:S06]  /*1e5f0*/  MUFU.EX2 R134, R134 ;  /* 0x0000008600867308 */ /* 0x000e6c0000000800 */
        /* <DEDUP_REMOVED lines=14> */
[----:B------:R-:W4:Y:S07]  /*1e6e0*/  LDSM.16.MT88.4 R104, [R196+0x10800] ;  /* 0x01080000c468783b */ /* 0x000f2e0000004200 */
[C---:B---3--:R-:W-:Y:S08]  /*1e6f0*/  HMMA.16816.F32 R68, R100.reuse, R108, R68 ;  /* 0x0000006c6444723c */ /* 0x048ff00000001844 */
[C---:B------:R-:W-:Y:S01]  /*1e700*/  HMMA.16816.F32 R72, R100.reuse, R110, R72 ;  /* 0x0000006e6448723c */ /* 0x040fe20000001848 */
[----:B------:R-:W3:Y:S07]  /*1e710*/  LDSM.16.MT88.4 R108, [R200+0xd000] ;  /* 0x00d00000c86c783b */ /* 0x000eee0000004200 */
[C---:B------:R-:W-:Y:S08]  /*1e720*/  HMMA.16816.F32 R76, R100.reuse, R112, R76 ;  /* 0x00000070644c723c */ /* 0x040ff0000000184c */
[C---:B------:R-:W-:Y:S01]  /*1e730*/  HMMA.16816.F32 R80, R100.reuse, R114, R80 ;  /* 0x000000726450723c */ /* 0x040fe20000001850 */
[----:B------:R-:W1:Y:S07]  /*1e740*/  LDSM.16.MT88.4 R112, [R197+0xd000] ;  /* 0x00d00000c570783b */ /* 0x000e6e0000004200 */
[C---:B------:R-:W-:Y:S08]  /*1e750*/  HMMA.16816.F32 R84, R100.reuse, R116, R84 ;  /* 0x000000746454723c */ /* 0x040ff00000001854 */
[C---:B------:R-:W-:Y:S01]  /*1e760*/  HMMA.16816.F32 R88, R100.reuse, R118, R88 ;  /* 0x000000766458723c */ /* 0x040fe20000001858 */
[----:B------:R-:W3:Y:S07]  /*1e770*/  LDSM.16.MT88.4 R116, [R200+0xf000] ;  /* 0x00f00000c874783b */ /* 0x000eee0000004200 */
[C---:B----4-:R-:W-:Y:S08]  /*1e780*/  HMMA.16816.F32 R92, R100.reuse, R104, R92 ;  /* 0x00000068645c723c */ /* 0x050ff0000000185c */
[----:B------:R-:W-:Y:S01]  /*1e790*/  HMMA.16816.F32 R96, R100, R106, R96 ;  /* 0x0000006a6460723c */ /* 0x000fe20000001860 */
[----:B------:R-:W4:Y:S06]  /*1e7a0*/  LDSM.16.MT88.4 R104, [R196+0xf000] ;  /* 0x00f00000c468783b */ /* 0x000f2c0000004200 */
[----:B--2---:R-:W-:Y:S01]  /*1e7b0*/  F2FP.PACK_AB R100, R227, R226 ;  /* 0x000000e2e364723e */ /* 0x004fe200000000ff */
[----:B------:R-:W-:Y:S01]  /*1e7c0*/  FADD.FTZ R226, R226, R183 ;  /* 0x000000b7e2e27221 */ /* 0x000fe20000010000 */
[----:B-1----:R-:W-:Y:S03]  /*1e7d0*/  F2FP.PACK_AB R101, R229, R228 ;  /* 0x000000e4e565723e */ /* 0x002fe600000000ff */
[----:B-----5:R-:W-:Y:S01]  /*1e7e0*/  F2FP.PACK_AB R102, R231, R230 ;  /* 0x000000e6e766723e */ /* 0x020fe200000000ff */
[----:B------:R-:W-:Y:S01]  /*1e7f0*/  FADD.FTZ R227, R227, R226 ;  /* 0x000000e2e3e37221 */ /* 0x000fe20000010000 */
[----:B------:R-:W-:Y:S03]  /*1e800*/  F2FP.PACK_AB R103, R233, R232 ;  /* 0x000000e8e967723e */ /* 0x000fe600000000ff */
[----:B------:R-:W-:Y:S04]  /*1e810*/  FADD.FTZ R230, R230, R227 ;  /* 0x000000e3e6e67221 */ /* 0x000fe80000010000 */
[C---:B---3--:R-:W-:Y:S03]  /*1e820*/  HMMA.16816.F32 R4, R100.reuse, R108, R4 ;  /* 0x0000006c6404723c */ /* 0x048fe60000001804 */
[----:B------:R-:W-:Y:S05]  /*1e830*/  FADD.FTZ R231, R231, R230 ;  /* 0x000000e6e7e77221 */ /* 0x000fea0000010000 */
[C---:B------:R-:W-:Y:S01]  /*1e840*/  HMMA.16816.F32 R8, R100.reuse, R110, R8 ;  /* 0x0000006e6408723c */ /* 0x040fe20000001808 */
[----:B------:R-:W1:Y:S07]  /*1e850*/  LDSM.16.MT88.4 R108, [R200+0x11000] ;  /* 0x01100000c86c783b */ /* 0x000e6e0000004200 */
[C---:B------:R-:W-:Y:S08]  /*1e860*/  HMMA.16816.F32 R12, R100.reuse, R120, R12 ;  /* 0x00000078640c723c */ /* 0x040ff0000000180c */
[C---:B------:R-:W-:Y:S08]  /*1e870*/  HMMA.16816.F32 R16, R100.reuse, R122, R16 ;  /* 0x0000007a6410723c */ /* 0x040ff00000001810 */
[C---:B------:R-:W-:Y:S08]  /*1e880*/  HMMA.16816.F32 R20, R100.reuse, R112, R20 ;  /* 0x000000706414723c */ /* 0x040ff00000001814 */
[C---:B------:R-:W-:Y:S01]  /*1e890*/  HMMA.16816.F32 R24, R100.reuse, R114, R24 ;  /* 0x000000726418723c */ /* 0x040fe20000001818 */
[----:B------:R-:W2:Y:S07]  /*1e8a0*/  LDSM.16.MT88.4 R112, [R198+0x11000] ;  /* 0x01100000c670783b */ /* 0x000eae0000004200 */
[C---:B------:R-:W-:Y:S08]  /*1e8b0*/  HMMA.16816.F32 R28, R100.reuse, R124, R28 ;  /* 0x0000007c641c723c */ /* 0x040ff0000000181c */
[C---:B------:R-:W-:Y:S01]  /*1e8c0*/  HMMA.16816.F32 R32, R100.reuse, R126, R32 ;  /* 0x0000007e6420723c */ /* 0x040fe20000001820 */
[----:B------:R-:W-:Y:S07]  /*1e8d0*/  LDSM.16.MT88.4 R124, [R200+0xd800] ;  /* 0x00d80000c87c783b */ /* 0x000fee0000004200 */
[C---:B------:R-:W-:Y:S08]  /*1e8e0*/  HMMA.16816.F32 R36, R100.reuse, R116, R36 ;  /* 0x000000746424723c */ /* 0x040ff00000001824 */
[C---:B------:R-:W-:Y:S01]  /*1e8f0*/  HMMA.16816.F32 R40, R100.reuse, R118, R40 ;  /* 0x000000766428723c */ /* 0x040fe20000001828 */
[----:B------:R-:W3:Y:S07]  /*1e900*/  LDSM.16.MT88.4 R116, [R197+0x11000] ;  /* 0x01100000c574783b */ /* 0x000eee0000004200 */
        /* <DEDUP_REMOVED lines=8> */
[C---:B----4-:R-:W-:Y:S04]  /*1e990*/  HMMA.16816.F32 R60, R100.reuse, R104, R60 ;  /* 0x00000068643c723c */ /* 0x050fe8000000183c */
[----:B------:R-:W-:Y:S01]  /*1e9a0*/  F2FP.PACK_AB R139, R133, R134 ;  /* 0x00000086858b723e */ /* 0x000fe200000000ff */
[----:B------:R-:W-:Y:S03]  /*1e9b0*/  FADD.FTZ R235, R235, R234 ;  /* 0x000000eaebeb7221 */ /* 0x000fe60000010000 */
[C---:B------:R-:W-:Y:S01]  /*1e9c0*/  HMMA.16816.F32 R64, R100.reuse, R106, R64 ;  /* 0x0000006a6440723c */ /* 0x040fe20000001840 */
[----:B------:R-:W4:Y:S03]  /*1e9d0*/  LDSM.16.MT88.4 R104, [R196+0x11000] ;  /* 0x01100000c468783b */ /* 0x000f260000004200 */
[----:B------:R-:W-:Y:S04]  /*1e9e0*/  FADD.FTZ R238, R238, R235 ;  /* 0x000000ebeeee7221 */ /* 0x000fe80000010000 */
[C---:B-1----:R-:W-:Y:S04]  /*1e9f0*/  HMMA.16816.F32 R68, R100.reuse, R108, R68 ;  /* 0x0000006c6444723c */ /* 0x042fe80000001844 */
[----:B------:R-:W-:Y:S04]  /*1ea00*/  FADD.FTZ R223, R239, R238 ;  /* 0x000000eeefdf7221 */ /* 0x000fe80000010000 */
[C---:B------:R-:W-:Y:S01]  /*1ea10*/  HMMA.16816.F32 R72, R100.reuse, R110, R72 ;  /* 0x0000006e6448723c */ /* 0x040fe20000001848 */
[----:B------:R-:W1:Y:S07]  /*1ea20*/  LDSM.16.MT88.4 R108, [R198+0xd800] ;  /* 0x00d80000c66c783b */ /* 0x000e6e0000004200 */
[C---:B--2---:R-:W-:Y:S08]  /*1ea30*/  HMMA.16816.F32 R76, R100.reuse, R112, R76 ;  /* 0x00000070644c723c */ /* 0x044ff0000000184c */
[C---:B------:R-:W-:Y:S08]  /*1ea40*/  HMMA.16816.F32 R80, R100.reuse, R114, R80 ;  /* 0x000000726450723c */ /* 0x040ff00000001850 */
[C---:B---3--:R-:W-:Y:S08]  /*1ea50*/  HMMA.16816.F32 R84, R100.reuse, R116, R84 ;  /* 0x000000746454723c */ /* 0x048ff00000001854 */
[C---:B------:R-:W-:Y:S08]  /*1ea60*/  HMMA.16816.F32 R88, R100.reuse, R118, R88 ;  /* 0x000000766458723c */ /* 0x040ff00000001858 */
[C---:B----4-:R-:W-:Y:S08]  /*1ea70*/  HMMA.16816.F32 R92, R100.reuse, R104, R92 ;  /* 0x00000068645c723c */ /* 0x050ff0000000185c */
[----:B------:R-:W-:Y:S08]  /*1ea80*/  HMMA.16816.F32 R96, R100, R106, R96 ;  /* 0x0000006a6460723c */ /* 0x000ff00000001860 */
[C---:B------:R-:W-:Y:S01]  /*1ea90*/  HMMA.16816.F32 R128, R136.reuse, R124, R4 ;  /* 0x0000007c8880723c */ /* 0x040fe20000001804 */
[----:B------:R-:W2:Y:S07]  /*1eaa0*/  LDSM.16.MT88.4 R4, [R198+0x11800] ;  /* 0x01180000c604783b */ /* 0x000eae0000004200 */
[C---:B------:R-:W-:Y:S01]  /*1eab0*/  HMMA.16816.F32 R124, R136.reuse, R126, R8 ;  /* 0x0000007e887c723c */ /* 0x040fe20000001808 */
[----:B------:R-:W3:Y:S07]  /*1eac0*/  LDSM.16.MT88.4 R8, [R197+0x11800] ;  /* 0x01180000c508783b */ /* 0x000eee0000004200 */
[C---:B-1----:R-:W-:Y:S01]  /*1ead0*/  HMMA.16816.F32 R120, R136.reuse, R108, R12 ;  /* 0x0000006c8878723c */ /* 0x042fe2000000180c */
[----:B------:R-:W1:Y:S07]  /*1eae0*/  LDSM.16.MT88.4 R12, [R196+0x11800] ;  /* 0x01180000c40c783b */ /* 0x000e6e0000004200 */
        /* <DEDUP_REMOVED lines=15> */
[C---:B--2---:R-:W-:Y:S07]  /*1ebe0*/  HMMA.16816.F32 R76, R136.reuse, R4, R76 ;  /* 0x00000004884c723c */ /* 0x044fee000000184c */
        /* <DEDUP_REMOVED lines=8> */
[C---:B-1----:R-:W-:Y:S03]  /*1ec70*/  HMMA.16816.F32 R92, R136.reuse, R12, R92 ;  /* 0x0000000c885c723c */ /* 0x042fe6000000185c */
        /* <DEDUP_REMOVED lines=11> */
.L_x_1304:
        /* <DEDUP_REMOVED lines=208> */
[----:B------:R-:W-:Y:S04]  /*1fa30*/  STS [R21], R104 ;  /* 0x0000006815007388 */ /* 0x000fe80000000800 */
[----:B------:R-:W-:Y:S04]  /*1fa40*/  STS [R21+0x400], R106 ;  /* 0x0004006a15007388 */ /* 0x000fe80000000800 */
        /* <DEDUP_REMOVED lines=13> */
[----:B------:R-:W-:Y:S04]  /*1fb20*/  STS [R19+0x2400], R58 ;  /* 0x0024003a13007388 */ /* 0x000fe80000000800 */
[----:B------:R-:W-:Y:S04]  /*1fb30*/  STS [R21+0x2000], R60 ;  /* 0x0020003c15007388 */ /* 0x000fe80000000800 */
[----:B------:R-:W-:Y:S04]  /*1fb40*/  STS [R21+0x2400], R62 ;  /* 0x0024003e15007388 */ /* 0x000fe80000000800 */
[----:B------:R-:W-:Y:S04]  /*1fb50*/  STS [R23+0x2000], R64 ;  /* 0x0020004017007388 */ /* 0x000fe80000000800 */
[----:B------:R-:W-:Y:S04]  /*1fb60*/  STS [R23+0x2400], R66 ;  /* 0x0024004217007388 */ /* 0x000fe80000000800 */
[----:B------:R-:W-:Y:S01]  /*1fb70*/  STS [R9+0x4000], R68 ;  /* 0x0040004409007388 */ /* 0x000fe20000000800 */
[----:B-1----:R-:W-:-:S03]  /*1fb80*/  MOV R56, 0x7f800000 ;  /* 0x7f80000000387802 */ /* 0x002fc60000000f00 */
        /* <DEDUP_REMOVED lines=27> */
.L_x_1309:
[----:B------:R-:W2:Y:S04]  /*1fd40*/  S2R R58, SR_CTAID.Z ;  /* 0x00000000003a7919 */ /* 0x000ea80000002700 */
[----:B------:R-:W2:Y:S02]  /*1fd50*/  S2R R3, SR_CTAID.Y ;  /* 0x0000000000037919 */ /* 0x000ea40000002600 */
[----:B--2---:R-:W-:-:S04]  /*1fd60*/  IMAD R57, R3, c[0x0][0x1c0], R58 ;  /* 0x0000700003397a24 */ /* 0x004fc800078e023a */
[----:B------:R-:W-:Y:S02]  /*1fd70*/  IMAD R57, R57, c[0x0][0x214], RZ ;  /* 0x0000850039397a24 */ /* 0x000fe400078e02ff */
.L_x_1310:
        /* <DEDUP_REMOVED lines=54> */
.L_x_1312:
[----:B----4-:R-:W-:Y:S05]  /*200e0*/  BSYNC B0 ;  /* 0x0000000000007941 */ /* 0x010fea0003800000 */
.L_x_1311:
        /* <DEDUP_REMOVED lines=10> */
[----:B------:R-:W-:Y:S01]  /*20190*/  IMAD.IADD R5, R0, 0x1, -R5 ;  /* 0x0000000100057824 */ /* 0x000fe200078e0a05 */
[----:B------:R-:W-:Y:S02]  /*201a0*/  SHF.R.S32.HI R0, RZ, 0x1f, R59 ;  /* 0x0000001fff007819 */ /* 0x000fe4000001143b */
[----:B------:R-:W-:Y:S01]  /*201b0*/  SHF.R.S32.HI R57, RZ, 0x1f, R56 ;  /* 0x0000001fff397819 */ /* 0x000fe20000011438 */
[----:B------:R-:W-:-:S02]  /*201c0*/  IMAD.SHL.U32 R5, R5, 0x8, RZ ;  /* 0x0000000805057824 */ /* 0x000fc400078e00ff */
[----:B----4-:R-:W-:-:S04]  /*201d0*/  IMAD.SHL.U32 R2, R2, 0x40, RZ ;  /* 0x0000004002027824 */ /* 0x010fc800078e00ff */
[----:B------:R-:W-:Y:S01]  /*201e0*/  IMAD.WIDE.U32 R60, R2, c[0x0][0x1e8], R56 ;  /* 0x00007a00023c7a25 */ /* 0x000fe200078e0038 */
[----:B------:R-:W-:-:S04]  /*201f0*/  SHF.R.S32.HI R7, RZ, 0x1f, R2 ;  /* 0x0000001fff077819 */ /* 0x000fc80000011402 */
[----:B------:R-:W-:Y:S01]  /*20200*/  IADD3 R60, P0, R3, R60, RZ ;  /* 0x0000003c033c7210 */ /* 0x000fe20007f1e0ff */
[----:B------:R-:W-:Y:S02]  /*20210*/  IMAD R7, R7, c[0x0][0x1e8], RZ ;  /* 0x00007a0007077a24 */ /* 0x000fe400078e02ff */
[----:B------:R-:W-:Y:S01]  /*20220*/  IMAD R3, R4, c[0x0][0x1f0], RZ ;  /* 0x00007c0004037a24 */ /* 0x000fe200078e02ff */
[C---:B------:R-:W-:Y:S01]  /*20230*/  IADD3 R4, R5.reuse, 0x80, RZ ;  /* 0x0000008005047810 */ /* 0x040fe20007ffe0ff */
[----:B------:R-:W-:Y:S01]  /*20240*/  IMAD R7, R2, c[0x0][0x1ec], R7 ;  /* 0x00007b0002077a24 */ /* 0x000fe200078e0207 */
[----:B------:R-:W-:Y:S01]  /*20250*/  IADD3 R5, R5, 0x40, RZ ;  /* 0x0000004005057810 */ /* 0x000fe20007ffe0ff */
        /* <DEDUP_REMOVED lines=20> */
.L_x_1314:
[----:B------:R-:W-:Y:S05]  /*203a0*/  BSYNC B0 ;  /* 0x0000000000007941 */ /* 0x000fea0003800000 */
.L_x_1313:
        /* <DEDUP_REMOVED lines=20> */
.L_x_1316:
[----:B------:R-:W-:Y:S05]  /*204f0*/  BSYNC B0 ;  /* 0x0000000000007941 */ /* 0x000fea0003800000 */
.L_x_1315:
        /* <DEDUP_REMOVED lines=20> */
.L_x_1318:
[----:B------:R-:W-:Y:S05]  /*20640*/  BSYNC B0 ;  /* 0x0000000000007941 */ /* 0x000fea0003800000 */
.L_x_1317:
[----:B------:R-:W-:-:S04]  /*20650*/  IADD3 R3, R59, 0x30, RZ ;  /* 0x000000303b037810 */ /* 0x000fc80007ffe0ff */
[----:B------:R-:W-:-:S13]  /*20660*/  ISETP.GE.AND P0, PT, R3, R2, PT ;  /* 0x000000020300720c */ /* 0x000fda0003f06270 */
[----:B------:R-:W-:Y:S05]  /*20670*/  @P0 EXIT ;  /* 0x000000000000094d */ /* 0x000fea0003800000 */
[----:B------:R-:W-:Y:S01]  /*20680*/  IADD3 R59, P0, R59, 0x30, RZ ;  /* 0x000000303b3b7810 */ /* 0x000fe20007f1e0ff */
[----:B------:R-:W-:Y:S01]  /*20690*/  IMAD.MOV.U32 R2, RZ, RZ, R60 ;  /* 0x000000ffff027224 */ /* 0x000fe200078e003c */
[----:B------:R-:W-:Y:S02]  /*206a0*/  MOV R3, R63 ;  /* 0x0000003f00037202 */ /* 0x000fe40000000f00 */
[----:B------:R-:W-:Y:S01]  /*206b0*/  ISETP.GE.AND P1, PT, R56, c[0x0][0x220], PT ;  /* 0x0000880038007a0c */ /* 0x000fe20003f26270 */
[----:B------:R-:W-:Y:S01]  /*206c0*/  IMAD.X R0, RZ, RZ, R0, P0 ;  /* 0x000000ffff007224 */ /* 0x000fe200000e0600 */
[----:B------:R-:W-:Y:S01]  /*206d0*/  ISETP.GE.AND P0, PT, R5, c[0x0][0x220], PT ;  /* 0x0000880005007a0c */ /* 0x000fe20003f06270 */
[----:B------:R-:W-:-:S04]  /*206e0*/  IMAD.WIDE.U32 R2, R59, c[0x0][0x1e8], R2 ;  /* 0x00007a003b027a25 */ /* 0x000fc800078e0002 */
[----:B------:R-:W-:Y:S01]  /*206f0*/  IMAD R0, R0, c[0x0][0x1e8], RZ ;  /* 0x00007a0000007a24 */ /* 0x000fe200078e02ff */
[----:B-1--4-:R-:W-:-:S03]  /*20700*/  LEA R6, P2, R2, c[0x0][0x1d0], 0x1 ;  /* 0x0000740002067a11 */ /* 0x012fc600078408ff */
        /* <DEDUP_REMOVED lines=9> */
.L_x_1319:
        /* <DEDUP_REMOVED lines=14> */
.L_x_4101:


//--------------------- .text._ZN5flash24flash_fwd_splitkv_kernelI23Flash_fwd_kernel_traitsILi192ELi64ELi64ELi4ELb0ELb0EN7cutlass6half_tE19Flash_kernel_traitsILi192ELi64ELi64ELi4ES3_EELb1ELb0ELb0ELb0ELb0ELb0ELb1ELb0EEEvNS_16Flash_fwd_paramsE --------------------------
	.section	.text._ZN5flash24flash_fwd_splitkv_kernelI23Flash_fwd_kernel_traitsILi192ELi64ELi64ELi4ELb0ELb0EN7cutlass6half_tE19Flash_kernel_traitsILi192ELi64ELi64ELi4ES3_EELb1ELb0ELb0ELb0ELb0ELb0ELb1ELb0EEEvNS_16Flash_fwd_paramsE,"ax",@progbits
	.sectioninfo	@"SHI_REGISTERS=238"
	.align	128
        .global         _ZN5flash24flash_fwd_splitkv_kernelI23Flash_fwd_kernel_traitsILi192ELi64ELi64ELi4ELb0ELb0EN7cutlass6half_tE19Flash_kernel_traitsILi192ELi64ELi64ELi4ES3_EELb1ELb0ELb0ELb0ELb0ELb0ELb1ELb0EEEvNS_16Flash_fwd_paramsE
        .type           _ZN5flash24flash_fwd_splitkv_kernelI23Flash_fwd_kernel_traitsILi192ELi64ELi64ELi4ELb0ELb0EN7cutlass6half_tE19Flash_kernel_traitsILi192ELi64ELi64ELi4ES3_EELb1ELb0ELb0ELb0ELb0ELb0ELb1ELb0EEEvNS_16Flash_fwd_paramsE,@function
        .size           _ZN5flash24flash_fwd_splitkv_kernelI23Flash_fwd_kernel_traitsILi192ELi64ELi64ELi4ELb0ELb0EN7cutlass6half_tE19Flash_kernel_traitsILi192ELi64ELi64ELi4ES3_EELb1ELb0ELb0ELb0ELb0ELb0ELb1ELb0EEEvNS_16Flash_fwd_paramsE,(.L_x_4102 - _ZN5flash24flash_fwd_splitkv_kernelI23Flash_fwd_kernel_traitsILi192ELi64ELi64ELi4ELb0ELb0EN7cutlass6half_tE19Flash_kernel_traitsILi192ELi64ELi64ELi4ES3_EELb1ELb0ELb0ELb0ELb0ELb0ELb1ELb0EEEvNS_16Flash_fwd_paramsE)
        .other          _ZN5flash24flash_fwd_splitkv_kernelI23Flash_fwd_kernel_traitsILi192ELi64ELi64ELi4ELb0ELb0EN7cutlass6half_tE19Flash_kernel_traitsILi192ELi64ELi64ELi4ES3_EELb1ELb0ELb0ELb0ELb0ELb0ELb1ELb0EEEvNS_16Flash_fwd_paramsE,@"STO_CUDA_ENTRY STV_DEFAULT"
_ZN5flash24flash_fwd_splitkv_kernelI23Flash_fwd_kernel_traitsILi192ELi64ELi64ELi4ELb0ELb0EN7cutlass6half_tE19Flash_kernel_traitsILi192ELi64ELi64ELi4ES3_EELb1ELb0ELb0ELb0ELb0ELb0ELb1ELb0EEEvNS_16Flash_fwd_paramsE:
.text._ZN5flash24flash_fwd_splitkv_kernelI23Flash_fwd_kernel_traitsILi192ELi64ELi64ELi4ELb0ELb0EN7cutlass6half_tE19Flash_kernel_traitsILi192ELi64ELi64ELi4ES3_EELb1ELb0ELb0ELb0ELb0ELb0ELb1ELb0EEEvNS_16Flash_fwd_paramsE:
[----:B------:R-:W-:Y:S02]  /*0000*/  MOV R1, c[0x0][0x28] ;  /* 0x00000a0000017a02 */ /* 0x000fe40000000f00 */
[----:B------:R-:W1:Y:S01]  /*0010*/  I2F.U32.RP R4, c[0x0][0x1c0] ;  /* 0x0000700000047b06 */ /* 0x000e620000209000 */
[----:B------:R-:W2:Y:S01]  /*0020*/  S2R R7, SR_CTAID.Z ;  /* 0x0000000000077919 */ /* 0x000ea20000002700 */
[----:B------:R-:W-:Y:S01]  /*0030*/  IMAD.MOV.U32 R2, RZ, RZ, RZ ;  /* 0x000000ffff027224 */ /* 0x000fe200078e00ff */
[----:B------:R-:W-:Y:S01]  /*0040*/  ISETP.NE.U32.AND P1, PT, RZ, c[0x0][0x1c0], PT ;  /* 0x00007000ff007a0c */ /* 0x000fe20003f25070 */
[----:B------:R-:W-:Y:S01]  /*0050*/  IMAD.MOV.U32 R207, RZ, RZ, 0x4 ;  /* 0x00000004ffcf7424 */ /* 0x000fe200078e00ff */
[----:B------:R-:W-:Y:S01]  /*0060*/  ULDC.64 UR6, c[0x0][0x118] ;  /* 0x0000460000067ab9 */ /* 0x000fe20000000a00 */
[----:B------:R-:W-:Y:S02]  /*0070*/  IMAD.MOV.U32 R13, RZ, RZ, -0x1 ;  /* 0xffffffffff0d7424 */ /* 0x000fe400078e00ff */
[----:B-1----:R-:W1:Y:S02]  /*0080*/  MUFU.RCP R3, R4 ;  /* 0x0000000400037308 */ /* 0x002e640000001000 */
[----:B-1----:R-:W-:-:S06]  /*0090*/  IADD3 R3, R3, 0xffffffe, RZ ;  /* 0x0ffffffe03037810 */ /* 0x002fcc0007ffe0ff */
[----:B------:R-:W1:Y:S02]  /*00a0*/  F2I.FTZ.U32.TRUNC.NTZ R3, R3 ;  /* 0x0000000300037305 */ /* 0x000e64000021f000 */
[----:B-1----:R-:W-:-:S04]  /*00b0*/  IMAD.MOV R0, RZ, RZ, -R3 ;  /* 0x000000ffff007224 */ /* 0x002fc800078e0a03 */
[----:B------:R-:W-:Y:S02]  /*00c0*/  IMAD R5, R0, c[0x0][0x1c0], RZ ;  /* 0x0000700000057a24 */ /* 0x000fe400078e02ff */
[----:B------:R-:W1:Y:S02]  /*00d0*/  LDC.U8 R0, c[0x0][0x312] ;  /* 0x0000c480ff007b82 */ /* 0x000e640000000000 */
[----:B------:R-:W-:-:S06]  /*00e0*/  IMAD.HI.U32 R2, R3, R5, R2 ;  /* 0x0000000503027227 */ /* 0x000fcc00078e0002 */
[----:B--2---:R-:W-:-:S04]  /*00f0*/  IMAD.HI.U32 R206, R2, R7, RZ ;  /* 0x0000000702ce7227 */ /* 0x004fc800078e00ff */
[----:B------:R-:W-:-:S04]  /*0100*/  IMAD.MOV R2, RZ, RZ, -R206 ;  /* 0x000000ffff027224 */ /* 0x000fc800078e0ace */
[----:B------:R-:W-:-:S05]  /*0110*/  IMAD R2, R2, c[0x0][0x1c0], R7 ;  /* 0x0000700002027a24 */ /* 0x000fca00078e0207 */
[----:B------:R-:W-:Y:S02]  /*0120*/  ISETP.GE.U32.AND P2, PT, R2, c[0x0][0x1c0], PT ;  /* 0x0000700002007a0c */ /* 0x000fe40003f46070 */
[----:B-1----:R-:W-:-:S11]  /*0130*/  ISETP.NE.AND P3, PT, R0, RZ, PT ;  /* 0x000000ff0000720c */ /* 0x002fd60003f65270 */
[----:B------:R-:W-:Y:S02]  /*0140*/  @P2 IADD3 R2, R2, -c[0x0][0x1c0], RZ ;  /* 0x8000700002022a10 */ /* 0x000fe40007ffe0ff */
[----:B------:R-:W-:Y:S02]  /*0150*/  @P2 IADD3 R206, R206, 0x1, RZ ;  /* 0x00000001cece2810 */ /* 0x000fe40007ffe0ff */
[----:B------:R-:W-:Y:S02]  /*0160*/  ISETP.GE.U32.AND P0, PT, R2, c[0x0][0x1c0], PT ;  /* 0x0000700002007a0c */ /* 0x000fe40003f06070 */
[----:B------:R-:W-:-:S04]  /*0170*/  ISETP.NE.U32.AND P2, PT, RZ, c[0x0][0x240], PT ;  /* 0x00009000ff007a0c */ /* 0x000fc80003f45070 */
[----:B------:R-:W-:-:S07]  /*0180*/  ISETP.NE.AND.EX P2, PT, RZ, c[0x0][0x244], PT, P2 ;  /* 0x00009100ff007a0c */ /* 0x000fce0003f45320 */
[----:B------:R-:W-:Y:S02]  /*0190*/  @P0 IADD3 R206, R206, 0x1, RZ ;  /* 0x00000001cece0810 */ /* 0x000fe40007ffe0ff */
[----:B------:R-:W-:Y:S02]  /*01a0*/  @!P1 LOP3.LUT R206, RZ, c[0x0][0x1c0], RZ, 0x33, !PT ;  /* 0x00007000ffce9a12 */ /* 0x000fe400078e33ff */
[----:B------:R-:W-:Y:S01]  /*01b0*/  ISETP.EQ.U32.AND P1, PT, RZ, c[0x0][0x248], PT ;  /* 0x00009200ff007a0c */ /* 0x000fe20003f22070 */
[----:B------:R-:W-:Y:S01]  /*01c0*/  IMAD.MOV.U32 R17, RZ, RZ, -0x1 ;  /* 0xffffffffff117424 */ /* 0x000fe200078e00ff */
[----:B------:R-:W-:Y:S01]  /*01d0*/  ISETP.NE.U32.AND P0, PT, RZ, c[0x0][0x250], PT ;  /* 0x00009400ff007a0c */ /* 0x000fe20003f05070 */
[CC--:B------:R-:W-:Y:S01]  /*01e0*/  IMAD.WIDE R10, R206.reuse, R207.reuse, c[0x0][0x240] ;  /* 0x00009000ce0a7625 */ /* 0x0c0fe200078e02cf */
[----:B------:R-:W-:Y:S02]  /*01f0*/  ISETP.EQ.OR.EX P1, PT, RZ, c[0x0][0x24c], !P3, P1 ;  /* 0x00009300ff007a0c */ /* 0x000fe40005f22710 */
[----:B------:R-:W-:Y:S01]  /*0200*/  ISETP.NE.AND.EX P0, PT, RZ, c[0x0][0x254], PT, P0 ;  /* 0x00009500ff007a0c */ /* 0x000fe20003f05300 */
[----:B------:R-:W-:Y:S01]  /*0210*/  IMAD.WIDE R4, R206, R207, c[0x0][0x248] ;  /* 0x00009200ce047625 */ /* 0x000fe200078e02cf */
[----:B------:R-:W2:Y:S04]  /*0220*/  @P2 LDG.E R13, [R10.64] ;  /* 0x000000060a0d2981 */ /* 0x000ea8000c1e1900 */
[----:B------:R-:W2:Y:S01]  /*0230*/  @P2 LDG.E R0, [R10.64+0x4] ;  /* 0x000004060a002981 */ /* 0x000ea2000c1e1900 */
[----:B------:R-:W-:-:S04]  /*0240*/  MOV R2, RZ ;  /* 0x000000ff00027202 */ /* 0x000fc80000000f00 */
[----:B------:R1:W5:Y:S02]  /*0250*/  @!P1 LDG.E R17, [R4.64] ;  /* 0x0000000604119981 */ /* 0x000364000c1e1900 */
[----:B------:R-:W-:Y:S02]  /*0260*/  @P0 IMAD.WIDE R8, R206, R207, c[0x0][0x250] ;  /* 0x00009400ce080625 */ /* 0x000fe400078e02cf */
[----:B------:R-:W3:Y:S04]  /*0270*/  S2R R27, SR_CTAID.X ;  /* 0x00000000001b7919 */ /* 0x000ee80000002500 */
[----:B------:R1:W5:Y:S01]  /*0280*/  @P0 LDG.E R2, [R8.64] ;  /* 0x0000000608020981 */ /* 0x000362000c1e1900 */
[----:B------:R-:W-:-:S03]  /*0290*/  ISETP.NE.U32.AND P0, PT, RZ, c[0x0][0x248], PT ;  /* 0x00009200ff007a0c */ /* 0x000fc60003f05070 */
[----:B------:R-:W4:Y:S01]  /*02a0*/  S2R R3, SR_CTAID.Y ;  /* 0x0000000000037919 */ /* 0x000f220000002600 */
[----:B------:R-:W-:Y:S01]  /*02b0*/  ISETP.NE.AND.EX P0, PT, RZ, c[0x0][0x24c], PT, P0 ;  /* 0x00009300ff007a0c */ /* 0x000fe20003f05300 */
[----:B------:R-:W-:-:S04]  /*02c0*/  IMAD.MOV R22, RZ, RZ, -R206 ;  /* 0x000000ffff167224 */ /* 0x000fc800078e0ace */
[----:B------:R-:W-:Y:S01]  /*02d0*/  IMAD R22, R22, c[0x0][0x1c0], R7 ;  /* 0x0000700016167a24 */ /* 0x000fe200078e0207 */
[----:B--2---:R-:W-:Y:S01]  /*02e0*/  @P2 IADD3 R83, R0, -R13, RZ ;  /* 0x8000000d00532210 */ /* 0x004fe20007ffe0ff */
[----:B------:R-:W-:-:S06]  /*02f0*/  @!P2 IMAD.MOV.U32 R83, RZ, RZ, c[0x0][0x214] ;  /* 0x00008500ff53a624 */ /* 0x000fcc00078e00ff */
[----:B------:R-:W-:Y:S05]  /*0300*/  @!P0 BRA `(.L_x_1320) ;  /* 0x0000004000008947 */ /* 0x000fea0003800000 */
[----:B-1-34-:R-:W2:Y:S02]  /*0310*/  @P3 LDG.E R0, [R4.64+0x4] ;  /* 0x0000040604003981 */ /* 0x01aea4000c1e1900 */
[----:B--2--5:R-:W-:-:S06]  /*0320*/  @P3 IADD3 R0, R0, -R17, RZ ;  /* 0x8000001100003210 */ /* 0x024fcc0007ffe0ff */
[----:B------:R1:W5:Y:S01]  /*0330*/  @!P3 LDG.E R0, [R4.64] ;  /* 0x000000060400b981 */ /* 0x000362000c1e1900 */
[----:B------:R-:W-:Y:S05]  /*0340*/  BRA `(.L_x_1321) ;  /* 0x0000001000007947 */ /* 0x000fea0003800000 */
.L_x_1320:
[----:B-1-34-:R-:W-:Y:S02]  /*0350*/  MOV R0, c[0x0][0x218] ;  /* 0x0000860000007a02 */ /* 0x01afe40000000f00 */
.L_x_1321:
[----:B------:R-:W-:-:S04]  /*0360*/  ISETP.NE.U32.AND P2, PT, RZ, c[0x0][0x258], PT ;  /* 0x00009600ff007a0c */ /* 0x000fc80003f45070 */
[----:B------:R-:W-:-:S13]  /*0370*/  ISETP.NE.AND.EX P2, PT, RZ, c[0x0][0x25c], PT, P2 ;  /* 0x00009700ff007a0c */ /* 0x000fda0003f45320 */
[----:B------:R-:W-:-:S06]  /*0380*/  @P2 IMAD.WIDE R6, R206, R207, c[0x0][0x258] ;  /* 0x00009600ce062625 */ /* 0x000fcc00078e02cf */
[----:B------:R-:W2:Y:S01]  /*0390*/  @P2 LDG.E R7, [R6.64] ;  /* 0x0000000606072981 */ /* 0x000ea2000c1e1900 */
[----:B------:R-:W-:Y:S01]  /*03a0*/  IMAD.SHL.U32 R18, R27, 0x40, RZ ;  /* 0x000000401b127824 */ /* 0x000fe200078e00ff */
[----:B------:R-:W-:-:S04]  /*03b0*/  @!P2 ISETP.NE.U32.AND P1, PT, RZ, c[0x0][0x268], PT ;  /* 0x00009a00ff00aa0c */ /* 0x000fc80003f25070 */
[----:B------:R-:W-:Y:S02]  /*03c0*/  ISETP.GT.AND P0, PT, R83, R18, PT ;  /* 0x000000125300720c */ /* 0x000fe40003f04270 */
[----:B------:R-:W-:-:S04]  /*03d0*/  @!P2 ISETP.NE.AND.EX P1, PT, RZ, c[0x0][0x26c], PT, P1 ;  /* 0x00009b00ff00aa0c */ /* 0x000fc80003f25310 */
[----:B-1----:R-:W-:Y:S01]  /*03e0*/  @!P2 SEL R5, RZ, c[0x0][0x21c], !P1 ;  /* 0x00008700ff05aa07 */ /* 0x002fe20004800000 */
[----:B--2--5:R-:W-:-:S03]  /*03f0*/  @P2 IMAD.IADD R84, R7, 0x1, -R2 ;  /* 0x0000000107542824 */ /* 0x024fc600078e0a02 */
[----:B------:R-:W-:-:S03]  /*0400*/  @!P2 IADD3 R84, R5, R0, -R2 ;  /* 0x000000000554a210 */ /* 0x000fc60007ffe802 */
[----:B------:R-:W-:Y:S05]  /*0410*/  @!P0 EXIT ;  /* 0x000000000000894d */ /* 0x000fea0003800000 */
[----:B------:R-:W-:Y:S01]  /*0420*/  IABS R5, c[0x0][0x10] ;  /* 0x0000040000057a13 */ /* 0x000fe20000000000 */
[----:B------:R-:W-:Y:S01]  /*0430*/  IMAD.MOV.U32 R7, RZ, RZ, c[0x0][0x218] ;  /* 0x00008600ff077624 */ /* 0x000fe200078e00ff */
[----:B------:R-:W1:Y:S02]  /*0440*/  S2R R11, SR_TID.X ;  /* 0x00000000000b7919 */ /* 0x000e640000002100 */
[----:B------:R-:W2:Y:S02]  /*0450*/  I2F.RP R0, R5 ;  /* 0x0000000500007306 */ /* 0x000ea40000209400 */
[----:B------:R-:W-:-:S04]  /*0460*/  IADD3 R7, R7, 0x3f, RZ ;  /* 0x0000003f07077810 */ /* 0x000fc80007ffe0ff */
[----:B------:R-:W-:-:S04]  /*0470*/  SHF.R.S32.HI R6, RZ, 0x1f, R7 ;  /* 0x0000001fff067819 */ /* 0x000fc80000011407 */
[----:B------:R-:W-:-:S04]  /*0480*/  LEA.HI R6, R6, R7, RZ, 0x6 ;  /* 0x0000000706067211 */ /* 0x000fc800078f30ff */
[----:B------:R-:W-:Y:S01]  /*0490*/  LEA.HI.SX32 R6, R6, c[0x0][0x10], 0x1a ;  /* 0x0000040006067a11 */ /* 0x000fe200078fd2ff */
[----:B--2---:R-:W2:Y:S03]  /*04a0*/  MUFU.RCP R8, R0 ;  /* 0x0000000000087308 */ /* 0x004ea60000001000 */
[----:B------:R-:W-:Y:S02]  /*04b0*/  IADD3 R6, R6, -0x1, RZ ;  /* 0xffffffff06067810 */ /* 0x000fe40007ffe0ff */
[----:B--2---:R-:W-:Y:S02]  /*04c0*/  IADD3 R8, R8, 0xffffffe, RZ ;  /* 0x0ffffffe08087810 */ /* 0x004fe40007ffe0ff */
[----:B------:R-:W-:Y:S02]  /*04d0*/  IABS R0, R6 ;  /* 0x0000000600007213 */ /* 0x000fe40000000000 */
[----:B------:R-:W2:Y:S01]  /*04e0*/  F2I.FTZ.U32.TRUNC.NTZ R9, R8 ;  /* 0x0000000800097305 */ /* 0x000ea2000021f000 */
[----:B------:R-:W-:-:S04]  /*04f0*/  LOP3.LUT R6, R6, c[0x0][0x10], RZ, 0x3c, !PT ;  /* 0x0000040006067a12 */ /* 0x000fc800078e3cff */
[----:B------:R-:W-:Y:S02]  /*0500*/  ISETP.GE.AND P0, PT, R6, RZ, PT ;  /* 0x000000ff0600720c */ /* 0x000fe40003f06270 */
[----:B------:R-:W-:Y:S01]  /*0510*/  IADD3 R6, R84, 0x3f, RZ ;  /* 0x0000003f54067810 */ /* 0x000fe20007ffe0ff */
[----:B--2---:R-:W-:Y:S02]  /*0520*/  IMAD.MOV R4, RZ, RZ, -R9 ;  /* 0x000000ffff047224 */ /* 0x004fe400078e0a09 */
        /* <DEDUP_REMOVED lines=12> */
[----:B------:R-:W-:-:S04]  /*05f0*/  IADD3 R5, -R83, 0x7f, R18 ;  /* 0x0000007f53057810 */ /* 0x000fc80007ffe112 */
[----:B------:R-:W-:Y:S02]  /*0600*/  IADD3 R4, R5, c[0x0][0x2e8], R84 ;  /* 0x0000ba0005047a10 */ /* 0x000fe40007ffe054 */
[----:B------:R-:W-:Y:S02]  /*0610*/  SHF.R.S32.HI R5, RZ, 0x1f, R6 ;  /* 0x0000001fff057819 */ /* 0x000fe40000011406 */
[----:B------:R-:W-:Y:S02]  /*0620*/  SHF.R.S32.HI R145, RZ, 0x1f, R4 ;  /* 0x0000001fff917819 */ /* 0x000fe40000011404 */
[----:B------:R-:W-:Y:S02]  /*0630*/  LEA.HI R5, R5, R6, RZ, 0x6 ;  /* 0x0000000605057211 */ /* 0x000fe400078f30ff */
[----:B------:R-:W-:Y:S02]  /*0640*/  @P2 IADD3 R7, R7, 0x1, RZ ;  /* 0x0000000107072810 */ /* 0x000fe40007ffe0ff */
[----:B------:R-:W-:-:S02]  /*0650*/  LEA.HI R145, R145, R4, RZ, 0x6 ;  /* 0x0000000491917211 */ /* 0x000fc400078f30ff */
[----:B------:R-:W-:Y:S01]  /*0660*/  SHF.R.S32.HI R5, RZ, 0x6, R5 ;  /* 0x00000006ff057819 */ /* 0x000fe20000011405 */
[----:B------:R-:W-:Y:S01]  /*0670*/  IMAD.MOV.U32 R0, RZ, RZ, R7 ;  /* 0x000000ffff007224 */ /* 0x000fe200078e0007 */
[----:B------:R-:W-:-:S03]  /*0680*/  SHF.R.S32.HI R145, RZ, 0x6, R145 ;  /* 0x00000006ff917819 */ /* 0x000fc60000011491 */
[----:B------:R-:W-:Y:S01]  /*0690*/  @!P0 IMAD.MOV R0, RZ, RZ, -R0 ;  /* 0x000000ffff008224 */ /* 0x000fe200078e0a00 */
[----:B------:R-:W-:-:S05]  /*06a0*/  @!P1 LOP3.LUT R0, RZ, c[0x0][0x10], RZ, 0x33, !PT ;  /* 0x00000400ff009a12 */ /* 0x000fca00078e33ff */
[----:B------:R-:W-:-:S04]  /*06b0*/  IMAD R200, R0, R3, RZ ;  /* 0x0000000300c87224 */ /* 0x000fc800078e02ff */
[----:B------:R-:W-:-:S05]  /*06c0*/  IMAD.IADD R0, R0, 0x1, R200 ;  /* 0x0000000100007824 */ /* 0x000fca00078e02c8 */
[----:B------:R-:W-:-:S04]  /*06d0*/  IMNMX R0, R5, R0, PT ;  /* 0x0000000005007217 */ /* 0x000fc80003800200 */
[----:B------:R-:W-:-:S04]  /*06e0*/  IMNMX R145, R0, R145, PT ;  /* 0x0000009100917217 */ /* 0x000fc80003800200 */
[----:B------:R-:W-:-:S13]  /*06f0*/  ISETP.GE.AND P0, PT, R200, R145, PT ;  /* 0x00000091c800720c */ /* 0x000fda0003f06270 */
[----:B------:R-:W-:Y:S05]  /*0700*/  @!P0 BRA `(.L_x_1322) ;  /* 0x000008a000008947 */ /* 0x000fea0003800000 */
[----:B-1----:R-:W-:Y:S01]  /*0710*/  SHF.R.S32.HI R0, RZ, 0x1f, R11 ;  /* 0x0000001fff007819 */ /* 0x002fe2000001140b */
[----:B------:R-:W-:Y:S01]  /*0720*/  IMAD R3, R3, c[0x0][0x210], R206 ;  /* 0x0000840003037a24 */ /* 0x000fe200078e02ce */
[----:B------:R-:W-:Y:S01]  /*0730*/  BSSY B0, `(.L_x_1323) ;  /* 0x000001a000007945 */ /* 0x000fe20003800000 */
[----:B------:R-:W-:Y:S01]  /*0740*/  IMAD.IADD R83, R83, 0x1, -R18 ;  /* 0x0000000153537824 */ /* 0x000fe200078e0a12 */
[----:B------:R-:W-:Y:S01]  /*0750*/  LEA.HI R0, R0, R11, RZ, 0x4 ;  /* 0x0000000b00007211 */ /* 0x000fe200078f20ff */
[----:B------:R-:W-:-:S03]  /*0760*/  IMAD R3, R3, c[0x0][0x1c0], R22 ;  /* 0x0000700003037a24 */ /* 0x000fc600078e0216 */
[----:B------:R-:W-:Y:S01]  /*0770*/  LOP3.LUT R2, R0, 0xfffffff0, RZ, 0xc0, !PT ;  /* 0xfffffff000027812 */ /* 0x000fe200078ec0ff */
[----:B------:R-:W-:Y:S01]  /*0780*/  IMAD R3, R3, c[0x0][0x214], R18 ;  /* 0x0000850003037a24 */ /* 0x000fe200078e0212 */
[----:B------:R-:W-:-:S03]  /*0790*/  SHF.R.S32.HI R0, RZ, 0x4, R0 ;  /* 0x00000004ff007819 */ /* 0x000fc60000011400 */
[----:B------:R-:W-:Y:S01]  /*07a0*/  IMAD.IADD R11, R11, 0x1, -R2 ;  /* 0x000000010b0b7824 */ /* 0x000fe200078e0a02 */
[----:B------:R-:W-:Y:S01]  /*07b0*/  ISETP.GE.AND P1, PT, R0, R83, PT ;  /* 0x000000530000720c */ /* 0x000fe20003f26270 */
[----:B------:R-:W-:Y:S02]  /*07c0*/  IMAD R7, R3, c[0x0][0x22c], RZ ;  /* 0x00008b0003077a24 */ /* 0x000fe400078e02ff */
[----:B------:R-:W-:-:S05]  /*07d0*/  IMAD.SHL.U32 R4, R11, 0x4, RZ ;  /* 0x000000040b047824 */ /* 0x000fca00078e00ff */
[----:B------:R-:W-:-:S05]  /*07e0*/  SHF.R.S32.HI R5, RZ, 0x1f, R4 ;  /* 0x0000001fff057819 */ /* 0x000fca0000011404 */
[----:B------:R-:W-:-:S05]  /*07f0*/  IMAD.WIDE R8, R0, 0xc0, R4 ;  /* 0x000000c000087825 */ /* 0x000fca00078e0204 */
[----:B------:R-:W-:-:S04]  /*0800*/  IADD3 R2, P0, R7, R8, RZ ;  /* 0x0000000807027210 */ /* 0x000fc80007f1e0ff */
[----:B------:R-:W-:Y:S02]  /*0810*/  LEA.HI.X.SX32 R7, R7, R9, 0x1, P0 ;  /* 0x0000000907077211 */ /* 0x000fe400000f0eff */
[----:B------:R-:W-:Y:S02]  /*0820*/  LEA R18, P0, R2, c[0x0][0x1d8], 0x2 ;  /* 0x0000760002127a11 */ /* 0x000fe400078010ff */
[----:B------:R-:W-:Y:S02]  /*0830*/  IADD3 R9, R4, 0x40, RZ ;  /* 0x0000004004097810 */ /* 0x000fe40007ffe0ff */
[----:B------:R-:W-:Y:S02]  /*0840*/  LEA.HI.X R19, R2, c[0x0][0x1dc], R7, 0x2, P0 ;  /* 0x0000770002137a11 */ /* 0x000fe400000f1407 */
[----:B------:R-:W-:Y:S01]  /*0850*/  IADD3 R7, R4, 0x80, RZ ;  /* 0x0000008004077810 */ /* 0x000fe20007ffe0ff */
[----:B------:R-:W-:Y:S05]  /*0860*/  @P1 BRA `(.L_x_1324) ;  /* 0x0000006000001947 */ /* 0x000fea0003800000 */
[----:B------:R-:W-:Y:S02]  /*0870*/  ISETP.GE.AND P2, PT, R4, c[0x0][0x220], PT ;  /* 0x0000880004007a0c */ /* 0x000fe40003f46270 */
[----:B------:R-:W-:-:S02]  /*0880*/  ISETP.GE.AND P1, PT, R9, c[0x0][0x220], PT ;  /* 0x0000880009007a0c */ /* 0x000fc40003f26270 */
[----:B------:R-:W-:-:S09]  /*0890*/  ISETP.GE.AND P0, PT, R7, c[0x0][0x220], PT ;  /* 0x0000880007007a0c */ /* 0x000fd20003f06270 */
[----:B------:R1:W-:Y:S04]  /*08a0*/  @!P2 STG.E.128 [R18.64], RZ ;  /* 0x000000ff1200a986 */ /* 0x0003e8000c101d06 */
[----:B------:R1:W-:Y:S04]  /*08b0*/  @!P1 STG.E.128 [R18.64+0x100], RZ ;  /* 0x000100ff12009986 */ /* 0x0003e8000c101d06 */
[----:B------:R1:W-:Y:S02]  /*08c0*/  @!P0 STG.E.128 [R18.64+0x200], RZ ;  /* 0x000200ff12008986 */ /* 0x0003e4000c101d06 */
.L_x_1324:
[----:B------:R-:W-:Y:S05]  /*08d0*/  BSYNC B0 ;  /* 0x0000000000007941 */ /* 0x000fea0003800000 */
.L_x_1323:
[----:B------:R-:W-:Y:S01]  /*08e0*/  IADD3 R16, R0, 0x8, RZ ;  /* 0x0000000800107810 */ /* 0x000fe20007ffe0ff */
[----:B------:R-:W-:Y:S03]  /*08f0*/  BSSY B0, `(.L_x_1325) ;  /* 0x0000009000007945 */ /* 0x000fe60003800000 */
[----:B------:R-:W-:-:S13]  /*0900*/  ISETP.GE.AND P0, PT, R16, R83, PT ;  /* 0x000000531000720c */ /* 0x000fda0003f06270 */
[----:B------:R-:W-:Y:S05]  /*0910*/  @P0 BRA `(.L_x_1326) ;  /* 0x0000006000000947 */ /* 0x000fea0003800000 */
[----:B------:R-:W-:Y:S02]  /*0920*/  ISETP.GE.AND P2, PT, R4, c[0x0][0x220], PT ;  /* 0x0000880004007a0c */ /* 0x000fe40003f46270 */
[----:B------:R-:W-:Y:S02]  /*0930*/  ISETP.GE.AND P1, PT, R9, c[0x0][0x220], PT ;  /* 0x0000880009007a0c */ /* 0x000fe40003f26270 */
[----:B------:R-:W-:-:S09]  /*0940*/  ISETP.GE.AND P0, PT, R7, c[0x0][0x220], PT ;  /* 0x0000880007007a0c */ /* 0x000fd20003f06270 */
[----:B------:R2:W-:Y:S04]  /*0950*/  @!P2 STG.E.128 [R18.64+0x1800], RZ ;  /* 0x001800ff1200a986 */ /* 0x0005e8000c101d06 */
[----:B------:R2:W-:Y:S04]  /*0960*/  @!P1 STG.E.128 [R18.64+0x1900], RZ ;  /* 0x001900ff12009986 */ /* 0x0005e8000c101d06 */
[----:B------:R2:W-:Y:S02]  /*0970*/  @!P0 STG.E.128 [R18.64+0x1a00], RZ ;  /* 0x001a00ff12008986 */ /* 0x0005e4000c101d06 */
.L_x_1326:
[----:B------:R-:W-:Y:S05]  /*0980*/  BSYNC B0 ;  /* 0x0000000000007941 */ /* 0x000fea0003800000 */
.L_x_1325:
        /* <DEDUP_REMOVED lines=10> */
.L_x_1328:
[----:B------:R-:W-:Y:S05]  /*0a30*/  BSYNC B0 ;  /* 0x0000000000007941 */ /* 0x000fea0003800000 */
.L_x_1327:
        /* <DEDUP_REMOVED lines=10> */
.L_x_1330:
[----:B------:R-:W-:Y:S05]  /*0ae0*/  BSYNC B0 ;  /* 0x0000000000007941 */ /* 0x000fea0003800000 */
.L_x_1329:
        /* <DEDUP_REMOVED lines=10> */
.L_x_1332:
[----:B------:R-:W-:Y:S05]  /*0b90*/  BSYNC B0 ;  /* 0x0000000000007941 */ /* 0x000fea0003800000 */
.L_x_1331:
        /* <DEDUP_REMOVED lines=10> */
.L_x_1334:
[----:B------:R-:W-:Y:S05]  /*0c40*/  BSYNC B0 ;  /* 0x0000000000007941 */ /* 0x000fea0003800000 */
.L_x_1333:
        /* <DEDUP_REMOVED lines=10> */
.L_x_1336:
[----:B------:R-:W-:Y:S05]  /*0cf0*/  BSYNC B0 ;  /* 0x0000000000007941 */ /* 0x000fea0003800000 */
.L_x_1335:
        /* <DEDUP_REMOVED lines=10> */
.L_x_1338:
[----:B------:R-:W-:Y:S05]  /*0da0*/  BSYNC B0 ;  /* 0x0000000000007941 */ /* 0x000fea0003800000 */
.L_x_1337:
[----:B------:R-:W-:Y:S02]  /*0db0*/  ISETP.NE.AND P6, PT, R11, RZ, PT ;  /* 0x000000ff0b00720c */ /* 0x000fe40003fc5270 */
[----:B------:R-:W-:-:S02]  /*0dc0*/  SHF.R.S32.HI R5, RZ, 0x1f, R3 ;  /* 0x0000001fff057819 */ /* 0x000fc40000011403 */
[-C--:B------:R-:W-:Y:S02]  /*0dd0*/  ISETP.GE.OR P0, PT, R0, R83.reuse, P6 ;  /* 0x000000530000720c */ /* 0x080fe40003706670 */
[----:B------:R-:W-:Y:S02]  /*0de0*/  IADD3 R3, P1, R3, R0, RZ ;  /* 0x0000000003037210 */ /* 0x000fe40007f3e0ff */
[----:B------:R-:W-:Y:S02]  /*0df0*/  ISETP.GE.OR P5, PT, R16, R83, P6 ;  /* 0x000000531000720c */ /* 0x000fe400037a6670 */
[----:B------:R-:W-:Y:S02]  /*0e00*/  LEA.HI.X.SX32 R0, R0, R5, 0x1, P1 ;  /* 0x0000000500007211 */ /* 0x000fe400008f0eff */
[----:B------:R-:W-:Y:S02]  /*0e10*/  LEA R4, P1, R3, c[0x0][0x208], 0x2 ;  /* 0x0000820003047a11 */ /* 0x000fe400078210ff */
[----:B------:R-:W-:-:S02]  /*0e20*/  ISETP.GE.OR P4, PT, R14, R83, P6 ;  /* 0x000000530e00720c */ /* 0x000fc40003786670 */
[----:B------:R-:W-:Y:S01]  /*0e30*/  LEA.HI.X R5, R3, c[0x0][0x20c], R0, 0x2, P1 ;  /* 0x0000830003057a11 */ /* 0x000fe200008f1400 */
[----:B------:R-:W-:Y:S01]  /*0e40*/  @!P0 IMAD.MOV.U32 R15, RZ, RZ, -0x800000 ;  /* 0xff800000ff0f8424 */ /* 0x000fe200078e00ff */
[-C--:B------:R-:W-:Y:S02]  /*0e50*/  ISETP.GE.OR P3, PT, R12, R83.reuse, P6 ;  /* 0x000000530c00720c */ /* 0x080fe40003766670 */
[-C--:B------:R-:W-:Y:S01]  /*0e60*/  ISETP.GE.OR P2, PT, R10, R83.reuse, P6 ;  /* 0x000000530a00720c */ /* 0x080fe20003746670 */
[----:B------:R-:W-:Y:S01]  /*0e70*/  @!P5 IMAD.MOV.U32 R17, RZ, RZ, -0x800000 ;  /* 0xff800000ff11d424 */ /* 0x000fe200078e00ff */
[----:B------:R1:W-:Y:S01]  /*0e80*/  @!P0 STG.E [R4.64], R15 ;  /* 0x0000000f04008986 */ /* 0x0003e2000c101906 */
[-C--:B------:R-:W-:Y:S02]  /*0e90*/  ISETP.GE.OR P1, PT, R8, R83.reuse, P6 ;  /* 0x000000530800720c */ /* 0x080fe40003726670 */
[-C--:B------:R-:W-:Y:S01]  /*0ea0*/  ISETP.GE.OR P0, PT, R6, R83.reuse, P6 ;  /* 0x000000530600720c */ /* 0x080fe20003706670 */
[----:B------:R1:W-:Y:S01]  /*0eb0*/  @!P5 STG.E [R4.64+0x20], R17 ;  /* 0x000020110400d986 */ /* 0x0003e2000c101906 */
[----:B------:R-:W-:Y:S01]  /*0ec0*/  ISETP.GE.OR P6, PT, R2, R83, P6 ;  /* 0x000000530200720c */ /* 0x000fe200037c6670 */
[----:B------:R-:W-:-:S03]  /*0ed0*/  @!P4 IMAD.MOV.U32 R13, RZ, RZ, -0x800000 ;  /* 0xff800000ff0dc424 */ /* 0x000fc600078e00ff */
[----:B------:R-:W-:Y:S02]  /*0ee0*/  @!P3 IMAD.MOV.U32 R11, RZ, RZ, -0x800000 ;  /* 0xff800000ff0bb424 */ /* 0x000fe400078e00ff */
[----:B------:R-:W-:Y:S01]  /*0ef0*/  @!P2 IMAD.MOV.U32 R9, RZ, RZ, -0x800000 ;  /* 0xff800000ff09a424 */ /* 0x000fe200078e00ff */
[----:B------:R1:W-:Y:S02]  /*0f00*/  @!P4 STG.E [R4.64+0x40], R13 ;  /* 0x0000400d0400c986 */ /* 0x0003e4000c101906 */
[----:B------:R-:W-:Y:S02]  /*0f10*/  @!P1 IMAD.MOV.U32 R7, RZ, RZ, -0x800000 ;  /* 0xff800000ff079424 */ /* 0x000fe400078e00ff */
[----:B------:R-:W-:Y:S01]  /*0f20*/  @!P0 IMAD.MOV.U32 R3, RZ, RZ, -0x800000 ;  /* 0xff800000ff038424 */ /* 0x000fe200078e00ff */
[----:B------:R1:W-:Y:S04]  /*0f30*/  @!P3 STG.E [R4.64+0x60], R11 ;  /* 0x0000600b0400b986 */ /* 0x0003e8000c101906 */
[----:B------:R1:W-:Y:S04]  /*0f40*/  @!P2 STG.E [R4.64+0x80], R9 ;  /* 0x000080090400a986 */ /* 0x0003e8000c101906 */
[----:B------:R1:W-:Y:S04]  /*0f50*/  @!P1 STG.E [R4.64+0xa0], R7 ;  /* 0x0000a00704009986 */ /* 0x0003e8000c101906 */
[----:B------:R1:W-:Y:S01]  /*0f60*/  @!P0 STG.E [R4.64+0xc0], R3 ;  /* 0x0000c00304008986 */ /* 0x0003e2000c101906 */
[----:B------:R-:W-:Y:S05]  /*0f70*/  @P6 EXIT ;  /* 0x000000000000694d */ /* 0x000fea0003800000 */
[----:B-1----:R-:W-:-:S05]  /*0f80*/  MOV R3, 0xff800000 ;  /* 0xff80000000037802 */ /* 0x002fca0000000f00 */
[----:B------:R-:W-:Y:S01]  /*0f90*/  STG.E [R4.64+0xe0], R3 ;  /* 0x0000e00304007986 */ /* 0x000fe2000c101906 */
[----:B------:R-:W-:Y:S05]  /*0fa0*/  EXIT ;  /* 0x000000000000794d */ /* 0x000fea0003800000 */
.L_x_1322:
        /* <DEDUP_REMOVED lines=92> */
.L_x_1339:
[----:B------:R-:W-:-:S13]  /*1570*/  ISETP.NE.AND P4, PT, R17, -0x1, PT ;  /* 0xffffffff1100780c */ /* 0x000fda0003f85270 */
        /* <DEDUP_REMOVED lines=16> */
.L_x_1341:
[----:B------:R-:W-:Y:S01]  /*1680*/  IABS R5, c[0x0][0x1c8] ;  /* 0x0000720000057a13 */ /* 0x000fe20000000000 */
[----:B------:R-:W-:Y:S01]  /*1690*/  IMAD.MOV.U32 R8, RZ, RZ, RZ ;  /* 0x000000ffff087224 */ /* 0x000fe200078e00ff */
[----:B------:R-:W-:Y:S01]  /*16a0*/  MOV R15, R7 ;  /* 0x00000007000f7202 */ /* 0x000fe20000000f00 */
[----:B------:R-:W-:Y:S01]  /*16b0*/  IMAD.MOV.U32 R14, RZ, RZ, R10 ;  /* 0x000000ffff0e7224 */ /* 0x000fe200078e000a */
[----:B------:R-:W1:Y:S08]  /*16c0*/  I2F.RP R12, R5 ;  /* 0x00000005000c7306 */ /* 0x000e700000209400 */
[----:B-1----:R-:W1:Y:S02]  /*16d0*/  MUFU.RCP R9, R12 ;  /* 0x0000000c00097308 */ /* 0x002e640000001000 */
[----:B-1----:R-:W-:Y:S01]  /*16e0*/  IADD3 R9, R9, 0xffffffe, RZ ;  /* 0x0ffffffe09097810 */ /* 0x002fe20007ffe0ff */
[----:B------:R-:W-:-:S04]  /*16f0*/  @P4 IMAD.IADD R12, R2, 0x1, R17 ;  /* 0x00000001020c4824 */ /* 0x000fc800078e0211 */
[C---:B------:R-:W-:Y:S01]  /*1700*/  @P4 IMAD.WIDE.U32 R24, R12.reuse, c[0x0][0x1a0], RZ ;  /* 0x000068000c184a25 */ /* 0x040fe200078e00ff */
[----:B------:R-:W1:Y:S03]  /*1710*/  F2I.FTZ.U32.TRUNC.NTZ R9, R9 ;  /* 0x0000000900097305 */ /* 0x000e66000021f000 */
[----:B------:R-:W-:Y:S02]  /*1720*/  @P4 IMAD R12, R12, c[0x0][0x1a4], R25 ;  /* 0x000069000c0c4a24 */ /* 0x000fe400078e0219 */
[----:B-1----:R-:W-:-:S04]  /*1730*/  IMAD.MOV R3, RZ, RZ, -R9 ;  /* 0x000000ffff037224 */ /* 0x002fc800078e0a09 */
        /* <DEDUP_REMOVED lines=16> */
[----:B------:R-:W-:Y:S02]  /*1840*/  IMAD R8, R3, c[0x0][0x198], RZ ;  /* 0x0000660003087a24 */ /* 0x000fe400078e02ff */
[----:B------:R-:W-:Y:S02]  /*1850*/  @P3 IADD3 R4, R4, 0x1, RZ ;  /* 0x0000000104043810 */ /* 0x000fe40007ffe0ff */
[----:B------:R-:W-:Y:S02]  /*1860*/  IMAD R7, R5, c[0x0][0x19c], R8 ;  /* 0x0000670005077a24 */ /* 0x000fe400078e0208 */
[----:B------:R-:W-:Y:S02]  /*1870*/  @!P2 IADD3 R4, -R4, RZ, RZ ;  /* 0x000000ff0404a210 */ /* 0x000fe40007ffe1ff */
[----:B------:R-:W-:Y:S02]  /*1880*/  @!P1 LOP3.LUT R4, RZ, c[0x0][0x1c8], RZ, 0x33, !PT ;  /* 0x00007200ff049a12 */ /* 0x000fe400078e33ff */
[----:B------:R-:W-:-:S02]  /*1890*/  IADD3 R15, R15, R7, RZ ;  /* 0x000000070f0f7210 */ /* 0x000fc40007ffe0ff */
[----:B------:R-:W-:-:S03]  /*18a0*/  SHF.R.S32.HI R9, RZ, 0x1f, R4 ;  /* 0x0000001fff097819 */ /* 0x000fc60000011404 */
        /* <DEDUP_REMOVED lines=15> */
.L_x_1340:
[----:B------:R-:W-:Y:S01]  /*19a0*/  ISETP.NE.AND P1, PT, R13, -0x1, PT ;  /* 0xffffffff0d00780c */ /* 0x000fe20003f25270 */
[----:B------:R-:W-:Y:S01]  /*19b0*/  IMAD.IADD R199, R83, 0x1, -R18 ;  /* 0x0000000153c77824 */ /* 0x000fe200078e0a12 */
[----:B-----5:R-:W-:Y:S01]  /*19c0*/  SHF.R.S32.HI R0, RZ, 0x1f, R11 ;  /* 0x0000001fff007819 */ /* 0x020fe2000001140b */
[----:B------:R-:W-:Y:S03]  /*19d0*/  BSSY B0, `(.L_x_1342) ;  /* 0x0000072000007945 */ /* 0x000fe60003800000 */
[CC--:B------:R-:W-:Y:S02]  /*19e0*/  LEA.HI R2, R0.reuse, R11.reuse, RZ, 0x4 ;  /* 0x0000000b00027211 */ /* 0x0c0fe400078f20ff */
[----:B------:R-:W-:Y:S02]  /*19f0*/  LEA.HI R8, R0, R11, RZ, 0x3 ;  /* 0x0000000b00087211 */ /* 0x000fe400078f18ff */
[----:B------:R-:W-:-:S02]  /*1a00*/  SHF.R.S32.HI R197, RZ, 0x4, R2 ;  /* 0x00000004ffc57819 */ /* 0x000fc40000011402 */
[----:B------:R-:W-:Y:S01]  /*1a10*/  SHF.R.S32.HI R20, RZ, 0x3, R8 ;  /* 0x00000003ff147819 */ /* 0x000fe20000011408 */
[----:B------:R-:W-:Y:S01]  /*1a20*/  @P1 IMAD.WIDE.U32 R30, R13, c[0x0][0x190], RZ ;  /* 0x000064000d1e1a25 */ /* 0x000fe200078e00ff */
[----:B------:R-:W-:Y:S02]  /*1a30*/  @!P1 SHF.R.S32.HI R7, RZ, 0x1f, R206 ;  /* 0x0000001fff079819 */ /* 0x000fe400000114ce */
[----:B------:R-:W-:Y:S01]  /*1a40*/  LOP3.LUT R8, R8, 0xfffffff8, RZ, 0xc0, !PT ;  /* 0xfffffff808087812 */ /* 0x000fe200078ec0ff */
[----:B------:R-:W-:Y:S01]  /*1a50*/  @!P1 IMAD.WIDE.U32 R16, R206, c[0x0][0x178], RZ ;  /* 0x00005e00ce109a25 */ /* 0x000fe200078e00ff */
[C---:B------:R-:W-:Y:S02]  /*1a60*/  LEA.HI R14, R2.reuse, R197, RZ, 0x1 ;  /* 0x000000c5020e7211 */ /* 0x040fe400078f08ff */
[----:B------:R-:W-:Y:S01]  /*1a70*/  LOP3.LUT R2, R2, 0xfffffff0, RZ, 0xc0, !PT ;  /* 0xfffffff002027812 */ /* 0x000fe200078ec0ff */
[----:B------:R-:W-:Y:S01]  /*1a80*/  @!P1 IMAD R7, R7, c[0x0][0x178], RZ ;  /* 0x00005e0007079a24 */ /* 0x000fe200078e02ff */
[----:B------:R-:W-:Y:S01]  /*1a90*/  LOP3.LUT R14, R14, 0xfffffffe, RZ, 0xc0, !PT ;  /* 0xfffffffe0e0e7812 */ /* 0x000fe200078ec0ff */
[----:B------:R-:W-:Y:S01]  /*1aa0*/  @P1 IMAD R13, R13, c[0x0][0x194], R31 ;  /* 0x000065000d0d1a24 */ /* 0x000fe200078e021f */
[----:B------:R-:W-:Y:S01]  /*1ab0*/  SHF.R.S32.HI R21, RZ, 0x1f, R20 ;  /* 0x0000001fff157819 */ /* 0x000fe20000011414 */
[----:B------:R-:W-:-:S02]  /*1ac0*/  @!P1 IMAD R7, R206, c[0x0][0x17c], R7 ;  /* 0x00005f00ce079a24 */ /* 0x000fc400078e0207 */
[----:B------:R-:W-:Y:S02]  /*1ad0*/  IMAD.IADD R8, R11, 0x1, -R8 ;  /* 0x000000010b087824 */ /* 0x000fe400078e0a08 */
[----:B------:R-:W-:Y:S02]  /*1ae0*/  @!P1 IMAD.IADD R13, R17, 0x1, R7 ;  /* 0x00000001110d9824 */ /* 0x000fe400078e0207 */
[----:B------:R-:W-:Y:S02]  /*1af0*/  IMAD.IADD R7, R11, 0x1, -R2 ;  /* 0x000000010b077824 */ /* 0x000fe400078e0a02 */
[----:B------:R-:W-:Y:S02]  /*1b00*/  IMAD.SHL.U32 R205, R8, 0x8, RZ ;  /* 0x0000000808cd7824 */ /* 0x000fe400078e00ff */
[----:B------:R-:W-:Y:S01]  /*1b10*/  @!P1 IMAD.MOV.U32 R30, RZ, RZ, R16 ;  /* 0x000000ffff1e9224 */ /* 0x000fe200078e0010 */
[----:B------:R-:W-:Y:S01]  /*1b20*/  SHF.R.S32.HI R2, RZ, 0x1f, R7 ;  /* 0x0000001fff027819 */ /* 0x000fe20000011407 */
[----:B------:R-:W-:Y:S01]  /*1b30*/  IMAD.IADD R197, R197, 0x1, -R14 ;  /* 0x00000001c5c57824 */ /* 0x000fe200078e0a0e */
[----:B------:R-:W-:Y:S01]  /*1b40*/  IADD3 R24, P2, R205, R24, RZ ;  /* 0x00000018cd187210 */ /* 0x000fe20007f5e0ff */
[----:B------:R-:W-:Y:S01]  /*1b50*/  IMAD.SHL.U32 R14, R20, 0x40, RZ ;  /* 0x00000040140e7824 */ /* 0x000fe200078e00ff */
[----:B------:R-:W-:Y:S01]  /*1b60*/  SHF.R.S32.HI R15, RZ, 0x1f, R205 ;  /* 0x0000001fff0f7819 */ /* 0x000fe200000114cd */
[----:B------:R-:W-:Y:S01]  /*1b70*/  IMAD.WIDE R26, R27, 0x40, R20 ;  /* 0x000000401b1a7825 */ /* 0x000fe200078e0214 */
[----:B------:R-:W-:-:S02]  /*1b80*/  IADD3 R30, P1, R205, R30, RZ ;  /* 0x0000001ecd1e7210 */ /* 0x000fc40007f3e0ff */
[----:B------:R-:W-:Y:S01]  /*1b90*/  LEA.HI R2, R2, R7, RZ, 0x3 ;  /* 0x0000000702027211 */ /* 0x000fe200078f18ff */
[----:B------:R-:W-:Y:S01]  /*1ba0*/  IMAD.X R25, R15, 0x1, R12, P2 ;  /* 0x000000010f197824 */ /* 0x000fe200010e060c */
[----:B------:R-:W-:Y:S01]  /*1bb0*/  IADD3 R28, P3, R205, R28, RZ ;  /* 0x0000001ccd1c7210 */ /* 0x000fe20007f7e0ff */
[----:B------:R-:W-:Y:S01]  /*1bc0*/  IMAD.X R31, R15, 0x1, R13, P1 ;  /* 0x000000010f1f7824 */ /* 0x000fe200008e060d */
[----:B------:R-:W-:Y:S01]  /*1bd0*/  LOP3.LUT R14, R14, 0x1c0, RZ, 0xc0, !PT ;  /* 0x000001c00e0e7812 */ /* 0x000fe200078ec0ff */
[----:B------:R-:W-:Y:S01]  /*1be0*/  IMAD R13, R9, c[0x0][0x1b8], RZ ;  /* 0x00006e00090d7a24 */ /* 0x000fe200078e02ff */
[----:B------:R-:W-:Y:S02]  /*1bf0*/  LOP3.LUT R12, R2, 0xfffffff8, RZ, 0xc0, !PT ;  /* 0xfffffff8020c7812 */ /* 0x000fe400078ec0ff */
[----:B------:R-:W-:Y:S02]  /*1c00*/  IADD3.X R29, R15, R10, RZ, P3, !PT ;  /* 0x0000000a0f1d7210 */ /* 0x000fe40001ffe4ff */
[----:B------:R-:W-:Y:S01]  /*1c10*/  SHF.R.S32.HI R10, RZ, 0x1f, R22 ;  /* 0x0000001fff0a7819 */ /* 0x000fe20000011416 */
[----:B------:R-:W-:Y:S01]  /*1c20*/  IMAD.IADD R9, R7, 0x1, -R12 ;  /* 0x0000000107097824 */ /* 0x000fe200078e0a0c */
[----:B------:R-:W-:Y:S01]  /*1c30*/  LEA.HI R16, R0, R11, RZ, 0x6 ;  /* 0x0000000b00107211 */ /* 0x000fe200078f30ff */
[----:B------:R-:W-:Y:S01]  /*1c40*/  IMAD R7, R4, c[0x0][0x1bc], R13 ;  /* 0x00006f0004077a24 */ /* 0x000fe200078e020d */
[----:B------:R-:W-:Y:S01]  /*1c50*/  LOP3.LUT R17, R14, 0x38, R205, 0xf8, !PT ;  /* 0x000000380e117812 */ /* 0x000fe200078ef8cd */
[----:B------:R-:W-:Y:S01]  /*1c60*/  IMAD R13, R10, c[0x0][0x1a8], RZ ;  /* 0x00006a000a0d7a24 */ /* 0x000fe200078e02ff */
[----:B------:R-:W-:Y:S01]  /*1c70*/  SHF.R.U32.HI R14, RZ, 0x3, R14 ;  /* 0x00000003ff0e7819 */ /* 0x000fe2000001160e */
[----:B------:R-:W-:Y:S01]  /*1c80*/  IMAD.SHL.U32 R15, R16, 0x8, RZ ;  /* 0x00000008100f7824 */ /* 0x000fe200078e00ff */
[C---:B------:R-:W-:Y:S01]  /*1c90*/  IADD3 R5, P1, R20.reuse, R5, RZ ;  /* 0x0000000514057210 */ /* 0x040fe20007f3e0ff */
[----:B------:R-:W-:Y:S01]  /*1ca0*/  IMAD.WIDE.U32 R28, R20, c[0x0][0x198], R28 ;  /* 0x00006600141c7a25 */ /* 0x000fe200078e001c */
[----:B------:R-:W-:-:S02]  /*1cb0*/  LOP3.LUT R14, R17, R14, RZ, 0x3c, !PT ;  /* 0x0000000e110e7212 */ /* 0x000fc400078e3cff */
[C---:B------:R-:W-:Y:S01]  /*1cc0*/  IADD3 R82, R205.reuse, 0x40, RZ ;  /* 0x00000040cd527810 */ /* 0x040fe20007ffe0ff */
[----:B------:R-:W-:Y:S01]  /*1cd0*/  IMAD.WIDE.U32 R16, R4, c[0x0][0x1b8], R24 ;  /* 0x00006e0004107a25 */ /* 0x000fe200078e0018 */
[----:B------:R-:W-:Y:S02]  /*1ce0*/  LOP3.LUT R204, R14, 0xfffffe00, R15, 0xf8, !PT ;  /* 0xfffffe000ecc7812 */ /* 0x000fe400078ef80f */
[----:B------:R-:W-:Y:S01]  /*1cf0*/  IADD3 R81, R205, 0x80, RZ ;  /* 0x00000080cd517810 */ /* 0x000fe20007ffe0ff */
[----:B------:R-:W-:Y:S01]  /*1d00*/  IMAD R25, R22, c[0x0][0x1ac], R13 ;  /* 0x00006b0016197a24 */ /* 0x000fe200078e020d */
[----:B------:R-:W-:Y:S01]  /*1d10*/  IADD3 R17, R17, R7, RZ ;  /* 0x0000000711117210 */ /* 0x000fe20007ffe0ff */
[----:B------:R-:W-:Y:S02]  /*1d20*/  IMAD.SHL.U32 R13, R9, 0x40, RZ ;  /* 0x00000040090d7824 */ /* 0x000fe400078e00ff */
[----:B------:R-:W-:Y:S02]  /*1d30*/  IMAD.SHL.U32 R4, R197, 0x8, RZ ;  /* 0x00000008c5047824 */ /* 0x000fe400078e00ff */
[----:B------:R-:W-:Y:S01]  /*1d40*/  IMAD.X R3, R21, 0x1, R3, P1 ;  /* 0x0000000115037824 */ /* 0x000fe200008e0603 */
[----:B------:R-:W-:Y:S01]  /*1d50*/  LOP3.LUT R13, R13, 0x1c0, RZ, 0xc0, !PT ;  /* 0x000001c00d0d7812 */ /* 0x000fe200078ec0ff */
[----:B------:R-:W-:Y:S01]  /*1d60*/  IMAD.SHL.U32 R7, R2, 0x40, RZ ;  /* 0x0000004002077824 */ /* 0x000fe200078e00ff */
[----:B------:R-:W-:Y:S01]  /*1d70*/  R2P PR, R9, 0x6 ;  /* 0x0000000609007804 */ /* 0x000fe20000000000 */
[----:B------:R-:W-:Y:S01]  /*1d80*/  IMAD R15, R21, c[0x0][0x198], RZ ;  /* 0x00006600150f7a24 */ /* 0x000fe200078e02ff */
[----:B------:R-:W-:Y:S01]  /*1d90*/  LOP3.LUT R4, R13, 0x8, R4, 0xf8, !PT ;  /* 0x000000080d047812 */ /* 0x000fe200078ef804 */
[----:B------:R-:W-:Y:S01]  /*1da0*/  IMAD R10, R3, c[0x0][0x1a0], RZ ;  /* 0x00006800030a7a24 */ /* 0x000fe200078e02ff */
[----:B------:R-:W-:Y:S01]  /*1db0*/  ISETP.GE.AND P3, PT, R20, R199, PT ;  /* 0x000000c71400720c */ /* 0x000fe20003f66270 */
[----:B------:R-:W-:Y:S01]  /*1dc0*/  IMAD.WIDE.U32 R22, R22, c[0x0][0x1a8], R30 ;  /* 0x00006a0016167a25 */ /* 0x000fe200078e001e */
[----:B------:R-:W-:-:S02]  /*1dd0*/  SHF.R.U32.HI R13, RZ, 0x3, R13 ;  /* 0x00000003ff0d7819 */ /* 0x000fc4000001160d */
[----:B------:R-:W-:Y:S01]  /*1de0*/  MOV R2, 0x20 ;  /* 0x0000002000027802 */ /* 0x000fe20000000f00 */
[----:B------:R-:W-:Y:S01]  /*1df0*/  IMAD R15, R20, c[0x0][0x19c], R15 ;  /* 0x00006700140f7a24 */ /* 0x000fe200078e020f */
[----:B------:R-:W-:Y:S01]  /*1e00*/  LOP3.LUT R4, R4, R13, RZ, 0x3c, !PT ;  /* 0x0000000d04047212 */ /* 0x000fe200078e3cff */
[C---:B------:R-:W-:Y:S01]  /*1e10*/  IMAD R3, R5.reuse, c[0x0][0x1a4], R10 ;  /* 0x0000690005037a24 */ /* 0x040fe200078e020a */
[----:B------:R-:W-:Y:S01]  /*1e20*/  LEA.HI R13, R0, R11, RZ, 0x5 ;  /* 0x0000000b000d7211 */ /* 0x000fe200078f28ff */
[----:B------:R-:W-:Y:S01]  /*1e30*/  IMAD.WIDE.U32 R146, R5, c[0x0][0x1a0], R16 ;  /* 0x0000680005927a25 */ /* 0x000fe200078e0010 */
[----:B------:R-:W-:Y:S02]  /*1e40*/  LOP3.LUT R0, R4, 0xfffffe00, R7, 0xf8, !PT ;  /* 0xfffffe0004007812 */ /* 0x000fe400078ef807 */
[----:B------:R-:W-:Y:S01]  /*1e50*/  LOP3.LUT R4, R13, 0xffffffe0, RZ, 0xc0, !PT ;  /* 0xffffffe00d047812 */ /* 0x000fe200078ec0ff */
[----:B------:R-:W-:Y:S01]  /*1e60*/  IMAD.MOV.U32 R7, RZ, RZ, 0x10 ;  /* 0x00000010ff077424 */ /* 0x000fe200078e00ff */
[----:B------:R-:W-:Y:S01]  /*1e70*/  SHF.R.S32.HI R13, RZ, 0x5, R13 ;  /* 0x00000005ff0d7819 */ /* 0x000fe2000001140d */
[----:B------:R-:W-:Y:S01]  /*1e80*/  IMAD.IADD R134, R29, 0x1, R15 ;  /* 0x000000011d867824 */ /* 0x000fe200078e020f */
[----:B------:R-:W-:Y:S01]  /*1e90*/  SEL R5, R2, 0xffffffe0, !P2 ;  /* 0xffffffe002057807 */ /* 0x000fe20005000000 */
[----:B------:R-:W-:Y:S01]  /*1ea0*/  IMAD.MOV.U32 R133, RZ, RZ, R28 ;  /* 0x000000ffff857224 */ /* 0x000fe200078e001c */
[----:B------:R-:W-:Y:S01]  /*1eb0*/  SEL R7, R7, 0xfffffff0, !P1 ;  /* 0xfffffff007077807 */ /* 0x000fe20004800000 */
[----:B------:R-:W-:-:S02]  /*1ec0*/  IMAD.IADD R17, R11, 0x1, -R4 ;  /* 0x000000010b117824 */ /* 0x000fc400078e0a04 */
[----:B------:R-:W-:Y:S02]  /*1ed0*/  IMAD.SHL.U32 R204, R204, 0x2, RZ ;  /* 0x00000002cccc7824 */ /* 0x000fe400078e00ff */
        /* <DEDUP_REMOVED lines=8> */
[----:B------:R-:W-:-:S02]  /*1f60*/  IMAD R3, R26, c[0x0][0x194], R3 ;  /* 0x000065001a037a24 */ /* 0x000fc400078e0203 */
        /* <DEDUP_REMOVED lines=24> */
.L_x_1343:
[----:B------:R-:W-:Y:S05]  /*20f0*/  BSYNC B0 ;  /* 0x0000000000007941 */ /* 0x000fea0003800000 */
.L_x_1342:
        /* <DEDUP_REMOVED lines=37> */
.L_x_1345:
[----:B------:R-:W-:Y:S05]  /*2350*/  BSYNC B0 ;  /* 0x0000000000007941 */ /* 0x000fea0003800000 */
.L_x_1344:
        /* <DEDUP_REMOVED lines=37> */
.L_x_1347:
[----:B------:R-:W-:Y:S05]  /*25b0*/  BSYNC B0 ;  /* 0x0000000000007941 */ /* 0x000fea0003800000 */
.L_x_1346:
        /* <DEDUP_REMOVED lines=36> */
.L_x_1349:
[----:B------:R-:W-:Y:S05]  /*2800*/  BSYNC B0 ;  /* 0x0000000000007941 */ /* 0x000fea0003800000 */
.L_x_1348:
        /* <DEDUP_REMOVED lines=31> */
.L_x_1351:
[----:B------:R-:W-:Y:S05]  /*2a00*/  BSYNC B0 ;  /* 0x0000000000007941 */ /* 0x000fea0003800000 */
.L_x_1350:
        /* <DEDUP_REMOVED lines=8> */
[----:B------:R-:W-:Y:S02]  /*2a90*/  IADD3 R16, P2, R202, R133, RZ ;  /* 0x00000085ca107210 */ /* 0x000fe40007f5e0ff */
[----:B------:R-:W-:-:S03]  /*2aa0*/  ISETP.GE.AND P1, PT, R81, c[0x0][0x220], PT ;  /* 0x0000880051007a0c */ /* 0x000fc60003f26270 */
[----:B------:R-:W-:-:S04]  /*2ab0*/  IMAD.X R15, R201, 0x1, R134, P2 ;  /* 0x00000001c90f7824 */ /* 0x000fc800010e0686 */
        /* <DEDUP_REMOVED lines=22> */
.L_x_1353:
[----:B------:R-:W-:Y:S05]  /*2c20*/  BSYNC B0 ;  /* 0x0000000000007941 */ /* 0x000fea0003800000 */
.L_x_1352:
[----:B------:R-:W-:Y:S01]  /*2c30*/  ISETP.GE.AND P1, PT, R12, R9, PT ;  /* 0x000000090c00720c */ /* 0x000fe20003f26270 */
[----:B------:R-:W-:-:S12]  /*2c40*/  BSSY B0, `(.L_x_1354) ;  /* 0x000001e000007945 */ /* 0x000fd80003800000 */
[----:B------:R-:W-:Y:S05]  /*2c50*/  @P1 BRA `(.L_x_1355) ;  /* 0x000001c000001947 */ /* 0x000fea0003800000 */
[----:B------:R-:W-:Y:S01]  /*2c60*/  ISETP.GE.AND P4, PT, R205, c[0x0][0x220], PT ;  /* 0x00008800cd007a0c */ /* 0x000fe20003f86270 */
[----:B------:R-:W-:Y:S01]  /*2c70*/  IMAD.MOV.U32 R15, RZ, RZ, c[0x0][0x19c] ;  /* 0x00006700ff0f7624 */ /* 0x000fe200078e00ff */
[----:B------:R-:W-:Y:S02]  /*2c80*/  ISETP.GE.AND P3, PT, R82, c[0x0][0x220], PT ;  /* 0x0000880052007a0c */ /* 0x000fe40003f66270 */
[C---:B------:R-:W-:Y:S02]  /*2c90*/  LEA R16, P2, R4.reuse, R133, 0x5 ;  /* 0x0000008504107211 */ /* 0x040fe400078428ff */
[----:B------:R-:W-:Y:S02]  /*2ca0*/  ISETP.GE.AND P1, PT, R81, c[0x0][0x220], PT ;  /* 0x0000880051007a0c */ /* 0x000fe40003f26270 */
[----:B------:R-:W-:-:S05]  /*2cb0*/  LEA.HI.X R15, R4, R134, R15, 0x5, P2 ;  /* 0x00000086040f7211 */ /* 0x000fca00010f2c0f */
        /* <DEDUP_REMOVED lines=22> */
.L_x_1355:
[----:B------:R-:W-:Y:S05]  /*2e20*/  BSYNC B0 ;  /* 0x0000000000007941 */ /* 0x000fea0003800000 */
.L_x_1354:
[----:B------:R-:W-:Y:S01]  /*2e30*/  ISETP.GE.AND P1, PT, R10, R9, PT ;  /* 0x000000090a00720c */ /* 0x000fe20003f26270 */
[----:B------:R-:W-:-:S12]  /*2e40*/  BSSY B0, `(.L_x_1356) ;  /* 0x0000021000007945 */ /* 0x000fd80003800000 */
[----:B------:R-:W-:Y:S05]  /*2e50*/  @P1 BRA `(.L_x_1357) ;  /* 0x000001f000001947 */ /* 0x000fea0003800000 */
[----:B------:R-:W-:Y:S01]  /*2e60*/  ISETP.GE.AND P4, PT, R205, c[0x0][0x220], PT ;  /* 0x00008800cd007a0c */ /* 0x000fe20003f86270 */
[----:B--2---:R-:W-:Y:S01]  /*2e70*/  IMAD.MOV.U32 R22, RZ, RZ, R133 ;  /* 0x000000ffff167224 */ /* 0x004fe200078e0085 */
[----:B------:R-:W-:Y:S01]  /*2e80*/  ISETP.GE.AND P3, PT, R82, c[0x0][0x220], PT ;  /* 0x0000880052007a0c */ /* 0x000fe20003f66270 */
[----:B------:R-:W-:Y:S01]  /*2e90*/  IMAD.MOV.U32 R23, RZ, RZ, R134 ;  /* 0x000000ffff177224 */ /* 0x000fe200078e0086 */
[----:B------:R-:W-:Y:S01]  /*2ea0*/  ULDC UR4, c[0x0][0x19c] ;  /* 0x0000670000047ab9 */ /* 0x000fe20000000800 */
[----:B------:R-:W-:Y:S01]  /*2eb0*/  ISETP.GE.AND P1, PT, R81, c[0x0][0x220], PT ;  /* 0x0000880051007a0c */ /* 0x000fe20003f26270 */
[----:B------:R-:W-:Y:S01]  /*2ec0*/  UIMAD UR4, UR4, 0x30, URZ ;  /* 0x00000030040478a4 */ /* 0x000fe2000f8e023f */
        /* <DEDUP_REMOVED lines=24> */
.L_x_1357:
[----:B------:R-:W-:Y:S05]  /*3050*/  BSYNC B0 ;  /* 0x0000000000007941 */ /* 0x000fea0003800000 */
.L_x_1356:
[----:B------:R-:W0:Y:S01]  /*3060*/  LDGDEPBAR ;  /* 0x00000000000079af */ /* 0x000e220000000000 */
[----:B------:R-:W-:Y:S01]  /*3070*/  ISETP.GE.AND P2, PT, R20, R9, PT ;  /* 0x000000091400720c */ /* 0x000fe20003f46270 */
[----:B------:R-:W-:Y:S01]  /*3080*/  IMAD.SHL.U32 R15, R8, 0x40, RZ ;  /* 0x00000040080f7824 */ /* 0x000fe200078e00ff */
[----:B------:R-:W-:Y:S01]  /*3090*/  SHF.R.S32.HI R16, RZ, 0x1f, R17 ;  /* 0x0000001fff107819 */ /* 0x000fe20000011411 */
[----:B------:R-:W-:Y:S01]  /*30a0*/  IMAD.SHL.U32 R20, R20, 0x8, RZ ;  /* 0x0000000814147824 */ /* 0x000fe200078e00ff */
[----:B------:R-:W-:Y:S01]  /*30b0*/  LOP3.LUT P3, RZ, R8, 0x4, RZ, 0xc0, !PT ;  /* 0x0000000408ff7812 */ /* 0x000fe2000786c0ff */
[----:B------:R-:W-:Y:S01]  /*30c0*/  IMAD R18, R13, 0x10, R18 ;  /* 0x000000100d127824 */ /* 0x000fe200078e0212 */
[----:B------:R-:W-:Y:S01]  /*30d0*/  LEA.HI R16, R16, R17, RZ, 0x2 ;  /* 0x0000001110107211 */ /* 0x000fe200078f10ff */
[----:B------:R-:W-:Y:S01]  /*30e0*/  IMAD.SHL.U32 R80, R11, 0x2, RZ ;  /* 0x000000020b507824 */ /* 0x000fe200078e00ff */
[----:B------:R-:W-:Y:S01]  /*30f0*/  LOP3.LUT R15, R15, 0x1c0, RZ, 0xc0, !PT ;  /* 0x000001c00f0f7812 */ /* 0x000fe200078ec0ff */
[----:B------:R-:W-:Y:S01]  /*3100*/  IMAD R198, R13, 0x400, R0 ;  /* 0x000004000dc67824 */ /* 0x000fe200078e0200 */
[----:B------:R-:W-:Y:S01]  /*3110*/  SHF.R.S32.HI R17, RZ, 0x2, R16 ;  /* 0x00000002ff117819 */ /* 0x000fe20000011410 */
[----:B------:R-:W-:Y:S01]  /*3120*/  BSSY B0, `(.L_x_1358) ;  /* 0x0000029000007945 */ /* 0x000fe20003800000 */
[----:B------:R-:W-:Y:S01]  /*3130*/  LOP3.LUT R16, R15, 0x8, R20, 0xf8, !PT ;  /* 0x000000080f107812 */ /* 0x000fe200078ef814 */
[----:B------:R-:W-:Y:S01]  /*3140*/  IMAD.SHL.U32 R198, R198, 0x2, RZ ;  /* 0x00000002c6c67824 */ /* 0x000fe200078e00ff */
[----:B------:R-:W-:-:S02]  /*3150*/  SHF.R.U32.HI R15, RZ, 0x3, R15 ;  /* 0x00000003ff0f7819 */ /* 0x000fc4000001160f */
[----:B------:R-:W-:Y:S02]  /*3160*/  IADD3 R17, R18, 0x1, R17 ;  /* 0x0000000112117810 */ /* 0x000fe40007ffe011 */
[----:B------:R-:W-:Y:S02]  /*3170*/  LOP3.LUT R16, R16, R15, RZ, 0x3c, !PT ;  /* 0x0000000f10107212 */ /* 0x000fe400078e3cff */
[----:B------:R-:W-:Y:S02]  /*3180*/  IADD3 R83, R84, R17, -R83 ;  /* 0x0000001154537210 */ /* 0x000fe40007ffe853 */
[----:B------:R-:W-:Y:S01]  /*3190*/  LEA R216, P1, R146, c[0x0][0x170], 0x1 ;  /* 0x00005c0092d87a11 */ /* 0x000fe200078208ff */
[----:B------:R-:W-:-:S04]  /*31a0*/  DEPBAR.LE SB0, 0x0 ;  /* 0x000080000000791a */ /* 0x000fc80000000000 */
[----:B------:R-:W-:Y:S01]  /*31b0*/  BAR.SYNC.DEFER_BLOCKING 0x0 ;  /* 0x0000000000007b1d */ /* 0x000fe20000010000 */
[----:B------:R-:W-:Y:S01]  /*31c0*/  IMAD R197, R197, 0x200, R16 ;  /* 0x00000200c5c57824 */ /* 0x000fe200078e0210 */
[----:B------:R-:W-:Y:S02]  /*31d0*/  SEL R2, R2, 0xffffffe0, !P3 ;  /* 0xffffffe002027807 */ /* 0x000fe40005800000 */
[----:B------:R-:W-:Y:S02]  /*31e0*/  LOP3.LUT R80, R80, 0x6, RZ, 0xc0, !PT ;  /* 0x0000000650507812 */ /* 0x000fe400078ec0ff */
[----:B------:R-:W-:Y:S02]  /*31f0*/  LEA.HI.X R219, R146, c[0x0][0x174], R144, 0x1, P1 ;  /* 0x00005d0092db7a11 */ /* 0x000fe400008f0c90 */
[----:B------:R-:W-:Y:S01]  /*3200*/  IADD3 R83, R83, c[0x0][0x2e8], RZ ;  /* 0x0000ba0053537a10 */ /* 0x000fe20007ffe0ff */
        /* <DEDUP_REMOVED lines=9> */
[----:B------:R-:W-:-:S03]  /*32a0*/  @!P2 IMAD.MOV.U32 R217, RZ, RZ, R219 ;  /* 0x000000ffffd9a224 */ /* 0x000fc600078e00db */
        /* <DEDUP_REMOVED lines=11> */
[----:B----4-:R-:W-:-:S05]  /*3360*/  MOV R217, R219 ;  /* 0x000000db00d97202 */ /* 0x010fca0000000f00 */
[----:B------:R-:W-:Y:S01]  /*3370*/  @!PT LDS RZ, [RZ] ;  /* 0x00000000fffff984 */ /* 0x000fe20000000800 */
[----:B------:R-:W-:Y:S01]  /*3380*/  @!PT LDS RZ, [RZ] ;  /* 0x00000000fffff984 */ /* 0x000fe20000000800 */
[----:B------:R-:W-:Y:S01]  /*3390*/  @!PT LDS RZ, [RZ] ;  /* 0x00000000fffff984 */ /* 0x000fe20000000800 */
[----:B------:R4:W-:Y:S02]  /*33a0*/  LDGSTS.E.BYPASS.LTC128B.128 [R204+0x10000], [R216.64+0x100] ;  /* 0x10000100d8cc7fae */ /* 0x0009e4000b901d46 */
.L_x_1359:
[----:B------:R-:W-:Y:S05]  /*33b0*/  BSYNC B0 ;  /* 0x0000000000007941 */ /* 0x000fea0003800000 */
.L_x_1358:
        /* <DEDUP_REMOVED lines=12> */
[CC--:B------:R-:W-:Y:S01]  /*3480*/  @!P4 LEA R18, P5, R210.reuse, R216.reuse, 0x1 ;  /* 0x000000d8d212c211 */ /* 0x0c0fe200078a08ff */
[----:B------:R1:W-:Y:S01]  /*3490*/  @P4 STS.128 [R204+0xc800], RZ ;  /* 0x00c800ffcc004388 */ /* 0x0003e20000000c00 */
[C---:B------:R-:W-:Y:S02]  /*34a0*/  @!P3 LEA R16, P2, R210.reuse, R216, 0x1 ;  /* 0x000000d8d210b211 */ /* 0x040fe400078408ff */
        /* <DEDUP_REMOVED lines=13> */
[----:B-1----:R-:W-:-:S04]  /*3580*/  LEA R16, P1, R210, R216, 0x1 ;  /* 0x000000d8d2107211 */ /* 0x002fc800078208ff */
[----:B------:R-:W-:-:S05]  /*3590*/  LEA.HI.X R17, R210, R219, R207, 0x1, P1 ;  /* 0x000000dbd2117211 */ /* 0x000fca00008f0ccf */
[----:B------:R-:W-:Y:S01]  /*35a0*/  @!PT LDS RZ, [RZ] ;  /* 0x00000000fffff984 */ /* 0x000fe20000000800 */
[----:B------:R-:W-:Y:S01]  /*35b0*/  @!PT LDS RZ, [RZ] ;  /* 0x00000000fffff984 */ /* 0x000fe20000000800 */
[----:B------:R-:W-:Y:S01]  /*35c0*/  @!PT LDS RZ, [RZ] ;  /* 0x00000000fffff984 */ /* 0x000fe20000000800 */
[----:B------:R1:W-:Y:S04]  /*35d0*/  LDGSTS.E.BYPASS.LTC128B.128 [R204+0x10800], [R16.64+0x100] ;  /* 0x1080010010cc7fae */ /* 0x0003e8000b901d46 */
.L_x_1361:
[----:B------:R-:W-:Y:S05]  /*35e0*/  BSYNC B0 ;  /* 0x0000000000007941 */ /* 0x000fea0003800000 */
.L_x_1360:
        /* <DEDUP_REMOVED lines=12> */
[CC--:B-1----:R-:W-:Y:S01]  /*36b0*/  @!P4 LEA R18, P5, R12.reuse, R216.reuse, 0x1 ;  /* 0x000000d80c12c211 */ /* 0x0c2fe200078a08ff */
        /* <DEDUP_REMOVED lines=21> */
.L_x_1363:
[----:B------:R-:W-:Y:S05]  /*3810*/  BSYNC B0 ;  /* 0x0000000000007941 */ /* 0x000fea0003800000 */
.L_x_1362:
[----:B------:R-:W-:Y:S01]  /*3820*/  ISETP.GE.AND P1, PT, R10, R9, PT ;  /* 0x000000090a00720c */ /* 0x000fe20003f26270 */
[----:B------:R-:W-:-:S12]  /*3830*/  BSSY B0, `(.L_x_1364) ;  /* 0x0000027000007945 */ /* 0x000fd80003800000 */
        /* <DEDUP_REMOVED lines=8> */
[----:B------:R1:W-:Y:S01]  /*38c0*/  @P3 STS.128 [R204+0xd800], RZ ;  /* 0x00d800ffcc003388 */ /* 0x0003e20000000c00 */
[----:B----4-:R-:W-:Y:S01]  /*38d0*/  @!P3 MOV R218, R216 ;  /* 0x000000d800dab202 */ /* 0x010fe20000000f00 */
[--C-:B------:R-:W-:Y:S01]  /*38e0*/  @!P2 IMAD.MOV.U32 R217, RZ, RZ, R219.reuse ;  /* 0x000000ffffd9a224 */ /* 0x100fe200078e00db */
[----:B------:R-:W-:Y:S01]  /*38f0*/  @!P2 MOV R9, c[0x0][0x1a4] ;  /* 0x000069000009aa02 */ /* 0x000fe20000000f00 */
[----:B------:R-:W-:Y:S02]  /*3900*/  @!P3 IMAD R10, R10, 0x60, RZ ;  /* 0x000000600a0ab824 */ /* 0x000fe400078e02ff */
[----:B------:R-:W-:-:S04]  /*3910*/  @!P3 IMAD.WIDE.U32 R12, R14, 0x60, R218 ;  /* 0x000000600e0cb825 */ /* 0x000fc800078e00da */
[----:B-1----:R-:W-:Y:S01]  /*3920*/  @!P2 IMAD.WIDE.U32 R16, R14, 0x60, R216 ;  /* 0x000000600e10a825 */ /* 0x002fe200078e00d8 */
[----:B------:R-:W-:-:S03]  /*3930*/  @!P3 IADD3 R13, R13, R10, RZ ;  /* 0x0000000a0d0db210 */ /* 0x000fc60007ffe0ff */
[----:B------:R-:W-:Y:S02]  /*3940*/  @!P2 IMAD R9, R9, 0x60, RZ ;  /* 0x000000600909a824 */ /* 0x000fe400078e02ff */
[----:B------:R-:W-:Y:S01]  /*3950*/  @!PT LDS RZ, [RZ] ;  /* 0x00000000fffff984 */ /* 0x000fe20000000800 */
[----:B------:R-:W-:Y:S01]  /*3960*/  @!PT LDS RZ, [RZ] ;  /* 0x00000000fffff984 */ /* 0x000fe20000000800 */
[----:B------:R-:W-:Y:S01]  /*3970*/  @!PT LDS RZ, [RZ] ;  /* 0x00000000fffff984 */ /* 0x000fe20000000800 */
[----:B------:R1:W-:Y:S02]  /*3980*/  @!P3 LDGSTS.E.BYPASS.LTC128B.128 [R204+0xd800], [R12.64] ;  /* 0x0d8000000cccbfae */ /* 0x0003e4000b901d46 */
[----:B------:R-:W-:Y:S02]  /*3990*/  @!P2 IMAD.IADD R17, R17, 0x1, R9 ;  /* 0x000000011111a824 */ /* 0x000fe400078e0209 */
[----:B------:R1:W-:Y:S04]  /*39a0*/  @P2 STS.128 [R204+0xf800], RZ ;  /* 0x00f800ffcc002388 */ /* 0x0003e80000000c00 */
[----:B------:R-:W-:Y:S01]  /*39b0*/  @!PT LDS RZ, [RZ] ;  /* 0x00000000fffff984 */ /* 0x000fe20000000800 */
[----:B------:R-:W-:Y:S01]  /*39c0*/  @!PT LDS RZ, [RZ] ;  /* 0x00000000fffff984 */ /* 0x000fe20000000800 */
[----:B------:R-:W-:Y:S01]  /*39d0*/  @!PT LDS RZ, [RZ] ;  /* 0x00000000fffff984 */ /* 0x000fe20000000800 */
[----:B------:R1:W-:Y:S04]  /*39e0*/  @!P2 LDGSTS.E.BYPASS.LTC128B.128 [R204+0xf800], [R16.64+0x80] ;  /* 0x0f80008010ccafae */ /* 0x0003e8000b901d46 */
[----:B------:R1:W-:Y:S01]  /*39f0*/  @P1 STS.128 [R204+0x11800], RZ ;  /* 0x011800ffcc001388 */ /* 0x0003e20000000c00 */
[----:B------:R-:W-:Y:S05]  /*3a00*/  @P1 BRA `(.L_x_1365) ;  /* 0x0000009000001947 */ /* 0x000fea0003800000 */
[----:B------:R-:W-:Y:S01]  /*3a10*/  MOV R217, R219 ;  /* 0x000000db00d97202 */ /* 0x000fe20000000f00 */
[----:B------:R-:W-:-:S02]  /*3a20*/  ULDC UR4, c[0x0][0x1a4] ;  /* 0x0000690000047ab9 */ /* 0x000fc40000000800 */
[----:B------:R-:W-:Y:S02]  /*3a30*/  UIMAD UR4, UR4, 0x60, URZ ;  /* 0x00000060040478a4 */ /* 0x000fe4000f8e023f */
[----:B------:R-:W-:-:S05]  /*3a40*/  IMAD.WIDE.U32 R10, R14, 0x60, R216 ;  /* 0x000000600e0a7825 */ /* 0x000fca00078e00d8 */
[----:B------:R-:W-:-:S05]  /*3a50*/  IADD3 R11, R11, UR4, RZ ;  /* 0x000000040b0b7c10 */ /* 0x000fca000fffe0ff */
[----:B------:R-:W-:Y:S01]  /*3a60*/  @!PT LDS RZ, [RZ] ;  /* 0x00000000fffff984 */ /* 0x000fe20000000800 */
[----:B------:R-:W-:Y:S01]  /*3a70*/  @!PT LDS RZ, [RZ] ;  /* 0x00000000fffff984 */ /* 0x000fe20000000800 */
[----:B------:R-:W-:Y:S01]  /*3a80*/  @!PT LDS RZ, [RZ] ;  /* 0x00000000fffff984 */ /* 0x000fe20000000800 */
[----:B------:R4:W-:Y:S02]  /*3a90*/  LDGSTS.E.BYPASS.LTC128B.128 [R204+0x11800], [R10.64+0x100] ;  /* 0x118001000acc7fae */ /* 0x0009e4000b901d46 */
.L_x_1365:
[----:B------:R-:W-:Y:S05]  /*3aa0*/  BSYNC B0 ;  /* 0x0000000000007941 */ /* 0x000fea0003800000 */
.L_x_1364:
[----:B------:R-:W-:Y:S01]  /*3ab0*/  IMAD.SHL.U32 R197, R197, 0x2, RZ ;  /* 0x00000002c5c57824 */ /* 0x000fe200078e00ff */
[----:B------:R-:W-:Y:S01]  /*3ac0*/  LDSM.16.M88.4 R76, [R198] ;  /* 0x00000000c64c783b */ /* 0x000fe20000000200 */
[----:B------:R-:W-:Y:S01]  /*3ad0*/  LOP3.LUT P1, RZ, R8, 0x2, RZ, 0xc0, !PT ;  /* 0x0000000208ff7812 */ /* 0x000fe2000782c0ff */
[--C-:B------:R-:W-:Y:S01]  /*3ae0*/  IMAD R196, R7, 0x2, R198.reuse ;  /* 0x0000000207c47824 */ /* 0x100fe200078e02c6 */
[----:B------:R-:W-:Y:S01]  /*3af0*/  ISETP.GT.AND P6, PT, R203, R200, PT ;  /* 0x000000c8cb00720c */ /* 0x000fe20003fc4270 */
[----:B-1----:R-:W1:Y:S01]  /*3b00*/  LDSM.16.M88.4 R28, [R197+0x6000] ;  /* 0x00600000c51c783b */ /* 0x002e620000000200 */
[----:B------:R-:W-:Y:S01]  /*3b10*/  IADD3 R8, R197, 0x6000, RZ ;  /* 0x00006000c5087810 */ /* 0x000fe20007ffe0ff */
[----:B------:R-:W-:Y:S01]  /*3b20*/  IMAD R194, R5, 0x2, R198 ;  /* 0x0000000205c27824 */ /* 0x000fe200078e02c6 */
[----:B------:R-:W-:Y:S01]  /*3b30*/  IADD3 R195, R197, 0x6020, RZ ;  /* 0x00006020c5c37810 */ /* 0x000fe20007ffe0ff */
[----:B--2---:R-:W2:Y:S01]  /*3b40*/  LDSM.16.M88.4 R20, [R197+0x6800] ;  /* 0x00680000c514783b */ /* 0x004ea20000000200 */
[----:B------:R-:W-:Y:S01]  /*3b50*/  IMAD R191, R2, 0x2, R197 ;  /* 0x0000000202bf7824 */ /* 0x000fe200078e02c5 */
[----:B------:R-:W-:Y:S01]  /*3b60*/  IMNMX R135, R83, R84, PT ;  /* 0x0000005453877217 */ /* 0x000fe20003800200 */
[----:B------:R-:W-:Y:S01]  /*3b70*/  IMAD R193, R5, 0x2, R196 ;  /* 0x0000000205c17824 */ /* 0x000fe200078e02c4 */
[----:B------:R-:W5:Y:S02]  /*3b80*/  LDSM.16.M88.4 R12, [R197+0x7000] ;  /* 0x00700000c50c783b */ /* 0x000f640000000200 */
[----:B------:R-:W-:-:S02]  /*3b90*/  @P1 IADD3 R195, R8, -0x20, RZ ;  /* 0xffffffe008c31810 */ /* 0x000fc40007ffe0ff */
[----:B------:R-:W3:Y:S02]  /*3ba0*/  LDSM.16.M88.4 R40, [R197+0x7800] ;  /* 0x00780000c528783b */ /* 0x000ee40000000200 */
[C---:B------:R-:W-:Y:S01]  /*3bb0*/  IADD3 R187, R195.reuse, 0x800, RZ ;  /* 0x00000800c3bb7810 */ /* 0x040fe20007ffe0ff */
[----:B------:R-:W-:Y:S01]  /*3bc0*/  IMAD R184, R2, 0x2, R195 ;  /* 0x0000000202b87824 */ /* 0x000fe200078e02c3 */
[----:B------:R-:W-:Y:S01]  /*3bd0*/  LDSM.16.M88.4 R56, [R196] ;  /* 0x00000000c438783b */ /* 0x000fe20000000200 */
[C---:B------:R-:W-:Y:S02]  /*3be0*/  IADD3 R186, R195.reuse, 0x1000, RZ ;  /* 0x00001000c3ba7810 */ /* 0x040fe40007ffe0ff */
[C---:B------:R-:W-:Y:S01]  /*3bf0*/  IADD3 R185, R195.reuse, 0x1800, RZ ;  /* 0x00001800c3b97810 */ /* 0x040fe20007ffe0ff */
[----:B------:R-:W4:Y:S01]  /*3c00*/  LDSM.16.M88.4 R36, [R195] ;  /* 0x00000000c324783b */ /* 0x000f220000000200 */
[C---:B------:R-:W-:Y:S02]  /*3c10*/  IADD3 R183, R195.reuse, 0x2000, RZ ;  /* 0x00002000c3b77810 */ /* 0x040fe40007ffe0ff */
[C---:B------:R-:W-:Y:S01]  /*3c20*/  IADD3 R182, R195.reuse, 0x2800, RZ ;  /* 0x00002800c3b67810 */ /* 0x040fe20007ffe0ff */
[----:B------:R-:W3:Y:S01]  /*3c30*/  LDSM.16.M88.4 R68, [R195+0x800] ;  /* 0x00080000c344783b */ /* 0x000ee20000000200 */
[----:B------:R-:W-:-:S02]  /*3c40*/  IADD3 R181, R195, 0x3000, RZ ;  /* 0x00003000c3b57810 */ /* 0x000fc40007ffe0ff */
[C---:B------:R-:W-:Y:S01]  /*3c50*/  IADD3 R180, R195.reuse, 0x3800, RZ ;  /* 0x00003800c3b47810 */ /* 0x040fe20007ffe0ff */
[----:B------:R-:W3:Y:S01]  /*3c60*/  LDSM.16.M88.4 R64, [R195+0x1000] ;  /* 0x00100000c340783b */ /* 0x000ee20000000200 */
[C---:B------:R-:W-:Y:S02]  /*3c70*/  IADD3 R179, R195.reuse, 0x4000, RZ ;  /* 0x00004000c3b37810 */ /* 0x040fe40007ffe0ff */
[C---:B------:R-:W-:Y:S01]  /*3c80*/  IADD3 R178, R195.reuse, 0x4800, RZ ;  /* 0x00004800c3b27810 */ /* 0x040fe20007ffe0ff */
[----:B------:R-:W3:Y:S01]  /*3c90*/  LDSM.16.M88.4 R60, [R195+0x1800] ;  /* 0x00180000c33c783b */ /* 0x000ee20000000200 */
[C---:B------:R-:W-:Y:S02]  /*3ca0*/  IADD3 R177, R195.reuse, 0x5000, RZ ;  /* 0x00005000c3b17810 */ /* 0x040fe40007ffe0ff */
[----:B------:R-:W-:Y:S01]  /*3cb0*/  IADD3 R176, R195, 0x5800, RZ ;  /* 0x00005800c3b07810 */ /* 0x000fe20007ffe0ff */
[----:B------:R-:W-:Y:S01]  /*3cc0*/  LDSM.16.M88.4 R52, [R194] ;  /* 0x00000000c234783b */ /* 0x000fe20000000200 */
[C---:B-1----:R-:W-:Y:S03]  /*3cd0*/  HMMA.16816.F32 R32, R76.reuse, R28, RZ ;  /* 0x0000001c4c20723c */ /* 0x042fe600000018ff */
[----:B------:R-:W1:Y:S04]  /*3ce0*/  LDSM.16.M88.4 R48, [R191+0x6000] ;  /* 0x00600000bf30783b */ /* 0x000e680000000200 */
[----:B------:R-:W1:Y:S01]  /*3cf0*/  LDSM.16.M88.4 R44, [R191+0x6800] ;  /* 0x00680000bf2c783b */ /* 0x000e620000000200 */
[C---:B------:R-:W-:Y:S03]  /*3d00*/  HMMA.16816.F32 R28, R76.reuse, R30, RZ ;  /* 0x0000001e4c1c723c */ /* 0x040fe600000018ff */
[----:B------:R-:W-:Y:S04]  /*3d10*/  LDSM.16.M88.4 R72, [R193] ;  /* 0x00000000c148783b */ /* 0x000fe80000000200 */
[----:B------:R-:W0:Y:S01]  /*3d20*/  LDGDEPBAR ;  /* 0x00000000000079af */ /* 0x000e220000000000 */
[C---:B--2---:R-:W-:Y:S08]  /*3d30*/  HMMA.16816.F32 R24, R76.reuse, R20, RZ ;  /* 0x000000144c18723c */ /* 0x044ff000000018ff */
[C---:B-----5:R-:W-:Y:S08]  /*3d40*/  HMMA.16816.F32 R16, R76.reuse, R12, RZ ;  /* 0x0000000c4c10723c */ /* 0x060ff000000018ff */
[C---:B------:R-:W-:Y:S08]  /*3d50*/  HMMA.16816.F32 R20, R76.reuse, R22, RZ ;  /* 0x000000164c14723c */ /* 0x040ff000000018ff */
[C---:B------:R-:W-:Y:S08]  /*3d60*/  HMMA.16816.F32 R12, R76.reuse, R14, RZ ;  /* 0x0000000e4c0c723c */ /* 0x040ff000000018ff */
[C---:B---34-:R-:W-:Y:S08]  /*3d70*/  HMMA.16816.F32 R8, R76.reuse, R40, RZ ;  /* 0x000000284c08723c */ /* 0x058ff000000018ff */
[----:B------:R-:W-:Y:S01]  /*3d80*/  HMMA.16816.F32 R76, R76, R42, RZ ;  /* 0x0000002a4c4c723c */ /* 0x000fe200000018ff */
[----:B------:R-:W2:Y:S07]  /*3d90*/  LDSM.16.M88.4 R40, [R191+0x7000] ;  /* 0x00700000bf28783b */ /* 0x000eae0000000200 */
[C---:B------:R-:W-:Y:S08]  /*3da0*/  HMMA.16816.F32 R32, R56.reuse, R36, R32 ;  /* 0x000000243820723c */ /* 0x040ff00000001820 */
[C---:B------:R-:W-:Y:S01]  /*3db0*/  HMMA.16816.F32 R28, R56.reuse, R38, R28 ;  /* 0x00000026381c723c */ /* 0x040fe2000000181c */
[----:B------:R-:W3:Y:S07]  /*3dc0*/  LDSM.16.M88.4 R36, [R191+0x7800] ;  /* 0x00780000bf24783b */ /* 0x000eee0000000200 */
[C---:B------:R-:W-:Y:S08]  /*3dd0*/  HMMA.16816.F32 R24, R56.reuse, R68, R24 ;  /* 0x000000443818723c */ /* 0x040ff00000001818 */
[C---:B------:R-:W-:Y:S01]  /*3de0*/  HMMA.16816.F32 R20, R56.reuse, R70, R20 ;  /* 0x000000463814723c */ /* 0x040fe20000001814 */
[----:B------:R-:W4:Y:S07]  /*3df0*/  LDSM.16.M88.4 R68, [R184] ;  /* 0x00000000b844783b */ /* 0x000f2e0000000200 */
[C---:B------:R-:W-:Y:S08]  /*3e00*/  HMMA.16816.F32 R16, R56.reuse, R64, R16 ;  /* 0x000000403810723c */ /* 0x040ff00000001810 */
[C---:B------:R-:W-:Y:S01]  /*3e10*/  HMMA.16816.F32 R12, R56.reuse, R66, R12 ;  /* 0x00000042380c723c */ /* 0x040fe2000000180c */
[----:B------:R-:W5:Y:S07]  /*3e20*/  LDSM.16.M88.4 R64, [R184+0x800] ;  /* 0x00080000b840783b */ /* 0x000f6e0000000200 */
[C---:B------:R-:W-:Y:S08]  /*3e30*/  HMMA.16816.F32 R8, R56.reuse, R60, R8 ;  /* 0x0000003c3808723c */ /* 0x040ff00000001808 */
[----:B------:R-:W-:Y:S01]  /*3e40*/  HMMA.16816.F32 R76, R56, R62, R76 ;  /* 0x0000003e384c723c */ /* 0x000fe2000000184c */
[----:B------:R-:W3:Y:S04]  /*3e50*/  LDSM.16.M88.4 R60, [R184+0x1000] ;  /* 0x00100000b83c783b */ /* 0x000ee80000000200 */
        /* <DEDUP_REMOVED lines=9> */
[----:B------:R-:W-:Y:S07]  /*3ef0*/  LDSM.16.M88.4 R40, [R197+0x9000] ;  /* 0x00900000c528783b */ /* 0x000fee0000000200 */
[C---:B---3--:R-:W-:Y:S08]  /*3f00*/  HMMA.16816.F32 R8, R52.reuse, R36, R8 ;  /* 0x000000243408723c */ /* 0x048ff00000001808 */
[----:B------:R-:W-:Y:S01]  /*3f10*/  HMMA.16816.F32 R76, R52, R38, R76 ;  /* 0x00000026344c723c */ /* 0x000fe2000000184c */
[----:B------:R-:W1:Y:S04]  /*3f20*/  LDSM.16.M88.4 R52, [R198+0x2000] ;  /* 0x00200000c634783b */ /* 0x000e680000000200 */
[----:B------:R-:W2:Y:S03]  /*3f30*/  LDSM.16.M88.4 R36, [R197+0x9800] ;  /* 0x00980000c524783b */ /* 0x000ea60000000200 */
[C---:B----4-:R-:W-:Y:S08]  /*3f40*/  HMMA.16816.F32 R32, R72.reuse, R68, R32 ;  /* 0x000000444820723c */ /* 0x050ff00000001820 */
[C---:B------:R-:W-:Y:S01]  /*3f50*/  HMMA.16816.F32 R28, R72.reuse, R70, R28 ;  /* 0x00000046481c723c */ /* 0x040fe2000000181c */
[----:B------:R-:W-:Y:S07]  /*3f60*/  LDSM.16.M88.4 R68, [R195+0x2000] ;  /* 0x00200000c344783b */ /* 0x000fee0000000200 */
[C---:B-----5:R-:W-:Y:S08]  /*3f70*/  HMMA.16816.F32 R24, R72.reuse, R64, R24 ;  /* 0x000000404818723c */ /* 0x060ff00000001818 */
[C---:B------:R-:W-:Y:S01]  /*3f80*/  HMMA.16816.F32 R20, R72.reuse, R66, R20 ;  /* 0x000000424814723c */ /* 0x040fe20000001814 */
[----:B------:R-:W-:Y:S07]  /*3f90*/  LDSM.16.M88.4 R64, [R195+0x2800] ;  /* 0x00280000c340783b */ /* 0x000fee0000000200 */
[C---:B------:R-:W-:Y:S08]  /*3fa0*/  HMMA.16816.F32 R16, R72.reuse, R60, R16 ;  /* 0x0000003c4810723c */ /* 0x040ff00000001810 */
[C---:B------:R-:W-:Y:S01]  /*3fb0*/  HMMA.16816.F32 R12, R72.reuse, R62, R12 ;  /* 0x0000003e480c723c */ /* 0x040fe2000000180c */
[----:B------:R-:W-:Y:S07]  /*3fc0*/  LDSM.16.M88.4 R60, [R195+0x3000] ;  /* 0x00300000c33c783b */ /* 0x000fee0000000200 */
[C---:B------:R-:W-:Y:S08]  /*3fd0*/  HMMA.16816.F32 R8, R72.reuse, R56, R8 ;  /* 0x000000384808723c */ /* 0x040ff00000001808 */
[----:B------:R-:W-:Y:S01]  /*3fe0*/  HMMA.16816.F32 R76, R72, R58, R76 ;  /* 0x0000003a484c723c */ /* 0x000fe2000000184c */
[----:B------:R-:W3:Y:S04]  /*3ff0*/  LDSM.16.M88.4 R72, [R196+0x2000] ;  /* 0x00200000c448783b */ /* 0x000ee80000000200 */
[----:B------:R-:W4:Y:S03]  /*4000*/  LDSM.16.M88.4 R56, [R195+0x3800] ;  /* 0x00380000c338783b */ /* 0x000f260000000200 */
[C---:B-1----:R-:W-:Y:S08]  /*4010*/  HMMA.16816.F32 R32, R52.reuse, R48, R32 ;  /* 0x000000303420723c */ /* 0x042ff00000001820 */
[C---:B------:R-:W-:Y:S01]  /*4020*/  HMMA.16816.F32 R28, R52.reuse, R50, R28 ;  /* 0x00000032341c723c */ /* 0x040fe2000000181c */
[----:B------:R-:W-:Y:S07]  /*4030*/  LDSM.16.M88.4 R48, [R191+0x8000] ;  /* 0x00800000bf30783b */ /* 0x000fee0000000200 */
[C---:B------:R-:W-:Y:S08]  /*4040*/  HMMA.16816.F32 R24, R52.reuse, R44, R24 ;  /* 0x0000002c3418723c */ /* 0x040ff00000001818 */
[C---:B------:R-:W-:Y:S01]  /*4050*/  HMMA.16816.F32 R20, R52.reuse, R46, R20 ;  /* 0x0000002e3414723c */ /* 0x040fe20000001814 */
[----:B------:R-:W-:Y:S07]  /*4060*/  LDSM.16.M88.4 R44, [R191+0x8800] ;  /* 0x00880000bf2c783b */ /* 0x000fee0000000200 */
[C---:B------:R-:W-:Y:S08]  /*4070*/  HMMA.16816.F32 R16, R52.reuse, R40, R16 ;  /* 0x000000283410723c */ /* 0x040ff00000001810 */
[C---:B------:R-:W-:Y:S01]  /*4080*/  HMMA.16816.F32 R12, R52.reuse, R42, R12 ;  /* 0x0000002a340c723c */ /* 0x040fe2000000180c */
[----:B------:R-:W-:Y:S07]  /*4090*/  LDSM.16.M88.4 R40, [R191+0x9000] ;  /* 0x00900000bf28783b */ /* 0x000fee0000000200 */
[C---:B--2---:R-:W-:Y:S08]  /*40a0*/  HMMA.16816.F32 R8, R52.reuse, R36, R8 ;  /* 0x000000243408723c */ /* 0x044ff00000001808 */
[----:B------:R-:W-:Y:S01]  /*40b0*/  HMMA.16816.F32 R76, R52, R38, R76 ;  /* 0x00000026344c723c */ /* 0x000fe2000000184c */
[----:B------:R-:W1:Y:S04]  /*40c0*/  LDSM.16.M88.4 R52, [R194+0x2000] ;  /* 0x00200000c234783b */ /* 0x000e680000000200 */
[----:B------:R-:W2:Y:S03]  /*40d0*/  LDSM.16.M88.4 R36, [R191+0x9800] ;  /* 0x00980000bf24783b */ /* 0x000ea60000000200 */
[C---:B---3--:R-:W-:Y:S08]  /*40e0*/  HMMA.16816.F32 R32, R72.reuse, R68, R32 ;  /* 0x000000444820723c */ /* 0x048ff00000001820 */
        /* <DEDUP_REMOVED lines=63> */
[----:B------:R-:W4:Y:S01]  /*44e0*/  LDSM.16.M88.4 R56, [R184+0x5800] ;  /* 0x00580000b838783b */ /* 0x000f220000000200 */
[----:B------:R-:W-:-:S04]  /*44f0*/  DEPBAR.LE SB0, 0x0 ;  /* 0x000080000000791a */ /* 0x000fc80000000000 */
[C---:B-1----:R-:W-:Y:S08]  /*4500*/  HMMA.16816.F32 R32, R52.reuse, R48, R32 ;  /* 0x000000303420723c */ /* 0x042ff00000001820 */
[C---:B------:R-:W-:Y:S08]  /*4510*/  HMMA.16816.F32 R28, R52.reuse, R50, R28 ;  /* 0x00000032341c723c */ /* 0x040ff0000000181c */
[C---:B------:R-:W-:Y:S08]  /*4520*/  HMMA.16816.F32 R24, R52.reuse, R44, R24 ;  /* 0x0000002c3418723c */ /* 0x040ff00000001818 */
[C---:B------:R-:W-:Y:S08]  /*4530*/  HMMA.16816.F32 R20, R52.reuse, R46, R20 ;  /* 0x0000002e3414723c */ /* 0x040ff00000001814 */
[C---:B------:R-:W-:Y:S08]  /*4540*/  HMMA.16816.F32 R16, R52.reuse, R40, R16 ;  /* 0x000000283410723c */ /* 0x040ff00000001810 */
[C---:B------:R-:W-:Y:S08]  /*4550*/  HMMA.16816.F32 R12, R52.reuse, R42, R12 ;  /* 0x0000002a340c723c */ /* 0x040ff0000000180c */
[C---:B--2---:R-:W-:Y:S07]  /*4560*/  HMMA.16816.F32 R8, R52.reuse, R36, R8 ;  /* 0x000000243408723c */ /* 0x044fee0000001808 */
[----:B------:R-:W-:Y:S01]  /*4570*/  IADD3 R37, R83, 0x8, RZ ;  /* 0x0000000853257810 */ /* 0x000fe20007ffe0ff */
[----:B------:R-:W-:Y:S03]  /*4580*/  HMMA.16816.F32 R76, R52, R38, R76 ;  /* 0x00000026344c723c */ /* 0x000fe6000000184c */
[----:B------:R-:W-:-:S05]  /*4590*/  IMNMX R2, R37, R84, PT ;  /* 0x0000005425027217 */ /* 0x000fca0003800200 */
[C---:B---3--:R-:W-:Y:S08]  /*45a0*/  HMMA.16816.F32 R32, R72.reuse, R68, R32 ;  /* 0x000000444820723c */ /* 0x048ff00000001820 */
[C---:B------:R-:W-:Y:S08]  /*45b0*/  HMMA.16816.F32 R28, R72.reuse, R70, R28 ;  /* 0x00000046481c723c */ /* 0x040ff0000000181c */
[C---:B------:R-:W-:Y:S08]  /*45c0*/  HMMA.16816.F32 R24, R72.reuse, R64, R24 ;  /* 0x000000404818723c */ /* 0x040ff00000001818 */
[C---:B------:R-:W-:Y:S08]  /*45d0*/  HMMA.16816.F32 R20, R72.reuse, R66, R20 ;  /* 0x000000424814723c */ /* 0x040ff00000001814 */
[C---:B------:R-:W-:Y:S08]  /*45e0*/  HMMA.16816.F32 R16, R72.reuse, R60, R16 ;  /* 0x0000003c4810723c */ /* 0x040ff00000001810 */
[C---:B------:R-:W-:Y:S08]  /*45f0*/  HMMA.16816.F32 R12, R72.reuse, R62, R12 ;  /* 0x0000003e480c723c */ /* 0x040ff0000000180c */
[C---:B----4-:R-:W-:Y:S08]  /*4600*/  HMMA.16816.F32 R8, R72.reuse, R56, R8 ;  /* 0x000000384808723c */ /* 0x050ff00000001808 */
        /* <DEDUP_REMOVED lines=47> */
[----:B------:R-:W-:-:S04]  /*4900*/  IMAD.MOV.U32 R37, RZ, RZ, c[0x0][0x2d0] ;  /* 0x0000b400ff257624 */ /* 0x000fc800078e00ff */
[----:B------:R-:W-:-:S05]  /*4910*/  IMAD R37, R4, R37, -0x40 ;  /* 0xffffffc004257424 */ /* 0x000fca00078e0225 */
        /* <DEDUP_REMOVED lines=13> */
.L_x_1367:
[----:B------:R-:W-:-:S04]  /*49f0*/  LEA R4, -R4, RZ, 0x6 ;  /* 0x000000ff04047211 */ /* 0x000fc800078e31ff */
[----:B------:R-:W-:Y:S02]  /*4a00*/  SHF.R.S32.HI R37, RZ, 0x1f, R4 ;  /* 0x0000001fff257819 */ /* 0x000fe40000011404 */
.L_x_1368:
[----:B------:R-:W-:Y:S01]  /*4a10*/  ISETP.GE.AND P5, PT, R205, c[0x0][0x220], PT ;  /* 0x00008800cd007a0c */ /* 0x000fe20003fa6270 */
[----:B------:R-:W-:Y:S01]  /*4a20*/  BSSY B0, `(.L_x_1369) ;  /* 0x0000076000007945 */ /* 0x000fe20003800000 */
[----:B------:R-:W-:Y:S02]  /*4a30*/  ISETP.GE.AND P4, PT, R82, c[0x0][0x220], PT ;  /* 0x0000880052007a0c */ /* 0x000fe40003f86270 */
[----:B------:R-:W-:-:S09]  /*4a40*/  ISETP.GE.AND P3, PT, R81, c[0x0][0x220], PT ;  /* 0x0000880051007a0c */ /* 0x000fd20003f66270 */
[CC--:B------:R-:W-:Y:S01]  /*4a50*/  @!P5 IADD3 R39, P1, R4.reuse, R133.reuse, RZ ;  /* 0x000000850427d210 */ /* 0x0c0fe20007f3e0ff */
[----:B------:R1:W-:Y:S01]  /*4a60*/  @P5 STS.128 [R204+0x6000], RZ ;  /* 0x006000ffcc005388 */ /* 0x0003e20000000c00 */
[----:B------:R-:W-:-:S03]  /*4a70*/  @!P4 IADD3 R41, P2, R4, R133, RZ ;  /* 0x000000850429c210 */ /* 0x000fc60007f5e0ff */
[--C-:B------:R-:W-:Y:S01]  /*4a80*/  @!P5 IMAD.X R6, R37, 0x1, R134.reuse, P1 ;  /* 0x000000012506d824 */ /* 0x100fe200008e0686 */
[----:B------:R-:W-:Y:S01]  /*4a90*/  @!P5 LEA R54, P1, R39, c[0x0][0x168], 0x1 ;  /* 0x00005a002736da11 */ /* 0x000fe200078208ff */
[----:B------:R-:W-:Y:S01]  /*4aa0*/  @!P4 IMAD.X R36, R37, 0x1, R134, P2 ;  /* 0x000000012524c824 */ /* 0x000fe200010e0686 */
        /* <DEDUP_REMOVED lines=21> */
[----:B------:R-:W-:Y:S01]  /*4c00*/  @!P5 IMAD.X R6, R41, 0x1, R134, P1 ;  /* 0x000000012906d824 */ /* 0x000fe200008e0686 */
[CC--:B------:R-:W-:Y:S01]  /*4c10*/  @!P4 IADD3 R43, P1, R38.reuse, R133.reuse, RZ ;  /* 0x00000085262bc210 */ /* 0x0c0fe20007f3e0ff */
        /* <DEDUP_REMOVED lines=86> */
.L_x_1370:
[----:B------:R-:W-:Y:S05]  /*5180*/  BSYNC B0 ;  /* 0x0000000000007941 */ /* 0x000fea0003800000 */
.L_x_1369:
[----:B------:R-:W0:Y:S01]  /*5190*/  LDGDEPBAR ;  /* 0x00000000000079af */ /* 0x000e220000000000 */
[----:B------:R-:W-:-:S04]  /*51a0*/  IADD3 R133, P1, R4, R133, RZ ;  /* 0x0000008504857210 */ /* 0x000fc80007f3e0ff */
[----:B------:R-:W-:Y:S02]  /*51b0*/  IADD3.X R134, R37, R134, RZ, P1, !PT ;  /* 0x0000008625867210 */ /* 0x000fe40000ffe4ff */
.L_x_1366:
[----:B------:R-:W-:Y:S02]  /*51c0*/  IMAD.IADD R80, R3, 0x1, R80 ;  /* 0x0000000103507824 */ /* 0x000fe400078e0250 */
[----:B------:R-:W-:-:S03]  /*51d0*/  IMAD.SHL.U32 R192, R0, 0x2, RZ ;  /* 0x0000000200c07824 */ /* 0x000fc600078e00ff */
[C---:B------:R-:W-:Y:S01]  /*51e0*/  IADD3 R3, R80.reuse, 0x1, RZ ;  /* 0x0000000150037810 */ /* 0x040fe20007ffe0ff */
[--C-:B------:R-:W-:Y:S01]  /*51f0*/  IMAD R189, R5, 0x2, R192.reuse ;  /* 0x0000000205bd7824 */ /* 0x100fe200078e02c0 */
[----:B------:R-:W-:Y:S01]  /*5200*/  IADD3 R4, R80, 0x8, RZ ;  /* 0x0000000850047810 */ /* 0x000fe20007ffe0ff */
[----:B------:R-:W-:Y:S01]  /*5210*/  IMAD R190, R7, 0x2, R192 ;  /* 0x0000000207be7824 */ /* 0x000fe200078e02c0 */
[CC--:B------:R-:W-:Y:S01]  /*5220*/  ISETP.GE.AND P5, PT, R3.reuse, R135.reuse, PT ;  /* 0x000000870300720c */ /* 0x0c0fe20003fa6270 */
[----:B------:R-:W-:Y:S01]  /*5230*/  LDSM.16.MT88.4 R68, [R192+0xe000] ;  /* 0x00e00000c044783b */ /* 0x000fe20000004200 */
[-C--:B------:R-:W-:Y:S01]  /*5240*/  ISETP.GE.AND P2, PT, R3, R2.reuse, PT ;  /* 0x000000020300720c */ /* 0x080fe20003f46270 */
[----:B------:R-:W-:Y:S01]  /*5250*/  IMAD R188, R5, 0x2, R190 ;  /* 0x0000000205bc7824 */ /* 0x000fe200078e02be */
[C---:B------:R-:W-:Y:S01]  /*5260*/  ISETP.GE.AND P1, PT, R4.reuse, R135, PT ;  /* 0x000000870400720c */ /* 0x040fe20003f26270 */
[----:B------:R-:W-:Y:S01]  /*5270*/  LDSM.16.MT88.4 R84, [R189+0xe000] ;  /* 0x00e00000bd54783b */ /* 0x000fe20000004200 */
[----:B------:R-:W-:-:S02]  /*5280*/  ISETP.GE.AND P3, PT, R4, R2, PT ;  /* 0x000000020400720c */ /* 0x000fc40003f66270 */
[C---:B------:R-:W-:Y:S01]  /*5290*/  IADD3 R3, R80.reuse, 0x9, RZ ;  /* 0x0000000950037810 */ /* 0x040fe20007ffe0ff */
[----:B------:R-:W-:Y:S01]  /*52a0*/  LDSM.16.MT88.4 R92, [R188+0xe000] ;  /* 0x00e00000bc5c783b */ /* 0x000fe20000004200 */
[----:B------:R-:W-:Y:S02]  /*52b0*/  IADD3 R4, R80, 0x10, RZ ;  /* 0x0000001050047810 */ /* 0x000fe40007ffe0ff */
[----:B------:R-:W-:Y:S01]  /*52c0*/  FSEL R39, R28, -INF , !P1 ;  /* 0xff8000001c277808 */ /* 0x000fe20004800000 */
[----:B-1----:R-:W-:Y:S01]  /*52d0*/  LDSM.16.MT88.4 R52, [R189+0xc000] ;  /* 0x00c00000bd34783b */ /* 0x002fe20000004200 */
[----:B------:R-:W-:Y:S02]  /*52e0*/  FSEL R43, R30, -INF , !P3 ;  /* 0xff8000001e2b7808 */ /* 0x000fe40005800000 */
[C---:B------:R-:W-:Y:S01]  /*52f0*/  ISETP.GE.AND P4, PT, R3.reuse, R135, PT ;  /* 0x000000870300720c */ /* 0x040fe20003f86270 */
[----:B------:R-:W-:Y:S01]  /*5300*/  LDSM.16.MT88.4 R60, [R188+0xc000] ;  /* 0x00c00000bc3c783b */ /* 0x000fe20000004200 */
[----:B------:R-:W-:-:S02]  /*5310*/  ISETP.GE.AND P1, PT, R3, R2, PT ;  /* 0x000000020300720c */ /* 0x000fc40003f26270 */
[-C--:B------:R-:W-:Y:S01]  /*5320*/  ISETP.GE.AND P3, PT, R4, R135.reuse, PT ;  /* 0x000000870400720c */ /* 0x080fe20003f66270 */
[----:B------:R-:W-:Y:S01]  /*5330*/  LDSM.16.MT88.4 R100, [R192+0x10000] ;  /* 0x01000000c064783b */ /* 0x000fe20000004200 */
[----:B------:R-:W-:Y:S02]  /*5340*/  IADD3 R3, R80, 0x11, RZ ;  /* 0x0000001150037810 */ /* 0x000fe40007ffe0ff */
[----:B--2---:R-:W-:Y:S01]  /*5350*/  FSEL R41, R31, -INF , !P1 ;  /* 0xff8000001f297808 */ /* 0x004fe20004800000 */
[----:B------:R-:W-:Y:S01]  /*5360*/  LDSM.16.MT88.4 R124, [R190+0x10000] ;  /* 0x01000000be7c783b */ /* 0x000fe20000004200 */
[----:B------:R-:W-:Y:S02]  /*5370*/  FSEL R91, R24, -INF , !P3 ;  /* 0xff800000185b7808 */ /* 0x000fe40005800000 */
[C---:B------:R-:W-:Y:S01]  /*5380*/  ISETP.GE.AND P1, PT, R3.reuse, R135, PT ;  /* 0x000000870300720c */ /* 0x040fe20003f26270 */
[----:B------:R-:W-:Y:S01]  /*5390*/  LDSM.16.MT88.4 R112, [R189+0x10000] ;  /* 0x01000000bd70783b */ /* 0x000fe20000004200 */
[----:B------:R-:W-:-:S02]  /*53a0*/  ISETP.GE.AND P3, PT, R3, R2, PT ;  /* 0x000000020300720c */ /* 0x000fc40003f66270 */
[----:B------:R-:W-:Y:S01]  /*53b0*/  FSEL R37, R29, -INF , !P4 ;  /* 0xff8000001d257808 */ /* 0x000fe20006000000 */
[----:B------:R-:W-:Y:S01]  /*53c0*/  LDSM.16.MT88.4 R136, [R190+0xc800] ;  /* 0x00c80000be88783b */ /* 0x000fe20000004200 */
[----:B------:R-:W-:Y:S02]  /*53d0*/  IADD3 R3, R80, 0x19, RZ ;  /* 0x0000001950037810 */ /* 0x000fe40007ffe0ff */
[----:B------:R-:W-:Y:S02]  /*53e0*/  ISETP.GE.AND P4, PT, R4, R2, PT ;  /* 0x000000020400720c */ /* 0x000fe40003f86270 */
[----:B------:R-:W-:Y:S02]  /*53f0*/  IADD3 R4, R80, 0x18, RZ ;  /* 0x0000001850047810 */ /* 0x000fe40007ffe0ff */
[----:B------:R-:W-:Y:S02]  /*5400*/  FSEL R29, R27, -INF , !P3 ;  /* 0xff8000001b1d7808 */ /* 0x000fe40005800000 */
[----:B------:R-:W-:-:S02]  /*5410*/  FSEL R45, R33, -INF , !P5 ;  /* 0xff800000212d7808 */ /* 0x000fc40006800000 */
[-C--:B------:R-:W-:Y:S02]  /*5420*/  ISETP.GE.AND P5, PT, R80, R135.reuse, PT ;  /* 0x000000875000720c */ /* 0x080fe40003fa6270 */
        /* <DEDUP_REMOVED lines=14> */
[----:B------:R-:W-:Y:S02]  /*5510*/  FSEL R35, R35, -INF , !P2 ;  /* 0xff80000023237808 */ /* 0x000fe40005000000 */
[----:B------:R-:W-:Y:S02]  /*5520*/  FSEL R34, R34, -INF , !P3 ;  /* 0xff80000022227808 */ /* 0x000fe40005800000 */
[----:B------:R-:W-:-:S02]  /*5530*/  FMNMX.FTZ R4, R39, R4, !PT ;  /* 0x0000000427047209 */ /* 0x000fc40007810000 */
[----:B------:R-:W-:Y:S02]  /*5540*/  FSEL R165, R16, -INF , !P4 ;  /* 0xff80000010a57808 */ /* 0x000fe40006000000 */
[----:B------:R-:W-:Y:S02]  /*5550*/  FMNMX.FTZ R16, R34, R35, !PT ;  /* 0x0000002322107209 */ /* 0x000fe40007810000 */
[----:B------:R-:W-:Y:S02]  /*5560*/  FMNMX.FTZ R4, R37, R4, !PT ;  /* 0x0000000425047209 */ /* 0x000fe40007810000 */
[----:B------:R-:W-:Y:S02]  /*5570*/  FMNMX.FTZ R16, R43, R16, !PT ;  /* 0x000000102b107209 */ /* 0x000fe40007810000 */
[----:B------:R-:W-:Y:S02]  /*5580*/  ISETP.GE.AND P2, PT, R3, R135, PT ;  /* 0x000000870300720c */ /* 0x000fe40003f46270 */
[----:B------:R-:W-:-:S02]  /*5590*/  IADD3 R3, R80, 0x21, RZ ;  /* 0x0000002150037810 */ /* 0x000fc40007ffe0ff */
[----:B------:R-:W-:Y:S02]  /*55a0*/  FMNMX.FTZ R4, R91, R4, !PT ;  /* 0x000000045b047209 */ /* 0x000fe40007810000 */
[----:B------:R-:W-:Y:S02]  /*55b0*/  FMNMX.FTZ R16, R41, R16, !PT ;  /* 0x0000001029107209 */ /* 0x000fe40007810000 */
[----:B------:R-:W-:Y:S02]  /*55c0*/  FSEL R21, R21, -INF , !P2 ;  /* 0xff80000015157808 */ /* 0x000fe40005000000 */
[----:B------:R-:W-:Y:S02]  /*55d0*/  ISETP.GE.AND P2, PT, R3, R2, PT ;  /* 0x000000020300720c */ /* 0x000fe40003f46270 */
[----:B------:R-:W-:Y:S02]  /*55e0*/  FMNMX.FTZ R4, R89, R4, !PT ;  /* 0x0000000459047209 */ /* 0x000fe40007810000 */
[----:B------:R-:W-:-:S02]  /*55f0*/  IADD3 R6, R80, 0x30, RZ ;  /* 0x0000003050067810 */ /* 0x000fc40007ffe0ff */
[----:B------:R-:W-:Y:S02]  /*5600*/  FMNMX.FTZ R16, R31, R16, !PT ;  /* 0x000000101f107209 */ /* 0x000fe40007810000 */
[----:B------:R-:W-:Y:S02]  /*5610*/  FSEL R223, R18, -INF , !P1 ;  /* 0xff80000012df7808 */ /* 0x000fe40004800000 */
[----:B------:R-:W-:Y:S02]  /*5620*/  FSEL R171, R19, -INF , !P2 ;  /* 0xff80000013ab7808 */ /* 0x000fe40005000000 */
[----:B------:R-:W-:Y:S02]  /*5630*/  FMNMX.FTZ R18, R33, R4, !PT ;  /* 0x0000000421127209 */ /* 0x000fe40007810000 */
[----:B------:R-:W-:Y:S02]  /*5640*/  ISETP.GE.AND P2, PT, R6, R135, PT ;  /* 0x000000870600720c */ /* 0x000fe40003f46270 */
[----:B------:R-:W-:-:S02]  /*5650*/  FMNMX.FTZ R16, R29, R16, !PT ;  /* 0x000000101d107209 */ /* 0x000fc40007810000 */
[-C--:B------:R-:W-:Y:S02]  /*5660*/  ISETP.GE.AND P5, PT, R3, R135.reuse, PT ;  /* 0x000000870300720c */ /* 0x080fe40003fa6270 */
[----:B------:R-:W-:Y:S02]  /*5670*/  IADD3 R3, R80, 0x28, RZ ;  /* 0x0000002850037810 */ /* 0x000fe40007ffe0ff */
[----:B------:R-:W-:Y:S02]  /*5680*/  FMNMX.FTZ R18, R21, R18, !PT ;  /* 0x0000001215127209 */ /* 0x000fe40007810000 */
[----:B------:R-:W-:Y:S02]  /*5690*/  FSEL R217, R8, -INF , !P2 ;  /* 0xff80000008d97808 */ /* 0x000fe40005000000 */
[----:B------:R-:W-:Y:S02]  /*56a0*/  FMNMX.FTZ R8, R27, R16, !PT ;  /* 0x000000101b087209 */ /* 0x000fe40007810000 */
[----:B------:R-:W-:-:S02]  /*56b0*/  ISETP.GE.AND P4, PT, R3, R135, PT ;  /* 0x000000870300720c */ /* 0x000fc40003f86270 */
[----:B------:R-:W-:Y:S02]  /*56c0*/  ISETP.GE.AND P1, PT, R3, R2, PT ;  /* 0x000000020300720c */ /* 0x000fe40003f26270 */
[----:B------:R-:W-:Y:S02]  /*56d0*/  IADD3 R3, R80, 0x29, RZ ;  /* 0x0000002950037810 */ /* 0x000fe40007ffe0ff */
[----:B------:R-:W-:Y:S02]  /*56e0*/  FSEL R227, R17, -INF , !P5 ;  /* 0xff80000011e37808 */ /* 0x000fe40006800000 */
[----:B------:R-:W-:Y:S02]  /*56f0*/  FMNMX.FTZ R18, R165, R18, !PT ;  /* 0x00000012a5127209 */ /* 0x000fe40007810000 */
[----:B------:R-:W-:Y:S02]  /*5700*/  FMNMX.FTZ R8, R25, R8, !PT ;  /* 0x0000000819087209 */ /* 0x000fe40007810000 */
[----:B------:R-:W-:-:S02]  /*5710*/  FSEL R225, R12, -INF , !P4 ;  /* 0xff8000000ce17808 */ /* 0x000fc40006000000 */
[----:B------:R-:W-:Y:S02]  /*5720*/  ISETP.GE.AND P5, PT, R3, R135, PT ;  /* 0x000000870300720c */ /* 0x000fe40003fa6270 */
[----:B------:R-:W-:Y:S02]  /*5730*/  FMNMX.FTZ R12, R227, R18, !PT ;  /* 0x00000012e30c7209 */ /* 0x000fe40007810000 */
[----:B------:R-:W-:Y:S01]  /*5740*/  FMNMX.FTZ R8, R223, R8, !PT ;  /* 0x00000008df087209 */ /* 0x000fe20007810000 */
[----:B------:R-:W-:Y:S01]  /*5750*/  LDSM.16.MT88.4 R16, [R189+0xe800] ;  /* 0x00e80000bd10783b */ /* 0x000fe20000004200 */
[----:B------:R-:W-:Y:S02]  /*5760*/  ISETP.GE.AND P3, PT, R3, R2, PT ;  /* 0x000000020300720c */ /* 0x000fe40003f66270 */
[C---:B------:R-:W-:Y:S02]  /*5770*/  IADD3 R4, R80.reuse, 0x31, RZ ;  /* 0x0000003150047810 */ /* 0x040fe40007ffe0ff */
[----:B------:R-:W-:-:S02]  /*5780*/  IADD3 R3, R80, 0x38, RZ ;  /* 0x0000003850037810 */ /* 0x000fc40007ffe0ff */
[----:B------:R-:W-:Y:S02]  /*5790*/  FSEL R167, R13, -INF , !P5 ;  /* 0xff8000000da77808 */ /* 0x000fe40006800000 */
[----:B------:R-:W-:Y:S02]  /*57a0*/  FMNMX.FTZ R12, R225, R12, !PT ;  /* 0x0000000ce10c7209 */ /* 0x000fe40007810000 */
[----:B------:R-:W-:Y:S02]  /*57b0*/  FSEL R221, R14, -INF , !P1 ;  /* 0xff8000000edd7808 */ /* 0x000fe40004800000 */
[----:B------:R-:W-:Y:S02]  /*57c0*/  FMNMX.FTZ R8, R171, R8, !PT ;  /* 0x00000008ab087209 */ /* 0x000fe40007810000 */
        /* <DEDUP_REMOVED lines=24> */
[----:B------:R-:W-:Y:S01]  /*5950*/  FSEL R169, R79, -INF , !P2 ;  /* 0xff8000004fa97808 */ /* 0x000fe20005000000 */
[----:B------:R-:W-:Y:S01]  /*5960*/  LDSM.16.MT88.4 R12, [R188+0xe800] ;  /* 0x00e80000bc0c783b */ /* 0x000fe20000004200 */
[----:B------:R-:W-:-:S03]  /*5970*/  FMNMX.FTZ R8, R141, R8, !PT ;  /* 0x000000088d087209 */ /* 0x000fc60007810000 */
[----:B------:R-:W1:Y:S01]  /*5980*/  SHFL.BFLY PT, R9, R6, 0x2, 0x1f ;  /* 0x0c401f0006097f89 */ /* 0x000e6200000e0000 */
[----:B------:R-:W-:-:S03]  /*5990*/  FMNMX.FTZ R11, R169, R8, !PT ;  /* 0x00000008a90b7209 */ /* 0x000fc60007810000 */
[----:B------:R-:W-:Y:S04]  /*59a0*/  LDSM.16.MT88.4 R76, [R190+0xe000] ;  /* 0x00e00000be4c783b */ /* 0x000fe80000004200 */
        /* <DEDUP_REMOVED lines=18> */
[----:B------:R-:W-:Y:S01]  /*5ad0*/  LDSM.16.MT88.4 R44, [R190+0xc000] ;  /* 0x00c00000be2c783b */ /* 0x000fe20000004200 */
[----:B------:R-:W-:Y:S01]  /*5ae0*/  FFMA.FTZ R156, R37, c[0x0][0x23c], -R140 ;  /* 0x00008f00259c7a23 */ /* 0x000fe2000001088c */
[----:B------:R-:W-:Y:S01]  /*5af0*/  MUFU.EX2 R163, R163 ;  /* 0x000000a300a37308 */ /* 0x000fe20000000800 */
[--C-:B------:R-:W-:Y:S01]  /*5b00*/  FFMA.FTZ R158, R34, c[0x0][0x23c], -R166.reuse ;  /* 0x00008f00229e7a23 */ /* 0x100fe200000108a6 */
[----:B------:R-:W1:Y:S01]  /*5b10*/  LDSM.16.MT88.4 R36, [R192+0xc000] ;  /* 0x00c00000c024783b */ /* 0x000e620000004200 */
[--C-:B------:R-:W-:Y:S01]  /*5b20*/  FFMA.FTZ R159, R35, c[0x0][0x23c], -R166.reuse ;  /* 0x00008f00239f7a23 */ /* 0x100fe200000108a6 */
[----:B------:R-:W-:Y:S01]  /*5b30*/  LEA R214, P1, R133, c[0x0][0x168], 0x1 ;  /* 0x00005a0085d67a11 */ /* 0x000fe200078208ff */
[----:B------:R-:W-:-:S02]  /*5b40*/  FFMA.FTZ R161, R43, c[0x0][0x23c], -R166 ;  /* 0x00008f002ba17a23 */ /* 0x000fc400000108a6 */
[----:B------:R-:W-:Y:S01]  /*5b50*/  FFMA.FTZ R152, R41, c[0x0][0x23c], -R166 ;  /* 0x00008f0029987a23 */ /* 0x000fe200000108a6 */
[----:B------:R-:W2:Y:S01]  /*5b60*/  MUFU.EX2 R160, R160 ;  /* 0x000000a000a07308 */ /* 0x000ea20000000800 */
[--C-:B------:R-:W-:Y:S02]  /*5b70*/  FFMA.FTZ R155, R91, c[0x0][0x23c], -R140.reuse ;  /* 0x00008f005b9b7a23 */ /* 0x100fe4000001088c */
[--C-:B------:R-:W-:Y:S02]  /*5b80*/  FFMA.FTZ R154, R89, c[0x0][0x23c], -R140.reuse ;  /* 0x00008f00599a7a23 */ /* 0x100fe4000001088c */
[--C-:B------:R-:W-:Y:S02]  /*5b90*/  FFMA.FTZ R150, R33, c[0x0][0x23c], -R140.reuse ;  /* 0x00008f0021967a23 */ /* 0x100fe4000001088c */
[----:B------:R-:W-:Y:S01]  /*5ba0*/  FFMA.FTZ R149, R21, c[0x0][0x23c], -R140 ;  /* 0x00008f0015957a23 */ /* 0x000fe2000001088c */
[----:B------:R-:W-:Y:S01]  /*5bb0*/  MUFU.EX2 R157, R157 ;  /* 0x0000009d009d7308 */ /* 0x000fe20000000800 */
[--C-:B------:R-:W-:Y:S01]  /*5bc0*/  FFMA.FTZ R153, R31, c[0x0][0x23c], -R166.reuse ;  /* 0x00008f001f997a23 */ /* 0x100fe200000108a6 */
[----:B------:R-:W3:Y:S01]  /*5bd0*/  LDSM.16.MT88.4 R20, [R192+0xc800] ;  /* 0x00c80000c014783b */ /* 0x000ee20000004200 */
[----:B------:R-:W-:-:S02]  /*5be0*/  FFMA.FTZ R148, R29, c[0x0][0x23c], -R166 ;  /* 0x00008f001d947a23 */ /* 0x000fc400000108a6 */
[--C-:B------:R-:W-:Y:S01]  /*5bf0*/  FFMA.FTZ R151, R27, c[0x0][0x23c], -R166.reuse ;  /* 0x00008f001b977a23 */ /* 0x100fe200000108a6 */
[----:B------:R-:W-:Y:S01]  /*5c00*/  LDSM.16.MT88.4 R32, [R189+0xc800] ;  /* 0x00c80000bd20783b */ /* 0x000fe20000004200 */
[----:B------:R-:W-:Y:S01]  /*5c10*/  FFMA.FTZ R0, R25, c[0x0][0x23c], -R166 ;  /* 0x00008f0019007a23 */ /* 0x000fe200000108a6 */
[----:B------:R-:W4:Y:S01]  /*5c20*/  MUFU.EX2 R156, R156 ;  /* 0x0000009c009c7308 */ /* 0x000f220000000800 */
[----:B--2---:R-:W-:Y:S01]  /*5c30*/  F2FP.PACK_AB R116, R160, R163 ;  /* 0x000000a3a074723e */ /* 0x004fe200000000ff */
[----:B------:R-:W-:Y:S01]  /*5c40*/  LDSM.16.MT88.4 R28, [R188+0xc800] ;  /* 0x00c80000bc1c783b */ /* 0x000fe20000004200 */
[--C-:B------:R-:W-:Y:S02]  /*5c50*/  FFMA.FTZ R162, R165, c[0x0][0x23c], -R140.reuse ;  /* 0x00008f00a5a27a23 */ /* 0x100fe4000001088c */
[--C-:B------:R-:W-:Y:S01]  /*5c60*/  FFMA.FTZ R165, R227, c[0x0][0x23c], -R140.reuse ;  /* 0x00008f00e3a57a23 */ /* 0x100fe2000001088c */
[----:B------:R-:W-:Y:S01]  /*5c70*/  LDSM.16.MT88.4 R24, [R190+0xe800] ;  /* 0x00e80000be18783b */ /* 0x000fe20000004200 */
[--C-:B------:R-:W-:Y:S01]  /*5c80*/  FFMA.FTZ R164, R225, c[0x0][0x23c], -R140.reuse ;  /* 0x00008f00e1a47a23 */ /* 0x100fe2000001088c */
[----:B------:R-:W-:Y:S01]  /*5c90*/  MUFU.EX2 R158, R158 ;  /* 0x0000009e009e7308 */ /* 0x000fe20000000800 */
[----:B------:R-:W-:-:S02]  /*5ca0*/  FFMA.FTZ R167, R167, c[0x0][0x23c], -R140 ;  /* 0x00008f00a7a77a23 */ /* 0x000fc4000001088c */
[--C-:B------:R-:W-:Y:S02]  /*5cb0*/  FFMA.FTZ R168, R223, c[0x0][0x23c], -R166.reuse ;  /* 0x00008f00dfa87a23 */ /* 0x100fe400000108a6 */
[--C-:B------:R-:W-:Y:S02]  /*5cc0*/  FFMA.FTZ R171, R171, c[0x0][0x23c], -R166.reuse ;  /* 0x00008f00abab7a23 */ /* 0x100fe400000108a6 */
[--C-:B------:R-:W-:Y:S01]  /*5cd0*/  FFMA.FTZ R170, R221, c[0x0][0x23c], -R166.reuse ;  /* 0x00008f00ddaa7a23 */ /* 0x100fe200000108a6 */
[----:B------:R-:W2:Y:S01]  /*5ce0*/  MUFU.EX2 R159, R159 ;  /* 0x0000009f009f7308 */ /* 0x000ea20000000800 */
[----:B----4-:R-:W-:Y:S01]  /*5cf0*/  F2FP.PACK_AB R118, R156, R157 ;  /* 0x0000009d9c76723e */ /* 0x010fe200000000ff */
[----:B------:R-:W-:Y:S02]  /*5d00*/  FFMA.FTZ R175, R175, c[0x0][0x23c], -R166 ;  /* 0x00008f00afaf7a23 */ /* 0x000fe400000108a6 */
        /* <DEDUP_REMOVED lines=8> */
[----:B--2---:R-:W-:Y:S01]  /*5d90*/  F2FP.PACK_AB R117, R159, R158 ;  /* 0x0000009e9f75723e */ /* 0x004fe200000000ff */
[----:B------:R-:W-:Y:S01]  /*5da0*/  FFMA.FTZ R174, R213, c[0x0][0x23c], -R140 ;  /* 0x00008f00d5ae7a23 */ /* 0x000fe2000001088c */
[----:B------:R-:W-:Y:S01]  /*5db0*/  LEA.HI.X R213, R133, c[0x0][0x16c], R134, 0x1, P1 ;  /* 0x00005b0085d57a11 */ /* 0x000fe200008f0c86 */
[----:B------:R-:W-:Y:S01]  /*5dc0*/  FFMA.FTZ R166, R169, c[0x0][0x23c], -R166 ;  /* 0x00008f00a9a67a23 */ /* 0x000fe200000108a6 */
[----:B------:R-:W-:Y:S01]  /*5dd0*/  LDSM.16.MT88.4 R140, [R190+0xd800] ;  /* 0x00d80000be8c783b */ /* 0x000fe20000004200 */
[----:B------:R-:W-:-:S02]  /*5de0*/  FADD.FTZ R160, R163, R160 ;  /* 0x000000a0a3a07221 */ /* 0x000fc40000010000 */
[----:B------:R-:W-:Y:S01]  /*5df0*/  MUFU.EX2 R155, R155 ;  /* 0x0000009b009b7308 */ /* 0x000fe20000000800 */
[----:B------:R-:W-:Y:S02]  /*5e00*/  FADD.FTZ R158, R158, R159 ;  /* 0x0000009f9e9e7221 */ /* 0x000fe40000010000 */
[----:B------:R-:W-:-:S04]  /*5e10*/  FADD.FTZ R157, R157, R160 ;  /* 0x000000a09d9d7221 */ /* 0x000fc80000010000 */
[----:B------:R-:W-:Y:S01]  /*5e20*/  FADD.FTZ R156, R156, R157 ;  /* 0x0000009d9c9c7221 */ /* 0x000fe20000010000 */
[----:B----4-:R-:W-:Y:S01]  /*5e30*/  F2FP.PACK_AB R119, R152, R161 ;  /* 0x000000a19877723e */ /* 0x010fe200000000ff */
[----:B------:R-:W2:Y:S01]  /*5e40*/  MUFU.EX2 R154, R154 ;  /* 0x0000009a009a7308 */ /* 0x000ea20000000800 */
        /* <DEDUP_REMOVED lines=14> */
[C---:B-1----:R-:W-:Y:S02]  /*5f30*/  HMMA.16816.F32 R128, R116.reuse, R36, RZ ;  /* 0x000000247480723c */ /* 0x042fe400000018ff */
        /* <DEDUP_REMOVED lines=31> */
[C---:B------:R-:W-:Y:S07]  /*6130*/  HMMA.16816.F32 R120, R116.reuse, R4, RZ ;  /* 0x000000047478723c */ /* 0x040fee00000018ff */
[----:B--2---:R-:W-:Y:S01]  /*6140*/  F2FP.PACK_AB R4, R154, R155 ;  /* 0x0000009b9a04723e */ /* 0x004fe200000000ff */
[----:B------:R-:W-:Y:S01]  /*6150*/  HMMA.16816.F32 R116, R116, R6, RZ ;  /* 0x000000067474723c */ /* 0x000fe200000018ff */
[----:B----4-:R-:W-:Y:S01]  /*6160*/  F2FP.PACK_AB R5, R148, R153 ;  /* 0x000000999405723e */ /* 0x010fe200000000ff */
[----:B------:R-:W-:-:S04]  /*6170*/  FADD.FTZ R153, R153, R152 ;  /* 0x0000009899997221 */ /* 0x000fc80000010000 */
[----:B------:R-:W-:Y:S01]  /*6180*/  FADD.FTZ R148, R148, R153 ;  /* 0x0000009994947221 */ /* 0x000fe20000010000 */
[----:B------:R-:W-:Y:S02]  /*6190*/  F2FP.PACK_AB R6, R149, R150 ;  /* 0x000000969506723e */ /* 0x000fe400000000ff */
[----:B-----5:R-:W-:Y:S01]  /*61a0*/  F2FP.PACK_AB R7, R0, R151 ;  /* 0x000000970007723e */ /* 0x020fe200000000ff */
[----:B------:R-:W-:-:S04]  /*61b0*/  FADD.FTZ R151, R151, R148 ;  /* 0x0000009497977221 */ /* 0x000fc80000010000 */
[----:B------:R-:W-:Y:S02]  /*61c0*/  FADD.FTZ R151, R0, R151 ;  /* 0x0000009700977221 */ /* 0x000fe40000010000 */
[C---:B------:R-:W-:Y:S08]  /*61d0*/  HMMA.16816.F32 R64, R4.reuse, R8, R64 ;  /* 0x000000080440723c */ /* 0x040ff00000001840 */
        /* <DEDUP_REMOVED lines=8> */
[C---:B---3--:R-:W-:Y:S08]  /*6260*/  HMMA.16816.F32 R128, R4.reuse, R20, R128 ;  /* 0x000000140480723c */ /* 0x048ff00000001880 */
[C---:B------:R-:W-:Y:S01]  /*6270*/  HMMA.16816.F32 R36, R4.reuse, R22, R36 ;  /* 0x000000160424723c */ /* 0x040fe20000001824 */
[----:B------:R-:W3:Y:S07]  /*6280*/  LDSM.16.MT88.4 R20, [R192+0x10800] ;  /* 0x01080000c014783b */ /* 0x000eee0000004200 */
[C---:B--2---:R-:W-:Y:S08]  /*6290*/  HMMA.16816.F32 R104, R4.reuse, R8, R104 ;  /* 0x000000080468723c */ /* 0x044ff00000001868 */
[C---:B------:R-:W-:Y:S01]  /*62a0*/  HMMA.16816.F32 R124, R4.reuse, R10, R124 ;  /* 0x0000000a047c723c */ /* 0x040fe2000000187c */
[----:B------:R-:W2:Y:S07]  /*62b0*/  LDSM.16.MT88.4 R8, [R192+0xd000] ;  /* 0x00d00000c008783b */ /* 0x000eae0000004200 */
[C---:B----4-:R-:W-:Y:S08]  /*62c0*/  HMMA.16816.F32 R108, R4.reuse, R16, R108 ;  /* 0x00000010046c723c */ /* 0x050ff0000000186c */
[C---:B------:R-:W-:Y:S01]  /*62d0*/  HMMA.16816.F32 R112, R4.reuse, R18, R112 ;  /* 0x000000120470723c */ /* 0x040fe20000001870 */
[----:B------:R-:W4:Y:S07]  /*62e0*/  LDSM.16.MT88.4 R16, [R190+0xd000] ;  /* 0x00d00000be10783b */ /* 0x000f2e0000004200 */
[C---:B-----5:R-:W-:Y:S08]  /*62f0*/  HMMA.16816.F32 R120, R4.reuse, R12, R120 ;  /* 0x0000000c0478723c */ /* 0x060ff00000001878 */
[C---:B------:R-:W-:Y:S01]  /*6300*/  HMMA.16816.F32 R116, R4.reuse, R14, R116 ;  /* 0x0000000e0474723c */ /* 0x040fe20000001874 */
[----:B------:R-:W5:Y:S07]  /*6310*/  LDSM.16.MT88.4 R12, [R192+0xf000] ;  /* 0x00f00000c00c783b */ /* 0x000f6e0000004200 */
[C---:B------:R-:W-:Y:S08]  /*6320*/  HMMA.16816.F32 R40, R4.reuse, R136, R40 ;  /* 0x000000880428723c */ /* 0x040ff00000001828 */
[C---:B------:R-:W-:Y:S01]  /*6330*/  HMMA.16816.F32 R44, R4.reuse, R138, R44 ;  /* 0x0000008a042c723c */ /* 0x040fe2000000182c */
[----:B------:R-:W-:Y:S07]  /*6340*/  LDSM.16.MT88.4 R136, [R189+0xd800] ;  /* 0x00d80000bd88783b */ /* 0x000fee0000004200 */
[C---:B------:R-:W-:Y:S08]  /*6350*/  HMMA.16816.F32 R48, R4.reuse, R32, R48 ;  /* 0x000000200430723c */ /* 0x040ff00000001830 */
        /* <DEDUP_REMOVED lines=10> */
[----:B------:R-:W-:Y:S06]  /*6400*/  LDSM.16.MT88.4 R20, [R192+0x11000] ;  /* 0x01100000c014783b */ /* 0x000fec0000004200 */
[----:B-1----:R-:W-:-:S02]  /*6410*/  F2FP.PACK_AB R4, R165, R162 ;  /* 0x000000a2a504723e */ /* 0x002fc400000000ff */
        /* <DEDUP_REMOVED lines=9> */
[----:B------:R-:W1:Y:S07]  /*64b0*/  LDSM.16.MT88.4 R8, [R189+0xf000] ;  /* 0x00f00000bd08783b */ /* 0x000e6e0000004200 */
[C---:B----4-:R-:W-:Y:S08]  /*64c0*/  HMMA.16816.F32 R40, R4.reuse, R16, R40 ;  /* 0x000000100428723c */ /* 0x050ff00000001828 */
[C---:B------:R-:W-:Y:S01]  /*64d0*/  HMMA.16816.F32 R44, R4.reuse, R18, R44 ;  /* 0x00000012042c723c */ /* 0x040fe2000000182c */
[----:B------:R-:W2:Y:S07]  /*64e0*/  LDSM.16.MT88.4 R16, [R188+0xf000] ;  /* 0x00f00000bc10783b */ /* 0x000eae0000004200 */
[C---:B-----5:R-:W-:Y:S08]  /*64f0*/  HMMA.16816.F32 R64, R4.reuse, R12, R64 ;  /* 0x0000000c0440723c */ /* 0x060ff00000001840 */
        /* <DEDUP_REMOVED lines=23> */
[C---:B-1----:R-:W-:Y:S08]  /*6670*/  HMMA.16816.F32 R108, R4.reuse, R8, R108 ;  /* 0x00000008046c723c */ /* 0x042ff0000000186c */
[C---:B------:R-:W-:Y:S01]  /*6680*/  HMMA.16816.F32 R112, R4.reuse, R10, R112 ;  /* 0x0000000a0470723c */ /* 0x040fe20000001870 */
[----:B------:R-:W1:Y:S07]  /*6690*/  LDSM.16.MT88.4 R8, [R192+0xf800] ;  /* 0x00f80000c008783b */ /* 0x000e6e0000004200 */
        /* <DEDUP_REMOVED lines=9> */
[----:B---3--:R-:W-:Y:S01]  /*6730*/  HMMA.16816.F32 R128, R4, R12, R128 ;  /* 0x0000000c0480723c */ /* 0x008fe20000001880 */
[----:B------:R-:W-:-:S07]  /*6740*/  FADD.FTZ R211, R211, R212 ;  /* 0x000000d4d3d37221 */ /* 0x000fce0000010000 */
        /* <DEDUP_REMOVED lines=9> */
[C---:B---3--:R-:W-:Y:S07]  /*67e0*/  HMMA.16816.F32 R104, R4.reuse, R12, R104 ;  /* 0x0000000c0468723c */ /* 0x048fee0000001868 */
        /* <DEDUP_REMOVED lines=16> */
[----:B------:R-:W-:Y:S01]  /*68f0*/  HMMA.16816.F32 R72, R4, R28, R72 ;  /* 0x0000001c0448723c */ /* 0x000fe20000001848 */
[----:B------:R-:W-:Y:S02]  /*6900*/  FADD.FTZ R215, R166, R211 ;  /* 0x000000d3a6d77221 */ /* 0x000fe40000010000 */
[----:B------:R-:W-:-:S05]  /*6910*/  FADD.FTZ R217, R217, R174 ;  /* 0x000000aed9d97221 */ /* 0x000fca0000010000 */
[C---:B------:R-:W-:Y:S08]  /*6920*/  HMMA.16816.F32 R76, R4.reuse, R30, R76 ;  /* 0x0000001e044c723c */ /* 0x040ff0000000184c */
[C---:B------:R-:W-:Y:S08]  /*6930*/  HMMA.16816.F32 R80, R4.reuse, R24, R80 ;  /* 0x000000180450723c */ /* 0x040ff00000001850 */
[C---:B------:R-:W-:Y:S08]  /*6940*/  HMMA.16816.F32 R84, R4.reuse, R26, R84 ;  /* 0x0000001a0454723c */ /* 0x040ff00000001854 */
[C---:B------:R-:W-:Y:S08]  /*6950*/  HMMA.16816.F32 R88, R4.reuse, R20, R88 ;  /* 0x000000140458723c */ /* 0x040ff00000001858 */
[C---:B------:R-:W-:Y:S08]  /*6960*/  HMMA.16816.F32 R92, R4.reuse, R22, R92 ;  /* 0x00000016045c723c */ /* 0x040ff0000000185c */
[C---:B------:R-:W-:Y:S08]  /*6970*/  HMMA.16816.F32 R124, R4.reuse, R14, R124 ;  /* 0x0000000e047c723c */ /* 0x040ff0000000187c */
[C---:B-1----:R-:W-:Y:S08]  /*6980*/  HMMA.16816.F32 R108, R4.reuse, R8, R108 ;  /* 0x00000008046c723c */ /* 0x042ff0000000186c */
[C---:B------:R-:W-:Y:S08]  /*6990*/  HMMA.16816.F32 R112, R4.reuse, R10, R112 ;  /* 0x0000000a0470723c */ /* 0x040ff00000001870 */
[C---:B--2---:R-:W-:Y:S08]  /*69a0*/  HMMA.16816.F32 R120, R4.reuse, R16, R120 ;  /* 0x000000100478723c */ /* 0x044ff00000001878 */
[----:B------:R-:W-:Y:S01]  /*69b0*/  HMMA.16816.F32 R116, R4, R18, R116 ;  /* 0x000000120474723c */ /* 0x000fe20000001874 */
[----:B------:R-:W-:Y:S07]  /*69c0*/  @!UPT UIADD3 URZ, URZ, URZ, URZ ;  /* 0x0000003f3f3ff290 */ /* 0x000fee000fffe03f */
[----:B------:R-:W-:Y:S11]  /*69d0*/  @!P6 BRA `(.L_x_1371) ;  /* 0x00003ef00000e947 */ /* 0x000ff60003800000 */
        /* <DEDUP_REMOVED lines=37> */
[----:B------:R-:W-:-:S07]  /*6c30*/  ISETP.NE.AND P2, PT, RZ, c[0x0][0x2d0], PT ;  /* 0x0000b400ff007a0c */ /* 0x000fce0003f45270 */
        /* <DEDUP_REMOVED lines=12> */
[----:B------:R-:W-:-:S04]  /*6d00*/  IMAD R7, R4, R7, -0x40 ;  /* 0xffffffc004077424 */ /* 0x000fc800078e0207 */
        /* <DEDUP_REMOVED lines=13> */
.L_x_1372:
[----:B------:R-:W-:-:S05]  /*6de0*/  IMAD.MOV.U32 R9, RZ, RZ, c[0x0][0x1a0] ;  /* 0x00006800ff097624 */ /* 0x000fca00078e00ff */
[----:B------:R-:W-:-:S04]  /*6df0*/  LEA R9, -R9, RZ, 0x6 ;  /* 0x000000ff09097211 */ /* 0x000fc800078e31ff */
[----:B------:R-:W-:Y:S02]  /*6e00*/  SHF.R.S32.HI R6, RZ, 0x1f, R9 ;  /* 0x0000001fff067819 */ /* 0x000fe40000011409 */
.L_x_1373:
[C---:B------:R-:W-:Y:S02]  /*6e10*/  IADD3 R4, R205.reuse, 0x40, RZ ;  /* 0x00000040cd047810 */ /* 0x040fe40007ffe0ff */
[----:B------:R-:W-:Y:S02]  /*6e20*/  IADD3 R5, R205, 0x80, RZ ;  /* 0x00000080cd057810 */ /* 0x000fe40007ffe0ff */
        /* <DEDUP_REMOVED lines=22> */
[----:B------:R-:W-:Y:S01]  /*6f90*/  @!P5 LEA R16, P2, R5, R216, 0x1 ;  /* 0x000000d80510d211 */ /* 0x000fe200078408ff */
[----:B------:R-:W-:Y:S01]  /*6fa0*/  @!PT LDS RZ, [RZ] ;  /* 0x00000000fffff984 */ /* 0x000fe20000000800 */
[----:B------:R-:W-:Y:S01]  /*6fb0*/  @!PT LDS RZ, [RZ] ;  /* 0x00000000fffff984 */ /* 0x000fe20000000800 */
[----:B------:R-:W-:Y:S01]  /*6fc0*/  @!PT LDS RZ, [RZ] ;  /* 0x00000000fffff984 */ /* 0x000fe20000000800 */
[----:B------:R2:W-:Y:S01]  /*6fd0*/  @!P4 LDGSTS.E.BYPASS.LTC128B.128 [R204+0xe000], [R18.64+0x80] ;  /* 0x0e00008012cccfae */ /* 0x0005e2000b901d44 */
[----:B------:R-:W-:Y:S01]  /*6fe0*/  @!P4 LEA R14, P6, R9, c[0x0][0x170], 0x1 ;  /* 0x00005c00090eca11 */ /* 0x000fe200078c08ff */
[----:B------:R-:W-:Y:S01]  /*6ff0*/  @!P4 IMAD.X R6, R4, 0x1, R144, P1 ;  /* 0x000000010406c824 */ /* 0x000fe200008e0690 */
[----:B------:R-:W-:Y:S01]  /*7000*/  @!P5 LEA.HI.X R17, R5, R219, R4, 0x1, P2 ;  /* 0x000000db0511d211 */ /* 0x000fe200010f0c04 */
[----:B------:R-:W-:Y:S01]  /*7010*/  @P3 STS.128 [R204+0x10000], RZ ;  /* 0x010000ffcc003388 */ /* 0x000fe20000000c00 */
[----:B------:R-:W-:-:S02]  /*7020*/  IADD3 R7, P2, R210, R5, RZ ;  /* 0x00000005d2077210 */ /* 0x000fc40007f5e0ff */
[-C--:B------:R-:W-:Y:S01]  /*7030*/  @!P3 IADD3 R5, P1, R5, R146.reuse, RZ ;  /* 0x000000920505b210 */ /* 0x080fe20007f3e0ff */
[----:B------:R-:W-:Y:S01]  /*7040*/  @!PT LDS RZ, [RZ] ;  /* 0x00000000fffff984 */ /* 0x000fe20000000800 */
[----:B------:R-:W-:Y:S01]  /*7050*/  @!PT LDS RZ, [RZ] ;  /* 0x00000000fffff984 */ /* 0x000fe20000000800 */
[----:B------:R-:W-:Y:S01]  /*7060*/  @!PT LDS RZ, [RZ] ;  /* 0x00000000fffff984 */ /* 0x000fe20000000800 */
[----:B------:R3:W-:Y:S01]  /*7070*/  @!P3 LDGSTS.E.BYPASS.LTC128B.128 [R204+0x10000], [R12.64+0x100] ;  /* 0x100001000cccbfae */ /* 0x0007e2000b901d44 */
[----:B------:R-:W-:Y:S01]  /*7080*/  @!P4 LEA.HI.X R15, R9, c[0x0][0x174], R6, 0x1, P6 ;  /* 0x00005d00090fca11 */ /* 0x000fe200030f0c06 */
[----:B------:R-:W-:Y:S01]  /*7090*/  IMAD.X R6, R207, 0x1, R4, P2 ;  /* 0x00000001cf067824 */ /* 0x000fe200010e0604 */
[----:B------:R-:W-:Y:S01]  /*70a0*/  @!P4 IADD3 R8, P2, R7, R146, RZ ;  /* 0x000000920708c210 */ /* 0x000fe20007f5e0ff */
[----:B------:R-:W-:Y:S01]  /*70b0*/  @!P3 IMAD.X R4, R4, 0x1, R144, P1 ;  /* 0x000000010404b824 */ /* 0x000fe200008e0690 */
[----:B------:R-:W-:Y:S01]  /*70c0*/  @!P3 LEA R10, P1, R5, c[0x0][0x170], 0x1 ;  /* 0x00005c00050aba11 */ /* 0x000fe200078208ff */
[----:B------:R-:W-:Y:S01]  /*70d0*/  @P5 STS.128 [R204+0xc800], RZ ;  /* 0x00c800ffcc005388 */ /* 0x000fe20000000c00 */
[----:B------:R-:W-:Y:S02]  /*70e0*/  @!P5 LEA R24, P6, R7, R216, 0x1 ;  /* 0x000000d80718d211 */ /* 0x000fe400078c08ff */
[----:B------:R-:W-:Y:S01]  /*70f0*/  @!P3 LEA.HI.X R11, R5, c[0x0][0x174], R4, 0x1, P1 ;  /* 0x00005d00050bba11 */ /* 0x000fe200008f0c04 */
[----:B------:R-:W-:Y:S01]  /*7100*/  @!P4 IMAD.X R5, R6, 0x1, R144, P2 ;  /* 0x000000010605c824 */ /* 0x000fe200010e0690 */
[----:B------:R-:W-:Y:S01]  /*7110*/  @!P4 LEA R20, P2, R8, c[0x0][0x170], 0x1 ;  /* 0x00005c000814ca11 */ /* 0x000fe200078408ff */
[----:B------:R-:W-:Y:S01]  /*7120*/  @!PT LDS RZ, [RZ] ;  /* 0x00000000fffff984 */ /* 0x000fe20000000800 */
[----:B------:R-:W-:Y:S01]  /*7130*/  @!PT LDS RZ, [RZ] ;  /* 0x00000000fffff984 */ /* 0x000fe20000000800 */
[----:B------:R-:W-:Y:S01]  /*7140*/  @!PT LDS RZ, [RZ] ;  /* 0x00000000fffff984 */ /* 0x000fe20000000800 */
[----:B------:R2:W-:Y:S01]  /*7150*/  @!P5 LDGSTS.E.BYPASS.LTC128B.128 [R204+0xc800], [R16.64] ;  /* 0x0c80000010ccdfae */ /* 0x0005e2000b901d44 */
[----:B------:R-:W-:-:S02]  /*7160*/  @!P3 IADD3 R4, P1, R7, R146, RZ ;  /* 0x000000920704b210 */ /* 0x000fc40007f3e0ff */
[----:B------:R-:W-:Y:S01]  /*7170*/  @!P4 LEA.HI.X R21, R8, c[0x0][0x174], R5, 0x1, P2 ;  /* 0x00005d000815ca11 */ /* 0x000fe200010f0c05 */
[----:B------:R-:W-:Y:S01]  /*7180*/  @P4 STS.128 [R204+0xe800], RZ ;  /* 0x00e800ffcc004388 */ /* 0x000fe20000000c00 */
[----:B------:R-:W-:Y:S01]  /*7190*/  IADD3 R9, P2, R210, R7, RZ ;  /* 0x00000007d2097210 */ /* 0x000fe20007f5e0ff */
[----:B------:R-:W-:Y:S01]  /*71a0*/  @!P3 IMAD.X R5, R6, 0x1, R144, P1 ;  /* 0x000000010605b824 */ /* 0x000fe200008e0690 */
[C---:B------:R-:W-:Y:S01]  /*71b0*/  @!P3 LEA R22, P1, R4.reuse, c[0x0][0x170], 0x1 ;  /* 0x00005c000416ba11 */ /* 0x040fe200078208ff */
[----:B------:R-:W-:Y:S01]  /*71c0*/  @!PT LDS RZ, [RZ] ;  /* 0x00000000fffff984 */ /* 0x000fe20000000800 */
[----:B------:R-:W-:Y:S01]  /*71d0*/  @!PT LDS RZ, [RZ] ;  /* 0x00000000fffff984 */ /* 0x000fe20000000800 */
[----:B------:R-:W-:Y:S01]  /*71e0*/  @!PT LDS RZ, [RZ] ;  /* 0x00000000fffff984 */ /* 0x000fe20000000800 */
[----:B------:R3:W-:Y:S01]  /*71f0*/  @!P4 LDGSTS.E.BYPASS.LTC128B.128 [R204+0xe800], [R14.64+0x80] ;  /* 0x0e8000800ecccfae */ /* 0x0007e2000b901d44 */
[--C-:B------:R-:W-:Y:S01]  /*7200*/  @!P5 LEA.HI.X R25, R7, R219, R6.reuse, 0x1, P6 ;  /* 0x000000db0719d211 */ /* 0x100fe200030f0c06 */
[----:B------:R-:W-:Y:S01]  /*7210*/  IMAD.X R6, R207, 0x1, R6, P2 ;  /* 0x00000001cf067824 */ /* 0x000fe200010e0606 */
[----:B------:R-:W-:Y:S01]  /*7220*/  @!P3 LEA.HI.X R23, R4, c[0x0][0x174], R5, 0x1, P1 ;  /* 0x00005d000417ba11 */ /* 0x000fe200008f0c05 */
[----:B------:R-:W-:Y:S01]  /*7230*/  @P3 STS.128 [R204+0x10800], RZ ;  /* 0x010800ffcc003388 */ /* 0x000fe20000000c00 */
[----:B------:R-:W-:-:S02]  /*7240*/  @!P4 IADD3 R4, P2, R9, R146, RZ ;  /* 0x000000920904c210 */ /* 0x000fc40007f5e0ff */
[C---:B------:R-:W-:Y:S01]  /*7250*/  @!P3 IADD3 R146, P1, R9.reuse, R146, RZ ;  /* 0x000000920992b210 */ /* 0x040fe20007f3e0ff */
[----:B------:R-:W-:Y:S01]  /*7260*/  @!PT LDS RZ, [RZ] ;  /* 0x00000000fffff984 */ /* 0x000fe20000000800 */
[----:B------:R-:W-:Y:S01]  /*7270*/  @!PT LDS RZ, [RZ] ;  /* 0x00000000fffff984 */ /* 0x000fe20000000800 */
[----:B------:R-:W-:Y:S01]  /*7280*/  @!PT LDS RZ, [RZ] ;  /* 0x00000000fffff984 */ /* 0x000fe20000000800 */
[----:B------:R4:W-:Y:S01]  /*7290*/  @!P3 LDGSTS.E.BYPASS.LTC128B.128 [R204+0x10800], [R10.64+0x100] ;  /* 0x108001000accbfae */ /* 0x0009e2000b901d44 */
[C---:B------:R-:W-:Y:S01]  /*72a0*/  @!P5 LEA R8, P6, R9.reuse, R216, 0x1 ;  /* 0x000000d80908d211 */ /* 0x040fe200078c08ff */
[--C-:B------:R-:W-:Y:S01]  /*72b0*/  @!P4 IMAD.X R5, R6, 0x1, R144.reuse, P2 ;  /* 0x000000010605c824 */ /* 0x100fe200010e0690 */
[----:B------:R-:W-:Y:S01]  /*72c0*/  @!P4 LEA R28, P2, R4, c[0x0][0x170], 0x1 ;  /* 0x00005c00041cca11 */ /* 0x000fe200078408ff */
[----:B------:R-:W-:Y:S01]  /*72d0*/  @P5 STS.128 [R204+0xd000], RZ ;  /* 0x00d000ffcc005388 */ /* 0x000fe20000000c00 */
[----:B------:R-:W-:Y:S01]  /*72e0*/  @!P3 IMAD.X R7, R6, 0x1, R144, P1 ;  /* 0x000000010607b824 */ /* 0x000fe200008e0690 */
[----:B------:R-:W-:Y:S01]  /*72f0*/  @!P5 LEA.HI.X R9, R9, R219, R6, 0x1, P6 ;  /* 0x000000db0909d211 */ /* 0x000fe200030f0c06 */
[----:B------:R-:W-:Y:S01]  /*7300*/  IMAD.MOV.U32 R216, RZ, RZ, R232 ;  /* 0x000000ffffd87224 */ /* 0x000fe200078e00e8 */
[----:B------:R-:W-:Y:S01]  /*7310*/  @!PT LDS RZ, [RZ] ;  /* 0x00000000fffff984 */ /* 0x000fe20000000800 */
[----:B------:R-:W-:Y:S01]  /*7320*/  @!PT LDS RZ, [RZ] ;  /* 0x00000000fffff984 */ /* 0x000fe20000000800 */
[----:B------:R-:W-:Y:S01]  /*7330*/  @!PT LDS RZ, [RZ] ;  /* 0x00000000fffff984 */ /* 0x000fe20000000800 */
[----:B------:R5:W-:Y:S01]  /*7340*/  @!P5 LDGSTS.E.BYPASS.LTC128B.128 [R204+0xd000], [R24.64] ;  /* 0x0d00000018ccdfae */ /* 0x000be2000b901d44 */
[----:B------:R-:W-:Y:S01]  /*7350*/  @!P3 LEA R26, P1, R146, c[0x0][0x170], 0x1 ;  /* 0x00005c00921aba11 */ /* 0x000fe200078208ff */
[----:B------:R-:W-:Y:S01]  /*7360*/  IMAD.MOV.U32 R219, RZ, RZ, R233 ;  /* 0x000000ffffdb7224 */ /* 0x000fe200078e00e9 */
[----:B------:R-:W-:Y:S01]  /*7370*/  @!P4 LEA.HI.X R29, R4, c[0x0][0x174], R5, 0x1, P2 ;  /* 0x00005d00041dca11 */ /* 0x000fe200010f0c05 */
[----:B------:R-:W-:Y:S01]  /*7380*/  @P4 STS.128 [R204+0xf000], RZ ;  /* 0x00f000ffcc004388 */ /* 0x000fe20000000c00 */
[----:B------:R-:W-:-:S03]  /*7390*/  @!P3 LEA.HI.X R27, R146, c[0x0][0x174], R7, 0x1, P1 ;  /* 0x00005d00921bba11 */ /* 0x000fc600008f0c07 */
        /* <DEDUP_REMOVED lines=36> */
[----:B----4-:R-:W2:Y:S04]  /*75e0*/  LDSM.16.M88.4 R8, [R191+0x7000] ;  /* 0x00700000bf08783b */ /* 0x010ea80000000200 */
[----:B------:R-:W4:Y:S01]  /*75f0*/  LDSM.16.M88.4 R20, [R191+0x6800] ;  /* 0x00680000bf14783b */ /* 0x000f220000000200 */
        /* <DEDUP_REMOVED lines=14> */
[C---:B------:R-:W-:Y:S01]  /*76e0*/  HMMA.16816.F32 R144, R172.reuse, R34, R144 ;  /* 0x00000022ac90723c */ /* 0x040fe20000001890 */
[----:B------:R-:W5:Y:S07]  /*76f0*/  LDSM.16.M88.4 R32, [R184+0x1000] ;  /* 0x00100000b820783b */ /* 0x000f6e0000000200 */
[----:B------:R-:W-:Y:S08]  /*7700*/  HMMA.16816.F32 R156, R172, R136, R156 ;  /* 0x00000088ac9c723c */ /* 0x000ff0000000189c */
[----:B------:R-:W-:Y:S08]  /*7710*/  HMMA.16816.F32 R140, R220, R160, RZ ;  /* 0x000000a0dc8c723c */ /* 0x000ff000000018ff */
[----:B-1----:R-:W-:Y:S08]  /*7720*/  HMMA.16816.F32 R16, R164, R28, R16 ;  /* 0x0000001ca410723c */ /* 0x002ff00000001810 */
[----:B------:R-:W-:Y:S01]  /*7730*/  HMMA.16816.F32 R220, R220, R162, RZ ;  /* 0x000000a2dcdc723c */ /* 0x000fe200000018ff */
[----:B------:R-:W-:Y:S07]  /*7740*/  LDSM.16.M88.4 R160, [R198+0x2000] ;  /* 0x00200000c6a0783b */ /* 0x000fee0000000200 */
[----:B------:R-:W-:Y:S01]  /*7750*/  HMMA.16816.F32 R152, R172, R138, R152 ;  /* 0x0000008aac98723c */ /* 0x000fe20000001898 */
[----:B------:R-:W1:Y:S07]  /*7760*/  LDSM.16.M88.4 R136, [R184+0x800] ;  /* 0x00080000b888783b */ /* 0x000e6e0000000200 */
[C---:B------:R-:W-:Y:S01]  /*7770*/  HMMA.16816.F32 R12, R164.reuse, R30, R12 ;  /* 0x0000001ea40c723c */ /* 0x040fe2000000180c */
[----:B------:R-:W1:Y:S07]  /*7780*/  LDSM.16.M88.4 R28, [R197+0x8000] ;  /* 0x00800000c51c783b */ /* 0x000e6e0000000200 */
[C---:B--2---:R-:W-:Y:S08]  /*7790*/  HMMA.16816.F32 R148, R164.reuse, R8, R148 ;  /* 0x00000008a494723c */ /* 0x044ff00000001894 */
[C---:B------:R-:W-:Y:S01]  /*77a0*/  HMMA.16816.F32 R144, R164.reuse, R10, R144 ;  /* 0x0000000aa490723c */ /* 0x040fe20000001890 */
[----:B------:R-:W2:Y:S07]  /*77b0*/  LDSM.16.M88.4 R8, [R197+0x9000] ;  /* 0x00900000c508783b */ /* 0x000eae0000000200 */
[----:B----4-:R-:W-:Y:S08]  /*77c0*/  HMMA.16816.F32 R156, R164, R20, R156 ;  /* 0x00000014a49c723c */ /* 0x010ff0000000189c */
[----:B------:R-:W-:Y:S08]  /*77d0*/  HMMA.16816.F32 R140, R172, R224, R140 ;  /* 0x000000e0ac8c723c */ /* 0x000ff0000000188c */
[----:B---3--:R-:W-:Y:S08]  /*77e0*/  HMMA.16816.F32 R16, R24, R4, R16 ;  /* 0x000000041810723c */ /* 0x008ff00000001810 */
[----:B------:R-:W-:Y:S01]  /*77f0*/  HMMA.16816.F32 R220, R172, R226, R220 ;  /* 0x000000e2acdc723c */ /* 0x000fe200000018dc */
[----:B------:R-:W-:Y:S04]  /*7800*/  LDSM.16.M88.4 R172, [R196+0x2000] ;  /* 0x00200000c4ac783b */ /* 0x000fe80000000200 */
[----:B------:R-:W-:Y:S03]  /*7810*/  LDSM.16.M88.4 R224, [R197+0x9800] ;  /* 0x00980000c5e0783b */ /* 0x000fe60000000200 */
[----:B------:R-:W-:Y:S01]  /*7820*/  HMMA.16816.F32 R152, R164, R22, R152 ;  /* 0x00000016a498723c */ /* 0x000fe20000001898 */
[----:B------:R-:W3:Y:S07]  /*7830*/  LDSM.16.M88.4 R20, [R197+0x8800] ;  /* 0x00880000c514783b */ /* 0x000eee0000000200 */
[C---:B------:R-:W-:Y:S01]  /*7840*/  HMMA.16816.F32 R12, R24.reuse, R6, R12 ;  /* 0x00000006180c723c */ /* 0x040fe2000000180c */
[----:B------:R-:W4:Y:S07]  /*7850*/  LDSM.16.M88.4 R4, [R183] ;  /* 0x00000000b704783b */ /* 0x000f2e0000000200 */
[C---:B-----5:R-:W-:Y:S08]  /*7860*/  HMMA.16816.F32 R148, R24.reuse, R32, R148 ;  /* 0x000000201894723c */ /* 0x060ff00000001894 */
[C---:B------:R-:W-:Y:S01]  /*7870*/  HMMA.16816.F32 R144, R24.reuse, R34, R144 ;  /* 0x000000221890723c */ /* 0x040fe20000001890 */
[----:B------:R-:W5:Y:S07]  /*7880*/  LDSM.16.M88.4 R32, [R181] ;  /* 0x00000000b520783b */ /* 0x000f6e0000000200 */
[----:B-1----:R-:W-:Y:S08]  /*7890*/  HMMA.16816.F32 R156, R24, R136, R156 ;  /* 0x00000088189c723c */ /* 0x002ff0000000189c */
[----:B------:R-:W-:Y:S08]  /*78a0*/  HMMA.16816.F32 R140, R164, R228, R140 ;  /* 0x000000e4a48c723c */ /* 0x000ff0000000188c */
[----:B------:R-:W-:Y:S08]  /*78b0*/  HMMA.16816.F32 R16, R160, R28, R16 ;  /* 0x0000001ca010723c */ /* 0x000ff00000001810 */
[----:B------:R-:W-:Y:S01]  /*78c0*/  HMMA.16816.F32 R220, R164, R230, R220 ;  /* 0x000000e6a4dc723c */ /* 0x000fe200000018dc */
[----:B------:R-:W-:Y:S04]  /*78d0*/  LDSM.16.M88.4 R164, [R194+0x2000] ;  /* 0x00200000c2a4783b */ /* 0x000fe80000000200 */
[----:B------:R-:W-:Y:S03]  /*78e0*/  LDSM.16.M88.4 R228, [R180] ;  /* 0x00000000b4e4783b */ /* 0x000fe60000000200 */
[----:B------:R-:W-:Y:S01]  /*78f0*/  HMMA.16816.F32 R152, R24, R138, R152 ;  /* 0x0000008a1898723c */ /* 0x000fe20000001898 */
[----:B------:R-:W1:Y:S07]  /*7900*/  LDSM.16.M88.4 R136, [R182] ;  /* 0x00000000b688783b */ /* 0x000e6e0000000200 */
[C---:B------:R-:W-:Y:S01]  /*7910*/  HMMA.16816.F32 R12, R160.reuse, R30, R12 ;  /* 0x0000001ea00c723c */ /* 0x040fe2000000180c */
[----:B------:R-:W1:Y:S07]  /*7920*/  LDSM.16.M88.4 R28, [R191+0x8000] ;  /* 0x00800000bf1c783b */ /* 0x000e6e0000000200 */
[C---:B--2---:R-:W-:Y:S08]  /*7930*/  HMMA.16816.F32 R148, R160.reuse, R8, R148 ;  /* 0x00000008a094723c */ /* 0x044ff00000001894 */
[C---:B------:R-:W-:Y:S01]  /*7940*/  HMMA.16816.F32 R144, R160.reuse, R10, R144 ;  /* 0x0000000aa090723c */ /* 0x040fe20000001890 */
[----:B------:R-:W2:Y:S07]  /*7950*/  LDSM.16.M88.4 R8, [R191+0x9000] ;  /* 0x00900000bf08783b */ /* 0x000eae0000000200 */
[----:B---3--:R-:W-:Y:S08]  /*7960*/  HMMA.16816.F32 R156, R160, R20, R156 ;  /* 0x00000014a09c723c */ /* 0x008ff0000000189c */
[----:B------:R-:W-:Y:S08]  /*7970*/  HMMA.16816.F32 R140, R24, R168, R140 ;  /* 0x000000a8188c723c */ /* 0x000ff0000000188c */
[----:B----4-:R-:W-:Y:S08]  /*7980*/  HMMA.16816.F32 R16, R172, R4, R16 ;  /* 0x00000004ac10723c */ /* 0x010ff00000001810 */
[----:B------:R-:W-:Y:S01]  /*7990*/  HMMA.16816.F32 R220, R24, R170, R220 ;  /* 0x000000aa18dc723c */ /* 0x000fe200000018dc */
[----:B------:R-:W-:Y:S04]  /*79a0*/  LDSM.16.M88.4 R24, [R193+0x2000] ;  /* 0x00200000c118783b */ /* 0x000fe80000000200 */
[----:B------:R-:W-:Y:S03]  /*79b0*/  LDSM.16.M88.4 R168, [R191+0x9800] ;  /* 0x00980000bfa8783b */ /* 0x000fe60000000200 */
[----:B------:R-:W-:Y:S01]  /*79c0*/  HMMA.16816.F32 R152, R160, R22, R152 ;  /* 0x00000016a098723c */ /* 0x000fe20000001898 */
[----:B------:R-:W3:Y:S07]  /*79d0*/  LDSM.16.M88.4 R20, [R191+0x8800] ;  /* 0x00880000bf14783b */ /* 0x000eee0000000200 */
[C---:B------:R-:W-:Y:S01]  /*79e0*/  HMMA.16816.F32 R12, R172.reuse, R6, R12 ;  /* 0x00000006ac0c723c */ /* 0x040fe2000000180c */
[----:B------:R-:W4:Y:S07]  /*79f0*/  LDSM.16.M88.4 R4, [R184+0x2000] ;  /* 0x00200000b804783b */ /* 0x000f2e0000000200 */
[C---:B-----5:R-:W-:Y:S08]  /*7a00*/  HMMA.16816.F32 R148, R172.reuse, R32, R148 ;  /* 0x00000020ac94723c */ /* 0x060ff00000001894 */
[C---:B------:R-:W-:Y:S01]  /*7a10*/  HMMA.16816.F32 R144, R172.reuse, R34, R144 ;  /* 0x00000022ac90723c */ /* 0x040fe20000001890 */
[----:B------:R-:W-:Y:S07]  /*7a20*/  LDSM.16.M88.4 R32, [R197+0xa000] ;  /* 0x00a00000c520783b */ /* 0x000fee0000000200 */
[----:B-1----:R-:W-:Y:S08]  /*7a30*/  HMMA.16816.F32 R156, R172, R136, R156 ;  /* 0x00000088ac9c723c */ /* 0x002ff0000000189c */
[----:B------:R-:W-:Y:S08]  /*7a40*/  HMMA.16816.F32 R140, R160, R224, R140 ;  /* 0x000000e0a08c723c */ /* 0x000ff0000000188c */
[----:B------:R-:W-:Y:S08]  /*7a50*/  HMMA.16816.F32 R16, R164, R28, R16 ;  /* 0x0000001ca410723c */ /* 0x000ff00000001810 */
[----:B------:R-:W-:Y:S01]  /*7a60*/  HMMA.16816.F32 R220, R160, R226, R220 ;  /* 0x000000e2a0dc723c */ /* 0x000fe200000018dc */
[----:B------:R-:W-:Y:S04]  /*7a70*/  LDSM.16.M88.4 R160, [R184+0x2800] ;  /* 0x00280000b8a0783b */ /* 0x000fe80000000200 */
[----:B------:R-:W-:Y:S03]  /*7a80*/  LDSM.16.M88.4 R224, [R198+0x4000] ;  /* 0x00400000c6e0783b */ /* 0x000fe60000000200 */
[----:B------:R-:W-:Y:S01]  /*7a90*/  HMMA.16816.F32 R152, R172, R138, R152 ;  /* 0x0000008aac98723c */ /* 0x000fe20000001898 */
[----:B------:R-:W1:Y:S07]  /*7aa0*/  LDSM.16.M88.4 R136, [R184+0x3000] ;  /* 0x00300000b888783b */ /* 0x000e6e0000000200 */
[C---:B------:R-:W-:Y:S01]  /*7ab0*/  HMMA.16816.F32 R12, R164.reuse, R30, R12 ;  /* 0x0000001ea40c723c */ /* 0x040fe2000000180c */
[----:B------:R-:W-:Y:S07]  /*7ac0*/  LDSM.16.M88.4 R28, [R184+0x3800] ;  /* 0x00380000b81c783b */ /* 0x000fee0000000200 */
        /* <DEDUP_REMOVED lines=12> */
[----:B------:R-:W4:Y:S07]  /*7b90*/  LDSM.16.M88.4 R4, [R179] ;  /* 0x00000000b304783b */ /* 0x000f2e0000000200 */
[C---:B-1----:R-:W-:Y:S08]  /*7ba0*/  HMMA.16816.F32 R148, R24.reuse, R136, R148 ;  /* 0x000000881894723c */ /* 0x042ff00000001894 */
[C---:B------:R-:W-:Y:S01]  /*7bb0*/  HMMA.16816.F32 R144, R24.reuse, R138, R144 ;  /* 0x0000008a1890723c */ /* 0x040fe20000001890 */
[----:B------:R-:W-:Y:S07]  /*7bc0*/  LDSM.16.M88.4 R136, [R194+0x4000] ;  /* 0x00400000c288783b */ /* 0x000fee0000000200 */
[----:B------:R-:W-:Y:S08]  /*7bd0*/  HMMA.16816.F32 R156, R24, R160, R156 ;  /* 0x000000a0189c723c */ /* 0x000ff0000000189c */
[----:B------:R-:W-:Y:S08]  /*7be0*/  HMMA.16816.F32 R140, R164, R168, R140 ;  /* 0x000000a8a48c723c */ /* 0x000ff0000000188c */
[----:B------:R-:W-:Y:S08]  /*7bf0*/  HMMA.16816.F32 R16, R224, R32, R16 ;  /* 0x00000020e010723c */ /* 0x000ff00000001810 */
[----:B------:R-:W-:Y:S01]  /*7c00*/  HMMA.16816.F32 R220, R164, R170, R220 ;  /* 0x000000aaa4dc723c */ /* 0x000fe200000018dc */
[----:B------:R-:W1:Y:S04]  /*7c10*/  LDSM.16.M88.4 R164, [R177] ;  /* 0x00000000b1a4783b */ /* 0x000e680000000200 */
[----:B------:R-:W5:Y:S03]  /*7c20*/  LDSM.16.M88.4 R168, [R178] ;  /* 0x00000000b2a8783b */ /* 0x000f660000000200 */
[----:B------:R-:W-:Y:S01]  /*7c30*/  HMMA.16816.F32 R152, R24, R162, R152 ;  /* 0x000000a21898723c */ /* 0x000fe20000001898 */
[----:B------:R-:W-:Y:S07]  /*7c40*/  LDSM.16.M88.4 R160, [R176] ;  /* 0x00000000b0a0783b */ /* 0x000fee0000000200 */
[C---:B------:R-:W-:Y:S01]  /*7c50*/  HMMA.16816.F32 R12, R224.reuse, R34, R12 ;  /* 0x00000022e00c723c */ /* 0x040fe2000000180c */
[----:B------:R-:W1:Y:S07]  /*7c60*/  LDSM.16.M88.4 R32, [R191+0xa000] ;  /* 0x00a00000bf20783b */ /* 0x000e6e0000000200 */
[C---:B--2---:R-:W-:Y:S08]  /*7c70*/  HMMA.16816.F32 R148, R224.reuse, R8, R148 ;  /* 0x00000008e094723c */ /* 0x044ff00000001894 */
[C---:B------:R-:W-:Y:S01]  /*7c80*/  HMMA.16816.F32 R144, R224.reuse, R10, R144 ;  /* 0x0000000ae090723c */ /* 0x040fe20000001890 */
[----:B------:R-:W-:Y:S07]  /*7c90*/  LDSM.16.M88.4 R8, [R193+0x4000] ;  /* 0x00400000c108783b */ /* 0x000fee0000000200 */
[----:B---3--:R-:W-:Y:S08]  /*7ca0*/  HMMA.16816.F32 R156, R224, R20, R156 ;  /* 0x00000014e09c723c */ /* 0x008ff0000000189c */
[----:B------:R-:W-:Y:S08]  /*7cb0*/  HMMA.16816.F32 R140, R24, R28, R140 ;  /* 0x0000001c188c723c */ /* 0x000ff0000000188c */
[----:B----4-:R-:W-:Y:S08]  /*7cc0*/  HMMA.16816.F32 R16, R172, R4, R16 ;  /* 0x00000004ac10723c */ /* 0x010ff00000001810 */
[----:B------:R-:W-:Y:S01]  /*7cd0*/  HMMA.16816.F32 R220, R24, R30, R220 ;  /* 0x0000001e18dc723c */ /* 0x000fe200000018dc */
[----:B------:R-:W2:Y:S04]  /*7ce0*/  LDSM.16.M88.4 R24, [R191+0xb000] ;  /* 0x00b00000bf18783b */ /* 0x000ea80000000200 */
[----:B------:R-:W3:Y:S03]  /*7cf0*/  LDSM.16.M88.4 R28, [R191+0xa800] ;  /* 0x00a80000bf1c783b */ /* 0x000ee60000000200 */
[----:B------:R-:W-:Y:S01]  /*7d00*/  HMMA.16816.F32 R152, R224, R22, R152 ;  /* 0x00000016e098723c */ /* 0x000fe20000001898 */
[----:B------:R-:W-:Y:S07]  /*7d10*/  LDSM.16.M88.4 R20, [R191+0xb800] ;  /* 0x00b80000bf14783b */ /* 0x000fee0000000200 */
[C---:B------:R-:W-:Y:S01]  /*7d20*/  HMMA.16816.F32 R12, R172.reuse, R6, R12 ;  /* 0x00000006ac0c723c */ /* 0x040fe2000000180c */
[----:B------:R-:W4:Y:S07]  /*7d30*/  LDSM.16.M88.4 R4, [R184+0x4000] ;  /* 0x00400000b804783b */ /* 0x000f2e0000000200 */
[C---:B-1----:R-:W-:Y:S08]  /*7d40*/  HMMA.16816.F32 R148, R172.reuse, R164, R148 ;  /* 0x000000a4ac94723c */ /* 0x042ff00000001894 */
[C---:B------:R-:W-:Y:S01]  /*7d50*/  HMMA.16816.F32 R144, R172.reuse, R166, R144 ;  /* 0x000000a6ac90723c */ /* 0x040fe20000001890 */
[----:B------:R-:W1:Y:S07]  /*7d60*/  LDSM.16.M88.4 R164, [R184+0x4800] ;  /* 0x00480000b8a4783b */ /* 0x000e6e0000000200 */
[----:B-----5:R-:W-:Y:S08]  /*7d70*/  HMMA.16816.F32 R156, R172, R168, R156 ;  /* 0x000000a8ac9c723c */ /* 0x020ff0000000189c */
[----:B------:R-:W-:Y:S08]  /*7d80*/  HMMA.16816.F32 R140, R224, R228, R140 ;  /* 0x000000e4e08c723c */ /* 0x000ff0000000188c */
[----:B------:R-:W-:Y:S01]  /*7d90*/  HMMA.16816.F32 R16, R136, R32, R16 ;  /* 0x000000208810723c */ /* 0x000fe20000001810 */
[----:B------:R-:W5:Y:S07]  /*7da0*/  S2R R32, SR_TID.X ;  /* 0x0000000000207919 */ /* 0x000f6e0000002100 */
[----:B------:R-:W-:Y:S08]  /*7db0*/  HMMA.16816.F32 R152, R172, R170, R152 ;  /* 0x000000aaac98723c */ /* 0x000ff00000001898 */
[----:B------:R-:W-:Y:S08]  /*7dc0*/  HMMA.16816.F32 R220, R224, R230, R220 ;  /* 0x000000e6e0dc723c */ /* 0x000ff000000018dc */
[C---:B------:R-:W-:Y:S08]  /*7dd0*/  HMMA.16816.F32 R12, R136.reuse, R34, R12 ;  /* 0x00000022880c723c */ /* 0x040ff0000000180c */
[C---:B--2---:R-:W-:Y:S08]  /*7de0*/  HMMA.16816.F32 R148, R136.reuse, R24, R148 ;  /* 0x000000188894723c */ /* 0x044ff00000001894 */
[C---:B------:R-:W-:Y:S01]  /*7df0*/  HMMA.16816.F32 R144, R136.reuse, R26, R144 ;  /* 0x0000001a8890723c */ /* 0x040fe20000001890 */
[----:B------:R-:W2:Y:S07]  /*7e00*/  LDSM.16.M88.4 R24, [R184+0x5000] ;  /* 0x00500000b818783b */ /* 0x000eae0000000200 */
[----:B---3--:R-:W-:Y:S08]  /*7e10*/  HMMA.16816.F32 R156, R136, R28, R156 ;  /* 0x0000001c889c723c */ /* 0x008ff0000000189c */
[----:B------:R-:W-:Y:S08]  /*7e20*/  HMMA.16816.F32 R140, R172, R160, R140 ;  /* 0x000000a0ac8c723c */ /* 0x000ff0000000188c */
[----:B----4-:R-:W-:Y:S07]  /*7e30*/  HMMA.16816.F32 R16, R8, R4, R16 ;  /* 0x000000040810723c */ /* 0x010fee0000001810 */
[----:B-----5:R-:W-:Y:S01]  /*7e40*/  IMAD.SHL.U32 R4, R32, 0x2, RZ ;  /* 0x0000000220047824 */ /* 0x020fe200078e00ff */
        /* <DEDUP_REMOVED lines=9> */
[C---:B------:R-:W-:Y:S01]  /*7ee0*/  IADD3 R20, R29.reuse, 0x1, RZ ;  /* 0x000000011d147810 */ /* 0x040fe20007ffe0ff */
[----:B------:R-:W-:Y:S01]  /*7ef0*/  HMMA.16816.F32 R152, R8, R166, R152 ;  /* 0x000000a60898723c */ /* 0x000fe20000001898 */
[----:B------:R-:W-:Y:S01]  /*7f00*/  IADD3 R21, R29, 0x8, RZ ;  /* 0x000000081d157810 */ /* 0x000fe20007ffe0ff */
[----:B------:R-:W-:Y:S01]  /*7f10*/  BAR.SYNC.DEFER_BLOCKING 0x0 ;  /* 0x0000000000007b1d */ /* 0x000fe20000010000 */
[----:B------:R-:W-:-:S02]  /*7f20*/  ISETP.GE.AND P2, PT, R20, R135, PT ;  /* 0x000000871400720c */ /* 0x000fc40003f46270 */
[-C--:B------:R-:W-:Y:S02]  /*7f30*/  ISETP.GE.AND P1, PT, R20, R2.reuse, PT ;  /* 0x000000021400720c */ /* 0x080fe40003f26270 */
[----:B------:R-:W-:Y:S01]  /*7f40*/  FSEL R28, R17, -INF , !P2 ;  /* 0xff800000111c7808 */ /* 0x000fe20005000000 */
[----:B------:R-:W-:Y:S01]  /*7f50*/  HMMA.16816.F32 R220, R136, R22, R220 ;  /* 0x0000001688dc723c */ /* 0x000fe200000018dc */
[----:B------:R-:W-:Y:S02]  /*7f60*/  IADD3 R17, R29, 0x9, RZ ;  /* 0x000000091d117810 */ /* 0x000fe40007ffe0ff */
[-C--:B------:R-:W-:Y:S02]  /*7f70*/  ISETP.GE.AND P6, PT, R21, R135.reuse, PT ;  /* 0x000000871500720c */ /* 0x080fe40003fc6270 */
[----:B------:R-:W-:Y:S02]  /*7f80*/  FSEL R19, R19, -INF , !P1 ;  /* 0xff80000013137808 */ /* 0x000fe40004800000 */
[----:B------:R-:W-:Y:S01]  /*7f90*/  ISETP.GE.AND P2, PT, R21, R2, PT ;  /* 0x000000021500720c */ /* 0x000fe20003f46270 */
[----:B--2---:R-:W-:Y:S01]  /*7fa0*/  HMMA.16816.F32 R148, R8, R24, R148 ;  /* 0x000000180894723c */ /* 0x004fe20000001894 */
[----:B------:R-:W-:-:S02]  /*7fb0*/  ISETP.GE.AND P1, PT, R17, R135, PT ;  /* 0x000000871100720c */ /* 0x000fc40003f26270 */
[----:B------:R-:W-:Y:S02]  /*7fc0*/  IADD3 R20, R29, 0x10, RZ ;  /* 0x000000101d147810 */ /* 0x000fe40007ffe0ff */
[----:B------:R-:W-:Y:S02]  /*7fd0*/  FSEL R30, R12, -INF , !P6 ;  /* 0xff8000000c1e7808 */ /* 0x000fe40007000000 */
[----:B------:R-:W-:Y:S01]  /*7fe0*/  ISETP.GE.AND P6, PT, R17, R2, PT ;  /* 0x000000021100720c */ /* 0x000fe20003fc6270 */
[----:B------:R-:W-:Y:S01]  /*7ff0*/  HMMA.16816.F32 R144, R8, R26, R144 ;  /* 0x0000001a0890723c */ /* 0x000fe20000001890 */
[----:B------:R-:W-:Y:S02]  /*8000*/  FSEL R17, R14, -INF , !P2 ;  /* 0xff8000000e117808 */ /* 0x000fe40005000000 */
[----:B------:R-:W-:Y:S02]  /*8010*/  FSEL R12, R13, -INF , !P1 ;  /* 0xff8000000d0c7808 */ /* 0x000fe40004800000 */
[----:B------:R-:W-:-:S02]  /*8020*/  ISETP.GE.AND P2, PT, R20, R135, PT ;  /* 0x000000871400720c */ /* 0x000fc40003f46270 */
[----:B------:R-:W-:Y:S01]  /*8030*/  ISETP.GE.AND P1, PT, R20, R2, PT ;  /* 0x000000021400720c */ /* 0x000fe20003f26270 */
[C---:B---3--:R-:W-:Y:S01]  /*8040*/  HMMA.16816.F32 R140, R8.reuse, R4, R140 ;  /* 0x00000004088c723c */ /* 0x048fe2000000188c */
[C---:B------:R-:W-:Y:S02]  /*8050*/  IADD3 R13, R29.reuse, 0x11, RZ ;  /* 0x000000111d0d7810 */ /* 0x040fe40007ffe0ff */
[----:B------:R-:W-:Y:S02]  /*8060*/  IADD3 R14, R29, 0x18, RZ ;  /* 0x000000181d0e7810 */ /* 0x000fe40007ffe0ff */
[----:B------:R-:W-:Y:S02]  /*8070*/  FSEL R15, R15, -INF , !P6 ;  /* 0xff8000000f0f7808 */ /* 0x000fe40007000000 */
[----:B------:R-:W-:Y:S01]  /*8080*/  FSEL R156, R156, -INF , !P2 ;  /* 0xff8000009c9c7808 */ /* 0x000fe20005000000 */
[----:B------:R-:W-:Y:S01]  /*8090*/  HMMA.16816.F32 R220, R8, R6, R220 ;  /* 0x0000000608dc723c */ /* 0x000fe200000018dc */
[----:B------:R-:W-:-:S02]  /*80a0*/  FSEL R25, R158, -INF , !P1 ;  /* 0xff8000009e197808 */ /* 0x000fc40004800000 */
[CC--:B------:R-:W-:Y:S02]  /*80b0*/  ISETP.GE.AND P6, PT, R13.reuse, R135.reuse, PT ;  /* 0x000000870d00720c */ /* 0x0c0fe40003fc6270 */
[----:B------:R-:W-:Y:S02]  /*80c0*/  ISETP.GE.AND P2, PT, R13, R2, PT ;  /* 0x000000020d00720c */ /* 0x000fe40003f46270 */
[----:B------:R-:W-:Y:S02]  /*80d0*/  ISETP.GE.AND P1, PT, R14, R135, PT ;  /* 0x000000870e00720c */ /* 0x000fe40003f26270 */
[----:B------:R-:W-:Y:S02]  /*80e0*/  IADD3 R13, R29, 0x19, RZ ;  /* 0x000000191d0d7810 */ /* 0x000fe40007ffe0ff */
[----:B------:R-:W-:Y:S02]  /*80f0*/  FSEL R24, R157, -INF , !P6 ;  /* 0xff8000009d187808 */ /* 0x000fe40007000000 */
[----:B------:R-:W-:-:S02]  /*8100*/  FSEL R27, R159, -INF , !P2 ;  /* 0xff8000009f1b7808 */ /* 0x000fc40005000000 */
[----:B------:R-:W-:Y:S02]  /*8110*/  FSEL R22, R152, -INF , !P1 ;  /* 0xff80000098167808 */ /* 0x000fe40004800000 */
[-C--:B------:R-:W-:Y:S02]  /*8120*/  ISETP.GE.AND P6, PT, R14, R2.reuse, PT ;  /* 0x000000020e00720c */ /* 0x080fe40003fc6270 */
[C---:B------:R-:W-:Y:S02]  /*8130*/  ISETP.GE.AND P2, PT, R13.reuse, R135, PT ;  /* 0x000000870d00720c */ /* 0x040fe40003f46270 */
[----:B------:R-:W-:Y:S02]  /*8140*/  ISETP.GE.AND P1, PT, R13, R2, PT ;  /* 0x000000020d00720c */ /* 0x000fe40003f26270 */
[C---:B------:R-:W-:Y:S02]  /*8150*/  IADD3 R14, R29.reuse, 0x20, RZ ;  /* 0x000000201d0e7810 */ /* 0x040fe40007ffe0ff */
[----:B------:R-:W-:-:S02]  /*8160*/  IADD3 R13, R29, 0x21, RZ ;  /* 0x000000211d0d7810 */ /* 0x000fc40007ffe0ff */
[----:B------:R-:W-:Y:S02]  /*8170*/  FSEL R23, R154, -INF , !P6 ;  /* 0xff8000009a177808 */ /* 0x000fe40007000000 */
[----:B------:R-:W-:Y:S02]  /*8180*/  FSEL R20, R153, -INF , !P2 ;  /* 0xff80000099147808 */ /* 0x000fe40005000000 */
[----:B------:R-:W-:Y:S02]  /*8190*/  FSEL R21, R155, -INF , !P1 ;  /* 0xff8000009b157808 */ /* 0x000fe40004800000 */
[CC--:B------:R-:W-:Y:S02]  /*81a0*/  ISETP.GE.AND P6, PT, R14.reuse, R135.reuse, PT ;  /* 0x000000870e00720c */ /* 0x0c0fe40003fc6270 */
[----:B------:R-:W-:Y:S02]  /*81b0*/  ISETP.GE.AND P2, PT, R14, R2, PT ;  /* 0x000000020e00720c */ /* 0x000fe40003f46270 */
[----:B------:R-:W-:-:S02]  /*81c0*/  ISETP.GE.AND P1, PT, R13, R135, PT ;  /* 0x000000870d00720c */ /* 0x000fc40003f26270 */
[----:B------:R-:W-:Y:S02]  /*81d0*/  IADD3 R4, R29, 0x28, RZ ;  /* 0x000000281d047810 */ /* 0x000fe40007ffe0ff */
[----:B------:R-:W-:Y:S02]  /*81e0*/  FSEL R164, R148, -INF , !P6 ;  /* 0xff80000094a47808 */ /* 0x000fe40007000000 */
[----:B------:R-:W-:Y:S02]  /*81f0*/  FSEL R165, R150, -INF , !P2 ;  /* 0xff80000096a57808 */ /* 0x000fe40005000000 */
[----:B------:R-:W-:Y:S02]  /*8200*/  FSEL R166, R149, -INF , !P1 ;  /* 0xff80000095a67808 */ /* 0x000fe40004800000 */
[----:B------:R-:W-:Y:S02]  /*8210*/  ISETP.GE.AND P6, PT, R13, R2, PT ;  /* 0x000000020d00720c */ /* 0x000fe40003fc6270 */
[----:B------:R-:W-:-:S02]  /*8220*/  ISETP.GE.AND P2, PT, R4, R135, PT ;  /* 0x000000870400720c */ /* 0x000fc40003f46270 */
[----:B------:R-:W-:Y:S02]  /*8230*/  ISETP.GE.AND P1, PT, R4, R2, PT ;  /* 0x000000020400720c */ /* 0x000fe40003f26270 */
[----:B------:R-:W-:Y:S02]  /*8240*/  IADD3 R4, R29, 0x29, RZ ;  /* 0x000000291d047810 */ /* 0x000fe40007ffe0ff */
[----:B------:R-:W-:Y:S02]  /*8250*/  FSEL R169, R151, -INF , !P6 ;  /* 0xff80000097a97808 */ /* 0x000fe40007000000 */
[----:B------:R-:W-:Y:S02]  /*8260*/  ISETP.GE.AND P6, PT, R4, R135, PT ;  /* 0x000000870400720c */ /* 0x000fe40003fc6270 */
[----:B------:R-:W-:Y:S02]  /*8270*/  IADD3 R5, R29, 0x30, RZ ;  /* 0x000000301d057810 */ /* 0x000fe40007ffe0ff */
[----:B------:R-:W-:-:S02]  /*8280*/  FSEL R170, R144, -INF , !P2 ;  /* 0xff80000090aa7808 */ /* 0x000fc40005000000 */
[----:B------:R-:W-:Y:S02]  /*8290*/  FSEL R167, R146, -INF , !P1 ;  /* 0xff80000092a77808 */ /* 0x000fe40004800000 */
[----:B------:R-:W-:Y:S02]  /*82a0*/  FSEL R168, R145, -INF , !P6 ;  /* 0xff80000091a87808 */ /* 0x000fe40007000000 */
[-C--:B------:R-:W-:Y:S02]  /*82b0*/  ISETP.GE.AND P2, PT, R4, R2.reuse, PT ;  /* 0x000000020400720c */ /* 0x080fe40003f46270 */
[C---:B------:R-:W-:Y:S02]  /*82c0*/  ISETP.GE.AND P1, PT, R5.reuse, R135, PT ;  /* 0x000000870500720c */ /* 0x040fe40003f26270 */
[----:B------:R-:W-:Y:S02]  /*82d0*/  ISETP.GE.AND P6, PT, R5, R2, PT ;  /* 0x000000020500720c */ /* 0x000fe40003fc6270 */
[----:B------:R-:W-:-:S02]  /*82e0*/  IADD3 R4, R29, 0x31, RZ ;  /* 0x000000311d047810 */ /* 0x000fc40007ffe0ff */
[----:B------:R-:W-:Y:S02]  /*82f0*/  IADD3 R5, R29, 0x38, RZ ;  /* 0x000000381d057810 */ /* 0x000fe40007ffe0ff */
[----:B------:R-:W-:Y:S02]  /*8300*/  FSEL R163, R147, -INF , !P2 ;  /* 0xff80000093a37808 */ /* 0x000fe40005000000 */
[----:B------:R-:W-:Y:S02]  /*8310*/  FSEL R154, R140, -INF , !P1 ;  /* 0xff8000008c9a7808 */ /* 0x000fe40004800000 */
[----:B------:R-:W-:Y:S02]  /*8320*/  FSEL R151, R142, -INF , !P6 ;  /* 0xff8000008e977808 */ /* 0x000fe40007000000 */
[C---:B------:R-:W-:Y:S02]  /*8330*/  ISETP.GE.AND P2, PT, R4.reuse, R135, PT ;  /* 0x000000870400720c */ /* 0x040fe40003f46270 */
[----:B------:R-:W-:-:S02]  /*8340*/  ISETP.GE.AND P1, PT, R4, R2, PT ;  /* 0x000000020400720c */ /* 0x000fc40003f26270 */
[-C--:B------:R-:W-:Y:S02]  /*8350*/  ISETP.GE.AND P6, PT, R5, R135.reuse, PT ;  /* 0x000000870500720c */ /* 0x080fe40003fc6270 */
[----:B------:R-:W-:Y:S02]  /*8360*/  IADD3 R4, R29, 0x39, RZ ;  /* 0x000000391d047810 */ /* 0x000fe40007ffe0ff */
[----:B------:R-:W-:Y:S02]  /*8370*/  FSEL R138, R220, -INF , !P6 ;  /* 0xff800000dc8a7808 */ /* 0x000fe40007000000 */
[----:B------:R-:W-:Y:S02]  /*8380*/  ISETP.GE.AND P6, PT, R4, R135, PT ;  /* 0x000000870400720c */ /* 0x000fe40003fc6270 */
[----:B------:R-:W-:Y:S02]  /*8390*/  FSEL R152, R141, -INF , !P2 ;  /* 0xff8000008d987808 */ /* 0x000fe40005000000 */
[----:B------:R-:W-:-:S02]  /*83a0*/  FSEL R136, R221, -INF , !P6 ;  /* 0xff800000dd887808 */ /* 0x000fc40007000000 */
[----:B------:R-:W-:Y:S02]  /*83b0*/  ISETP.GT.AND P6, PT, R203, R200, PT ;  /* 0x000000c8cb00720c */ /* 0x000fe40003fc4270 */
[----:B------:R-:W-:Y:S02]  /*83c0*/  FSEL R137, R143, -INF , !P1 ;  /* 0xff8000008f897808 */ /* 0x000fe40004800000 */
[----:B------:R-:W-:Y:S02]  /*83d0*/  ISETP.GE.AND P2, PT, R5, R2, PT ;  /* 0x000000020500720c */ /* 0x000fe40003f46270 */
[----:B------:R-:W-:Y:S02]  /*83e0*/  ISETP.GE.AND P1, PT, R29, R135, PT ;  /* 0x000000871d00720c */ /* 0x000fe40003f26270 */
[----:B------:R-:W-:Y:S02]  /*83f0*/  FSEL R139, R222, -INF , !P2 ;  /* 0xff800000de8b7808 */ /* 0x000fe40005000000 */
[----:B------:R-:W-:-:S02]  /*8400*/  FSEL R16, R16, -INF , !P1 ;  /* 0xff80000010107808 */ /* 0x000fc40004800000 */
        /* <DEDUP_REMOVED lines=12> */
[----:B-1----:R-:W-:Y:S02]  /*84d0*/  IADD3 R10, R10, 0xffffffe, RZ ;  /* 0x0ffffffe0a0a7810 */ /* 0x002fe40007ffe0ff */
[----:B------:R-:W-:-:S04]  /*84e0*/  IABS R2, R6 ;  /* 0x0000000600027213 */ /* 0x000fc80000000000 */
[----:B------:R-:W1:Y:S01]  /*84f0*/  F2I.FTZ.U32.TRUNC.NTZ R11, R10 ;  /* 0x0000000a000b7305 */ /* 0x000e62000021f000 */
[----:B------:R-:W-:Y:S01]  /*8500*/  LOP3.LUT R6, R6, c[0x0][0x2d0], RZ, 0x3c, !PT ;  /* 0x0000b40006067a12 */ /* 0x000fe200078e3cff */
[----:B-1----:R-:W-:Y:S02]  /*8510*/  IMAD.MOV R7, RZ, RZ, -R11 ;  /* 0x000000ffff077224 */ /* 0x002fe400078e0a0b */
[----:B------:R-:W-:Y:S02]  /*8520*/  IMAD.MOV.U32 R10, RZ, RZ, RZ ;  /* 0x000000ffff0a7224 */ /* 0x000fe400078e00ff */
[----:B------:R-:W-:-:S04]  /*8530*/  IMAD R4, R7, R0, RZ ;  /* 0x0000000007047224 */ /* 0x000fc800078e02ff */
        /* <DEDUP_REMOVED lines=12> */
[----:B------:R-:W-:Y:S02]  /*8600*/  @!P1 IADD3 R9, R9, -R0, RZ ;  /* 0x8000000009099210 */ /* 0x000fe40007ffe0ff */
[----:B------:R-:W-:Y:S02]  /*8610*/  @!P1 IADD3 R4, R4, 0x1, RZ ;  /* 0x0000000104049810 */ /* 0x000fe40007ffe0ff */
[----:B------:R-:W-:-:S07]  /*8620*/  ISETP.GE.AND P1, PT, R5, RZ, PT ;  /* 0x000000ff0500720c */ /* 0x000fce0003f26270 */
[----:B------:R-:W-:Y:S02]  /*8630*/  @P2 IADD3 R8, R8, 0x1, RZ ;  /* 0x0000000108082810 */ /* 0x000fe40007ffe0ff */
[----:B------:R-:W-:Y:S02]  /*8640*/  ISETP.GE.U32.AND P2, PT, R9, R0, PT ;  /* 0x000000000900720c */ /* 0x000fe40003f46070 */
[----:B------:R-:W-:Y:S02]  /*8650*/  LOP3.LUT R0, RZ, c[0x0][0x2d0], RZ, 0x33, !PT ;  /* 0x0000b400ff007a12 */ /* 0x000fe400078e33ff */
[----:B------:R-:W-:Y:S01]  /*8660*/  @!P1 IMAD.MOV R8, RZ, RZ, -R8 ;  /* 0x000000ffff089224 */ /* 0x000fe200078e0a08 */
[----:B------:R-:W-:-:S04]  /*8670*/  ISETP.NE.AND P1, PT, RZ, c[0x0][0x2d0], PT ;  /* 0x0000b400ff007a0c */ /* 0x000fc80003f25270 */
[----:B------:R-:W-:-:S04]  /*8680*/  SEL R5, R0, R8, !P1 ;  /* 0x0000000800057207 */ /* 0x000fc80004800000 */
[----:B------:R-:W-:Y:S01]  /*8690*/  @P2 IADD3 R4, R4, 0x1, RZ ;  /* 0x0000000104042810 */ /* 0x000fe20007ffe0ff */
[----:B------:R-:W-:Y:S01]  /*86a0*/  IMAD.WIDE R10, R5, 0x4, R208 ;  /* 0x00000004050a7825 */ /* 0x000fe200078e02d0 */
[----:B------:R-:W-:-:S04]  /*86b0*/  ISETP.GE.AND P2, PT, R6, RZ, PT ;  /* 0x000000ff0600720c */ /* 0x000fc80003f46270 */
[----:B------:R-:W2:Y:S09]  /*86c0*/  LDG.E R7, [R10.64] ;  /* 0x000000040a077981 */ /* 0x000eb2000c1e1900 */
[----:B------:R-:W-:-:S05]  /*86d0*/  @!P2 IMAD.MOV R4, RZ, RZ, -R4 ;  /* 0x000000ffff04a224 */ /* 0x000fca00078e0a04 */
[----:B------:R-:W-:-:S05]  /*86e0*/  SEL R0, R0, R4, !P1 ;  /* 0x0000000400007207 */ /* 0x000fca0004800000 */
[----:B------:R-:W-:-:S05]  /*86f0*/  IMAD.WIDE R8, R0, 0x4, R208 ;  /* 0x0000000400087825 */ /* 0x000fca00078e02d0 */
        /* <DEDUP_REMOVED lines=17> */
.L_x_1375:
[----:B------:R-:W-:-:S05]  /*8810*/  IMAD.MOV.U32 R5, RZ, RZ, c[0x0][0x198] ;  /* 0x00006600ff057624 */ /* 0x000fca00078e00ff */
[----:B------:R-:W-:-:S04]  /*8820*/  LEA R5, -R5, RZ, 0x6 ;  /* 0x000000ff05057211 */ /* 0x000fc800078e31ff */
[----:B------:R-:W-:Y:S02]  /*8830*/  SHF.R.S32.HI R6, RZ, 0x1f, R5 ;  /* 0x0000001fff067819 */ /* 0x000fe40000011405 */
.L_x_1376:
[-C--:B------:R-:W-:Y:S01]  /*8840*/  @!P4 IADD3 R7, P1, R133, R5.reuse, RZ ;  /* 0x000000058507c210 */ /* 0x080fe20007f3e0ff */
[----:B------:R1:W-:Y:S01]  /*8850*/  @P5 STS.128 [R204+0x6000], RZ ;  /* 0x006000ffcc005388 */ /* 0x0003e20000000c00 */
[----:B------:R-:W-:Y:S02]  /*8860*/  BSSY B0, `(.L_x_1377) ;  /* 0x000006a000007945 */ /* 0x000fe40003800000 */
[----:B------:R-:W-:Y:S01]  /*8870*/  @!P4 LEA R146, P2, R7, c[0x0][0x168], 0x1 ;  /* 0x00005a000792ca11 */ /* 0x000fe200078408ff */
[----:B------:R-:W-:Y:S01]  /*8880*/  @!P4 IMAD.X R0, R134, 0x1, R6, P1 ;  /* 0x000000018600c824 */ /* 0x000fe200008e0606 */
[----:B------:R-:W-:-:S04]  /*8890*/  @!P3 IADD3 R9, P1, R133, R5, RZ ;  /* 0x000000058509b210 */ /* 0x000fc80007f3e0ff */
[----:B------:R-:W-:Y:S01]  /*88a0*/  @!P4 LEA.HI.X R147, R7, c[0x0][0x16c], R0, 0x1, P2 ;  /* 0x00005b000793ca11 */ /* 0x000fe200010f0c00 */
[----:B------:R-:W-:Y:S01]  /*88b0*/  @!P3 IMAD.X R2, R134, 0x1, R6, P1 ;  /* 0x000000018602b824 */ /* 0x000fe200008e0606 */
[----:B------:R-:W-:Y:S02]  /*88c0*/  @!P5 IADD3 R7, P2, R202, R5, RZ ;  /* 0x00000005ca07d210 */ /* 0x000fe40007f5e0ff */
[----:B------:R-:W-:-:S03]  /*88d0*/  @!P3 LEA R32, P1, R9, c[0x0][0x168], 0x1 ;  /* 0x00005a000920ba11 */ /* 0x000fc600078208ff */
[----:B------:R-:W-:Y:S01]  /*88e0*/  @!P5 IMAD.X R0, R201, 0x1, R6, P2 ;  /* 0x00000001c900d824 */ /* 0x000fe200010e0606 */
[----:B------:R-:W-:Y:S02]  /*88f0*/  @!P3 LEA.HI.X R33, R9, c[0x0][0x16c], R2, 0x1, P1 ;  /* 0x00005b000921ba11 */ /* 0x000fe400008f0c02 */
[----:B------:R-:W-:-:S04]  /*8900*/  @!P4 IADD3 R9, P2, P1, R133, R5, R202 ;  /* 0x000000058509c210 */ /* 0x000fc8000795e0ca */
[----:B------:R-:W-:Y:S02]  /*8910*/  @!P4 IADD3.X R2, R134, R6, R201, P2, P1 ;  /* 0x000000068602c210 */ /* 0x000fe400017e24c9 */
[----:B------:R-:W-:Y:S02]  /*8920*/  @!P5 LEA R144, P2, R7, R214, 0x1 ;  /* 0x000000d60790d211 */ /* 0x000fe400078408ff */
[----:B------:R-:W-:Y:S02]  /*8930*/  @!P4 LEA R142, P1, R9, c[0x0][0x168], 0x1 ;  /* 0x00005a00098eca11 */ /* 0x000fe400078208ff */
[----:B------:R-:W-:Y:S02]  /*8940*/  @!P5 LEA.HI.X R145, R7, R213, R0, 0x1, P2 ;  /* 0x000000d50791d211 */ /* 0x000fe400010f0c00 */
[----:B------:R-:W-:Y:S02]  /*8950*/  @!P4 LEA.HI.X R143, R9, c[0x0][0x16c], R2, 0x1, P1 ;  /* 0x00005b00098fca11 */ /* 0x000fe400008f0c02 */
[----:B------:R-:W-:-:S04]  /*8960*/  @!P3 IADD3 R7, P2, P1, R133, R5, R202 ;  /* 0x000000058507b210 */ /* 0x000fc8000795e0ca */
[----:B------:R-:W-:Y:S02]  /*8970*/  @!P3 IADD3.X R0, R134, R6, R201, P2, P1 ;  /* 0x000000068600b210 */ /* 0x000fe400017e24c9 */
[----:B------:R-:W-:Y:S02]  /*8980*/  @!P3 LEA R10, P1, R7, c[0x0][0x168], 0x1 ;  /* 0x00005a00070aba11 */ /* 0x000fe400078208ff */
[----:B------:R-:W-:Y:S02]  /*8990*/  @!P5 LEA R158, P2, R5, R214, 0x1 ;  /* 0x000000d6059ed211 */ /* 0x000fe400078408ff */
[----:B------:R-:W-:Y:S02]  /*89a0*/  @!P3 LEA.HI.X R11, R7, c[0x0][0x16c], R0, 0x1, P1 ;  /* 0x00005b00070bba11 */ /* 0x000fe400008f0c00 */
[----:B------:R-:W-:Y:S02]  /*89b0*/  @!P5 LEA.HI.X R159, R5, R213, R6, 0x1, P2 ;  /* 0x000000d5059fd211 */ /* 0x000fe400010f0c06 */
[----:B------:R-:W-:-:S03]  /*89c0*/  IADD3 R4, P2, P1, R202, R5, R202 ;  /* 0x00000005ca047210 */ /* 0x000fc6000795e0ca */
[----:B------:R-:W-:Y:S01]  /*89d0*/  @!PT LDS RZ, [RZ] ;  /* 0x00000000fffff984 */ /* 0x000fe20000000800 */
[----:B------:R-:W-:Y:S01]  /*89e0*/  @!PT LDS RZ, [RZ] ;  /* 0x00000000fffff984 */ /* 0x000fe20000000800 */
[----:B------:R-:W-:Y:S01]  /*89f0*/  @!PT LDS RZ, [RZ] ;  /* 0x00000000fffff984 */ /* 0x000fe20000000800 */
[----:B------:R2:W-:Y:S01]  /*8a00*/  @!P5 LDGSTS.E.BYPASS.LTC128B.128 [R204+0x6000], [R158.64] ;  /* 0x060000009eccdfae */ /* 0x0005e2000b901d44 */
[----:B------:R-:W-:Y:S02]  /*8a10*/  IADD3.X R2, R201, R6, R201, P2, P1 ;  /* 0x00000006c9027210 */ /* 0x000fe400017e24c9 */
[----:B------:R-:W-:Y:S01]  /*8a20*/  @!P4 IADD3 R8, P1, R133, R4, RZ ;  /* 0x000000048508c210 */ /* 0x000fe20007f3e0ff */
[----:B------:R1:W-:Y:S01]  /*8a30*/  @P4 STS.128 [R204+0x8000], RZ ;  /* 0x008000ffcc004388 */ /* 0x0003e20000000c00 */
[----:B------:R-:W-:-:S03]  /*8a40*/  @!P5 LEA R140, P2, R4, R214, 0x1 ;  /* 0x000000d6048cd211 */ /* 0x000fc600078408ff */
[--C-:B------:R-:W-:Y:S01]  /*8a50*/  @!P4 IMAD.X R7, R134, 0x1, R2.reuse, P1 ;  /* 0x000000018607c824 */ /* 0x100fe200008e0602 */
[--C-:B------:R-:W-:Y:S01]  /*8a60*/  @!P5 LEA.HI.X R141, R4, R213, R2.reuse, 0x1, P2 ;  /* 0x000000d5048dd211 */ /* 0x100fe200010f0c02 */
[----:B------:R-:W-:Y:S01]  /*8a70*/  @!PT LDS RZ, [RZ] ;  /* 0x00000000fffff984 */ /* 0x000fe20000000800 */
[----:B------:R-:W-:Y:S01]  /*8a80*/  @!PT LDS RZ, [RZ] ;  /* 0x00000000fffff984 */ /* 0x000fe20000000800 */
[----:B------:R-:W-:Y:S01]  /*8a90*/  @!PT LDS RZ, [RZ] ;  /* 0x00000000fffff984 */ /* 0x000fe20000000800 */
[----:B------:R1:W-:Y:S01]  /*8aa0*/  @!P4 LDGSTS.E.BYPASS.LTC128B.128 [R204+0x8000], [R146.64+0x80] ;  /* 0x0800008092cccfae */ /* 0x0003e2000b901d44 */
[C---:B------:R-:W-:Y:S02]  /*8ab0*/  @!P4 LEA R34, P2, R8.reuse, c[0x0][0x168], 0x1 ;  /* 0x00005a000822ca11 */ /* 0x040fe400078408ff */
[-C--:B------:R-:W-:Y:S01]  /*8ac0*/  @!P3 IADD3 R0, P1, R133, R4.reuse, RZ ;  /* 0x000000048500b210 */ /* 0x080fe20007f3e0ff */
[----:B------:R1:W-:Y:S01]  /*8ad0*/  @P3 STS.128 [R204+0xa000], RZ ;  /* 0x00a000ffcc003388 */ /* 0x0003e20000000c00 */
[----:B------:R-:W-:Y:S02]  /*8ae0*/  @!P4 LEA.HI.X R35, R8, c[0x0][0x16c], R7, 0x1, P2 ;  /* 0x00005b000823ca11 */ /* 0x000fe400010f0c07 */
[----:B------:R-:W-:Y:S01]  /*8af0*/  IADD3 R4, P2, R202, R4, RZ ;  /* 0x00000004ca047210 */ /* 0x000fe20007f5e0ff */
[--C-:B------:R-:W-:Y:S01]  /*8b00*/  @!P3 IMAD.X R7, R134, 0x1, R2.reuse, P1 ;  /* 0x000000018607b824 */ /* 0x100fe200008e0602 */
[C---:B------:R-:W-:Y:S01]  /*8b10*/  @!P3 LEA R160, P1, R0.reuse, c[0x0][0x168], 0x1 ;  /* 0x00005a0000a0ba11 */ /* 0x040fe200078208ff */
[----:B------:R-:W-:Y:S01]  /*8b20*/  @!PT LDS RZ, [RZ] ;  /* 0x00000000fffff984 */ /* 0x000fe20000000800 */
[----:B------:R-:W-:Y:S01]  /*8b30*/  @!PT LDS RZ, [RZ] ;  /* 0x00000000fffff984 */ /* 0x000fe20000000800 */
[----:B------:R-:W-:Y:S01]  /*8b40*/  @!PT LDS RZ, [RZ] ;  /* 0x00000000fffff984 */ /* 0x000fe20000000800 */
[----:B------:R1:W-:Y:S03]  /*8b50*/  @!P3 LDGSTS.E.BYPASS.LTC128B.128 [R204+0xa000], [R32.64+0x100] ;  /* 0x0a00010020ccbfae */ /* 0x0003e6000b901d44 */
[----:B------:R-:W-:Y:S01]  /*8b60*/  @!P3 LEA.HI.X R161, R0, c[0x0][0x16c], R7, 0x1, P1 ;  /* 0x00005b0000a1ba11 */ /* 0x000fe200008f0c07 */
[----:B------:R-:W-:Y:S01]  /*8b70*/  IMAD.X R7, R201, 0x1, R2, P2 ;  /* 0x00000001c9077824 */ /* 0x000fe200010e0602 */
[----:B------:R-:W-:Y:S01]  /*8b80*/  @!P4 IADD3 R9, P1, R133, R4, RZ ;  /* 0x000000048509c210 */ /* 0x000fe20007f3e0ff */
[----:B------:R1:W-:Y:S04]  /*8b90*/  @P5 STS.128 [R204+0x6800], RZ ;  /* 0x006800ffcc005388 */ /* 0x0003e80000000c00 */
[----:B------:R-:W-:Y:S01]  /*8ba0*/  @!P4 IMAD.X R0, R134, 0x1, R7, P1 ;  /* 0x000000018600c824 */ /* 0x000fe200008e0607 */
[C---:B------:R-:W-:Y:S01]  /*8bb0*/  @!P4 LEA R8, P1, R9.reuse, c[0x0][0x168], 0x1 ;  /* 0x00005a000908ca11 */ /* 0x040fe200078208ff */
[----:B------:R-:W-:Y:S01]  /*8bc0*/  @!PT LDS RZ, [RZ] ;  /* 0x00000000fffff984 */ /* 0x000fe20000000800 */
[----:B------:R-:W-:Y:S01]  /*8bd0*/  @!PT LDS RZ, [RZ] ;  /* 0x00000000fffff984 */ /* 0x000fe20000000800 */
[----:B------:R-:W-:Y:S01]  /*8be0*/  @!PT LDS RZ, [RZ] ;  /* 0x00000000fffff984 */ /* 0x000fe20000000800 */
[----:B------:R1:W-:Y:S03]  /*8bf0*/  @!P5 LDGSTS.E.BYPASS.LTC128B.128 [R204+0x6800], [R144.64] ;  /* 0x0680000090ccdfae */ /* 0x0003e6000b901d44 */
[----:B------:R-:W-:Y:S01]  /*8c00*/  @!P4 LEA.HI.X R9, R9, c[0x0][0x16c], R0, 0x1, P1 ;  /* 0x00005b000909ca11 */ /* 0x000fe200008f0c00 */
[----:B------:R1:W-:Y:S01]  /*8c10*/  @P4 STS.128 [R204+0x8800], RZ ;  /* 0x008800ffcc004388 */ /* 0x0003e20000000c00 */
[----:B--2---:R-:W-:-:S03]  /*8c20*/  @!P5 LEA R158, P1, R4, R214, 0x1 ;  /* 0x000000d6049ed211 */ /* 0x004fc600078208ff */
[----:B------:R-:W-:Y:S01]  /*8c30*/  @!PT LDS RZ, [RZ] ;  /* 0x00000000fffff984 */ /* 0x000fe20000000800 */
[----:B------:R-:W-:Y:S01]  /*8c40*/  @!PT LDS RZ, [RZ] ;  /* 0x00000000fffff984 */ /* 0x000fe20000000800 */
[----:B------:R-:W-:Y:S01]  /*8c50*/  @!PT LDS RZ, [RZ] ;  /* 0x00000000fffff984 */ /* 0x000fe20000000800 */
[----:B------:R1:W-:Y:S01]  /*8c60*/  @!P4 LDGSTS.E.BYPASS.LTC128B.128 [R204+0x8800], [R142.64+0x80] ;  /* 0x088000808ecccfae */ /* 0x0003e2000b901d44 */
[----:B------:R-:W-:-:S03]  /*8c70*/  @!P5 LEA.HI.X R159, R4, R213, R7, 0x1, P1 ;  /* 0x000000d5049fd211 */ /* 0x000fc600008f0c07 */
        /* <DEDUP_REMOVED lines=40> */
.L_x_1378:
[----:B------:R-:W-:Y:S05]  /*8f00*/  BSYNC B0 ;  /* 0x0000000000007941 */ /* 0x000fea0003800000 */
.L_x_1377:
[----:B------:R-:W0:Y:S01]  /*8f10*/  LDGDEPBAR ;  /* 0x00000000000079af */ /* 0x000e220000000000 */
[----:B------:R-:W-:-:S04]  /*8f20*/  LEA R214, P1, R5, R214, 0x1 ;  /* 0x000000d605d67211 */ /* 0x000fc800078208ff */
[----:B------:R-:W-:Y:S02]  /*8f30*/  LEA.HI.X R213, R5, R213, R6, 0x1, P1 ;  /* 0x000000d505d57211 */ /* 0x000fe400008f0c06 */
.L_x_1374:
        /* <DEDUP_REMOVED lines=407> */
[----:B------:R-:W-:Y:S11]  /*a8b0*/  MOV R132, R146 ;  /* 0x0000009200847202 */ /* 0x000ff60000000f00 */
[----:B------:R-:W-:Y:S01]  /*a8c0*/  @!UPT UIADD3 URZ, URZ, URZ, URZ ;  /* 0x0000003f3f3ff290 */ /* 0x000fe2000fffe03f */
.L_x_1371:
[----:B------:R-:W-:Y:S05]  /*a8d0*/  @!P6 BRA `(.L_x_1379) ;  /* 0x000037c00000e947 */ /* 0x000fea0003800000 */
[----:B------:R-:W-:Y:S01]  /*a8e0*/  ULDC UR7, c[0x0][0x1a0] ;  /* 0x0000680000077ab9 */ /* 0x000fe20000000800 */
[----:B------:R-:W-:Y:S01]  /*a8f0*/  IMAD.MOV.U32 R0, RZ, RZ, R3 ;  /* 0x000000ffff007224 */ /* 0x000fe200078e0003 */
[----:B------:R-:W-:Y:S01]  /*a900*/  ULEA UR7, -UR7, URZ, 0x6 ;  /* 0x0000003f07077291 */ /* 0x000fe2000f8e313f */
[----:B------:R-:W-:Y:S01]  /*a910*/  IMAD.MOV.U32 R133, RZ, RZ, R132 ;  /* 0x000000ffff857224 */ /* 0x000fe200078e0084 */
[----:B------:R-:W-:-:S02]  /*a920*/  ULDC UR6, c[0x0][0x198] ;  /* 0x0000660000067ab9 */ /* 0x000fc40000000800 */
[----:B------:R-:W-:Y:S02]  /*a930*/  USHF.R.S32.HI UR5, URZ, 0x1f, UR7 ;  /* 0x0000001f3f057899 */ /* 0x000fe40008011407 */
[----:B------:R-:W-:Y:S01]  /*a940*/  ULEA UR6, -UR6, URZ, 0x6 ;  /* 0x0000003f06067291 */ /* 0x000fe2000f8e313f */
[----:B------:R-:W-:Y:S01]  /*a950*/  MOV R212, UR7 ;  /* 0x0000000700d47c02 */ /* 0x000fe20008000f00 */
[----:B------:R-:W-:Y:S02]  /*a960*/  ULDC.64 UR8, c[0x0][0x118] ;  /* 0x0000460000087ab9 */ /* 0x000fe40000000a00 */
[----:B------:R-:W-:Y:S01]  /*a970*/  MOV R211, UR5 ;  /* 0x0000000500d37c02 */ /* 0x000fe20008000f00 */
[----:B------:R-:W-:Y:S02]  /*a980*/  USHF.R.S32.HI UR4, URZ, 0x1f, UR6 ;  /* 0x0000001f3f047899 */ /* 0x000fe40008011406 */
.L_x_1383:
[----:B------:R-:W-:Y:S01]  /*a990*/  IADD3 R203, R203, -0x1, RZ ;  /* 0xffffffffcbcb7810 */ /* 0x000fe20007ffe0ff */
[----:B------:R-:W-:Y:S04]  /*a9a0*/  DEPBAR.LE SB0, 0x0 ;  /* 0x000080000000791a */ /* 0x000fe80000000000 */
[----:B------:R-:W-:Y:S01]  /*a9b0*/  BAR.SYNC.DEFER_BLOCKING 0x0 ;  /* 0x0000000000007b1d */ /* 0x000fe20000010000 */
[----:B------:R-:W-:Y:S01]  /*a9c0*/  MOV R132, R211 ;  /* 0x000000d300847202 */ /* 0x000fe20000000f00 */
[----:B------:R-:W-:Y:S04]  /*a9d0*/  IMAD.MOV.U32 R3, RZ, RZ, R212 ;  /* 0x000000ffff037224 */ /* 0x000fe800078e00d4 */
[----:B------:R-:W-:-:S05]  /*a9e0*/  @!P0 BRA `(.L_x_1380) ;  /* 0x000003c000008947 */ /* 0x000fca0003800000 */
[----:B------:R-:W-:Y:S04]  /*a9f0*/  IABS R2, c[0x0][0x2d0] ;  /* 0x0000b40000027a13 */ /* 0x000fe80000000000 */
[----:B------:R-:W1:Y:S10]  /*aa00*/  I2F.RP R7, R2 ;  /* 0x0000000200077306 */ /* 0x000e740000209400 */
[----:B-1----:R-:W1:Y:S02]  /*aa10*/  MUFU.RCP R3, R7 ;  /* 0x0000000700037308 */ /* 0x002e640000001000 */
[----:B-1----:R-:W-:Y:S01]  /*aa20*/  IADD3 R8, R3, 0xffffffe, RZ ;  /* 0x0ffffffe03087810 */ /* 0x002fe20007ffe0ff */
[----:B------:R-:W-:Y:S07]  /*aa30*/  IMAD.SHL.U32 R3, R203, 0x40, RZ ;  /* 0x00000040cb037824 */ /* 0x000fee00078e00ff */
[----:B------:R-:W1:Y:S01]  /*aa40*/  F2I.FTZ.U32.TRUNC.NTZ R9, R8 ;  /* 0x0000000800097305 */ /* 0x000e62000021f000 */
[----:B------:R-:W-:Y:S02]  /*aa50*/  IABS R4, R3 ;  /* 0x0000000300047213 */ /* 0x000fe40000000000 */
[C---:B------:R-:W-:Y:S02]  /*aa60*/  IADD3 R10, R3.reuse, 0x40, RZ ;  /* 0x00000040030a7810 */ /* 0x040fe40007ffe0ff */
[----:B------:R-:W-:Y:S02]  /*aa70*/  LOP3.LUT R3, R3, c[0x0][0x2d0], RZ, 0x3c, !PT ;  /* 0x0000b40003037a12 */ /* 0x000fe400078e3cff */
[----:B------:R-:W-:Y:S02]  /*aa80*/  IABS R6, R10 ;  /* 0x0000000a00067213 */ /* 0x000fe40000000000 */
[----:B------:R-:W-:Y:S02]  /*aa90*/  LOP3.LUT R10, R10, c[0x0][0x2d0], RZ, 0x3c, !PT ;  /* 0x0000b4000a0a7a12 */ /* 0x000fe400078e3cff */
[----:B------:R-:W-:Y:S02]  /*aaa0*/  ISETP.GE.AND P1, PT, R3, RZ, PT ;  /* 0x000000ff0300720c */ /* 0x000fe40003f26270 */
        /* <DEDUP_REMOVED lines=31> */
[----:B------:R-:W-:Y:S01]  /*aca0*/  IMAD.MOV.U32 R3, RZ, RZ, c[0x0][0x2d0] ;  /* 0x0000b400ff037624 */ /* 0x000fe200078e00ff */
[----:B------:R-:W-:Y:S03]  /*acb0*/  LEA.HI.X.SX32 R11, R9, R209, 0x2, P1 ;  /* 0x000000d1090b7211 */ /* 0x000fe600008f16ff */
[----:B------:R-:W-:Y:S01]  /*acc0*/  IMAD R3, R2, R3, -0x40 ;  /* 0xffffffc002037424 */ /* 0x000fe200078e0203 */
        /* <DEDUP_REMOVED lines=14> */
.L_x_1380:
[C---:B------:R-:W-:Y:S02]  /*adb0*/  ISETP.GE.AND P5, PT, R205.reuse, c[0x0][0x220], PT ;  /* 0x00008800cd007a0c */ /* 0x040fe40003fa6270 */
[C---:B------:R-:W-:Y:S02]  /*adc0*/  IADD3 R134, R205.reuse, 0x40, RZ ;  /* 0x00000040cd867810 */ /* 0x040fe40007ffe0ff */
[----:B------:R-:W-:Y:S02]  /*add0*/  IADD3 R2, R205, 0x80, RZ ;  /* 0x00000080cd027810 */ /* 0x000fe40007ffe0ff */
[----:B------:R-:W-:Y:S02]  /*ade0*/  ISETP.GE.AND P4, PT, R134, c[0x0][0x220], PT ;  /* 0x0000880086007a0c */ /* 0x000fe40003f86270 */
[----:B------:R-:W-:Y:S02]  /*adf0*/  ISETP.GE.AND P3, PT, R2, c[0x0][0x220], PT ;  /* 0x0000880002007a0c */ /* 0x000fe40003f66270 */
[CC--:B------:R-:W-:Y:S02]  /*ae00*/  LEA R2, P1, R3.reuse, R216.reuse, 0x1 ;  /* 0x000000d803027211 */ /* 0x0c0fe400078208ff */
[C---:B------:R-:W-:Y:S01]  /*ae10*/  IADD3 R221, P2, R210.reuse, R3, RZ ;  /* 0x00000003d2dd7210 */ /* 0x040fe20007f5e0ff */
[----:B------:R-:W-:Y:S01]  /*ae20*/  @P5 STS.128 [R204+0xc000], RZ ;  /* 0x00c000ffcc005388 */ /* 0x000fe20000000c00 */
[-CC-:B------:R-:W-:Y:S02]  /*ae30*/  LEA.HI.X R3, R3, R219.reuse, R132.reuse, 0x1, P1 ;  /* 0x000000db03037211 */ /* 0x180fe400008f0c84 */
[-C--:B------:R-:W-:Y:S01]  /*ae40*/  @!P5 LEA R224, P6, R221, R216.reuse, 0x1 ;  /* 0x000000d8dde0d211 */ /* 0x080fe200078c08ff */
[----:B------:R-:W-:Y:S02]  /*ae50*/  IMAD.X R134, R207, 0x1, R132, P2 ;  /* 0x00000001cf867824 */ /* 0x000fe400010e0684 */
[----:B------:R-:W-:Y:S01]  /*ae60*/  @!PT LDS RZ, [RZ] ;  /* 0x00000000fffff984 */ /* 0x000fe20000000800 */
[----:B------:R-:W-:Y:S01]  /*ae70*/  @!PT LDS RZ, [RZ] ;  /* 0x00000000fffff984 */ /* 0x000fe20000000800 */
[----:B------:R-:W-:Y:S01]  /*ae80*/  @!PT LDS RZ, [RZ] ;  /* 0x00000000fffff984 */ /* 0x000fe20000000800 */
[----:B------:R1:W-:Y:S01]  /*ae90*/  @!P5 LDGSTS.E.BYPASS.LTC128B.128 [R204+0xc000], [R2.64] ;  /* 0x0c00000002ccdfae */ /* 0x0003e2000b901d48 */
[CC--:B------:R-:W-:Y:S02]  /*aea0*/  @!P4 LEA R222, P2, R221.reuse, R216.reuse, 0x1 ;  /* 0x000000d8dddec211 */ /* 0x0c0fe400078408ff */
[CCC-:B------:R-:W-:Y:S01]  /*aeb0*/  @!P5 LEA.HI.X R225, R221.reuse, R219.reuse, R134.reuse, 0x1, P6 ;  /* 0x000000dbdde1d211 */ /* 0x1c0fe200030f0c86 */
[----:B------:R-:W-:Y:S01]  /*aec0*/  @P4 STS.128 [R204+0xe000], RZ ;  /* 0x00e000ffcc004388 */ /* 0x000fe20000000c00 */
[C-C-:B------:R-:W-:Y:S02]  /*aed0*/  @!P4 LEA.HI.X R223, R221.reuse, R219, R134.reuse, 0x1, P2 ;  /* 0x000000dbdddfc211 */ /* 0x140fe400010f0c86 */
[CC--:B------:R-:W-:Y:S01]  /*aee0*/  @!P3 LEA R220, P1, R221.reuse, R216.reuse, 0x1 ;  /* 0x000000d8dddcb211 */ /* 0x0c0fe200078208ff */
[----:B------:R-:W-:Y:S01]  /*aef0*/  @!PT LDS RZ, [RZ] ;  /* 0x00000000fffff984 */ /* 0x000fe20000000800 */
[----:B------:R-:W-:Y:S01]  /*af00*/  @!PT LDS RZ, [RZ] ;  /* 0x00000000fffff984 */ /* 0x000fe20000000800 */
[----:B------:R-:W-:Y:S01]  /*af10*/  @!PT LDS RZ, [RZ] ;  /* 0x00000000fffff984 */ /* 0x000fe20000000800 */
[----:B------:R1:W-:Y:S01]  /*af20*/  @!P4 LDGSTS.E.BYPASS.LTC128B.128 [R204+0xe000], [R2.64+0x80] ;  /* 0x0e00008002cccfae */ /* 0x0003e2000b901d48 */
[C---:B------:R-:W-:Y:S02]  /*af30*/  IADD3 R135, P6, R210.reuse, R221, RZ ;  /* 0x000000ddd2877210 */ /* 0x040fe40007fde0ff */
[-CC-:B------:R-:W-:Y:S01]  /*af40*/  @!P3 LEA.HI.X R221, R221, R219.reuse, R134.reuse, 0x1, P1 ;  /* 0x000000dbddddb211 */ /* 0x180fe200008f0c86 */
[----:B------:R-:W-:Y:S01]  /*af50*/  @P3 STS.128 [R204+0x10000], RZ ;  /* 0x010000ffcc003388 */ /* 0x000fe20000000c00 */
[-C--:B------:R-:W-:Y:S01]  /*af60*/  @!P4 LEA R228, P2, R135, R216.reuse, 0x1 ;  /* 0x000000d887e4c211 */ /* 0x080fe200078408ff */
        /* <DEDUP_REMOVED lines=9> */
[C-C-:B------:R-:W-:Y:S02]  /*b000*/  @!P4 LEA.HI.X R229, R135.reuse, R219, R134.reuse, 0x1, P2 ;  /* 0x000000db87e5c211 */ /* 0x140fe400010f0c86 */
[----:B------:R-:W-:Y:S01]  /*b010*/  IADD3 R132, P6, R210, R135, RZ ;  /* 0x00000087d2847210 */ /* 0x000fe20007fde0ff */
[----:B------:R-:W-:Y:S01]  /*b020*/  @!PT LDS RZ, [RZ] ;  /* 0x00000000fffff984 */ /* 0x000fe20000000800 */
[----:B------:R-:W-:Y:S01]  /*b030*/  @!PT LDS RZ, [RZ] ;  /* 0x00000000fffff984 */ /* 0x000fe20000000800 */
[----:B------:R-:W-:Y:S01]  /*b040*/  @!PT LDS RZ, [RZ] ;  /* 0x00000000fffff984 */ /* 0x000fe20000000800 */
[----:B------:R1:W-:Y:S01]  /*b050*/  @!P5 LDGSTS.E.BYPASS.LTC128B.128 [R204+0xc800], [R224.64] ;  /* 0x0c800000e0ccdfae */ /* 0x0003e2000b901d48 */
[-CC-:B------:R-:W-:Y:S02]  /*b060*/  @!P3 LEA.HI.X R227, R135, R219.reuse, R134.reuse, 0x1, P1 ;  /* 0x000000db87e3b211 */ /* 0x180fe400008f0c86 */
[CC--:B------:R-:W-:Y:S01]  /*b070*/  @!P4 LEA R232, P2, R132.reuse, R216.reuse, 0x1 ;  /* 0x000000d884e8c211 */ /* 0x0c0fe200078408ff */
[----:B------:R-:W-:Y:S01]  /*b080*/  @P4 STS.128 [R204+0xe800], RZ ;  /* 0x00e800ffcc004388 */ /* 0x000fe20000000c00 */
[----:B------:R-:W-:Y:S01]  /*b090*/  IMAD.X R134, R207, 0x1, R134, P6 ;  /* 0x00000001cf867824 */ /* 0x000fe200030e0686 */
[CC--:B------:R-:W-:Y:S02]  /*b0a0*/  @!P5 LEA R234, P6, R132.reuse, R216.reuse, 0x1 ;  /* 0x000000d884ead211 */ /* 0x0c0fe400078c08ff */
[----:B------:R-:W-:Y:S01]  /*b0b0*/  @!PT LDS RZ, [RZ] ;  /* 0x00000000fffff984 */ /* 0x000fe20000000800 */
[----:B------:R-:W-:Y:S01]  /*b0c0*/  @!PT LDS RZ, [RZ] ;  /* 0x00000000fffff984 */ /* 0x000fe20000000800 */
[----:B------:R-:W-:Y:S01]  /*b0d0*/  @!PT LDS RZ, [RZ] ;  /* 0x00000000fffff984 */ /* 0x000fe20000000800 */
[----:B------:R1:W-:Y:S01]  /*b0e0*/  @!P4 LDGSTS.E.BYPASS.LTC128B.128 [R204+0xe800], [R222.64+0x80] ;  /* 0x0e800080decccfae */ /* 0x0003e2000b901d48 */
[C---:B------:R-:W-:Y:S01]  /*b0f0*/  @!P3 LEA R218, P1, R132.reuse, R216, 0x1 ;  /* 0x000000d884dab211 */ /* 0x040fe200078208ff */
[----:B------:R-:W-:Y:S01]  /*b100*/  IMAD.MOV.U32 R216, RZ, RZ, R2 ;  /* 0x000000ffffd87224 */ /* 0x000fe200078e0002 */
        /* <DEDUP_REMOVED lines=8> */
[----:B------:R-:W-:Y:S03]  /*b190*/  ISETP.GT.AND P1, PT, R203, R200, PT ;  /* 0x000000c8cb00720c */ /* 0x000fe60003f24270 */
        /* <DEDUP_REMOVED lines=37> */
[----:B------:R-:W-:Y:S04]  /*b3f0*/  LDSM.16.M88.4 R156, [R196] ;  /* 0x00000000c49c783b */ /* 0x000fe80000000200 */
        /* <DEDUP_REMOVED lines=158> */
[----:B------:R-:W-:Y:S01]  /*bde0*/  IABS R3, c[0x0][0x2d0] ;  /* 0x0000b40000037a13 */ /* 0x000fe20000000000 */
[----:B------:R-:W-:Y:S03]  /*bdf0*/  IMAD.MOV.U32 R136, RZ, RZ, RZ ;  /* 0x000000ffff887224 */ /* 0x000fe600078e00ff */
[----:B------:R-:W1:Y:S01]  /*be00*/  I2F.RP R134, R3 ;  /* 0x0000000300867306 */ /* 0x000e620000209400 */
[----:B------:R-:W-:Y:S04]  /*be10*/  IADD3 R138, R132, -0x40, RZ ;  /* 0xffffffc0848a7810 */ /* 0x000fe80007ffe0ff */
[----:B------:R-:W-:Y:S02]  /*be20*/  IABS R135, R138 ;  /* 0x0000008a00877213 */ /* 0x000fe40000000000 */
[----:B------:R-:W-:Y:S03]  /*be30*/  LOP3.LUT R138, R138, c[0x0][0x2d0], RZ, 0x3c, !PT ;  /* 0x0000b4008a8a7a12 */ /* 0x000fe600078e3cff */
[----:B-1----:R-:W1:Y:S02]  /*be40*/  MUFU.RCP R2, R134 ;  /* 0x0000008600027308 */ /* 0x002e640000001000 */
[----:B-1----:R-:W-:Y:S08]  /*be50*/  IADD3 R137, R2, 0xffffffe, RZ ;  /* 0x0ffffffe02897810 */ /* 0x002ff00007ffe0ff */
[----:B------:R-:W1:Y:S02]  /*be60*/  F2I.FTZ.U32.TRUNC.NTZ R137, R137 ;  /* 0x0000008900897305 */ /* 0x000e64000021f000 */
[--C-:B-1----:R-:W-:Y:S04]  /*be70*/  IMAD.MOV R2, RZ, RZ, -R137.reuse ;  /* 0x000000ffff027224 */ /* 0x102fe800078e0a89 */
        /* <DEDUP_REMOVED lines=21> */
[----:B------:R-:W-:Y:S02]  /*bfd0*/  ISETP.GE.AND P6, PT, R132, RZ, PT ;  /* 0x000000ff8400720c */ /* 0x000fe40003fc6270 */
[----:B------:R-:W-:Y:S02]  /*bfe0*/  @!P2 IADD3 R137, -R137, RZ, RZ ;  /* 0x000000ff8989a210 */ /* 0x000fe40007ffe1ff */
        /* <DEDUP_REMOVED lines=11> */
[----:B------:R-:W-:Y:S04]  /*c0a0*/  IMAD.MOV.U32 R3, RZ, RZ, c[0x0][0x2d0] ;  /* 0x0000b400ff037624 */ /* 0x000fe800078e00ff */
[----:B------:R-:W-:Y:S01]  /*c0b0*/  IMAD R3, R2, R3, -0x40 ;  /* 0xffffffc002037424 */ /* 0x000fe200078e0203 */
[----:B------:R-:W2:Y:S03]  /*c0c0*/  LDG.E R135, [R138.64] ;  /* 0x000000088a877981 */ /* 0x000ea6000c1e1900 */
[C---:B------:R-:W-:Y:S01]  /*c0d0*/  IMAD.WIDE.U32 R136, R3.reuse, c[0x0][0x198], RZ ;  /* 0x0000660003887a25 */ /* 0x040fe200078e00ff */
        /* <DEDUP_REMOVED lines=11> */
.L_x_1382:
[----:B------:R1:W-:Y:S01]  /*c190*/  @P5 STS.128 [R204+0x6000], RZ ;  /* 0x006000ffcc005388 */ /* 0x0003e20000000c00 */
[CC--:B------:R-:W-:Y:S02]  /*c1a0*/  LEA R140, P1, R3.reuse, R214.reuse, 0x1 ;  /* 0x000000d6038c7211 */ /* 0x0c0fe400078208ff */
[C---:B------:R-:W-:Y:S02]  /*c1b0*/  IADD3 R135, P2, R202.reuse, R3, RZ ;  /* 0x00000003ca877210 */ /* 0x040fe40007f5e0ff */
[-CC-:B------:R-:W-:Y:S02]  /*c1c0*/  LEA.HI.X R141, R3, R213.reuse, R2.reuse, 0x1, P1 ;  /* 0x000000d5038d7211 */ /* 0x180fe400008f0c02 */
[-C--:B------:R-:W-:Y:S01]  /*c1d0*/  @!P5 LEA R138, P6, R135, R214.reuse, 0x1 ;  /* 0x000000d6878ad211 */ /* 0x080fe200078c08ff */
[----:B------:R-:W-:Y:S01]  /*c1e0*/  IMAD.X R132, R201, 0x1, R2, P2 ;  /* 0x00000001c9847824 */ /* 0x000fe200010e0602 */
        /* <DEDUP_REMOVED lines=8> */
[C-C-:B------:R-:W-:Y:S02]  /*c270*/  @!P4 LEA.HI.X R137, R135.reuse, R213, R132.reuse, 0x1, P2 ;  /* 0x000000d58789c211 */ /* 0x140fe400010f0c84 */
[C---:B------:R-:W-:Y:S01]  /*c280*/  IADD3 R3, P6, R202.reuse, R135, RZ ;  /* 0x00000087ca037210 */ /* 0x040fe20007fde0ff */
[----:B------:R-:W-:Y:S01]  /*c290*/  @!PT LDS RZ, [RZ] ;  /* 0x00000000fffff984 */ /* 0x000fe20000000800 */
[----:B------:R-:W-:Y:S01]  /*c2a0*/  @!PT LDS RZ, [RZ] ;  /* 0x00000000fffff984 */ /* 0x000fe20000000800 */
[----:B------:R-:W-:Y:S01]  /*c2b0*/  @!PT LDS RZ, [RZ] ;  /* 0x00000000fffff984 */ /* 0x000fe20000000800 */
[----:B------:R1:W-:Y:S01]  /*c2c0*/  @!P4 LDGSTS.E.BYPASS.LTC128B.128 [R204+0x8000], [R140.64+0x80] ;  /* 0x080000808ccccfae */ /* 0x0003e2000b901d48 */
[-CC-:B------:R-:W-:Y:S02]  /*c2d0*/  @!P3 LEA.HI.X R135, R135, R213.reuse, R132.reuse, 0x1, P1 ;  /* 0x000000d58787b211 */ /* 0x180fe400008f0c84 */
[CC--:B------:R-:W-:Y:S01]  /*c2e0*/  @!P4 LEA R144, P2, R3.reuse, R214.reuse, 0x1 ;  /* 0x000000d60390c211 */ /* 0x0c0fe200078408ff */
[----:B------:R1:W-:Y:S01]  /*c2f0*/  @P3 STS.128 [R204+0xa000], RZ ;  /* 0x00a000ffcc003388 */ /* 0x0003e20000000c00 */
[-C--:B------:R-:W-:Y:S01]  /*c300*/  @!P3 LEA R142, P1, R3, R214.reuse, 0x1 ;  /* 0x000000d6038eb211 */ /* 0x080fe200078208ff */
        /* <DEDUP_REMOVED lines=65> */
.L_x_1381:
        /* <DEDUP_REMOVED lines=61> */
[----:B------:R-:W-:Y:S01]  /*caf0*/  ISETP.GT.AND P1, PT, R203, R200, PT ;  /* 0x000000c8cb00720c */ /* 0x000fe20003f24270 */
        /* <DEDUP_REMOVED lines=175> */
[----:B------:R-:W-:Y:S01]  /*d5f0*/  MOV R0, R3 ;  /* 0x0000000300007202 */ /* 0x000fe20000000f00 */
[----:B------:R-:W-:Y:S01]  /*d600*/  HMMA.16816.F32 R116, R128, R126, R116 ;  /* 0x0000007e8074723c */ /* 0x000fe20000001874 */
[----:B------:R-:W4:Y:S02]  /*d610*/  LDSM.16.MT88.4 R124, [R188+0xe800] ;  /* 0x00e80000bc7c783b */ /* 0x000f240000004200 */
[----:B------:R-:W-:Y:S01]  /*d620*/  FADD.FTZ R134, R5, R134 ;  /* 0x0000008605867221 */ /* 0x000fe20000010000 */
[----:B--2---:R-:W-:Y:S01]  /*d630*/  F2FP.PACK_AB R123, R218, R175 ;  /* 0x000000afda7b723e */ /* 0x004fe200000000ff */
[----:B------:R-:W-:Y:S02]  /*d640*/  FADD.FTZ R6, R7, R6 ;  /* 0x0000000607067221 */ /* 0x000fe40000010000 */
[----:B------:R-:W-:Y:S02]  /*d650*/  FADD.FTZ R135, R135, R134 ;  /* 0x0000008687877221 */ /* 0x000fe40000010000 */
[----:B------:R-:W2:Y:S02]  /*d660*/  LDSM.16.MT88.4 R128, [R192+0x10800] ;  /* 0x01080000c080783b */ /* 0x000ea40000004200 */
        /* <DEDUP_REMOVED lines=18> */
[----:B------:R-:W1:Y:S03]  /*d790*/  LDSM.16.MT88.4 R140, [R189+0x10800] ;  /* 0x01080000bd8c783b */ /* 0x000e660000004200 */
[----:B------:R-:W-:Y:S04]  /*d7a0*/  FADD.FTZ R7, R218, R7 ;  /* 0x00000007da077221 */ /* 0x000fe80000010000 */
        /* <DEDUP_REMOVED lines=47> */
[----:B------:R-:W-:Y:S02]  /*daa0*/  LDSM.16.MT88.4 R140, [R189+0xf800] ;  /* 0x00f80000bd8c783b */ /* 0x000fe40000004200 */
        /* <DEDUP_REMOVED lines=18> */
[----:B------:R-:W4:Y:S03]  /*dbd0*/  LDSM.16.MT88.4 R124, [R189+0xf000] ;  /* 0x00f00000bd7c783b */ /* 0x000f260000004200 */
[----:B------:R-:W1:Y:S01]  /*dbe0*/  MUFU.EX2 R167, R167 ;  /* 0x000000a700a77308 */ /* 0x000e620000000800 */
        /* <DEDUP_REMOVED lines=15> */
[C---:B-----5:R-:W-:Y:S08]  /*dce0*/  HMMA.16816.F32 R72, R20.reuse, R120, R72 ;  /* 0x000000781448723c */ /* 0x060ff00000001848 */
[C---:B------:R-:W-:Y:S01]  /*dcf0*/  HMMA.16816.F32 R76, R20.reuse, R122, R76 ;  /* 0x0000007a144c723c */ /* 0x040fe2000000184c */
[----:B------:R-:W5:Y:S07]  /*dd00*/  LDSM.16.MT88.4 R120, [R190+0x11000] ;  /* 0x01100000be78783b */ /* 0x000f6e0000004200 */
[C---:B----4-:R-:W-:Y:S08]  /*dd10*/  HMMA.16816.F32 R80, R20.reuse, R124, R80 ;  /* 0x0000007c1450723c */ /* 0x050ff00000001850 */
[C---:B------:R-:W-:Y:S01]  /*dd20*/  HMMA.16816.F32 R84, R20.reuse, R126, R84 ;  /* 0x0000007e1454723c */ /* 0x040fe20000001854 */
[----:B------:R-:W4:Y:S07]  /*dd30*/  LDSM.16.MT88.4 R124, [R189+0x11000] ;  /* 0x01100000bd7c783b */ /* 0x000f2e0000004200 */
[C---:B-1----:R-:W-:Y:S08]  /*dd40*/  HMMA.16816.F32 R88, R20.reuse, R24, R88 ;  /* 0x000000181458723c */ /* 0x042ff00000001858 */
[C---:B------:R-:W-:Y:S01]  /*dd50*/  HMMA.16816.F32 R92, R20.reuse, R26, R92 ;  /* 0x0000001a145c723c */ /* 0x040fe2000000185c */
[----:B------:R-:W1:Y:S07]  /*dd60*/  LDSM.16.MT88.4 R24, [R188+0x11000] ;  /* 0x01100000bc18783b */ /* 0x000e6e0000004200 */
[C---:B------:R-:W-:Y:S08]  /*dd70*/  HMMA.16816.F32 R96, R20.reuse, R128, R96 ;  /* 0x000000801460723c */ /* 0x040ff00000001860 */
[C---:B------:R-:W-:Y:S08]  /*dd80*/  HMMA.16816.F32 R100, R20.reuse, R130, R100 ;  /* 0x000000821464723c */ /* 0x040ff00000001864 */
[C---:B-----5:R-:W-:Y:S08]  /*dd90*/  HMMA.16816.F32 R104, R20.reuse, R120, R104 ;  /* 0x000000781468723c */ /* 0x060ff00000001868 */
[C---:B------:R-:W-:Y:S01]  /*dda0*/  HMMA.16816.F32 R12, R20.reuse, R122, R12 ;  /* 0x0000007a140c723c */ /* 0x040fe2000000180c */
[----:B------:R-:W5:Y:S07]  /*ddb0*/  LDSM.16.MT88.4 R120, [R189+0xd800] ;  /* 0x00d80000bd78783b */ /* 0x000f6e0000004200 */
[C---:B----4-:R-:W-:Y:S08]  /*ddc0*/  HMMA.16816.F32 R108, R20.reuse, R124, R108 ;  /* 0x0000007c146c723c */ /* 0x050ff0000000186c */
[C---:B------:R-:W-:Y:S01]  /*ddd0*/  HMMA.16816.F32 R112, R20.reuse, R126, R112 ;  /* 0x0000007e1470723c */ /* 0x040fe20000001870 */
[----:B------:R-:W4:Y:S07]  /*dde0*/  LDSM.16.MT88.4 R124, [R192+0xf800] ;  /* 0x00f80000c07c783b */ /* 0x000f2e0000004200 */
[C---:B-1----:R-:W-:Y:S08]  /*ddf0*/  HMMA.16816.F32 R16, R20.reuse, R24, R16 ;  /* 0x000000181410723c */ /* 0x042ff00000001810 */
[----:B------:R-:W-:Y:S01]  /*de00*/  HMMA.16816.F32 R116, R20, R26, R116 ;  /* 0x0000001a1474723c */ /* 0x000fe20000001874 */
[----:B------:R-:W1:Y:S06]  /*de10*/  LDSM.16.MT88.4 R24, [R190+0xf800] ;  /* 0x00f80000be18783b */ /* 0x000e6c0000004200 */
[----:B------:R-:W-:Y:S01]  /*de20*/  F2FP.PACK_AB R20, R161, R160 ;  /* 0x000000a0a114723e */ /* 0x000fe200000000ff */
[----:B------:R-:W-:Y:S01]  /*de30*/  FADD.FTZ R160, R160, R157 ;  /* 0x0000009da0a07221 */ /* 0x000fe20000010000 */
[----:B--2---:R-:W-:Y:S03]  /*de40*/  F2FP.PACK_AB R21, R163, R162 ;  /* 0x000000a2a315723e */ /* 0x004fe600000000ff */
[----:B---3--:R-:W-:Y:S01]  /*de50*/  F2FP.PACK_AB R22, R221, R220 ;  /* 0x000000dcdd16723e */ /* 0x008fe200000000ff */
[----:B------:R-:W-:Y:S01]  /*de60*/  FADD.FTZ R162, R162, R159 ;  /* 0x0000009fa2a27221 */ /* 0x000fe20000010000 */
[----:B------:R-:W-:Y:S01]  /*de70*/  F2FP.PACK_AB R23, R167, R222 ;  /* 0x000000dea717723e */ /* 0x000fe200000000ff */
[----:B------:R-:W-:Y:S02]  /*de80*/  FADD.FTZ R161, R161, R160 ;  /* 0x000000a0a1a17221 */ /* 0x000fe40000010000 */
[----:B------:R-:W-:Y:S02]  /*de90*/  FADD.FTZ R163, R163, R162 ;  /* 0x000000a2a3a37221 */ /* 0x000fe40000010000 */
[----:B------:R-:W-:Y:S02]  /*dea0*/  FADD.FTZ R220, R220, R161 ;  /* 0x000000a1dcdc7221 */ /* 0x000fe40000010000 */
[C---:B------:R-:W-:Y:S01]  /*deb0*/  HMMA.16816.F32 R128, R20.reuse, R28, R8 ;  /* 0x0000001c1480723c */ /* 0x040fe20000001808 */
[----:B------:R-:W2:Y:S02]  /*dec0*/  LDSM.16.MT88.4 R8, [R190+0x11800] ;  /* 0x01180000be08783b */ /* 0x000ea40000004200 */
[----:B------:R-:W-:Y:S02]  /*ded0*/  FADD.FTZ R222, R222, R163 ;  /* 0x000000a3dede7221 */ /* 0x000fe40000010000 */
[----:B------:R-:W-:Y:S02]  /*dee0*/  FADD.FTZ R217, R221, R220 ;  /* 0x000000dcddd97221 */ /* 0x000fe40000010000 */
[----:B------:R-:W-:Y:S01]  /*def0*/  FADD.FTZ R215, R167, R222 ;  /* 0x000000dea7d77221 */ /* 0x000fe20000010000 */
[C---:B------:R-:W-:Y:S01]  /*df00*/  HMMA.16816.F32 R36, R20.reuse, R30, R36 ;  /* 0x0000001e1424723c */ /* 0x040fe20000001824 */
[----:B------:R-:W3:Y:S07]  /*df10*/  LDSM.16.MT88.4 R28, [R189+0x11800] ;  /* 0x01180000bd1c783b */ /* 0x000eee0000004200 */
[C---:B------:R-:W-:Y:S08]  /*df20*/  HMMA.16816.F32 R40, R20.reuse, R32, R40 ;  /* 0x000000201428723c */ /* 0x040ff00000001828 */
[C---:B------:R-:W-:Y:S08]  /*df30*/  HMMA.16816.F32 R44, R20.reuse, R34, R44 ;  /* 0x00000022142c723c */ /* 0x040ff0000000182c */
[C---:B-----5:R-:W-:Y:S08]  /*df40*/  HMMA.16816.F32 R48, R20.reuse, R120, R48 ;  /* 0x000000781430723c */ /* 0x060ff00000001830 */
[C---:B------:R-:W-:Y:S08]  /*df50*/  HMMA.16816.F32 R52, R20.reuse, R122, R52 ;  /* 0x0000007a1434723c */ /* 0x040ff00000001834 */
[C---:B------:R-:W-:Y:S08]  /*df60*/  HMMA.16816.F32 R56, R20.reuse, R136, R56 ;  /* 0x000000881438723c */ /* 0x040ff00000001838 */
[C---:B------:R-:W-:Y:S08]  /*df70*/  HMMA.16816.F32 R60, R20.reuse, R138, R60 ;  /* 0x0000008a143c723c */ /* 0x040ff0000000183c */
[C---:B----4-:R-:W-:Y:S08]  /*df80*/  HMMA.16816.F32 R64, R20.reuse, R124, R64 ;  /* 0x0000007c1440723c */ /* 0x050ff00000001840 */
[C---:B------:R-:W-:Y:S08]  /*df90*/  HMMA.16816.F32 R68, R20.reuse, R126, R68 ;  /* 0x0000007e1444723c */ /* 0x040ff00000001844 */
[C---:B-1----:R-:W-:Y:S08]  /*dfa0*/  HMMA.16816.F32 R72, R20.reuse, R24, R72 ;  /* 0x000000181448723c */ /* 0x042ff00000001848 */
[C---:B------:R-:W-:Y:S01]  /*dfb0*/  HMMA.16816.F32 R76, R20.reuse, R26, R76 ;  /* 0x0000001a144c723c */ /* 0x040fe2000000184c */
[----:B------:R-:W1:Y:S07]  /*dfc0*/  LDSM.16.MT88.4 R24, [R188+0x11800] ;  /* 0x01180000bc18783b */ /* 0x000e6e0000004200 */
[C---:B------:R-:W-:Y:S08]  /*dfd0*/  HMMA.16816.F32 R80, R20.reuse, R140, R80 ;  /* 0x0000008c1450723c */ /* 0x040ff00000001850 */
[C---:B------:R-:W-:Y:S08]  /*dfe0*/  HMMA.16816.F32 R84, R20.reuse, R142, R84 ;  /* 0x0000008e1454723c */ /* 0x040ff00000001854 */
[C---:B------:R-:W-:Y:S08]  /*dff0*/  HMMA.16816.F32 R88, R20.reuse, R144, R88 ;  /* 0x000000901458723c */ /* 0x040ff00000001858 */
[C---:B------:R-:W-:Y:S08]  /*e000*/  HMMA.16816.F32 R92, R20.reuse, R146, R92 ;  /* 0x00000092145c723c */ /* 0x040ff0000000185c */
[C---:B------:R-:W-:Y:S08]  /*e010*/  HMMA.16816.F32 R96, R20.reuse, R148, R96 ;  /* 0x000000941460723c */ /* 0x040ff00000001860 */
[C---:B------:R-:W-:Y:S08]  /*e020*/  HMMA.16816.F32 R100, R20.reuse, R150, R100 ;  /* 0x000000961464723c */ /* 0x040ff00000001864 */
[C---:B--2---:R-:W-:Y:S08]  /*e030*/  HMMA.16816.F32 R104, R20.reuse, R8, R104 ;  /* 0x000000081468723c */ /* 0x044ff00000001868 */
[C---:B------:R-:W-:Y:S08]  /*e040*/  HMMA.16816.F32 R124, R20.reuse, R10, R12 ;  /* 0x0000000a147c723c */ /* 0x040ff0000000180c */
[C---:B---3--:R-:W-:Y:S08]  /*e050*/  HMMA.16816.F32 R108, R20.reuse, R28, R108 ;  /* 0x0000001c146c723c */ /* 0x048ff0000000186c */
[C---:B------:R-:W-:Y:S08]  /*e060*/  HMMA.16816.F32 R112, R20.reuse, R30, R112 ;  /* 0x0000001e1470723c */ /* 0x040ff00000001870 */
[C---:B-1----:R-:W-:Y:S08]  /*e070*/  HMMA.16816.F32 R120, R20.reuse, R24, R16 ;  /* 0x000000181478723c */ /* 0x042ff00000001810 */
[----:B------:R-:W-:Y:S01]  /*e080*/  HMMA.16816.F32 R116, R20, R26, R116 ;  /* 0x0000001a1474723c */ /* 0x000fe20000001874 */
[----:B------:R-:W-:-:S07]  /*e090*/  @P1 BRA `(.L_x_1383) ;  /* 0xffffc8f000001947 */ /* 0x000fce000383ffff */
.L_x_1379:
[----:B------:R-:W1:Y:S01]  /*e0a0*/  SHFL.BFLY PT, R0, R215, 0x2, 0x1f ;  /* 0x0c401f00d7007f89 */ /* 0x000e6200000e0000 */
[----:B------:R-:W-:Y:S01]  /*e0b0*/  MOV R7, 0x3f800000 ;  /* 0x3f80000000077802 */ /* 0x000fe20000000f00 */
[----:B------:R-:W-:Y:S01]  /*e0c0*/  ULDC.64 UR4, c[0x0][0x118] ;  /* 0x0000460000047ab9 */ /* 0x000fe20000000a00 */
[----:B------:R-:W-:Y:S01]  /*e0d0*/  MOV R6, 0x3f800000 ;  /* 0x3f80000000067802 */ /* 0x000fe20000000f00 */
[----:B------:R-:W2:Y:S01]  /*e0e0*/  SHFL.BFLY PT, R2, R217, 0x2, 0x1f ;  /* 0x0c401f00d9027f89 */ /* 0x000ea200000e0000 */
[----:B------:R-:W-:Y:S03]  /*e0f0*/  BSSY B0, `(.L_x_1384) ;  /* 0x0000113000007945 */ /* 0x000fe60003800000 */
[----:B------:R-:W-:Y:S01]  /*e100*/  BAR.SYNC.DEFER_BLOCKING 0x0 ;  /* 0x0000000000007b1d */ /* 0x000fe20000010000 */
[----:B-1----:R-:W-:-:S05]  /*e110*/  FADD.FTZ R5, R0, R215 ;  /* 0x000000d700057221 */ /* 0x002fca0000010000 */
[----:B------:R-:W1:Y:S01]  /*e120*/  S2R R0, SR_TID.X ;  /* 0x0000000000007919 */ /* 0x000e620000002100 */
[----:B--2---:R-:W-:-:S03]  /*e130*/  FADD.FTZ R11, R2, R217 ;  /* 0x000000d9020b7221 */ /* 0x004fc60000010000 */
[----:B------:R-:W2:Y:S04]  /*e140*/  SHFL.BFLY PT, R2, R5, 0x1, 0x1f ;  /* 0x0c201f0005027f89 */ /* 0x000ea800000e0000 */
[----:B------:R-:W3:Y:S01]  /*e150*/  SHFL.BFLY PT, R4, R11, 0x1, 0x1f ;  /* 0x0c201f000b047f89 */ /* 0x000ee200000e0000 */
[----:B-1----:R-:W-:-:S04]  /*e160*/  SHF.R.S32.HI R9, RZ, 0x1f, R0 ;  /* 0x0000001fff097819 */ /* 0x002fc80000011400 */
[-C--:B------:R-:W-:Y:S01]  /*e170*/  LEA.HI R8, R9, R0.reuse, RZ, 0x2 ;  /* 0x0000000009087211 */ /* 0x080fe200078f10ff */
[----:B--2---:R-:W-:Y:S01]  /*e180*/  FADD.FTZ R2, R5, R2 ;  /* 0x0000000205027221 */ /* 0x004fe20000010000 */
[----:B------:R-:W-:Y:S02]  /*e190*/  LEA.HI R12, R9, R0, RZ, 0x4 ;  /* 0x00000000090c7211 */ /* 0x000fe400078f20ff */
[----:B------:R-:W-:Y:S01]  /*e1a0*/  SHF.R.S32.HI R10, RZ, 0x2, R8 ;  /* 0x00000002ff0a7819 */ /* 0x000fe20000011408 */
[----:B---3--:R-:W-:Y:S01]  /*e1b0*/  FADD.FTZ R4, R11, R4 ;  /* 0x000000040b047221 */ /* 0x008fe20000010000 */
[----:B------:R-:W-:Y:S02]  /*e1c0*/  SHF.R.S32.HI R5, RZ, 0x1f, R8 ;  /* 0x0000001fff057819 */ /* 0x000fe40000011408 */
[----:B------:R-:W-:Y:S02]  /*e1d0*/  FSETP.NE.FTZ.AND P3, PT, R2, RZ, PT ;  /* 0x000000ff0200720b */ /* 0x000fe40003f75000 */
[----:B------:R-:W-:-:S02]  /*e1e0*/  LEA.HI R5, R5, R10, RZ, 0x3 ;  /* 0x0000000a05057211 */ /* 0x000fc400078f18ff */
[----:B------:R-:W-:Y:S02]  /*e1f0*/  FSETP.NE.FTZ.AND P4, PT, R4, RZ, PT ;  /* 0x000000ff0400720b */ /* 0x000fe40003f95000 */
[----:B------:R-:W-:Y:S02]  /*e200*/  LOP3.LUT R5, R5, 0xfffffff8, RZ, 0xc0, !PT ;  /* 0xfffffff805057812 */ /* 0x000fe400078ec0ff */
[----:B------:R-:W-:Y:S02]  /*e210*/  LEA.HI R9, R9, R0, RZ, 0x5 ;  /* 0x0000000009097211 */ /* 0x000fe400078f28ff */
[----:B------:R-:W-:Y:S02]  /*e220*/  IADD3 R5, R10, -R5, RZ ;  /* 0x800000050a057210 */ /* 0x000fe40007ffe0ff */
[----:B------:R-:W1:Y:S01]  /*e230*/  S2R R10, SR_TID.X ;  /* 0x00000000000a7919 */ /* 0x000e620000002100 */
[----:B------:R-:W-:Y:S01]  /*e240*/  LOP3.LUT R17, R8, 0x1ffffffc, RZ, 0xc0, !PT ;  /* 0x1ffffffc08117812 */ /* 0x000fe200078ec0ff */
[----:B------:R-:W2:Y:S01]  /*e250*/  @P3 MUFU.RCP R6, R2 ;  /* 0x0000000200063308 */ /* 0x000ea20000001000 */
[----:B------:R-:W-:-:S02]  /*e260*/  LOP3.LUT R13, R12, 0xfffffff0, RZ, 0xc0, !PT ;  /* 0xfffffff00c0d7812 */ /* 0x000fc400078ec0ff */
[----:B------:R-:W-:Y:S02]  /*e270*/  SHF.R.S32.HI R12, RZ, 0x5, R9 ;  /* 0x00000005ff0c7819 */ /* 0x000fe40000011409 */
[-C--:B------:R-:W-:Y:S02]  /*e280*/  IADD3 R17, -R17, R0.reuse, RZ ;  /* 0x0000000011117210 */ /* 0x080fe40007ffe1ff */
[----:B------:R-:W-:Y:S01]  /*e290*/  IADD3 R13, -R13, R0, RZ ;  /* 0x000000000d0d7210 */ /* 0x000fe20007ffe1ff */
[----:B------:R-:W3:Y:S01]  /*e2a0*/  @P4 MUFU.RCP R7, R4 ;  /* 0x0000000400074308 */ /* 0x000ee20000001000 */
[C---:B------:R-:W-:Y:S02]  /*e2b0*/  LOP3.LUT R16, R5.reuse, 0x1, RZ, 0xc0, !PT ;  /* 0x0000000105107812 */ /* 0x040fe400078ec0ff */
[----:B------:R-:W-:Y:S02]  /*e2c0*/  SHF.L.U32 R19, R5, 0x6, RZ ;  /* 0x0000000605137819 */ /* 0x000fe400000006ff */
[----:B------:R-:W-:-:S02]  /*e2d0*/  ISETP.NE.U32.AND P0, PT, R16, 0x1, PT ;  /* 0x000000011000780c */ /* 0x000fc40003f05070 */
[----:B------:R-:W-:Y:S01]  /*e2e0*/  LOP3.LUT R19, R19, 0x1c0, RZ, 0xc0, !PT ;  /* 0x000001c013137812 */ /* 0x000fe200078ec0ff */
[C---:B--2---:R-:W-:Y:S01]  /*e2f0*/  FMUL.FTZ R131, R6.reuse, R131 ;  /* 0x0000008306837220 */ /* 0x044fe20000410000 */
[----:B------:R-:W-:Y:S01]  /*e300*/  R2P PR, R5, 0x6 ;  /* 0x0000000605007804 */ /* 0x000fe20000000000 */
[C---:B------:R-:W-:Y:S01]  /*e310*/  FMUL.FTZ R130, R6.reuse, R130 ;  /* 0x0000008206827220 */ /* 0x040fe20000410000 */
[----:B------:R-:W-:Y:S01]  /*e320*/  LEA.HI R19, R19, R19, RZ, 0x1d ;  /* 0x0000001313137211 */ /* 0x000fe200078fe8ff */
[C---:B------:R-:W-:Y:S01]  /*e330*/  FMUL.FTZ R39, R6.reuse, R39 ;  /* 0x0000002706277220 */ /* 0x040fe20000410000 */
[----:B------:R-:W-:Y:S01]  /*e340*/  LOP3.LUT R9, R9, 0xffffffe0, RZ, 0xc0, !PT ;  /* 0xffffffe009097812 */ /* 0x000fe200078ec0ff */
[----:B------:R-:W-:Y:S01]  /*e350*/  FMUL.FTZ R38, R6, R38 ;  /* 0x0000002606267220 */ /* 0x000fe20000410000 */
[----:B-1----:R-:W-:Y:S01]  /*e360*/  SHF.R.S32.HI R11, RZ, 0x1f, R10 ;  /* 0x0000001fff0b7819 */ /* 0x002fe2000001140a */
[C---:B---3--:R-:W-:Y:S01]  /*e370*/  FMUL.FTZ R128, R7.reuse, R128 ;  /* 0x0000008007807220 */ /* 0x048fe20000410000 */
[----:B------:R-:W-:Y:S01]  /*e380*/  @P4 MUFU.LG2 R4, R4 ;  /* 0x0000000400044308 */ /* 0x000fe20000000c00 */
[----:B------:R-:W-:Y:S01]  /*e390*/  FMUL.FTZ R129, R7, R129 ;  /* 0x0000008107817220 */ /* 0x000fe20000410000 */
[----:B------:R-:W-:Y:S01]  /*e3a0*/  LEA.HI R14, R11, R10, RZ, 0x4 ;  /* 0x0000000a0b0e7211 */ /* 0x000fe200078f20ff */
[----:B------:R-:W-:Y:S01]  /*e3b0*/  FMUL.FTZ R36, R7, R36 ;  /* 0x0000002407247220 */ /* 0x000fe20000410000 */
[----:B------:R-:W-:Y:S01]  /*e3c0*/  LEA.HI R11, R11, R10, RZ, 0x5 ;  /* 0x0000000a0b0b7211 */ /* 0x000fe200078f28ff */
[C---:B------:R-:W-:Y:S01]  /*e3d0*/  FMUL.FTZ R37, R7.reuse, R37 ;  /* 0x0000002507257220 */ /* 0x040fe20000410000 */
[----:B------:R-:W-:Y:S01]  /*e3e0*/  SHF.R.S32.HI R8, RZ, 0x4, R14 ;  /* 0x00000004ff087819 */ /* 0x000fe2000001140e */
[C---:B------:R-:W-:Y:S01]  /*e3f0*/  FMUL.FTZ R40, R7.reuse, R40 ;  /* 0x0000002807287220 */ /* 0x040fe20000410000 */
[----:B------:R-:W-:Y:S01]  /*e400*/  LEA R14, R12, R17, 0x9 ;  /* 0x000000110c0e7211 */ /* 0x000fe200078e48ff */
[----:B------:R-:W-:Y:S01]  /*e410*/  FMUL.FTZ R41, R7, R41 ;  /* 0x0000002907297220 */ /* 0x000fe20000410000 */
[----:B------:R-:W-:Y:S01]  /*e420*/  SHF.L.U32 R15, R8, 0x6, RZ ;  /* 0x00000006080f7819 */ /* 0x000fe200000006ff */
[C---:B------:R-:W-:Y:S01]  /*e430*/  FMUL.FTZ R43, R6.reuse, R43 ;  /* 0x0000002b062b7220 */ /* 0x040fe20000410000 */
[----:B------:R-:W-:Y:S01]  /*e440*/  LEA.HI R17, R13, R13, RZ, 0x1 ;  /* 0x0000000d0d117211 */ /* 0x000fe200078f08ff */
[C---:B------:R-:W-:Y:S01]  /*e450*/  FMUL.FTZ R42, R6.reuse, R42 ;  /* 0x0000002a062a7220 */ /* 0x040fe20000410000 */
[----:B------:R-:W-:Y:S01]  /*e460*/  LOP3.LUT R15, R15, 0x1c0, RZ, 0xc0, !PT ;  /* 0x000001c00f0f7812 */ /* 0x000fe200078ec0ff */
[----:B------:R-:W-:Y:S01]  /*e470*/  FMUL.FTZ R44, R7, R44 ;  /* 0x0000002c072c7220 */ /* 0x000fe20000410000 */
[----:B------:R-:W-:Y:S01]  /*e480*/  SHF.L.U32 R16, R17, 0x2, RZ ;  /* 0x0000000211107819 */ /* 0x000fe200000006ff */
[----:B------:R-:W-:Y:S01]  /*e490*/  FMUL.FTZ R45, R7, R45 ;  /* 0x0000002d072d7220 */ /* 0x000fe20000410000 */
[----:B------:R-:W-:Y:S01]  /*e4a0*/  LOP3.LUT R18, R17, 0xffffffe, RZ, 0xc0, !PT ;  /* 0x0ffffffe11127812 */ /* 0x000fe200078ec0ff */
[C---:B------:R-:W-:Y:S01]  /*e4b0*/  FMUL.FTZ R47, R6.reuse, R47 ;  /* 0x0000002f062f7220 */ /* 0x040fe20000410000 */
[----:B------:R-:W-:Y:S01]  /*e4c0*/  LOP3.LUT R16, R15, 0x38, R16, 0xf8, !PT ;  /* 0x000000380f107812 */ /* 0x000fe200078ef810 */
[----:B------:R-:W-:Y:S01]  /*e4d0*/  FMUL.FTZ R46, R6, R46 ;  /* 0x0000002e062e7220 */ /* 0x000fe20000410000 */
[----:B------:R-:W-:Y:S01]  /*e4e0*/  SHF.R.U32.HI R15, RZ, 0x3, R15 ;  /* 0x00000003ff0f7819 */ /* 0x000fe2000001160f */
[C---:B------:R-:W-:Y:S01]  /*e4f0*/  FMUL.FTZ R48, R7.reuse, R48 ;  /* 0x0000003007307220 */ /* 0x040fe20000410000 */
[----:B------:R-:W-:Y:S01]  /*e500*/  LEA R14, R14, R19, 0x1 ;  /* 0x000000130e0e7211 */ /* 0x000fe200078e08ff */
[----:B------:R-:W-:Y:S01]  /*e510*/  FMUL.FTZ R49, R7, R49 ;  /* 0x0000003107317220 */ /* 0x000fe20000410000 */
[----:B------:R-:W-:Y:S01]  /*e520*/  LOP3.LUT R15, R16, R15, RZ, 0x3c, !PT ;  /* 0x0000000f100f7212 */ /* 0x000fe200078e3cff */
[C---:B------:R-:W-:Y:S01]  /*e530*/  FMUL.FTZ R51, R6.reuse, R51 ;  /* 0x0000003306337220 */ /* 0x040fe20000410000 */
[----:B------:R-:W-:Y:S01]  /*e540*/  IADD3 R18, R13, -R18, RZ ;  /* 0x800000120d127210 */ /* 0x000fe20007ffe0ff */
[----:B------:R-:W-:Y:S01]  /*e550*/  FMUL.FTZ R50, R6, R50 ;  /* 0x0000003206327220 */ /* 0x000fe20000410000 */
[----:B------:R-:W-:Y:S01]  /*e560*/  STS.64 [R14.X4], R128 ;  /* 0x000000800e007388 */ /* 0x000fe20000004a00 */
[C---:B------:R-:W-:Y:S01]  /*e570*/  FMUL.FTZ R52, R7.reuse, R52 ;  /* 0x0000003407347220 */ /* 0x040fe20000410000 */
[----:B------:R-:W-:Y:S01]  /*e580*/  LEA R5, R18, R15, 0x2 ;  /* 0x0000000f12057211 */ /* 0x000fe200078e10ff */
[----:B------:R-:W-:Y:S01]  /*e590*/  FMUL.FTZ R53, R7, R53 ;  /* 0x0000003507357220 */ /* 0x000fe20000410000 */
[----:B------:R-:W-:Y:S01]  /*e5a0*/  MOV R15, 0x80 ;  /* 0x00000080000f7802 */ /* 0x000fe20000000f00 */
[C---:B------:R-:W-:Y:S01]  /*e5b0*/  FMUL.FTZ R55, R6.reuse, R55 ;  /* 0x0000003706377220 */ /* 0x040fe20000410000 */
[----:B------:R-:W-:Y:S01]  /*e5c0*/  STS.64 [R14.X4+0x800], R130 ;  /* 0x000800820e007388 */ /* 0x000fe20000004a00 */
[C---:B------:R-:W-:Y:S01]  /*e5d0*/  FMUL.FTZ R54, R6.reuse, R54 ;  /* 0x0000003606367220 */ /* 0x040fe20000410000 */
[----:B------:R-:W-:Y:S01]  /*e5e0*/  SEL R15, R15, 0xffffff80, !P2 ;  /* 0xffffff800f0f7807 */ /* 0x000fe20005000000 */
[----:B------:R-:W-:Y:S01]  /*e5f0*/  FMUL.FTZ R56, R7, R56 ;  /* 0x0000003807387220 */ /* 0x000fe20000410000 */
[----:B------:R-:W-:Y:S01]  /*e600*/  LOP3.LUT R11, R11, 0xffffffe0, RZ, 0xc0, !PT ;  /* 0xffffffe00b0b7812 */ /* 0x000fe200078ec0ff */
[----:B------:R-:W-:Y:S01]  /*e610*/  FMUL.FTZ R57, R7, R57 ;  /* 0x0000003907397220 */ /* 0x000fe20000410000 */
[----:B------:R-:W1:Y:S01]  /*e620*/  @P3 MUFU.LG2 R2, R2 ;  /* 0x0000000200023308 */ /* 0x000e620000000c00 */
[C---:B------:R-:W-:Y:S01]  /*e630*/  FMUL.FTZ R59, R6.reuse, R59 ;  /* 0x0000003b063b7220 */ /* 0x040fe20000410000 */
[----:B------:R-:W-:Y:S01]  /*e640*/  IADD3 R9, -R9, R0, RZ ;  /* 0x0000000009097210 */ /* 0x000fe20007ffe1ff */
[C---:B------:R-:W-:Y:S01]  /*e650*/  FMUL.FTZ R58, R6.reuse, R58 ;  /* 0x0000003a063a7220 */ /* 0x040fe20000410000 */
[----:B------:R-:W-:Y:S01]  /*e660*/  IADD3 R11, -R11, R10, RZ ;  /* 0x0000000a0b0b7210 */ /* 0x000fe20007ffe1ff */
[----:B------:R-:W-:Y:S01]  /*e670*/  FMUL.FTZ R60, R7, R60 ;  /* 0x0000003c073c7220 */ /* 0x000fe20000410000 */
[----:B------:R-:W-:Y:S01]  /*e680*/  SHF.L.U32 R10, R13, 0x2, RZ ;  /* 0x000000020d0a7819 */ /* 0x000fe200000006ff */
[----:B------:R-:W-:Y:S01]  /*e690*/  FMUL.FTZ R61, R7, R61 ;  /* 0x0000003d073d7220 */ /* 0x000fe20000410000 */
[----:B------:R-:W-:Y:S01]  /*e6a0*/  SHF.R.S32.HI R0, RZ, 0x1f, R11 ;  /* 0x0000001fff007819 */ /* 0x000fe2000001140b */
[----:B------:R-:W-:-:S02]  /*e6b0*/  FMUL.FTZ R63, R6, R63 ;  /* 0x0000003f063f7220 */ /* 0x000fc40000410000 */
[----:B------:R-:W-:Y:S01]  /*e6c0*/  FMUL.FTZ R62, R6, R62 ;  /* 0x0000003e063e7220 */ /* 0x000fe20000410000 */
[----:B------:R-:W-:Y:S01]  /*e6d0*/  LEA.HI R0, R0, R11, RZ, 0x2 ;  /* 0x0000000b00007211 */ /* 0x000fe200078f10ff */
[C---:B------:R-:W-:Y:S01]  /*e6e0*/  FMUL.FTZ R64, R7.reuse, R64 ;  /* 0x0000004007407220 */ /* 0x040fe20000410000 */
[----:B------:R-:W-:Y:S01]  /*e6f0*/  SHF.R.S32.HI R11, RZ, 0x1f, R10 ;  /* 0x0000001fff0b7819 */ /* 0x000fe2000001140a */
[C---:B------:R-:W-:Y:S01]  /*e700*/  FMUL.FTZ R65, R7.reuse, R65 ;  /* 0x0000004107417220 */ /* 0x040fe20000410000 */
[----:B------:R-:W-:Y:S01]  /*e710*/  SHF.R.S32.HI R0, RZ, 0x2, R0 ;  /* 0x00000002ff007819 */ /* 0x000fe20000011400 */
[C---:B------:R-:W-:Y:S02]  /*e720*/  FMUL.FTZ R67, R6.reuse, R67 ;  /* 0x0000004306437220 */ /* 0x040fe40000410000 */
[----:B------:R-:W-:Y:S02]  /*e730*/  FMUL.FTZ R66, R6, R66 ;  /* 0x0000004206427220 */ /* 0x000fe40000410000 */
[----:B------:R-:W-:-:S02]  /*e740*/  FMUL.FTZ R68, R7, R68 ;  /* 0x0000004407447220 */ /* 0x000fc40000410000 */
[C---:B------:R-:W-:Y:S02]  /*e750*/  FMUL.FTZ R69, R7.reuse, R69 ;  /* 0x0000004507457220 */ /* 0x040fe40000410000 */
[C---:B------:R-:W-:Y:S02]  /*e760*/  FMUL.FTZ R71, R6.reuse, R71 ;  /* 0x0000004706477220 */ /* 0x040fe40000410000 */
[C---:B------:R-:W-:Y:S02]  /*e770*/  FMUL.FTZ R70, R6.reuse, R70 ;  /* 0x0000004606467220 */ /* 0x040fe40000410000 */
        /* <DEDUP_REMOVED lines=53> */
[----:B------:R-:W-:Y:S01]  /*ead0*/  FMUL.FTZ R117, R7, R117 ;  /* 0x0000007507757220 */ /* 0x000fe20000410000 */
[----:B------:R-:W-:Y:S01]  /*eae0*/  MOV R7, 0x40 ;  /* 0x0000004000077802 */ /* 0x000fe20000000f00 */
[C---:B------:R-:W-:Y:S02]  /*eaf0*/  FMUL.FTZ R119, R6.reuse, R119 ;  /* 0x0000007706777220 */ /* 0x040fe40000410000 */
[----:B------:R-:W-:Y:S01]  /*eb00*/  FMUL.FTZ R118, R6, R118 ;  /* 0x0000007606767220 */ /* 0x000fe20000410000 */
[----:B------:R-:W-:Y:S01]  /*eb10*/  SHF.L.U32 R6, R14, 0x2, RZ ;  /* 0x000000020e067819 */ /* 0x000fe200000006ff */
[----:B-1----:R-:W-:Y:S01]  /*eb20*/  @P3 FMUL.FTZ R2, R2, 0.69314718246459960938 ;  /* 0x3f31721802023820 */ /* 0x002fe20000410000 */
[----:B------:R-:W-:-:S02]  /*eb30*/  SEL R7, R7, 0xffffffc0, !P1 ;  /* 0xffffffc007077807 */ /* 0x000fc40004800000 */
[C---:B------:R-:W-:Y:S02]  /*eb40*/  IADD3 R16, R6.reuse, -0x20, RZ ;  /* 0xffffffe006107810 */ /* 0x040fe40007ffe0ff */
[C---:B------:R-:W-:Y:S02]  /*eb50*/  @P0 IADD3 R16, R6.reuse, 0x20, RZ ;  /* 0x0000002006100810 */ /* 0x040fe40007ffe0ff */
[C---:B------:R-:W-:Y:S02]  /*eb60*/  IADD3 R17, R6.reuse, R7, RZ ;  /* 0x0000000706117210 */ /* 0x040fe40007ffe0ff */
[-C--:B------:R-:W-:Y:S01]  /*eb70*/  IADD3 R18, R7, R16.reuse, RZ ;  /* 0x0000001007127210 */ /* 0x080fe20007ffe0ff */
[----:B------:R-:W-:Y:S01]  /*eb80*/  STS.64 [R16], R36 ;  /* 0x0000002410007388 */ /* 0x000fe20000000a00 */
[-C--:B------:R-:W-:Y:S02]  /*eb90*/  IADD3 R19, R6, R15.reuse, RZ ;  /* 0x0000000f06137210 */ /* 0x080fe40007ffe0ff */
[----:B------:R-:W-:Y:S01]  /*eba0*/  IADD3 R20, R15, R16, RZ ;  /* 0x000000100f147210 */ /* 0x000fe20007ffe0ff */
[----:B------:R-:W-:Y:S01]  /*ebb0*/  STS.64 [R16+0x800], R38 ;  /* 0x0008002610007388 */ /* 0x000fe20000000a00 */
[----:B------:R-:W-:-:S02]  /*ebc0*/  IADD3 R21, R17, R15, RZ ;  /* 0x0000000f11157210 */ /* 0x000fc40007ffe0ff */
[----:B------:R-:W-:Y:S01]  /*ebd0*/  IADD3 R15, R18, R15, RZ ;  /* 0x0000000f120f7210 */ /* 0x000fe20007ffe0ff */
[----:B------:R-:W-:Y:S01]  /*ebe0*/  STS.64 [R17], R40 ;  /* 0x0000002811007388 */ /* 0x000fe20000000a00 */
[----:B------:R-:W-:Y:S01]  /*ebf0*/  LOP3.LUT P0, RZ, R9, 0x3, RZ, 0xc0, !PT ;  /* 0x0000000309ff7812 */ /* 0x000fe2000780c0ff */
[----:B------:R-:W-:Y:S02]  /*ec00*/  @P4 FMUL.FTZ R9, R4, 0.69314718246459960938 ;  /* 0x3f31721804094820 */ /* 0x000fe40000410000 */
[----:B------:R-:W-:Y:S04]  /*ec10*/  STS.64 [R17+0x800], R42 ;  /* 0x0008002a11007388 */ /* 0x000fe80000000a00 */
[----:B------:R-:W-:Y:S04]  /*ec20*/  STS.64 [R18], R44 ;  /* 0x0000002c12007388 */ /* 0x000fe80000000a00 */
        /* <DEDUP_REMOVED lines=9> */
[----:B------:R-:W-:Y:S04]  /*ecc0*/  STS.64 [R14.X4+0x4000], R64 ;  /* 0x004000400e007388 */ /* 0x000fe80000004a00 */
[----:B------:R-:W-:Y:S04]  /*ecd0*/  STS.64 [R14.X4+0x4800], R66 ;  /* 0x004800420e007388 */ /* 0x000fe80000004a00 */
[----:B------:R-:W-:Y:S04]  /*ece0*/  STS.64 [R16+0x4000], R68 ;  /* 0x0040004410007388 */ /* 0x000fe80000000a00 */
        /* <DEDUP_REMOVED lines=13> */
[----:B------:R-:W-:Y:S04]  /*edc0*/  STS.64 [R14.X4+0x8000], R96 ;  /* 0x008000600e007388 */ /* 0x000fe80000004a00 */
[----:B------:R1:W-:Y:S04]  /*edd0*/  STS.64 [R14.X4+0x8800], R98 ;  /* 0x008800620e007388 */ /* 0x0003e80000004a00 */
[----:B------:R-:W2:Y:S04]  /*ede0*/  S2R R7, SR_CTAID.Y ;  /* 0x0000000000077919 */ /* 0x000ea80000002600 */
[----:B------:R-:W-:Y:S04]  /*edf0*/  STS.64 [R16+0x8000], R100 ;  /* 0x0080006410007388 */ /* 0x000fe80000000a00 */
[----:B------:R-:W-:Y:S04]  /*ee00*/  STS.64 [R16+0x8800], R102 ;  /* 0x0088006610007388 */ /* 0x000fe80000000a00 */
[----:B------:R-:W-:Y:S04]  /*ee10*/  STS.64 [R17+0x8000], R104 ;  /* 0x0080006811007388 */ /* 0x000fe80000000a00 */
[----:B------:R-:W-:Y:S04]  /*ee20*/  STS.64 [R17+0x8800], R106 ;  /* 0x0088006a11007388 */ /* 0x000fe80000000a00 */
[----:B------:R-:W-:Y:S04]  /*ee30*/  STS.64 [R18+0x8000], R124 ;  /* 0x0080007c12007388 */ /* 0x000fe80000000a00 */
[----:B-1----:R-:W1:Y:S01]  /*ee40*/  S2R R14, SR_CTAID.Z ;  /* 0x00000000000e7919 */ /* 0x002e620000002700 */
[----:B--2---:R-:W-:-:S03]  /*ee50*/  IMAD R7, R7, c[0x0][0x210], R206 ;  /* 0x0000840007077a24 */ /* 0x004fc600078e02ce */
[----:B------:R-:W-:Y:S04]  /*ee60*/  STS.64 [R18+0x8800], R126 ;  /* 0x0088007e12007388 */ /* 0x000fe80000000a00 */
[----:B------:R-:W2:Y:S04]  /*ee70*/  S2R R6, SR_CTAID.X ;  /* 0x0000000000067919 */ /* 0x000ea80000002500 */
[----:B------:R-:W-:Y:S04]  /*ee80*/  STS.64 [R19+0x8000], R108 ;  /* 0x0080006c13007388 */ /* 0x000fe80000000a00 */
[----:B------:R-:W-:Y:S04]  /*ee90*/  STS.64 [R19+0x8800], R110 ;  /* 0x0088006e13007388 */ /* 0x000fe80000000a00 */
[----:B------:R-:W-:Y:S04]  /*eea0*/  STS.64 [R20+0x8000], R112 ;  /* 0x0080007014007388 */ /* 0x000fe80000000a00 */
[----:B------:R-:W-:Y:S04]  /*eeb0*/  STS.64 [R20+0x8800], R114 ;  /* 0x0088007214007388 */ /* 0x000fe80000000a00 */
[----:B------:R-:W-:Y:S04]  /*eec0*/  STS.64 [R21+0x8000], R120 ;  /* 0x0080007815007388 */ /* 0x000fe80000000a00 */
[----:B------:R-:W-:Y:S01]  /*eed0*/  STS.64 [R21+0x8800], R122 ;  /* 0x0088007a15007388 */ /* 0x000fe20000000a00 */
[----:B--2---:R-:W-:-:S03]  /*eee0*/  SHF.L.U32 R6, R6, 0x6, RZ ;  /* 0x0000000606067819 */ /* 0x004fc600000006ff */
[----:B------:R-:W-:Y:S04]  /*eef0*/  STS.64 [R15+0x8000], R116 ;  /* 0x008000740f007388 */ /* 0x000fe80000000a00 */
[----:B------:R2:W-:Y:S04]  /*ef00*/  STS.64 [R15+0x8800], R118 ;  /* 0x008800760f007388 */ /* 0x0005e80000000a00 */
[----:B------:R-:W-:Y:S01]  /*ef10*/  BAR.SYNC.DEFER_BLOCKING 0x0 ;  /* 0x0000000000007b1d */ /* 0x000fe20000010000 */
[----:B--2---:R-:W-:-:S05]  /*ef20*/  IADD3 R15, -R206, RZ, RZ ;  /* 0x000000ffce0f7210 */ /* 0x004fca0007ffe1ff */
[----:B------:R-:W2:Y:S01]  /*ef30*/  LDS.128 R104, [R5.X4] ;  /* 0x0000000005687984 */ /* 0x000ea20000004c00 */
[----:B-1----:R-:W-:Y:S01]  /*ef40*/  IMAD R14, R15, c[0x0][0x1c0], R14 ;  /* 0x000070000f0e7a24 */ /* 0x002fe200078e020e */
[----:B------:R-:W-:Y:S02]  /*ef50*/  SHF.R.S32.HI R15, RZ, 0x1f, R12 ;  /* 0x0000001fff0f7819 */ /* 0x000fe4000001140c */
[----:B------:R-:W1:Y:S01]  /*ef60*/  LDS.128 R100, [R5.X4+0x800] ;  /* 0x0008000005647984 */ /* 0x000e620000004c00 */
[----:B------:R-:W-:Y:S01]  /*ef70*/  IMAD R7, R7, c[0x0][0x1c0], R14 ;  /* 0x0000700007077a24 */ /* 0x000fe200078e020e */
[----:B------:R-:W-:Y:S02]  /*ef80*/  LEA.HI R15, R15, R12, RZ, 0x2 ;  /* 0x0000000c0f0f7211 */ /* 0x000fe400078f10ff */
[----:B------:R-:W3:Y:S01]  /*ef90*/  LDS.128 R96, [R5.X4+0x1000] ;  /* 0x0010000005607984 */ /* 0x000ee20000004c00 */
[----:B------:R-:W-:Y:S01]  /*efa0*/  IMAD R6, R7, c[0x0][0x214], R6 ;  /* 0x0000850007067a24 */ /* 0x000fe200078e0206 */
[----:B------:R-:W-:-:S02]  /*efb0*/  LOP3.LUT R15, R15, 0xffffffc, RZ, 0xc0, !PT ;  /* 0x0ffffffc0f0f7812 */ /* 0x000fc400078ec0ff */
[----:B------:R-:W4:Y:S01]  /*efc0*/  LDS.128 R92, [R5.X4+0x1800] ;  /* 0x00180000055c7984 */ /* 0x000f220000004c00 */
[----:B------:R-:W-:Y:S01]  /*efd0*/  MOV R7, 0xff800000 ;  /* 0xff80000000077802 */ /* 0x000fe20000000f00 */
[----:B------:R-:W-:Y:S01]  /*efe0*/  @P3 FFMA.FTZ R7, R3, c[0x0][0x238], R2 ;  /* 0x00008e0003073a23 */ /* 0x000fe20000010002 */
[----:B------:R-:W-:Y:S01]  /*eff0*/  IADD3 R15, R12, -R15, RZ ;  /* 0x8000000f0c0f7210 */ /* 0x000fe20007ffe0ff */
[----:B------:R-:W1:Y:S03]  /*f000*/  LDS.128 R88, [R5.X4+0x2000] ;  /* 0x0020000005587984 */ /* 0x000e660000004c00 */
[----:B------:R-:W-:Y:S01]  /*f010*/  LEA R15, R15, R0, 0x4 ;  /* 0x000000000f0f7211 */ /* 0x000fe200078e20ff */
[----:B------:R-:W1:Y:S04]  /*f020*/  LDS.128 R84, [R5.X4+0x2800] ;  /* 0x0028000005547984 */ /* 0x000e680000004c00 */
        /* <DEDUP_REMOVED lines=17> */
[----:B------:R5:W1:Y:S02]  /*f140*/  LDS.128 R108, [R5.X4+0xb800] ;  /* 0x00b80000056c7984 */ /* 0x000a640000004c00 */
[----:B-----5:R-:W-:Y:S01]  /*f150*/  MOV R5, 0xff800000 ;  /* 0xff80000000057802 */ /* 0x020fe20000000f00 */
[----:B------:R-:W-:Y:S01]  /*f160*/  @P4 FFMA.FTZ R5, R132, c[0x0][0x238], R9 ;  /* 0x00008e0084054a23 */ /* 0x000fe20000010009 */
[----:B------:R-:W-:Y:S05]  /*f170*/  @P0 BRA `(.L_x_1385) ;  /* 0x000000a000000947 */ /* 0x000fea0003800000 */
[----:B--234-:R-:W-:Y:S02]  /*f180*/  IADD3 R2, R15, 0x8, RZ ;  /* 0x000000080f027810 */ /* 0x01cfe40007ffe0ff */
[----:B------:R-:W-:-:S02]  /*f190*/  SHF.R.S32.HI R3, RZ, 0x1f, R15 ;  /* 0x0000001fff037819 */ /* 0x000fc4000001140f */
[----:B------:R-:W-:Y:S02]  /*f1a0*/  IADD3 R0, P0, R6, R15, RZ ;  /* 0x0000000f06007210 */ /* 0x000fe40007f1e0ff */
[-C--:B------:R-:W-:Y:S02]  /*f1b0*/  ISETP.GE.AND P2, PT, R15, R199.reuse, PT ;  /* 0x000000c70f00720c */ /* 0x080fe40003f46270 */
[----:B------:R-:W-:Y:S02]  /*f1c0*/  ISETP.GE.AND P1, PT, R2, R199, PT ;  /* 0x000000c70200720c */ /* 0x000fe40003f26270 */
[----:B------:R-:W-:Y:S02]  /*f1d0*/  LEA.HI.X.SX32 R3, R6, R3, 0x1, P0 ;  /* 0x0000000306037211 */ /* 0x000fe400000f0eff */
[----:B------:R-:W-:-:S04]  /*f1e0*/  LEA R2, P0, R0, c[0x0][0x208], 0x2 ;  /* 0x0000820000027a11 */ /* 0x000fc800078010ff */
[----:B------:R-:W-:-:S05]  /*f1f0*/  LEA.HI.X R3, R0, c[0x0][0x20c], R3, 0x2, P0 ;  /* 0x0000830000037a11 */ /* 0x000fca00000f1403 */
[----:B------:R2:W-:Y:S04]  /*f200*/  @!P2 STG.E [R2.64], R5 ;  /* 0x000000050200a986 */ /* 0x0005e8000c101904 */
[----:B------:R2:W-:Y:S02]  /*f210*/  @!P1 STG.E [R2.64+0x20], R7 ;  /* 0x0000200702009986 */ /* 0x0005e4000c101904 */
.L_x_1385:
[----:B--234-:R-:W-:Y:S05]  /*f220*/  BSYNC B0 ;  /* 0x0000000000007941 */ /* 0x01cfea0003800000 */
.L_x_1384:
[C---:B------:R-:W-:Y:S01]  /*f230*/  IMAD.WIDE R4, R8.reuse, 0xc0, R10 ;  /* 0x000000c008047825 */ /* 0x040fe200078e020a */
[----:B------:R-:W-:Y:S01]  /*f240*/  ISETP.GE.AND P1, PT, R8, R199, PT ;  /* 0x000000c70800720c */ /* 0x000fe20003f26270 */
[----:B------:R-:W-:Y:S02]  /*f250*/  BSSY B0, `(.L_x_1386) ;  /* 0x0000010000007945 */ /* 0x000fe40003800000 */
[----:B------:R-:W-:-:S05]  /*f260*/  IMAD R0, R6, c[0x0][0x22c], RZ ;  /* 0x00008b0006007a24 */ /* 0x000fca00078e02ff */
[----:B------:R-:W-:-:S04]  /*f270*/  IADD3 R3, P0, R0, R4, RZ ;  /* 0x0000000400037210 */ /* 0x000fc80007f1e0ff */
[----:B------:R-:W-:Y:S02]  /*f280*/  LEA.HI.X.SX32 R0, R0, R5, 0x1, P0 ;  /* 0x0000000500007211 */ /* 0x000fe400000f0eff */
[----:B------:R-:W-:-:S04]  /*f290*/  LEA R4, P0, R3, c[0x0][0x1d8], 0x2 ;  /* 0x0000760003047a11 */ /* 0x000fc800078010ff */
[----:B------:R-:W-:Y:S02]  /*f2a0*/  LEA.HI.X R5, R3, c[0x0][0x1dc], R0, 0x2, P0 ;  /* 0x0000770003057a11 */ /* 0x000fe400000f1400 */
[----:B------:R-:W-:Y:S01]  /*f2b0*/  IADD3 R0, R10, 0x40, RZ ;  /* 0x000000400a007810 */ /* 0x000fe20007ffe0ff */
[----:B------:R-:W-:Y:S05]  /*f2c0*/  @P1 BRA `(.L_x_1387) ;  /* 0x0000008000001947 */ /* 0x000fea0003800000 */
[C---:B------:R-:W-:Y:S02]  /*f2d0*/  IADD3 R2, R0.reuse, 0x40, RZ ;  /* 0x0000004000027810 */ /* 0x040fe40007ffe0ff */
[----:B------:R-:W-:Y:S02]  /*f2e0*/  ISETP.GE.AND P0, PT, R0, c[0x0][0x220], PT ;  /* 0x0000880000007a0c */ /* 0x000fe40003f06270 */
[----:B------:R-:W-:Y:S02]  /*f2f0*/  ISETP.GE.AND P1, PT, R10, c[0x0][0x220], PT ;  /* 0x000088000a007a0c */ /* 0x000fe40003f26270 */
[----:B------:R-:W-:-:S09]  /*f300*/  ISETP.GE.AND P2, PT, R2, c[0x0][0x220], PT ;  /* 0x0000880002007a0c */ /* 0x000fd20003f46270 */
[----:B-1----:R1:W-:Y:S04]  /*f310*/  @!P0 STG.E.128 [R4.64+0x100], R72 ;  /* 0x0001004804008986 */ /* 0x0023e8000c101d04 */
[----:B------:R1:W-:Y:S04]  /*f320*/  @!P1 STG.E.64 [R4.64], R104 ;  /* 0x0000006804009986 */ /* 0x0003e8000c101b04 */
[----:B------:R1:W-:Y:S04]  /*f330*/  @!P1 STG.E.64 [R4.64+0x8], R106 ;  /* 0x0000086a04009986 */ /* 0x0003e8000c101b04 */
[----:B------:R1:W-:Y:S02]  /*f340*/  @!P2 STG.E.128 [R4.64+0x200], R40 ;  /* 0x000200280400a986 */ /* 0x0003e4000c101d04 */
.L_x_1387:
[----:B------:R-:W-:Y:S05]  /*f350*/  BSYNC B0 ;  /* 0x0000000000007941 */ /* 0x000fea0003800000 */
.L_x_1386:
[----:B------:R-:W-:Y:S01]  /*f360*/  IADD3 R2, R8, 0x8, RZ ;  /* 0x0000000808027810 */ /* 0x000fe20007ffe0ff */
[----:B------:R-:W-:Y:S03]  /*f370*/  BSSY B0, `(.L_x_1388) ;  /* 0x000000a000007945 */ /* 0x000fe60003800000 */
[----:B------:R-:W-:-:S13]  /*f380*/  ISETP.GE.AND P0, PT, R2, R199, PT ;  /* 0x000000c70200720c */ /* 0x000fda0003f06270 */
[----:B------:R-:W-:Y:S05]  /*f390*/  @P0 BRA `(.L_x_1389) ;  /* 0x0000007000000947 */ /* 0x000fea0003800000 */
[----:B------:R-:W-:Y:S02]  /*f3a0*/  IADD3 R2, R0, 0x40, RZ ;  /* 0x0000004000027810 */ /* 0x000fe40007ffe0ff */
[----:B------:R-:W-:Y:S02]  /*f3b0*/  ISETP.GE.AND P2, PT, R10, c[0x0][0x220], PT ;  /* 0x000088000a007a0c */ /* 0x000fe40003f46270 */
[----:B------:R-:W-:Y:S02]  /*f3c0*/  ISETP.GE.AND P1, PT, R0, c[0x0][0x220], PT ;  /* 0x0000880000007a0c */ /* 0x000fe40003f26270 */
[----:B------:R-:W-:-:S09]  /*f3d0*/  ISETP.GE.AND P0, PT, R2, c[0x0][0x220], PT ;  /* 0x0000880002007a0c */ /* 0x000fd20003f06270 */
[----:B-1----:R1:W-:Y:S04]  /*f3e0*/  @!P2 STG.E.128 [R4.64+0x1800], R100 ;  /* 0x001800640400a986 */ /* 0x0023e8000c101d04 */
[----:B------:R1:W-:Y:S04]  /*f3f0*/  @!P1 STG.E.128 [R4.64+0x1900], R68 ;  /* 0x0019004404009986 */ /* 0x0003e8000c101d04 */
[----:B------:R1:W-:Y:S02]  /*f400*/  @!P0 STG.E.128 [R4.64+0x1a00], R36 ;  /* 0x001a002404008986 */ /* 0x0003e4000c101d04 */
.L_x_1389:
[----:B------:R-:W-:Y:S05]  /*f410*/  BSYNC B0 ;  /* 0x0000000000007941 */ /* 0x000fea0003800000 */
.L_x_1388:
        /* <DEDUP_REMOVED lines=8> */
[----:B------:R2:W-:Y:S04]  /*f4a0*/  @!P2 STG.E.128 [R4.64+0x3000], R96 ;  /* 0x003000600400a986 */ /* 0x0005e8000c101d04 */
[----:B-1----:R2:W-:Y:S04]  /*f4b0*/  @!P1 STG.E.128 [R4.64+0x3100], R64 ;  /* 0x0031004004009986 */ /* 0x0025e8000c101d04 */
[----:B------:R2:W-:Y:S02]  /*f4c0*/  @!P0 STG.E.128 [R4.64+0x3200], R32 ;  /* 0x0032002004008986 */ /* 0x0005e4000c101d04 */
.L_x_1391:
[----:B------:R-:W-:Y:S05]  /*f4d0*/  BSYNC B0 ;  /* 0x0000000000007941 */ /* 0x000fea0003800000 */
.L_x_1390:
        /* <DEDUP_REMOVED lines=11> */
.L_x_1393:
[----:B------:R-:W-:Y:S05]  /*f590*/  BSYNC B0 ;  /* 0x0000000000007941 */ /* 0x000fea0003800000 */
.L_x_1392:
        /* <DEDUP_REMOVED lines=11> */
.L_x_1395:
[----:B------:R-:W-:Y:S05]  /*f650*/  BSYNC B0 ;  /* 0x0000000000007941 */ /* 0x000fea0003800000 */
.L_x_1394:
        /* <DEDUP_REMOVED lines=11> */
.L_x_1397:
[----:B------:R-:W-:Y:S05]  /*f710*/  BSYNC B0 ;  /* 0x0000000000007941 */ /* 0x000fea0003800000 */
.L_x_1396:
        /* <DEDUP_REMOVED lines=11> */
.L_x_1399:
[----:B------:R-:W-:Y:S05]  /*f7d0*/  BSYNC B0 ;  /* 0x0000000000007941 */ /* 0x000fea0003800000 */
.L_x_1398:
[----:B------:R-:W-:-:S04]  /*f7e0*/  IADD3 R8, R8, 0x38, RZ ;  /* 0x0000003808087810 */ /* 0x000fc80007ffe0ff */
[----:B------:R-:W-:-:S13]  /*f7f0*/  ISETP.GE.AND P0, PT, R8, R199, PT ;  /* 0x000000c70800720c */ /* 0x000fda0003f06270 */
[----:B------:R-:W-:Y:S05]  /*f800*/  @P0 EXIT ;  /* 0x000000000000094d */ /* 0x000fea0003800000 */
[C---:B------:R-:W-:Y:S02]  /*f810*/  ISETP.GE.AND P0, PT, R0.reuse, c[0x0][0x220], PT ;  /* 0x0000880000007a0c */ /* 0x040fe40003f06270 */
[----:B------:R-:W-:Y:S02]  /*f820*/  IADD3 R0, R0, 0x40, RZ ;  /* 0x0000004000007810 */ /* 0x000fe40007ffe0ff */
[----:B------:R-:W-:-:S09]  /*f830*/  ISETP.GE.AND P1, PT, R10, c[0x0][0x220], PT ;  /* 0x000088000a007a0c */ /* 0x000fd20003f26270 */
[----:B-1----:R1:W-:Y:S01]  /*f840*/  @!P0 STG.E.128 [R4.64+0xa900], R44 ;  /* 0x00a9002c04008986 */ /* 0x0023e2000c101d04 */
[----:B------:R-:W-:-:S03]  /*f850*/  ISETP.GE.AND P0, PT, R0, c[0x0][0x220], PT ;  /* 0x0000880000007a0c */ /* 0x000fc60003f06270 */
[----:B------:R1:W-:Y:S10]  /*f860*/  @!P1 STG.E.128 [R4.64+0xa800], R76 ;  /* 0x00a8004c04009986 */ /* 0x0003f4000c101d04 */
[----:B------:R-:W-:Y:S05]  /*f870*/  @P0 EXIT ;  /* 0x000000000000094d */ /* 0x000fea0003800000 */
[----:B------:R-:W-:Y:S01]  /*f880*/  STG.E.128 [R4.64+0xaa00], R108 ;  /* 0x00aa006c04007986 */ /* 0x000fe2000c101d04 */
[----:B------:R-:W-:Y:S05]  /*f890*/  EXIT ;  /* 0x000000000000794d */ /* 0x000fea0003800000 */
.L_x_1400:
        /* <DEDUP_REMOVED lines=14> */
.L_x_4102:


//--------------------- .text._ZN5flash24flash_fwd_splitkv_kernelI23Flash_fwd_kernel_traitsILi192ELi64ELi64ELi4ELb0ELb0EN7cutlass6half_tE19Flash_kernel_traitsILi192ELi64ELi64ELi4ES3_EELb1ELb0ELb0ELb0ELb0ELb1ELb1ELb0EEEvNS_16Flash_fwd_paramsE --------------------------
	.section	.text._ZN5flash24flash_fwd_splitkv_kernelI23Flash_fwd_kernel_traitsILi192ELi64ELi64ELi4ELb0ELb0EN7cutlass6half_tE19Flash_kernel_traitsILi192ELi64ELi64ELi4ES3_EELb1ELb0ELb0ELb0ELb0ELb1ELb1ELb0EEEvNS_16Flash_fwd_paramsE,"ax",@progbits
	.sectioninfo	@"SHI_REGISTERS=255"
	.align	128
        .global         _ZN5flash24flash_fwd_splitkv_kernelI23Flash_fwd_kernel_traitsILi192ELi64ELi64ELi4ELb0ELb0EN7cutlass6half_tE19Flash_kernel_traitsILi192ELi64ELi64ELi4ES3_EELb1ELb0ELb0ELb0ELb0ELb1ELb1ELb0EEEvNS_16Flash_fwd_paramsE
        .type           _ZN5flash24flash_fwd_splitkv_kernelI23Flash_fwd_kernel_traitsILi192ELi64ELi64ELi4ELb0ELb0EN7cutlass6half_tE19Flash_kernel_traitsILi192ELi64ELi64ELi4ES3_EELb1ELb0ELb0ELb0ELb0ELb1ELb1ELb0EEEvNS_16Flash_fwd_paramsE,@function
        .size           _ZN5flash24flash_fwd_splitkv_kernelI23Flash_fwd_kernel_traitsILi192ELi64ELi64ELi4ELb0ELb0EN7cutlass6half_tE19Flash_kernel_traitsILi192ELi64ELi64ELi4ES3_EELb1ELb0ELb0ELb0ELb0ELb1ELb1ELb0EEEvNS_16Flash_fwd_paramsE,(.L_x_4103 - _ZN5flash24flash_fwd_splitkv_kernelI23Flash_fwd_kernel_traitsILi192ELi64ELi64ELi4ELb0ELb0EN7cutlass6half_tE19Flash_kernel_traitsILi192ELi64ELi64ELi4ES3_EELb1ELb0ELb0ELb0ELb0ELb1ELb1ELb0EEEvNS_16Flash_fwd_paramsE)
        .other          _ZN5flash24flash_fwd_splitkv_kernelI23Flash_fwd_kernel_traitsILi192ELi64ELi64ELi4ELb0ELb0EN7cutlass6half_tE19Flash_kernel_traitsILi192ELi64ELi64ELi4ES3_EELb1ELb0ELb0ELb0ELb0ELb1ELb1ELb0EEEvNS_16Flash_fwd_paramsE,@"STO_CUDA_ENTRY STV_DEFAULT"
_ZN5flash24flash_fwd_splitkv_kernelI23Flash_fwd_kernel_traitsILi192ELi64ELi64ELi4ELb0ELb0EN7cutlass6half_tE19Flash_kernel_traitsILi192ELi64ELi64ELi4ES3_EELb1ELb0ELb0ELb0ELb0ELb1ELb1ELb0EEEvNS_16Flash_fwd_paramsE:
.text._ZN5flash24flash_fwd_splitkv_kernelI23Flash_fwd_kernel_traitsILi192ELi64ELi64ELi4ELb0ELb0EN7cutlass6half_tE19Flash_kernel_traitsILi192ELi64ELi64ELi4ES3_EELb1ELb0ELb0ELb0ELb0ELb1ELb1ELb0EEEvNS_16Flash_fwd_paramsE:
        /* <DEDUP_REMOVED lines=53> */
.L_x_1401:
[----:B-1-34-:R-:W-:Y:S02]  /*0350*/  MOV R0, c[0x0][0x218] ;  /* 0x0000860000007a02 */ /* 0x01afe40000000f00 */
.L_x_1402:
        /* <DEDUP_REMOVED lines=87> */
.L_x_1405:
[----:B------:R-:W-:Y:S05]  /*08d0*/  BSYNC B0 ;  /* 0x0000000000007941 */ /* 0x000fea0003800000 */
.L_x_1404:
        /* <DEDUP_REMOVED lines=10> */
.L_x_1407:
[----:B------:R-:W-:Y:S05]  /*0980*/  BSYNC B0 ;  /* 0x0000000000007941 */ /* 0x000fea0003800000 */
.L_x_1406:
        /* <DEDUP_REMOVED lines=10> */
.L_x_1409:
[----:B------:R-:W-:Y:S05]  /*0a30*/  BSYNC B0 ;  /* 0x0000000000007941 */ /* 0x000fea0003800000 */
.L_x_1408:
        /* <DEDUP_REMOVED lines=10> */
.L_x_1411:
[----:B------:R-:W-:Y:S05]  /*0ae0*/  BSYNC B0 ;  /* 0x0000000000007941 */ /* 0x000fea0003800000 */
.L_x_1410:
        /* <DEDUP_REMOVED lines=10> */
.L_x_1413:
[----:B------:R-:W-:Y:S05]  /*0b90*/  BSYNC B0 ;  /* 0x0000000000007941 */ /* 0x000fea0003800000 */
.L_x_1412:
        /* <DEDUP_REMOVED lines=10> */
.L_x_1415:
[----:B------:R-:W-:Y:S05]  /*0c40*/  BSYNC B0 ;  /* 0x0000000000007941 */ /* 0x000fea0003800000 */
.L_x_1414:
        /* <DEDUP_REMOVED lines=10> */
.L_x_1417:
[----:B------:R-:W-:Y:S05]  /*0cf0*/  BSYNC B0 ;  /* 0x0000000000007941 */ /* 0x000fea0003800000 */
.L_x_1416:
        /* <DEDUP_REMOVED lines=10> */
.L_x_1419:
[----:B------:R-:W-:Y:S05]  /*0da0*/  BSYNC B0 ;  /* 0x0000000000007941 */ /* 0x000fea0003800000 */
.L_x_1418:
        /* <DEDUP_REMOVED lines=32> */
.L_x_1403:
        /* <DEDUP_REMOVED lines=92> */
.L_x_1420:
        /* <DEDUP_REMOVED lines=17> */
.L_x_1422:
        /* <DEDUP_REMOVED lines=50> */
.L_x_1421:
        /* <DEDUP_REMOVED lines=117> */
.L_x_1424:
[----:B------:R-:W-:Y:S05]  /*20f0*/  BSYNC B0 ;  /* 0x0000000000007941 */ /* 0x000fea0003800000 */
.L_x_1423:
        /* <DEDUP_REMOVED lines=37> */
.L_x_1426:
[----:B------:R-:W-:Y:S05]  /*2350*/  BSYNC B0 ;  /* 0x0000000000007941 */ /* 0x000fea0003800000 */
.L_x_1425:
        /* <DEDUP_REMOVED lines=37> */
.L_x_1428:
[----:B------:R-:W-:Y:S05]  /*25b0*/  BSYNC B0 ;  /* 0x0000000000007941 */ /* 0x000fea0003800000 */
.L_x_1427:
        /* <DEDUP_REMOVED lines=36> */
.L_x_1430:
[----:B------:R-:W-:Y:S05]  /*2800*/  BSYNC B0 ;  /* 0x0000000000007941 */ /* 0x000fea0003800000 */
.L_x_1429:
        /* <DEDUP_REMOVED lines=31> */
.L_x_1432:
[----:B------:R-:W-:Y:S05]  /*2a00*/  BSYNC B0 ;  /* 0x0000000000007941 */ /* 0x000fea0003800000 */
.L_x_1431:
        /* <DEDUP_REMOVED lines=33> */
.L_x_1434:
[----:B------:R-:W-:Y:S05]  /*2c20*/  BSYNC B0 ;  /* 0x0000000000007941 */ /* 0x000fea0003800000 */
.L_x_1433:
        /* <DEDUP_REMOVED lines=31> */
.L_x_1436:
[----:B------:R-:W-:Y:S05]  /*2e20*/  BSYNC B0 ;  /* 0x0000000000007941 */ /* 0x000fea0003800000 */
.L_x_1435:
        /* <DEDUP_REMOVED lines=34> */
.L_x_1438:
[----:B------:R-:W-:Y:S05]  /*3050*/  BSYNC B0 ;  /* 0x0000000000007941 */ /* 0x000fea0003800000 */
.L_x_1437:
        /* <DEDUP_REMOVED lines=53> */
.L_x_1440:
[----:B------:R-:W-:Y:S05]  /*33b0*/  BSYNC B0 ;  /* 0x0000000000007941 */ /* 0x000fea0003800000 */
.L_x_1439:
        /* <DEDUP_REMOVED lines=34> */
.L_x_1442:
[----:B------:R-:W-:Y:S05]  /*35e0*/  BSYNC B0 ;  /* 0x0000000000007941 */ /* 0x000fea0003800000 */
.L_x_1441:
        /* <DEDUP_REMOVED lines=34> */
.L_x_1444:
[----:B------:R-:W-:Y:S05]  /*3810*/  BSYNC B0 ;  /* 0x0000000000007941 */ /* 0x000fea0003800000 */
.L_x_1443:
        /* <DEDUP_REMOVED lines=40> */
.L_x_1446:
[----:B------:R-:W-:Y:S05]  /*3aa0*/  BSYNC B0 ;  /* 0x0000000000007941 */ /* 0x000fea0003800000 */
.L_x_1445:
[----:B------:R-:W-:Y:S01]  /*3ab0*/  SHF.L.U32 R205, R205, 0x1, RZ ;  /* 0x00000001cdcd7819 */ /* 0x000fe200000006ff */
[----:B--2---:R-:W-:Y:S01]  /*3ac0*/  LDSM.16.M88.4 R24, [R206] ;  /* 0x00000000ce18783b */ /* 0x004fe20000000200 */
[----:B------:R-:W-:Y:S02]  /*3ad0*/  LOP3.LUT P1, RZ, R8, 0x2, RZ, 0xc0, !PT ;  /* 0x0000000208ff7812 */ /* 0x000fe4000782c0ff */
[C---:B------:R-:W-:Y:S01]  /*3ae0*/  IADD3 R8, R205.reuse, 0x6000, RZ ;  /* 0x00006000cd087810 */ /* 0x040fe20007ffe0ff */
[----:B-1----:R-:W1:Y:S01]  /*3af0*/  LDSM.16.M88.4 R28, [R205+0x6000] ;  /* 0x00600000cd1c783b */ /* 0x002e620000000200 */
[----:B------:R-:W-:Y:S02]  /*3b00*/  IADD3 R203, R205, 0x6020, RZ ;  /* 0x00006020cdcb7810 */ /* 0x000fe40007ffe0ff */
[-C--:B------:R-:W-:Y:S01]  /*3b10*/  LEA R204, R7, R206.reuse, 0x1 ;  /* 0x000000ce07cc7211 */ /* 0x080fe200078e08ff */
[----:B------:R-:W2:Y:S01]  /*3b20*/  LDSM.16.M88.4 R44, [R205+0x6800] ;  /* 0x00680000cd2c783b */ /* 0x000ea20000000200 */
[----:B------:R-:W-:-:S02]  /*3b30*/  LEA R202, R5, R206, 0x1 ;  /* 0x000000ce05ca7211 */ /* 0x000fc400078e08ff */
[----:B------:R-:W-:Y:S01]  /*3b40*/  LEA R199, R2, R205, 0x1 ;  /* 0x000000cd02c77211 */ /* 0x000fe200078e08ff */
[----:B------:R-:W-:Y:S01]  /*3b50*/  LDSM.16.M88.4 R52, [R204] ;  /* 0x00000000cc34783b */ /* 0x000fe20000000200 */
[----:B------:R-:W-:Y:S02]  /*3b60*/  LEA R201, R5, R204, 0x1 ;  /* 0x000000cc05c97211 */ /* 0x000fe400078e08ff */
[----:B------:R-:W-:Y:S01]  /*3b70*/  @P1 IADD3 R203, R8, -0x20, RZ ;  /* 0xffffffe008cb1810 */ /* 0x000fe20007ffe0ff */
[----:B------:R-:W-:Y:S01]  /*3b80*/  LDSM.16.M88.4 R72, [R205+0x7000] ;  /* 0x00700000cd48783b */ /* 0x000fe20000000200 */
[----:B------:R-:W-:Y:S02]  /*3b90*/  ISETP.GT.AND P6, PT, R211, R208, PT ;  /* 0x000000d0d300720c */ /* 0x000fe40003fc4270 */
[----:B------:R-:W-:Y:S01]  /*3ba0*/  LEA R192, R2, R203, 0x1 ;  /* 0x000000cb02c07211 */ /* 0x000fe200078e08ff */
[----:B------:R-:W5:Y:S01]  /*3bb0*/  LDSM.16.M88.4 R12, [R203] ;  /* 0x00000000cb0c783b */ /* 0x000f620000000200 */
[----:B------:R-:W-:-:S02]  /*3bc0*/  IMNMX R135, R95, R96, PT ;  /* 0x000000605f877217 */ /* 0x000fc40003800200 */
[C---:B------:R-:W-:Y:S01]  /*3bd0*/  IADD3 R195, R203.reuse, 0x800, RZ ;  /* 0x00000800cbc37810 */ /* 0x040fe20007ffe0ff */
[----:B------:R-:W3:Y:S01]  /*3be0*/  LDSM.16.M88.4 R32, [R205+0x7800] ;  /* 0x00780000cd20783b */ /* 0x000ee20000000200 */
[C---:B------:R-:W-:Y:S02]  /*3bf0*/  IADD3 R194, R203.reuse, 0x1000, RZ ;  /* 0x00001000cbc27810 */ /* 0x040fe40007ffe0ff */
[C---:B------:R-:W-:Y:S01]  /*3c00*/  IADD3 R193, R203.reuse, 0x1800, RZ ;  /* 0x00001800cbc17810 */ /* 0x040fe20007ffe0ff */
[----:B----4-:R-:W4:Y:S01]  /*3c10*/  LDSM.16.M88.4 R8, [R203+0x800] ;  /* 0x00080000cb08783b */ /* 0x010f220000000200 */
[C---:B------:R-:W-:Y:S02]  /*3c20*/  IADD3 R191, R203.reuse, 0x2000, RZ ;  /* 0x00002000cbbf7810 */ /* 0x040fe40007ffe0ff */
[C---:B------:R-:W-:Y:S01]  /*3c30*/  IADD3 R190, R203.reuse, 0x2800, RZ ;  /* 0x00002800cbbe7810 */ /* 0x040fe20007ffe0ff */
[----:B------:R-:W-:Y:S01]  /*3c40*/  LDSM.16.M88.4 R64, [R202] ;  /* 0x00000000ca40783b */ /* 0x000fe20000000200 */
        /* <DEDUP_REMOVED lines=8> */
[C---:B-1----:R-:W-:Y:S01]  /*3cd0*/  HMMA.16816.F32 R16, R24.reuse, R28, RZ ;  /* 0x0000001c1810723c */ /* 0x042fe200000018ff */
[----:B------:R-:W1:Y:S04]  /*3ce0*/  LDSM.16.M88.4 R76, [R203+0x1800] ;  /* 0x00180000cb4c783b */ /* 0x000e680000000200 */
[----:B------:R-:W1:Y:S03]  /*3cf0*/  LDSM.16.M88.4 R20, [R199+0x6800] ;  /* 0x00680000c714783b */ /* 0x000e660000000200 */
[C---:B--2---:R-:W-:Y:S01]  /*3d00*/  HMMA.16816.F32 R48, R24.reuse, R44, RZ ;  /* 0x0000002c1830723c */ /* 0x044fe200000018ff */
[----:B------:R-:W-:Y:S04]  /*3d10*/  LDSM.16.M88.4 R56, [R201] ;  /* 0x00000000c938783b */ /* 0x000fe80000000200 */
[----:B------:R-:W-:Y:S03]  /*3d20*/  LDSM.16.M88.4 R60, [R199+0x7000] ;  /* 0x00700000c73c783b */ /* 0x000fe60000000200 */
[C---:B------:R-:W-:Y:S01]  /*3d30*/  HMMA.16816.F32 R28, R24.reuse, R30, RZ ;  /* 0x0000001e181c723c */ /* 0x040fe200000018ff */
[----:B------:R-:W-:Y:S04]  /*3d40*/  LDSM.16.M88.4 R84, [R192+0x1000] ;  /* 0x00100000c054783b */ /* 0x000fe80000000200 */
[----:B------:R-:W-:Y:S03]  /*3d50*/  LDSM.16.M88.4 R88, [R203+0x4000] ;  /* 0x00400000cb58783b */ /* 0x000fe60000000200 */
[----:B------:R-:W-:Y:S01]  /*3d60*/  HMMA.16816.F32 R44, R24, R46, RZ ;  /* 0x0000002e182c723c */ /* 0x000fe200000018ff */
[----:B------:R-:W0:Y:S07]  /*3d70*/  LDGDEPBAR ;  /* 0x00000000000079af */ /* 0x000e2e0000000000 */
[----:B-----5:R-:W-:Y:S08]  /*3d80*/  HMMA.16816.F32 R16, R52, R12, R16 ;  /* 0x0000000c3410723c */ /* 0x020ff00000001810 */
[C---:B------:R-:W-:Y:S08]  /*3d90*/  HMMA.16816.F32 R40, R24.reuse, R72, RZ ;  /* 0x000000481828723c */ /* 0x040ff000000018ff */
[C---:B------:R-:W-:Y:S08]  /*3da0*/  HMMA.16816.F32 R72, R24.reuse, R74, RZ ;  /* 0x0000004a1848723c */ /* 0x040ff000000018ff */
[C---:B---3--:R-:W-:Y:S08]  /*3db0*/  HMMA.16816.F32 R68, R24.reuse, R32, RZ ;  /* 0x000000201844723c */ /* 0x048ff000000018ff */
[----:B------:R-:W-:Y:S01]  /*3dc0*/  HMMA.16816.F32 R24, R24, R34, RZ ;  /* 0x000000221818723c */ /* 0x000fe200000018ff */
[----:B------:R-:W-:Y:S07]  /*3dd0*/  LDSM.16.M88.4 R32, [R199+0x7800] ;  /* 0x00780000c720783b */ /* 0x000fee0000000200 */
[C---:B------:R-:W-:Y:S01]  /*3de0*/  HMMA.16816.F32 R28, R52.reuse, R14, R28 ;  /* 0x0000000e341c723c */ /* 0x040fe2000000181c */
[----:B------:R-:W2:Y:S07]  /*3df0*/  LDSM.16.M88.4 R12, [R192] ;  /* 0x00000000c00c783b */ /* 0x000eae0000000200 */
[C---:B----4-:R-:W-:Y:S08]  /*3e00*/  HMMA.16816.F32 R48, R52.reuse, R8, R48 ;  /* 0x000000083430723c */ /* 0x050ff00000001830 */
[----:B------:R-:W-:Y:S01]  /*3e10*/  HMMA.16816.F32 R44, R52, R10, R44 ;  /* 0x0000000a342c723c */ /* 0x000fe2000000182c */
[----:B------:R-:W3:Y:S07]  /*3e20*/  LDSM.16.M88.4 R8, [R192+0x800] ;  /* 0x00080000c008783b */ /* 0x000eee0000000200 */
[----:B------:R-:W-:Y:S08]  /*3e30*/  HMMA.16816.F32 R16, R64, R36, R16 ;  /* 0x000000244010723c */ /* 0x000ff00000001810 */
[C---:B------:R-:W-:Y:S08]  /*3e40*/  HMMA.16816.F32 R40, R52.reuse, R80, R40 ;  /* 0x000000503428723c */ /* 0x040ff00000001828 */
[C---:B------:R-:W-:Y:S01]  /*3e50*/  HMMA.16816.F32 R72, R52.reuse, R82, R72 ;  /* 0x000000523448723c */ /* 0x040fe20000001848 */
[----:B------:R-:W-:Y:S07]  /*3e60*/  LDSM.16.M88.4 R80, [R192+0x1800] ;  /* 0x00180000c050783b */ /* 0x000fee0000000200 */
[C---:B-1----:R-:W-:Y:S08]  /*3e70*/  HMMA.16816.F32 R68, R52.reuse, R76, R68 ;  /* 0x0000004c3444723c */ /* 0x042ff00000001844 */
[----:B------:R-:W-:Y:S01]  /*3e80*/  HMMA.16816.F32 R24, R52, R78, R24 ;  /* 0x0000004e3418723c */ /* 0x000fe20000001818 */
[----:B------:R-:W-:Y:S04]  /*3e90*/  LDSM.16.M88.4 R52, [R205+0x8000] ;  /* 0x00800000cd34783b */ /* 0x000fe80000000200 */
[----:B------:R-:W-:Y:S03]  /*3ea0*/  LDSM.16.M88.4 R76, [R205+0x9000] ;  /* 0x00900000cd4c783b */ /* 0x000fe60000000200 */
[C---:B------:R-:W-:Y:S01]  /*3eb0*/  HMMA.16816.F32 R28, R64.reuse, R38, R28 ;  /* 0x00000026401c723c */ /* 0x040fe2000000181c */
[----:B------:R-:W1:Y:S07]  /*3ec0*/  LDSM.16.M88.4 R36, [R206+0x2000] ;  /* 0x00200000ce24783b */ /* 0x000e6e0000000200 */
[C---:B------:R-:W-:Y:S08]  /*3ed0*/  HMMA.16816.F32 R48, R64.reuse, R20, R48 ;  /* 0x000000144030723c */ /* 0x040ff00000001830 */
[----:B------:R-:W-:Y:S01]  /*3ee0*/  HMMA.16816.F32 R44, R64, R22, R44 ;  /* 0x00000016402c723c */ /* 0x000fe2000000182c */
[----:B------:R-:W4:Y:S07]  /*3ef0*/  LDSM.16.M88.4 R20, [R205+0x8800] ;  /* 0x00880000cd14783b */ /* 0x000f2e0000000200 */
[----:B--2---:R-:W-:Y:S08]  /*3f00*/  HMMA.16816.F32 R16, R56, R12, R16 ;  /* 0x0000000c3810723c */ /* 0x004ff00000001810 */
[C---:B------:R-:W-:Y:S08]  /*3f10*/  HMMA.16816.F32 R40, R64.reuse, R60, R40 ;  /* 0x0000003c4028723c */ /* 0x040ff00000001828 */
[C---:B------:R-:W-:Y:S01]  /*3f20*/  HMMA.16816.F32 R72, R64.reuse, R62, R72 ;  /* 0x0000003e4048723c */ /* 0x040fe20000001848 */
[----:B------:R-:W-:Y:S07]  /*3f30*/  LDSM.16.M88.4 R60, [R205+0x9800] ;  /* 0x00980000cd3c783b */ /* 0x000fee0000000200 */
[C---:B------:R-:W-:Y:S08]  /*3f40*/  HMMA.16816.F32 R68, R64.reuse, R32, R68 ;  /* 0x000000204044723c */ /* 0x040ff00000001844 */
[----:B------:R-:W-:Y:S01]  /*3f50*/  HMMA.16816.F32 R64, R64, R34, R24 ;  /* 0x000000224040723c */ /* 0x000fe20000001818 */
[----:B------:R-:W-:Y:S04]  /*3f60*/  LDSM.16.M88.4 R32, [R203+0x2000] ;  /* 0x00200000cb20783b */ /* 0x000fe80000000200 */
[----:B------:R-:W-:Y:S03]  /*3f70*/  LDSM.16.M88.4 R24, [R203+0x3000] ;  /* 0x00300000cb18783b */ /* 0x000fe60000000200 */
[C---:B------:R-:W-:Y:S01]  /*3f80*/  HMMA.16816.F32 R28, R56.reuse, R14, R28 ;  /* 0x0000000e381c723c */ /* 0x040fe2000000181c */
[----:B------:R-:W2:Y:S07]  /*3f90*/  LDSM.16.M88.4 R12, [R204+0x2000] ;  /* 0x00200000cc0c783b */ /* 0x000eae0000000200 */
[C---:B---3--:R-:W-:Y:S08]  /*3fa0*/  HMMA.16816.F32 R48, R56.reuse, R8, R48 ;  /* 0x000000083830723c */ /* 0x048ff00000001830 */
[----:B------:R-:W-:Y:S01]  /*3fb0*/  HMMA.16816.F32 R44, R56, R10, R44 ;  /* 0x0000000a382c723c */ /* 0x000fe2000000182c */
[----:B------:R-:W3:Y:S07]  /*3fc0*/  LDSM.16.M88.4 R8, [R203+0x2800] ;  /* 0x00280000cb08783b */ /* 0x000eee0000000200 */
[----:B-1----:R-:W-:Y:S08]  /*3fd0*/  HMMA.16816.F32 R16, R36, R52, R16 ;  /* 0x000000342410723c */ /* 0x002ff00000001810 */
        /* <DEDUP_REMOVED lines=8> */
[----:B------:R-:W-:Y:S07]  /*4060*/  LDSM.16.M88.4 R52, [R199+0x8000] ;  /* 0x00800000c734783b */ /* 0x000fee0000000200 */
[C---:B----4-:R-:W-:Y:S08]  /*4070*/  HMMA.16816.F32 R48, R36.reuse, R20, R48 ;  /* 0x000000142430723c */ /* 0x050ff00000001830 */
[----:B------:R-:W-:Y:S01]  /*4080*/  HMMA.16816.F32 R44, R36, R22, R44 ;  /* 0x00000016242c723c */ /* 0x000fe2000000182c */
[----:B------:R-:W1:Y:S07]  /*4090*/  LDSM.16.M88.4 R20, [R202+0x2000] ;  /* 0x00200000ca14783b */ /* 0x000e6e0000000200 */
        /* <DEDUP_REMOVED lines=19> */
[----:B------:R-:W1:Y:S04]  /*41d0*/  LDSM.16.M88.4 R12, [R205+0xa000] ;  /* 0x00a00000cd0c783b */ /* 0x000e680000000200 */
[----:B------:R-:W-:Y:S03]  /*41e0*/  LDSM.16.M88.4 R56, [R205+0xa800] ;  /* 0x00a80000cd38783b */ /* 0x000fe60000000200 */
[----:B--2---:R-:W-:Y:S08]  /*41f0*/  HMMA.16816.F32 R16, R80, R32, R16 ;  /* 0x000000205010723c */ /* 0x004ff00000001810 */
[C---:B------:R-:W-:Y:S01]  /*4200*/  HMMA.16816.F32 R28, R20.reuse, R54, R28 ;  /* 0x00000036141c723c */ /* 0x040fe2000000181c */
[----:B------:R-:W-:Y:S07]  /*4210*/  LDSM.16.M88.4 R52, [R205+0xb000] ;  /* 0x00b00000cd34783b */ /* 0x000fee0000000200 */
[C---:B------:R-:W-:Y:S08]  /*4220*/  HMMA.16816.F32 R48, R20.reuse, R36, R48 ;  /* 0x000000241430723c */ /* 0x040ff00000001830 */
[C---:B------:R-:W-:Y:S01]  /*4230*/  HMMA.16816.F32 R44, R20.reuse, R38, R44 ;  /* 0x00000026142c723c */ /* 0x040fe2000000182c */
[----:B------:R-:W2:Y:S07]  /*4240*/  LDSM.16.M88.4 R36, [R204+0x4000] ;  /* 0x00400000cc24783b */ /* 0x000eae0000000200 */
[C---:B---3--:R-:W-:Y:S08]  /*4250*/  HMMA.16816.F32 R40, R20.reuse, R8, R40 ;  /* 0x000000081428723c */ /* 0x048ff00000001828 */
[----:B------:R-:W-:Y:S01]  /*4260*/  HMMA.16816.F32 R72, R20, R10, R72 ;  /* 0x0000000a1448723c */ /* 0x000fe20000001848 */
[----:B------:R-:W3:Y:S07]  /*4270*/  LDSM.16.M88.4 R8, [R192+0x2800] ;  /* 0x00280000c008783b */ /* 0x000eee0000000200 */
[----:B-1----:R-:W-:Y:S08]  /*4280*/  HMMA.16816.F32 R16, R60, R12, R16 ;  /* 0x0000000c3c10723c */ /* 0x002ff00000001810 */
[----:B------:R-:W-:Y:S08]  /*4290*/  HMMA.16816.F32 R68, R20, R24, R68 ;  /* 0x000000181444723c */ /* 0x000ff00000001844 */
[----:B------:R-:W-:Y:S01]  /*42a0*/  HMMA.16816.F32 R28, R80, R34, R28 ;  /* 0x00000022501c723c */ /* 0x000fe2000000181c */
[----:B------:R-:W-:Y:S07]  /*42b0*/  LDSM.16.M88.4 R32, [R203+0x4800] ;  /* 0x00480000cb20783b */ /* 0x000fee0000000200 */
[----:B------:R-:W-:Y:S01]  /*42c0*/  HMMA.16816.F32 R64, R20, R26, R64 ;  /* 0x0000001a1440723c */ /* 0x000fe20000001840 */
[----:B------:R-:W-:Y:S04]  /*42d0*/  LDSM.16.M88.4 R24, [R202+0x4000] ;  /* 0x00400000ca18783b */ /* 0x000fe80000000200 */
[----:B------:R-:W1:Y:S03]  /*42e0*/  LDSM.16.M88.4 R20, [R199+0xa000] ;  /* 0x00a00000c714783b */ /* 0x000e660000000200 */
[----:B--2---:R-:W-:Y:S08]  /*42f0*/  HMMA.16816.F32 R16, R36, R88, R16 ;  /* 0x000000582410723c */ /* 0x004ff00000001810 */
[C---:B---3--:R-:W-:Y:S08]  /*4300*/  HMMA.16816.F32 R48, R80.reuse, R8, R48 ;  /* 0x000000085030723c */ /* 0x048ff00000001830 */
[----:B------:R-:W-:Y:S01]  /*4310*/  HMMA.16816.F32 R44, R80, R10, R44 ;  /* 0x0000000a502c723c */ /* 0x000fe2000000182c */
[----:B------:R-:W-:Y:S07]  /*4320*/  LDSM.16.M88.4 R8, [R192+0x4000] ;  /* 0x00400000c008783b */ /* 0x000fee0000000200 */
[----:B------:R-:W-:Y:S01]  /*4330*/  HMMA.16816.F32 R28, R60, R14, R28 ;  /* 0x0000000e3c1c723c */ /* 0x000fe2000000181c */
[----:B------:R-:W2:Y:S07]  /*4340*/  LDSM.16.M88.4 R12, [R201+0x4000] ;  /* 0x00400000c90c783b */ /* 0x000eae0000000200 */
[----:B------:R-:W-:Y:S08]  /*4350*/  HMMA.16816.F32 R40, R80, R84, R40 ;  /* 0x000000545028723c */ /* 0x000ff00000001828 */
[----:B-1----:R-:W-:Y:S08]  /*4360*/  HMMA.16816.F32 R16, R24, R20, R16 ;  /* 0x000000141810723c */ /* 0x002ff00000001810 */
[C---:B------:R-:W-:Y:S08]  /*4370*/  HMMA.16816.F32 R48, R60.reuse, R56, R48 ;  /* 0x000000383c30723c */ /* 0x040ff00000001830 */
[----:B------:R-:W-:Y:S01]  /*4380*/  HMMA.16816.F32 R44, R60, R58, R44 ;  /* 0x0000003a3c2c723c */ /* 0x000fe2000000182c */
[----:B------:R-:W1:Y:S07]  /*4390*/  LDSM.16.M88.4 R56, [R203+0x5000] ;  /* 0x00500000cb38783b */ /* 0x000e6e0000000200 */
[----:B------:R-:W-:Y:S01]  /*43a0*/  HMMA.16816.F32 R28, R36, R90, R28 ;  /* 0x0000005a241c723c */ /* 0x000fe2000000181c */
[----:B------:R-:W3:Y:S07]  /*43b0*/  LDSM.16.M88.4 R88, [R199+0xa800] ;  /* 0x00a80000c758783b */ /* 0x000eee0000000200 */
[----:B--2---:R-:W-:Y:S08]  /*43c0*/  HMMA.16816.F32 R16, R12, R8, R16 ;  /* 0x000000080c10723c */ /* 0x004ff00000001810 */
[----:B------:R-:W-:Y:S08]  /*43d0*/  HMMA.16816.F32 R40, R60, R52, R40 ;  /* 0x000000343c28723c */ /* 0x000ff00000001828 */
[----:B------:R-:W-:Y:S08]  /*43e0*/  HMMA.16816.F32 R72, R80, R86, R72 ;  /* 0x000000565048723c */ /* 0x000ff00000001848 */
[----:B------:R-:W-:Y:S01]  /*43f0*/  HMMA.16816.F32 R48, R36, R32, R48 ;  /* 0x000000202430723c */ /* 0x000fe20000001830 */
[----:B------:R-:W-:-:S07]  /*4400*/  FMUL.FTZ R16, R16, c[0x0][0x2ec] ;  /* 0x0000bb0010107a20 */ /* 0x000fce0000410000 */
[----:B------:R-:W-:Y:S01]  /*4410*/  HMMA.16816.F32 R44, R36, R34, R44 ;  /* 0x00000022242c723c */ /* 0x000fe2000000182c */
[----:B------:R-:W2:Y:S07]  /*4420*/  LDSM.16.M88.4 R32, [R205+0xb800] ;  /* 0x00b80000cd20783b */ /* 0x000eae0000000200 */
[----:B------:R-:W-:Y:S01]  /*4430*/  HMMA.16816.F32 R28, R24, R22, R28 ;  /* 0x00000016181c723c */ /* 0x000fe2000000181c */
[----:B------:R-:W4:Y:S07]  /*4440*/  LDSM.16.M88.4 R20, [R192+0x4800] ;  /* 0x00480000c014783b */ /* 0x000f2e0000000200 */
[C---:B------:R-:W-:Y:S01]  /*4450*/  HMMA.16816.F32 R68, R80.reuse, R76, R68 ;  /* 0x0000004c5044723c */ /* 0x040fe20000001844 */
[----:B------:R5:W2:Y:S06]  /*4460*/  MUFU.TANH R76, R16 ;  /* 0x00000010004c7308 */ /* 0x000aac0000002400 */
[----:B------:R-:W-:Y:S01]  /*4470*/  FMUL.FTZ R77, R19, c[0x0][0x2ec] ;  /* 0x0000bb00134d7a20 */ /* 0x000fe20000410000 */
[----:B------:R-:W-:Y:S05]  /*4480*/  HMMA.16816.F32 R64, R80, R78, R64 ;  /* 0x0000004e5040723c */ /* 0x000fea0000001840 */
[----:B------:R-:W2:Y:S03]  /*4490*/  MUFU.TANH R77, R77 ;  /* 0x0000004d004d7308 */ /* 0x000ea60000002400 */
[----:B-1----:R-:W-:Y:S07]  /*44a0*/  HMMA.16816.F32 R40, R36, R56, R40 ;  /* 0x000000382428723c */ /* 0x002fee0000001828 */
[----:B------:R-:W-:Y:S01]  /*44b0*/  FMUL.FTZ R56, R17, c[0x0][0x2ec] ;  /* 0x0000bb0011387a20 */ /* 0x000fe20000410000 */
[----:B------:R-:W-:Y:S01]  /*44c0*/  HMMA.16816.F32 R72, R60, R54, R72 ;  /* 0x000000363c48723c */ /* 0x000fe20000001848 */
[----:B------:R-:W-:Y:S01]  /*44d0*/  FMUL.FTZ R57, R18, c[0x0][0x2ec] ;  /* 0x0000bb0012397a20 */ /* 0x000fe20000410000 */
[----:B------:R-:W-:Y:S03]  /*44e0*/  LDSM.16.M88.4 R52, [R192+0x5000] ;  /* 0x00500000c034783b */ /* 0x000fe60000000200 */
[----:B------:R-:W1:Y:S01]  /*44f0*/  MUFU.TANH R56, R56 ;  /* 0x0000003800387308 */ /* 0x000e620000002400 */
[----:B-----5:R-:W5:Y:S02]  /*4500*/  LDSM.16.M88.4 R16, [R203+0x5800] ;  /* 0x00580000cb10783b */ /* 0x020f640000000200 */
[C---:B---3--:R-:W-:Y:S05]  /*4510*/  HMMA.16816.F32 R48, R24.reuse, R88, R48 ;  /* 0x000000581830723c */ /* 0x048fea0000001830 */
[----:B------:R-:W3:Y:S03]  /*4520*/  MUFU.TANH R57, R57 ;  /* 0x0000003900397308 */ /* 0x000ee60000002400 */
[----:B------:R-:W-:Y:S08]  /*4530*/  HMMA.16816.F32 R44, R24, R90, R44 ;  /* 0x0000005a182c723c */ /* 0x000ff0000000182c */
[----:B------:R-:W-:Y:S01]  /*4540*/  HMMA.16816.F32 R28, R12, R10, R28 ;  /* 0x0000000a0c1c723c */ /* 0x000fe2000000181c */
[----:B------:R-:W1:Y:S07]  /*4550*/  LDSM.16.M88.4 R8, [R199+0xb000] ;  /* 0x00b00000c708783b */ /* 0x000e6e0000000200 */
[C---:B--2---:R-:W-:Y:S08]  /*4560*/  HMMA.16816.F32 R68, R60.reuse, R32, R68 ;  /* 0x000000203c44723c */ /* 0x044ff00000001844 */
[----:B------:R-:W-:Y:S08]  /*4570*/  HMMA.16816.F32 R64, R60, R34, R64 ;  /* 0x000000223c40723c */ /* 0x000ff00000001840 */
[----:B----4-:R-:W-:Y:S01]  /*4580*/  HMMA.16816.F32 R48, R12, R20, R48 ;  /* 0x000000140c30723c */ /* 0x010fe20000001830 */
[----:B------:R-:W-:-:S02]  /*4590*/  FMUL.FTZ R28, R28, c[0x0][0x2ec] ;  /* 0x0000bb001c1c7a20 */ /* 0x000fc40000410000 */
[----:B------:R-:W-:Y:S02]  /*45a0*/  FMUL.FTZ R29, R29, c[0x0][0x2ec] ;  /* 0x0000bb001d1d7a20 */ /* 0x000fe40000410000 */
[----:B------:R-:W-:Y:S02]  /*45b0*/  FMUL.FTZ R30, R30, c[0x0][0x2ec] ;  /* 0x0000bb001e1e7a20 */ /* 0x000fe40000410000 */
[----:B------:R-:W-:Y:S01]  /*45c0*/  FMUL.FTZ R31, R31, c[0x0][0x2ec] ;  /* 0x0000bb001f1f7a20 */ /* 0x000fe20000410000 */
[----:B------:R-:W-:Y:S01]  /*45d0*/  HMMA.16816.F32 R72, R36, R58, R72 ;  /* 0x0000003a2448723c */ /* 0x000fe20000001848 */
[----:B------:R-:W2:Y:S07]  /*45e0*/  MUFU.TANH R28, R28 ;  /* 0x0000001c001c7308 */ /* 0x000eae0000002400 */
[----:B------:R-:W-:Y:S01]  /*45f0*/  HMMA.16816.F32 R44, R12, R22, R44 ;  /* 0x000000160c2c723c */ /* 0x000fe2000000182c */
[----:B------:R-:W4:Y:S01]  /*4600*/  LDSM.16.M88.4 R20, [R199+0xb800] ;  /* 0x00b80000c714783b */ /* 0x000f220000000200 */
[----:B------:R-:W1:Y:S06]  /*4610*/  MUFU.TANH R29, R29 ;  /* 0x0000001d001d7308 */ /* 0x000e6c0000002400 */
[----:B-----5:R-:W-:Y:S01]  /*4620*/  HMMA.16816.F32 R68, R36, R16, R68 ;  /* 0x000000102444723c */ /* 0x020fe20000001844 */
[----:B------:R-:W-:Y:S01]  /*4630*/  FMUL.FTZ R32, R48, c[0x0][0x2ec] ;  /* 0x0000bb0030207a20 */ /* 0x000fe20000410000 */
[----:B------:R-:W2:Y:S01]  /*4640*/  MUFU.TANH R30, R30 ;  /* 0x0000001e001e7308 */ /* 0x000ea20000002400 */
[----:B------:R-:W-:-:S04]  /*4650*/  FMUL.FTZ R33, R49, c[0x0][0x2ec] ;  /* 0x0000bb0031217a20 */ /* 0x000fc80000410000 */
[----:B------:R-:W-:Y:S01]  /*4660*/  FMUL.FTZ R16, R50, c[0x0][0x2ec] ;  /* 0x0000bb0032107a20 */ /* 0x000fe20000410000 */
[----:B------:R-:W-:Y:S01]  /*4670*/  HMMA.16816.F32 R64, R36, R18, R64 ;  /* 0x000000122440723c */ /* 0x000fe20000001840 */
[----:B------:R-:W-:Y:S01]  /*4680*/  FMUL.FTZ R17, R51, c[0x0][0x2ec] ;  /* 0x0000bb0033117a20 */ /* 0x000fe20000410000 */
[----:B------:R-:W2:Y:S06]  /*4690*/  MUFU.TANH R31, R31 ;  /* 0x0000001f001f7308 */ /* 0x000eac0000002400 */
[----:B-1----:R-:W-:Y:S01]  /*46a0*/  HMMA.16816.F32 R40, R24, R8, R40 ;  /* 0x000000081828723c */ /* 0x002fe20000001828 */
[----:B------:R-:W-:Y:S01]  /*46b0*/  FMUL.FTZ R35, R44, c[0x0][0x2ec] ;  /* 0x0000bb002c237a20 */ /* 0x000fe20000410000 */
[----:B------:R-:W1:Y:S01]  /*46c0*/  MUFU.TANH R32, R32 ;  /* 0x0000002000207308 */ /* 0x000e620000002400 */
[----:B------:R-:W-:-:S02]  /*46d0*/  FMUL.FTZ R34, R45, c[0x0][0x2ec] ;  /* 0x0000bb002d227a20 */ /* 0x000fc40000410000 */
[----:B------:R-:W-:-:S03]  /*46e0*/  FMUL.FTZ R18, R46, c[0x0][0x2ec] ;  /* 0x0000bb002e127a20 */ /* 0x000fc60000410000 */
[----:B------:R-:W-:Y:S01]  /*46f0*/  HMMA.16816.F32 R72, R24, R10, R72 ;  /* 0x0000000a1848723c */ /* 0x000fe20000001848 */
[----:B------:R-:W5:Y:S01]  /*4700*/  LDSM.16.M88.4 R8, [R192+0x5800] ;  /* 0x00580000c008783b */ /* 0x000f620000000200 */
[----:B------:R-:W1:Y:S01]  /*4710*/  MUFU.TANH R33, R33 ;  /* 0x0000002100217308 */ /* 0x000e620000002400 */
[----:B------:R-:W-:-:S05]  /*4720*/  DEPBAR.LE SB0, 0x0 ;  /* 0x000080000000791a */ /* 0x000fca0000000000 */
[C---:B----4-:R-:W-:Y:S02]  /*4730*/  HMMA.16816.F32 R68, R24.reuse, R20, R68 ;  /* 0x000000141844723c */ /* 0x050fe40000001844 */
[----:B------:R-:W4:Y:S05]  /*4740*/  MUFU.TANH R16, R16 ;  /* 0x0000001000107308 */ /* 0x000f2a0000002400 */
[----:B------:R-:W-:Y:S01]  /*4750*/  FMUL.FTZ R20, R47, c[0x0][0x2ec] ;  /* 0x0000bb002f147a20 */ /* 0x000fe20000410000 */
[----:B------:R-:W-:Y:S02]  /*4760*/  HMMA.16816.F32 R64, R24, R22, R64 ;  /* 0x000000161840723c */ /* 0x000fe40000001840 */
[----:B------:R-:W1:Y:S06]  /*4770*/  MUFU.TANH R17, R17 ;  /* 0x0000001100117308 */ /* 0x000e6c0000002400 */
[C---:B------:R-:W-:Y:S02]  /*4780*/  HMMA.16816.F32 R40, R12.reuse, R52, R40 ;  /* 0x000000340c28723c */ /* 0x040fe40000001828 */
[----:B------:R-:W1:Y:S06]  /*4790*/  MUFU.TANH R35, R35 ;  /* 0x0000002300237308 */ /* 0x000e6c0000002400 */
[C---:B------:R-:W-:Y:S02]  /*47a0*/  HMMA.16816.F32 R72, R12.reuse, R54, R72 ;  /* 0x000000360c48723c */ /* 0x040fe40000001848 */
[----:B------:R-:W1:Y:S06]  /*47b0*/  MUFU.TANH R34, R34 ;  /* 0x0000002200227308 */ /* 0x000e6c0000002400 */
[C---:B-----5:R-:W-:Y:S02]  /*47c0*/  HMMA.16816.F32 R68, R12.reuse, R8, R68 ;  /* 0x000000080c44723c */ /* 0x060fe40000001844 */
[----:B------:R-:W1:Y:S05]  /*47d0*/  MUFU.TANH R18, R18 ;  /* 0x0000001200127308 */ /* 0x000e6a0000002400 */
[----:B------:R-:W-:Y:S01]  /*47e0*/  IADD3 R9, R95, 0x8, RZ ;  /* 0x000000085f097810 */ /* 0x000fe20007ffe0ff */
[----:B------:R-:W-:Y:S01]  /*47f0*/  HMMA.16816.F32 R64, R12, R10, R64 ;  /* 0x0000000a0c40723c */ /* 0x000fe20000001840 */
[----:B------:R-:W-:Y:S01]  /*4800*/  FMUL.FTZ R40, R40, c[0x0][0x2ec] ;  /* 0x0000bb0028287a20 */ /* 0x000fe20000410000 */
[----:B------:R-:W1:Y:S01]  /*4810*/  MUFU.TANH R20, R20 ;  /* 0x0000001400147308 */ /* 0x000e620000002400 */
[----:B------:R-:W-:Y:S01]  /*4820*/  FMUL.FTZ R41, R41, c[0x0][0x2ec] ;  /* 0x0000bb0029297a20 */ /* 0x000fe20000410000 */
[----:B------:R-:W-:Y:S01]  /*4830*/  IMNMX R2, R9, R96, PT ;  /* 0x0000006009027217 */ /* 0x000fe20003800200 */
[----:B------:R-:W-:-:S02]  /*4840*/  FMUL.FTZ R42, R42, c[0x0][0x2ec] ;  /* 0x0000bb002a2a7a20 */ /* 0x000fc40000410000 */
[----:B------:R-:W-:Y:S02]  /*4850*/  FMUL.FTZ R43, R43, c[0x0][0x2ec] ;  /* 0x0000bb002b2b7a20 */ /* 0x000fe40000410000 */
[----:B------:R-:W-:Y:S01]  /*4860*/  FMUL.FTZ R72, R72, c[0x0][0x2ec] ;  /* 0x0000bb0048487a20 */ /* 0x000fe20000410000 */
[----:B------:R1:W1:Y:S01]  /*4870*/  MUFU.TANH R225, R40 ;  /* 0x0000002800e17308 */ /* 0x0002620000002400 */
[----:B------:R-:W-:Y:S02]  /*4880*/  FMUL.FTZ R73, R73, c[0x0][0x2ec] ;  /* 0x0000bb0049497a20 */ /* 0x000fe40000410000 */
[----:B------:R-:W-:Y:S02]  /*4890*/  FMUL.FTZ R74, R74, c[0x0][0x2ec] ;  /* 0x0000bb004a4a7a20 */ /* 0x000fe40000410000 */
[----:B------:R-:W-:Y:S02]  /*48a0*/  FMUL.FTZ R75, R75, c[0x0][0x2ec] ;  /* 0x0000bb004b4b7a20 */ /* 0x000fe40000410000 */
[----:B------:R-:W-:Y:S01]  /*48b0*/  FMUL.FTZ R68, R68, c[0x0][0x2ec] ;  /* 0x0000bb0044447a20 */ /* 0x000fe20000410000 */
[----:B------:R1:W1:Y:S01]  /*48c0*/  MUFU.TANH R165, R41 ;  /* 0x0000002900a57308 */ /* 0x0002620000002400 */
[----:B------:R-:W-:-:S02]  /*48d0*/  FMUL.FTZ R69, R69, c[0x0][0x2ec] ;  /* 0x0000bb0045457a20 */ /* 0x000fc40000410000 */
[----:B------:R-:W-:Y:S02]  /*48e0*/  FMUL.FTZ R70, R70, c[0x0][0x2ec] ;  /* 0x0000bb0046467a20 */ /* 0x000fe40000410000 */
[----:B------:R-:W-:Y:S02]  /*48f0*/  FMUL.FTZ R71, R71, c[0x0][0x2ec] ;  /* 0x0000bb0047477a20 */ /* 0x000fe40000410000 */
[----:B------:R-:W-:Y:S01]  /*4900*/  FMUL.FTZ R64, R64, c[0x0][0x2ec] ;  /* 0x0000bb0040407a20 */ /* 0x000fe20000410000 */
[----:B------:R1:W1:Y:S01]  /*4910*/  MUFU.TANH R221, R42 ;  /* 0x0000002a00dd7308 */ /* 0x0002620000002400 */
[----:B------:R-:W-:Y:S02]  /*4920*/  FMUL.FTZ R65, R65, c[0x0][0x2ec] ;  /* 0x0000bb0041417a20 */ /* 0x000fe40000410000 */
[----:B------:R-:W-:Y:S02]  /*4930*/  FMUL.FTZ R66, R66, c[0x0][0x2ec] ;  /* 0x0000bb0042427a20 */ /* 0x000fe40000410000 */
[----:B------:R-:W-:-:S03]  /*4940*/  FMUL.FTZ R67, R67, c[0x0][0x2ec] ;  /* 0x0000bb0043437a20 */ /* 0x000fc60000410000 */
        /* <DEDUP_REMOVED lines=73> */
.L_x_1448:
[----:B------:R-:W-:-:S04]  /*4de0*/  LEA R4, -R4, RZ, 0x6 ;  /* 0x000000ff04047211 */ /* 0x000fc800078e31ff */
[----:B------:R-:W-:Y:S02]  /*4df0*/  SHF.R.S32.HI R9, RZ, 0x1f, R4 ;  /* 0x0000001fff097819 */ /* 0x000fe40000011404 */
.L_x_1449:
        /* <DEDUP_REMOVED lines=8> */
[----:B-1----:R-:W-:Y:S01]  /*4e80*/  @!P5 LEA R40, P1, R11, c[0x0][0x168], 0x1 ;  /* 0x00005a000b28da11 */ /* 0x002fe200078208ff */
        /* <DEDUP_REMOVED lines=110> */
.L_x_1451:
[----:B------:R-:W-:Y:S05]  /*5570*/  BSYNC B0 ;  /* 0x0000000000007941 */ /* 0x000fea0003800000 */
.L_x_1450:
[----:B------:R-:W0:Y:S01]  /*5580*/  LDGDEPBAR ;  /* 0x00000000000079af */ /* 0x000e220000000000 */
[----:B------:R-:W-:-:S04]  /*5590*/  IADD3 R133, P1, R4, R133, RZ ;  /* 0x0000008504857210 */ /* 0x000fc80007f3e0ff */
[----:B------:R-:W-:Y:S02]  /*55a0*/  IADD3.X R134, R9, R134, RZ, P1, !PT ;  /* 0x0000008609867210 */ /* 0x000fe40000ffe4ff */
.L_x_1447:
[----:B--234-:R-:W-:Y:S02]  /*55b0*/  IMAD.IADD R92, R3, 0x1, R92 ;  /* 0x00000001035c7824 */ /* 0x01cfe400078e025c */
[----:B------:R-:W-:-:S03]  /*55c0*/  IMAD.SHL.U32 R200, R0, 0x2, RZ ;  /* 0x0000000200c87824 */ /* 0x000fc600078e00ff */
[C---:B------:R-:W-:Y:S01]  /*55d0*/  IADD3 R3, R92.reuse, 0x1, RZ ;  /* 0x000000015c037810 */ /* 0x040fe20007ffe0ff */
[--C-:B------:R-:W-:Y:S01]  /*55e0*/  IMAD R197, R5, 0x2, R200.reuse ;  /* 0x0000000205c57824 */ /* 0x100fe200078e02c8 */
[C---:B------:R-:W-:Y:S01]  /*55f0*/  IADD3 R4, R92.reuse, 0x8, RZ ;  /* 0x000000085c047810 */ /* 0x040fe20007ffe0ff */
[----:B------:R-:W-:Y:S01]  /*5600*/  IMAD R198, R7, 0x2, R200 ;  /* 0x0000000207c67824 */ /* 0x000fe200078e02c8 */
[C---:B------:R-:W-:Y:S01]  /*5610*/  ISETP.GE.AND P4, PT, R3.reuse, R135, PT ;  /* 0x000000870300720c */ /* 0x040fe20003f86270 */
[----:B-1----:R-:W-:Y:S01]  /*5620*/  LDSM.16.MT88.4 R40, [R200+0xe000] ;  /* 0x00e00000c828783b */ /* 0x002fe20000004200 */
[----:B------:R-:W-:Y:S01]  /*5630*/  ISETP.GE.AND P1, PT, R3, R2, PT ;  /* 0x000000020300720c */ /* 0x000fe20003f26270 */
[----:B------:R-:W-:Y:S01]  /*5640*/  IMAD R196, R5, 0x2, R198 ;  /* 0x0000000205c47824 */ /* 0x000fe200078e02c6 */
[----:B------:R-:W-:Y:S01]  /*5650*/  IADD3 R3, R92, 0x9, RZ ;  /* 0x000000095c037810 */ /* 0x000fe20007ffe0ff */
[----:B------:R-:W-:Y:S01]  /*5660*/  LDSM.16.MT88.4 R124, [R200+0xc000] ;  /* 0x00c00000c87c783b */ /* 0x000fe20000004200 */
[----:B------:R-:W-:-:S02]  /*5670*/  FSEL R27, R56, -INF , !P4 ;  /* 0xff800000381b7808 */ /* 0x000fc40006000000 */
[-C--:B------:R-:W-:Y:S01]  /*5680*/  ISETP.GE.AND P3, PT, R4, R2.reuse, PT ;  /* 0x000000020400720c */ /* 0x080fe20003f66270 */
[----:B------:R-:W-:Y:S01]  /*5690*/  LDSM.16.MT88.4 R64, [R196+0xe000] ;  /* 0x00e00000c440783b */ /* 0x000fe20000004200 */
[CC--:B------:R-:W-:Y:S02]  /*56a0*/  ISETP.GE.AND P5, PT, R3.reuse, R135.reuse, PT ;  /* 0x000000870300720c */ /* 0x0c0fe40003fa6270 */
[----:B------:R-:W-:Y:S01]  /*56b0*/  ISETP.GE.AND P4, PT, R3, R2, PT ;  /* 0x000000020300720c */ /* 0x000fe20003f86270 */
[----:B------:R-:W-:Y:S01]  /*56c0*/  LDSM.16.MT88.4 R116, [R198+0xc000] ;  /* 0x00c00000c674783b */ /* 0x000fe20000004200 */
[----:B------:R-:W-:Y:S02]  /*56d0*/  IADD3 R3, R92, 0x11, RZ ;  /* 0x000000115c037810 */ /* 0x000fe40007ffe0ff */
[----:B------:R-:W-:Y:S01]  /*56e0*/  ISETP.GE.AND P2, PT, R4, R135, PT ;  /* 0x000000870400720c */ /* 0x000fe20003f46270 */
[----:B------:R-:W-:Y:S01]  /*56f0*/  LDSM.16.MT88.4 R108, [R197+0xc000] ;  /* 0x00c00000c56c783b */ /* 0x000fe20000004200 */
[----:B------:R-:W-:-:S02]  /*5700*/  IADD3 R4, R92, 0x10, RZ ;  /* 0x000000105c047810 */ /* 0x000fc40007ffe0ff */
[----:B------:R-:W-:Y:S01]  /*5710*/  FSEL R25, R30, -INF , !P3 ;  /* 0xff8000001e197808 */ /* 0x000fe20005800000 */
[----:B------:R-:W-:Y:S01]  /*5720*/  LDSM.16.MT88.4 R100, [R196+0xc000] ;  /* 0x00c00000c464783b */ /* 0x000fe20000004200 */
[----:B------:R-:W-:Y:S02]  /*5730*/  FSEL R29, R29, -INF , !P5 ;  /* 0xff8000001d1d7808 */ /* 0x000fe40006800000 */
[C---:B------:R-:W-:Y:S01]  /*5740*/  ISETP.GE.AND P3, PT, R3.reuse, R135, PT ;  /* 0x000000870300720c */ /* 0x040fe20003f66270 */
[----:B------:R-:W-:Y:S01]  /*5750*/  LDSM.16.MT88.4 R48, [R198+0xe000] ;  /* 0x00e00000c630783b */ /* 0x000fe20000004200 */
[----:B------:R-:W-:Y:S02]  /*5760*/  ISETP.GE.AND P5, PT, R3, R2, PT ;  /* 0x000000020300720c */ /* 0x000fe40003fa6270 */
[----:B------:R-:W-:Y:S01]  /*5770*/  FSEL R77, R77, -INF , !P1 ;  /* 0xff8000004d4d7808 */ /* 0x000fe20004800000 */
[----:B------:R-:W-:Y:S01]  /*5780*/  LDSM.16.MT88.4 R72, [R200+0x10000] ;  /* 0x01000000c848783b */ /* 0x000fe20000004200 */
[----:B------:R-:W-:-:S02]  /*5790*/  FSEL R37, R28, -INF , !P2 ;  /* 0xff8000001c257808 */ /* 0x000fc40005000000 */
[----:B------:R-:W-:Y:S01]  /*57a0*/  IADD3 R3, R92, 0x19, RZ ;  /* 0x000000195c037810 */ /* 0x000fe20007ffe0ff */
[----:B------:R-:W-:Y:S01]  /*57b0*/  LDSM.16.MT88.4 R80, [R198+0x10000] ;  /* 0x01000000c650783b */ /* 0x000fe20000004200 */
[C---:B------:R-:W-:Y:S02]  /*57c0*/  ISETP.GE.AND P1, PT, R4.reuse, R135, PT ;  /* 0x000000870400720c */ /* 0x040fe40003f26270 */
[----:B------:R-:W-:Y:S01]  /*57d0*/  ISETP.GE.AND P2, PT, R4, R2, PT ;  /* 0x000000020400720c */ /* 0x000fe20003f46270 */
[----:B------:R-:W-:Y:S01]  /*57e0*/  LDSM.16.MT88.4 R88, [R197+0x10000] ;  /* 0x01000000c558783b */ /* 0x000fe20000004200 */
[----:B------:R-:W-:Y:S02]  /*57f0*/  IADD3 R4, R92, 0x18, RZ ;  /* 0x000000185c047810 */ /* 0x000fe40007ffe0ff */
[----:B------:R-:W-:Y:S01]  /*5800*/  FSEL R21, R33, -INF , !P3 ;  /* 0xff80000021157808 */ /* 0x000fe20005800000 */
[----:B------:R-:W-:Y:S01]  /*5810*/  LDSM.16.MT88.4 R136, [R198+0xc800] ;  /* 0x00c80000c688783b */ /* 0x000fe20000004200 */
        /* <DEDUP_REMOVED lines=17> */
[----:B------:R-:W-:Y:S02]  /*5930*/  FMNMX.FTZ R4, R37, R4, !PT ;  /* 0x0000000425047209 */ /* 0x000fe40007810000 */
[----:B------:R-:W-:-:S02]  /*5940*/  FMNMX.FTZ R8, R57, R77, !PT ;  /* 0x0000004d39087209 */ /* 0x000fc40007810000 */
[----:B------:R-:W-:Y:S02]  /*5950*/  FMNMX.FTZ R4, R29, R4, !PT ;  /* 0x000000041d047209 */ /* 0x000fe40007810000 */
[----:B------:R-:W-:Y:S02]  /*5960*/  FMNMX.FTZ R8, R25, R8, !PT ;  /* 0x0000000819087209 */ /* 0x000fe40007810000 */
[----:B------:R-:W-:Y:S02]  /*5970*/  FMNMX.FTZ R4, R23, R4, !PT ;  /* 0x0000000417047209 */ /* 0x000fe40007810000 */
[----:B------:R-:W-:Y:S02]  /*5980*/  FSEL R15, R16, -INF , !P2 ;  /* 0xff800000100f7808 */ /* 0x000fe40005000000 */
[----:B------:R-:W-:Y:S02]  /*5990*/  FMNMX.FTZ R8, R31, R8, !PT ;  /* 0x000000081f087209 */ /* 0x000fe40007810000 */
[----:B------:R-:W-:-:S02]  /*59a0*/  ISETP.GE.AND P2, PT, R3, R135, PT ;  /* 0x000000870300720c */ /* 0x000fc40003f46270 */
[----:B------:R-:W-:Y:S02]  /*59b0*/  FMNMX.FTZ R4, R21, R4, !PT ;  /* 0x0000000415047209 */ /* 0x000fe40007810000 */
[----:B------:R-:W-:Y:S02]  /*59c0*/  FMNMX.FTZ R8, R15, R8, !PT ;  /* 0x000000080f087209 */ /* 0x000fe40007810000 */
[----:B------:R-:W-:Y:S02]  /*59d0*/  IADD3 R3, R92, 0x21, RZ ;  /* 0x000000215c037810 */ /* 0x000fe40007ffe0ff */
[----:B------:R-:W-:Y:S02]  /*59e0*/  FSEL R17, R34, -INF , !P2 ;  /* 0xff80000022117808 */ /* 0x000fe40005000000 */
[----:B------:R-:W-:Y:S02]  /*59f0*/  FMNMX.FTZ R10, R19, R4, !PT ;  /* 0x00000004130a7209 */ /* 0x000fe40007810000 */
[----:B------:R-:W-:-:S02]  /*5a00*/  FMNMX.FTZ R8, R13, R8, !PT ;  /* 0x000000080d087209 */ /* 0x000fc40007810000 */
[C---:B------:R-:W-:Y:S02]  /*5a10*/  ISETP.GE.AND P5, PT, R3.reuse, R135, PT ;  /* 0x000000870300720c */ /* 0x040fe40003fa6270 */
[----:B------:R-:W-:Y:S02]  /*5a20*/  ISETP.GE.AND P2, PT, R3, R2, PT ;  /* 0x000000020300720c */ /* 0x000fe40003f46270 */
[----:B------:R-:W-:Y:S02]  /*5a30*/  IADD3 R3, R92, 0x28, RZ ;  /* 0x000000285c037810 */ /* 0x000fe40007ffe0ff */
[----:B------:R-:W-:Y:S02]  /*5a40*/  FSEL R225, R225, -INF , !P4 ;  /* 0xff800000e1e17808 */ /* 0x000fe40006000000 */
[----:B------:R-:W-:Y:S02]  /*5a50*/  FMNMX.FTZ R10, R17, R10, !PT ;  /* 0x0000000a110a7209 */ /* 0x000fe40007810000 */
[----:B------:R-:W-:-:S02]  /*5a60*/  FMNMX.FTZ R8, R11, R8, !PT ;  /* 0x000000080b087209 */ /* 0x000fc40007810000 */
[----:B------:R-:W-:Y:S02]  /*5a70*/  FSEL R221, R221, -INF , !P1 ;  /* 0xff800000dddd7808 */ /* 0x000fe40004800000 */
        /* <DEDUP_REMOVED lines=70> */
[----:B------:R-:W-:-:S02]  /*5ee0*/  FFMA.FTZ R158, R57, c[0x0][0x23c], -R166 ;  /* 0x00008f00399e7a23 */ /* 0x000fc400000108a6 */
[----:B------:R-:W1:Y:S01]  /*5ef0*/  LDSM.16.MT88.4 R56, [R197+0xe000] ;  /* 0x00e00000c538783b */ /* 0x000e620000004200 */
[--C-:B------:R-:W-:Y:S02]  /*5f00*/  FFMA.FTZ R159, R77, c[0x0][0x23c], -R166.reuse ;  /* 0x00008f004d9f7a23 */ /* 0x100fe400000108a6 */
[--C-:B------:R-:W-:Y:S02]  /*5f10*/  FFMA.FTZ R161, R25, c[0x0][0x23c], -R166.reuse ;  /* 0x00008f0019a17a23 */ /* 0x100fe400000108a6 */
[----:B------:R-:W-:Y:S01]  /*5f20*/  FFMA.FTZ R152, R31, c[0x0][0x23c], -R166 ;  /* 0x00008f001f987a23 */ /* 0x000fe200000108a6 */
[----:B------:R-:W2:Y:S01]  /*5f30*/  MUFU.EX2 R160, R160 ;  /* 0x000000a000a07308 */ /* 0x000ea20000000800 */
[--C-:B------:R-:W-:Y:S01]  /*5f40*/  FFMA.FTZ R150, R19, c[0x0][0x23c], -R140.reuse ;  /* 0x00008f0013967a23 */ /* 0x100fe2000001088c */
[----:B------:R-:W-:Y:S01]  /*5f50*/  LDSM.16.MT88.4 R28, [R196+0xc800] ;  /* 0x00c80000c41c783b */ /* 0x000fe20000004200 */
[----:B------:R-:W-:Y:S02]  /*5f60*/  FFMA.FTZ R149, R17, c[0x0][0x23c], -R140 ;  /* 0x00008f0011957a23 */ /* 0x000fe4000001088c */
[--C-:B------:R-:W-:Y:S01]  /*5f70*/  FFMA.FTZ R151, R11, c[0x0][0x23c], -R166.reuse ;  /* 0x00008f000b977a23 */ /* 0x100fe200000108a6 */
[----:B------:R-:W-:Y:S01]  /*5f80*/  LDSM.16.MT88.4 R16, [R197+0xe800] ;  /* 0x00e80000c510783b */ /* 0x000fe20000004200 */
[--C-:B------:R-:W-:Y:S01]  /*5f90*/  FFMA.FTZ R0, R9, c[0x0][0x23c], -R166.reuse ;  /* 0x00008f0009007a23 */ /* 0x100fe200000108a6 */
[----:B------:R-:W-:Y:S01]  /*5fa0*/  MUFU.EX2 R157, R157 ;  /* 0x0000009d009d7308 */ /* 0x000fe20000000800 */
[--C-:B------:R-:W-:Y:S01]  /*5fb0*/  FFMA.FTZ R153, R15, c[0x0][0x23c], -R166.reuse ;  /* 0x00008f000f997a23 */ /* 0x100fe200000108a6 */
[----:B------:R-:W3:Y:S01]  /*5fc0*/  LDSM.16.MT88.4 R8, [R200+0xe800] ;  /* 0x00e80000c808783b */ /* 0x000ee20000004200 */
[----:B------:R-:W-:-:S02]  /*5fd0*/  FFMA.FTZ R148, R13, c[0x0][0x23c], -R166 ;  /* 0x00008f000d947a23 */ /* 0x000fc400000108a6 */
[--C-:B------:R-:W-:Y:S01]  /*5fe0*/  FFMA.FTZ R155, R23, c[0x0][0x23c], -R140.reuse ;  /* 0x00008f00179b7a23 */ /* 0x100fe2000001088c */
[----:B------:R-:W4:Y:S01]  /*5ff0*/  LDSM.16.MT88.4 R12, [R196+0xe800] ;  /* 0x00e80000c40c783b */ /* 0x000f220000004200 */
[--C-:B------:R-:W-:Y:S01]  /*6000*/  FFMA.FTZ R154, R21, c[0x0][0x23c], -R140.reuse ;  /* 0x00008f00159a7a23 */ /* 0x100fe2000001088c */
[----:B------:R-:W5:Y:S01]  /*6010*/  MUFU.EX2 R156, R156 ;  /* 0x0000009c009c7308 */ /* 0x000f620000000800 */
[----:B--2---:R-:W-:Y:S01]  /*6020*/  F2FP.PACK_AB R96, R160, R163 ;  /* 0x000000a3a060723e */ /* 0x004fe200000000ff */
[----:B------:R-:W2:Y:S01]  /*6030*/  LDSM.16.MT88.4 R20, [R200+0xc800] ;  /* 0x00c80000c814783b */ /* 0x000ea20000004200 */
[--C-:B------:R-:W-:Y:S02]  /*6040*/  FFMA.FTZ R162, R225, c[0x0][0x23c], -R140.reuse ;  /* 0x00008f00e1a27a23 */ /* 0x100fe4000001088c */
[--C-:B------:R-:W-:Y:S01]  /*6050*/  FFMA.FTZ R165, R165, c[0x0][0x23c], -R140.reuse ;  /* 0x00008f00a5a57a23 */ /* 0x100fe2000001088c */
[----:B------:R-:W-:Y:S01]  /*6060*/  LDSM.16.MT88.4 R24, [R198+0xe800] ;  /* 0x00e80000c618783b */ /* 0x000fe20000004200 */
[--C-:B------:R-:W-:Y:S01]  /*6070*/  FFMA.FTZ R164, R223, c[0x0][0x23c], -R140.reuse ;  /* 0x00008f00dfa47a23 */ /* 0x100fe2000001088c */
[----:B------:R-:W-:Y:S01]  /*6080*/  MUFU.EX2 R158, R158 ;  /* 0x0000009e009e7308 */ /* 0x000fe20000000800 */
[----:B------:R-:W-:-:S02]  /*6090*/  FFMA.FTZ R167, R167, c[0x0][0x23c], -R140 ;  /* 0x00008f00a7a77a23 */ /* 0x000fc4000001088c */
[----:B------:R-:W-:Y:S01]  /*60a0*/  FFMA.FTZ R168, R221, c[0x0][0x23c], -R166 ;  /* 0x00008f00dda87a23 */ /* 0x000fe200000108a6 */
[----:B------:R-:W-:Y:S01]  /*60b0*/  LEA.HI.X R221, R133, c[0x0][0x16c], R134, 0x1, P1 ;  /* 0x00005b0085dd7a11 */ /* 0x000fe200008f0c86 */
        /* <DEDUP_REMOVED lines=83> */
[C---:B------:R-:W-:Y:S08]  /*65f0*/  HMMA.16816.F32 R52, R4.reuse, R16, R52 ;  /* 0x000000100434723c */ /* 0x040ff00000001834 */
        /* <DEDUP_REMOVED lines=14> */
[C---:B----4-:R-:W-:Y:S08]  /*66e0*/  HMMA.16816.F32 R92, R4.reuse, R12, R92 ;  /* 0x0000000c045c723c */ /* 0x050ff0000000185c */
[C---:B------:R-:W-:Y:S01]  /*66f0*/  HMMA.16816.F32 R96, R4.reuse, R14, R96 ;  /* 0x0000000e0460723c */ /* 0x040fe20000001860 */
[----:B------:R-:W4:Y:S07]  /*6700*/  LDSM.16.MT88.4 R12, [R200+0xf000] ;  /* 0x00f00000c80c783b */ /* 0x000f2e0000004200 */
[C---:B------:R-:W-:Y:S08]  /*6710*/  HMMA.16816.F32 R120, R4.reuse, R136, R120 ;  /* 0x000000880478723c */ /* 0x040ff00000001878 */
[C---:B------:R-:W-:Y:S01]  /*6720*/  HMMA.16816.F32 R116, R4.reuse, R138, R116 ;  /* 0x0000008a0474723c */ /* 0x040fe20000001874 */
[----:B------:R-:W-:Y:S07]  /*6730*/  LDSM.16.MT88.4 R136, [R197+0xd800] ;  /* 0x00d80000c588783b */ /* 0x000fee0000004200 */
[C---:B------:R-:W-:Y:S08]  /*6740*/  HMMA.16816.F32 R112, R4.reuse, R32, R112 ;  /* 0x000000200470723c */ /* 0x040ff00000001870 */
[C---:B------:R-:W-:Y:S01]  /*6750*/  HMMA.16816.F32 R108, R4.reuse, R34, R108 ;  /* 0x00000022046c723c */ /* 0x040fe2000000186c */
[----:B------:R-:W5:Y:S07]  /*6760*/  LDSM.16.MT88.4 R32, [R197+0xd000] ;  /* 0x00d00000c520783b */ /* 0x000f6e0000004200 */
[C---:B------:R-:W-:Y:S08]  /*6770*/  HMMA.16816.F32 R104, R4.reuse, R28, R104 ;  /* 0x0000001c0468723c */ /* 0x040ff00000001868 */
[C---:B------:R-:W-:Y:S01]  /*6780*/  HMMA.16816.F32 R100, R4.reuse, R30, R100 ;  /* 0x0000001e0464723c */ /* 0x040fe20000001864 */
[----:B------:R-:W-:Y:S07]  /*6790*/  LDSM.16.MT88.4 R28, [R196+0xd000] ;  /* 0x00d00000c41c783b */ /* 0x000fee0000004200 */
[C---:B------:R-:W-:Y:S08]  /*67a0*/  HMMA.16816.F32 R44, R4.reuse, R24, R44 ;  /* 0x00000018042c723c */ /* 0x040ff0000000182c */
[C---:B------:R-:W-:Y:S01]  /*67b0*/  HMMA.16816.F32 R48, R4.reuse, R26, R48 ;  /* 0x0000001a0430723c */ /* 0x040fe20000001830 */
[----:B------:R-:W-:Y:S07]  /*67c0*/  LDSM.16.MT88.4 R24, [R198+0xf000] ;  /* 0x00f00000c618783b */ /* 0x000fee0000004200 */
[C---:B--2---:R-:W-:Y:S08]  /*67d0*/  HMMA.16816.F32 R68, R4.reuse, R20, R68 ;  /* 0x000000140444723c */ /* 0x044ff00000001844 */
[----:B------:R-:W-:Y:S01]  /*67e0*/  HMMA.16816.F32 R72, R4, R22, R72 ;  /* 0x000000160448723c */ /* 0x000fe20000001848 */
[----:B------:R-:W-:Y:S06]  /*67f0*/  LDSM.16.MT88.4 R20, [R200+0x11000] ;  /* 0x01100000c814783b */ /* 0x000fec0000004200 */
        /* <DEDUP_REMOVED lines=13> */
[----:B------:R-:W2:Y:S07]  /*68d0*/  LDSM.16.MT88.4 R16, [R196+0xf000] ;  /* 0x00f00000c410783b */ /* 0x000eae0000004200 */
[C---:B----4-:R-:W-:Y:S08]  /*68e0*/  HMMA.16816.F32 R36, R4.reuse, R12, R36 ;  /* 0x0000000c0424723c */ /* 0x050ff00000001824 */
[C---:B------:R-:W-:Y:S01]  /*68f0*/  HMMA.16816.F32 R40, R4.reuse, R14, R40 ;  /* 0x0000000e0428723c */ /* 0x040fe20000001828 */
[----:B------:R-:W3:Y:S07]  /*6900*/  LDSM.16.MT88.4 R12, [R198+0x11000] ;  /* 0x01100000c60c783b */ /* 0x000eee0000004200 */
[C---:B-----5:R-:W-:Y:S08]  /*6910*/  HMMA.16816.F32 R112, R4.reuse, R32, R112 ;  /* 0x000000200470723c */ /* 0x060ff00000001870 */
        /* <DEDUP_REMOVED lines=33> */
[----:B------:R-:W-:-:S04]  /*6b30*/  FADD.FTZ R177, R177, R176 ;  /* 0x000000b0b1b17221 */ /* 0x000fc80000010000 */
        /* <DEDUP_REMOVED lines=105> */
.L_x_1453:
[----:B------:R-:W-:-:S05]  /*71d0*/  IMAD.MOV.U32 R9, RZ, RZ, c[0x0][0x1a0] ;  /* 0x00006800ff097624 */ /* 0x000fca00078e00ff */
[----:B------:R-:W-:-:S04]  /*71e0*/  LEA R9, -R9, RZ, 0x6 ;  /* 0x000000ff09097211 */ /* 0x000fc800078e31ff */
[----:B------:R-:W-:Y:S02]  /*71f0*/  SHF.R.S32.HI R6, RZ, 0x1f, R9 ;  /* 0x0000001fff067819 */ /* 0x000fe40000011409 */
.L_x_1454:
        /* <DEDUP_REMOVED lines=309> */
[----:B------:R-:W-:Y:S02]  /*8550*/  IADD3 R7, R6, 0x1, RZ ;  /* 0x0000000106077810 */ /* 0x000fe40007ffe0ff */
        /* <DEDUP_REMOVED lines=11> */
[-C--:B------:R-:W-:Y:S01]  /*8610*/  ISETP.GE.AND P6, PT, R7, R135.reuse, PT ;  /* 0x000000870700720c */ /* 0x080fe20003fc6270 */
[----:B------:R-:W2:Y:S01]  /*8620*/  MUFU.TANH R169, R158 ;  /* 0x0000009e00a97308 */ /* 0x000ea20000002400 */
[----:B------:R-:W-:Y:S02]  /*8630*/  FSEL R161, R161, -INF , !P1 ;  /* 0xff800000a1a17808 */ /* 0x000fe40004800000 */
[----:B------:R-:W-:Y:S01]  /*8640*/  FSEL R148, R148, -INF , !P6 ;  /* 0xff80000094947808 */ /* 0x000fe20007000000 */
[----:B------:R-:W-:Y:S01]  /*8650*/  HMMA.16816.F32 R176, R12, R10, R176 ;  /* 0x0000000a0cb0723c */ /* 0x000fe200000018b0 */
[-C--:B------:R-:W-:Y:S02]  /*8660*/  ISETP.GE.AND P2, PT, R7, R2.reuse, PT ;  /* 0x000000020700720c */ /* 0x080fe40003f46270 */
[C---:B------:R-:W-:Y:S01]  /*8670*/  ISETP.GE.AND P1, PT, R18.reuse, R135, PT ;  /* 0x000000871200720c */ /* 0x040fe20003f26270 */
[----:B------:R-:W1:Y:S01]  /*8680*/  MUFU.TANH R170, R157 ;  /* 0x0000009d00aa7308 */ /* 0x000e620000002400 */
[----:B------:R-:W-:-:S02]  /*8690*/  ISETP.GE.AND P6, PT, R18, R2, PT ;  /* 0x000000021200720c */ /* 0x000fc40003fc6270 */
[----:B------:R-:W-:Y:S02]  /*86a0*/  IADD3 R18, R6, 0x10, RZ ;  /* 0x0000001006127810 */ /* 0x000fe40007ffe0ff */
[----:B------:R-:W-:Y:S02]  /*86b0*/  FSEL R7, R28, -INF , !P2 ;  /* 0xff8000001c077808 */ /* 0x000fe40005000000 */
[-C--:B------:R-:W-:Y:S01]  /*86c0*/  ISETP.GE.AND P2, PT, R18, R135.reuse, PT ;  /* 0x000000871200720c */ /* 0x080fe20003f46270 */
        /* <DEDUP_REMOVED lines=8> */
[-C--:B------:R-:W-:Y:S01]  /*8750*/  ISETP.GE.AND P1, PT, R18, R2.reuse, PT ;  /* 0x000000021200720c */ /* 0x080fe20003f26270 */
[----:B------:R-:W-:Y:S01]  /*8760*/  FMUL.FTZ R137, R183, c[0x0][0x2ec] ;  /* 0x0000bb00b7897a20 */ /* 0x000fe20000410000 */
[C---:B------:R-:W-:Y:S01]  /*8770*/  ISETP.GE.AND P6, PT, R9.reuse, R135, PT ;  /* 0x000000870900720c */ /* 0x040fe20003fc6270 */
[----:B-1----:R-:W-:Y:S01]  /*8780*/  FMUL.FTZ R138, R176, c[0x0][0x2ec] ;  /* 0x0000bb00b08a7a20 */ /* 0x002fe20000410000 */
[----:B------:R-:W-:Y:S01]  /*8790*/  ISETP.GE.AND P2, PT, R9, R2, PT ;  /* 0x000000020900720c */ /* 0x000fe20003f46270 */
[----:B------:R-:W-:Y:S01]  /*87a0*/  FMUL.FTZ R136, R177, c[0x0][0x2ec] ;  /* 0x0000bb00b1887a20 */ /* 0x000fe20000410000 */
        /* <DEDUP_REMOVED lines=9> */
[CC--:B------:R-:W-:Y:S01]  /*8840*/  ISETP.GE.AND P1, PT, R18.reuse, R135.reuse, PT ;  /* 0x000000871200720c */ /* 0x0c0fe20003f26270 */
        /* <DEDUP_REMOVED lines=8> */
[-C--:B------:R-:W-:Y:S02]  /*88d0*/  ISETP.GE.AND P1, PT, R9, R2.reuse, PT ;  /* 0x000000020900720c */ /* 0x080fe40003f26270 */
[C---:B------:R-:W-:Y:S01]  /*88e0*/  ISETP.GE.AND P6, PT, R5.reuse, R135, PT ;  /* 0x000000870500720c */ /* 0x040fe20003fc6270 */
[----:B------:R-:W-:Y:S01]  /*88f0*/  MUFU.TANH R152, R152 ;  /* 0x0000009800987308 */ /* 0x000fe20000002400 */
[----:B------:R-:W-:-:S02]  /*8900*/  ISETP.GE.AND P2, PT, R5, R2, PT ;  /* 0x000000020500720c */ /* 0x000fc40003f46270 */
[C---:B------:R-:W-:Y:S02]  /*8910*/  IADD3 R4, R6.reuse, 0x21, RZ ;  /* 0x0000002106047810 */ /* 0x040fe40007ffe0ff */
[----:B------:R-:W-:Y:S02]  /*8920*/  IADD3 R5, R6, 0x28, RZ ;  /* 0x0000002806057810 */ /* 0x000fe40007ffe0ff */
[----:B------:R-:W-:Y:S01]  /*8930*/  FSEL R21, R16, -INF , !P1 ;  /* 0xff80000010157808 */ /* 0x000fe20004800000 */
[----:B------:R-:W4:Y:S01]  /*8940*/  MUFU.TANH R151, R151 ;  /* 0x0000009700977308 */ /* 0x000f220000002400 */
[----:B------:R-:W-:Y:S02]  /*8950*/  FSEL R168, R168, -INF , !P6 ;  /* 0xff800000a8a87808 */ /* 0x000fe40007000000 */
[----:B--2---:R-:W-:Y:S02]  /*8960*/  FSEL R169, R169, -INF , !P2 ;  /* 0xff800000a9a97808 */ /* 0x004fe40005000000 */
[----:B------:R-:W-:-:S02]  /*8970*/  ISETP.GE.AND P1, PT, R4, R135, PT ;  /* 0x000000870400720c */ /* 0x000fc40003f26270 */
[-C--:B------:R-:W-:Y:S01]  /*8980*/  ISETP.GE.AND P6, PT, R4, R2.reuse, PT ;  /* 0x000000020400720c */ /* 0x080fe20003fc6270 */
[----:B------:R-:W2:Y:S01]  /*8990*/  MUFU.TANH R138, R138 ;  /* 0x0000008a008a7308 */ /* 0x000ea20000002400 */
[----:B------:R-:W-:Y:S02]  /*89a0*/  ISETP.GE.AND P2, PT, R5, R135, PT ;  /* 0x000000870500720c */ /* 0x000fe40003f46270 */
[----:B------:R-:W-:Y:S02]  /*89b0*/  IADD3 R4, R6, 0x29, RZ ;  /* 0x0000002906047810 */ /* 0x000fe40007ffe0ff */
[----:B------:R-:W-:Y:S02]  /*89c0*/  FSEL R170, R170, -INF , !P1 ;  /* 0xff800000aaaa7808 */ /* 0x000fe40004800000 */
[----:B------:R-:W-:Y:S01]  /*89d0*/  FSEL R167, R167, -INF , !P6 ;  /* 0xff800000a7a77808 */ /* 0x000fe20007000000 */
[----:B------:R-:W-:Y:S01]  /*89e0*/  MUFU.TANH R136, R136 ;  /* 0x0000008800887308 */ /* 0x000fe20000002400 */
[----:B------:R-:W-:Y:S01]  /*89f0*/  FSEL R166, R166, -INF , !P2 ;  /* 0xff800000a6a67808 */ /* 0x000fe20005000000 */
[----:B------:R-:W-:Y:S01]  /*8a00*/  BAR.SYNC.DEFER_BLOCKING 0x0 ;  /* 0x0000000000007b1d */ /* 0x000fe20000010000 */
[----:B------:R-:W-:-:S02]  /*8a10*/  ISETP.GE.AND P1, PT, R5, R2, PT ;  /* 0x000000020500720c */ /* 0x000fc40003f26270 */
[C---:B------:R-:W-:Y:S02]  /*8a20*/  ISETP.GE.AND P6, PT, R4.reuse, R135, PT ;  /* 0x000000870400720c */ /* 0x040fe40003fc6270 */
[----:B------:R-:W-:Y:S01]  /*8a30*/  ISETP.GE.AND P2, PT, R4, R2, PT ;  /* 0x000000020400720c */ /* 0x000fe20003f46270 */
[----:B------:R-:W5:Y:S01]  /*8a40*/  MUFU.TANH R154, R180 ;  /* 0x000000b4009a7308 */ /* 0x000f620000002400 */
[C---:B------:R-:W-:Y:S02]  /*8a50*/  IADD3 R4, R6.reuse, 0x30, RZ ;  /* 0x0000003006047810 */ /* 0x040fe40007ffe0ff */
[----:B------:R-:W-:Y:S02]  /*8a60*/  IADD3 R5, R6, 0x31, RZ ;  /* 0x0000003106057810 */ /* 0x000fe40007ffe0ff */
[----:B-1----:R-:W-:Y:S02]  /*8a70*/  FSEL R165, R165, -INF , !P1 ;  /* 0xff800000a5a57808 */ /* 0x002fe40004800000 */
[----:B------:R-:W-:Y:S01]  /*8a80*/  FSEL R164, R164, -INF , !P6 ;  /* 0xff800000a4a47808 */ /* 0x000fe20007000000 */
[----:B------:R-:W-:Y:S01]  /*8a90*/  MUFU.TANH R137, R137 ;  /* 0x0000008900897308 */ /* 0x000fe20000002400 */
[----:B---3--:R-:W-:-:S02]  /*8aa0*/  FSEL R163, R163, -INF , !P2 ;  /* 0xff800000a3a37808 */ /* 0x008fc40005000000 */
[CC--:B------:R-:W-:Y:S02]  /*8ab0*/  ISETP.GE.AND P1, PT, R4.reuse, R135.reuse, PT ;  /* 0x000000870400720c */ /* 0x0c0fe40003f26270 */
[----:B------:R-:W-:Y:S02]  /*8ac0*/  ISETP.GE.AND P6, PT, R4, R2, PT ;  /* 0x000000020400720c */ /* 0x000fe40003fc6270 */
[----:B------:R-:W-:Y:S01]  /*8ad0*/  ISETP.GE.AND P2, PT, R5, R135, PT ;  /* 0x000000870500720c */ /* 0x000fe20003f46270 */
[----:B------:R-:W1:Y:S01]  /*8ae0*/  MUFU.TANH R139, R139 ;  /* 0x0000008b008b7308 */ /* 0x000e620000002400 */
[----:B------:R-:W-:Y:S02]  /*8af0*/  IADD3 R4, R6, 0x38, RZ ;  /* 0x0000003806047810 */ /* 0x000fe40007ffe0ff */
[----:B----4-:R-:W-:Y:S02]  /*8b00*/  FSEL R151, R151, -INF , !P6 ;  /* 0xff80000097977808 */ /* 0x010fe40007000000 */
[----:B------:R-:W-:-:S02]  /*8b10*/  FSEL R152, R152, -INF , !P2 ;  /* 0xff80000098987808 */ /* 0x000fc40005000000 */
[CC--:B------:R-:W-:Y:S01]  /*8b20*/  ISETP.GE.AND P6, PT, R4.reuse, R135.reuse, PT ;  /* 0x000000870400720c */ /* 0x0c0fe20003fc6270 */
[----:B------:R-:W3:Y:S01]  /*8b30*/  MUFU.TANH R149, R149 ;  /* 0x0000009500957308 */ /* 0x000ee20000002400 */
[----:B------:R-:W-:Y:S02]  /*8b40*/  ISETP.GE.AND P2, PT, R4, R2, PT ;  /* 0x000000020400720c */ /* 0x000fe40003f46270 */
[----:B------:R-:W-:Y:S02]  /*8b50*/  IADD3 R4, R6, 0x39, RZ ;  /* 0x0000003906047810 */ /* 0x000fe40007ffe0ff */
[----:B--2---:R-:W-:Y:S02]  /*8b60*/  FSEL R138, R138, -INF , !P6 ;  /* 0xff8000008a8a7808 */ /* 0x004fe40007000000 */
[----:B------:R-:W-:Y:S02]  /*8b70*/  ISETP.GE.AND P6, PT, R4, R135, PT ;  /* 0x000000870400720c */ /* 0x000fe40003fc6270 */
[----:B-----5:R-:W-:-:S02]  /*8b80*/  FSEL R154, R154, -INF , !P1 ;  /* 0xff8000009a9a7808 */ /* 0x020fc40004800000 */
[----:B------:R-:W-:Y:S02]  /*8b90*/  FSEL R136, R136, -INF , !P6 ;  /* 0xff80000088887808 */ /* 0x000fe40007000000 */
[----:B------:R-:W-:Y:S02]  /*8ba0*/  ISETP.GT.AND P6, PT, R211, R208, PT ;  /* 0x000000d0d300720c */ /* 0x000fe40003fc4270 */
[----:B------:R-:W-:Y:S02]  /*8bb0*/  ISETP.GE.AND P1, PT, R5, R2, PT ;  /* 0x000000020500720c */ /* 0x000fe40003f26270 */
[----:B-1----:R-:W-:Y:S02]  /*8bc0*/  FSEL R139, R139, -INF , !P2 ;  /* 0xff8000008b8b7808 */ /* 0x002fe40005000000 */
[----:B------:R-:W-:Y:S02]  /*8bd0*/  FSEL R137, R137, -INF , !P1 ;  /* 0xff80000089897808 */ /* 0x000fe40004800000 */
[----:B------:R-:W-:-:S02]  /*8be0*/  ISETP.GE.AND P1, PT, R6, R135, PT ;  /* 0x000000870600720c */ /* 0x000fc40003f26270 */
[-C--:B------:R-:W-:Y:S02]  /*8bf0*/  ISETP.GE.AND P2, PT, R6, R2.reuse, PT ;  /* 0x000000020600720c */ /* 0x080fe40003f46270 */
[----:B------:R-:W-:Y:S02]  /*8c00*/  FSEL R140, R140, -INF , !P1 ;  /* 0xff8000008c8c7808 */ /* 0x000fe40004800000 */
[----:B------:R-:W-:Y:S02]  /*8c10*/  ISETP.GE.AND P1, PT, R4, R2, PT ;  /* 0x000000020400720c */ /* 0x000fe40003f26270 */
[----:B------:R-:W-:Y:S02]  /*8c20*/  FSEL R2, R141, -INF , !P2 ;  /* 0xff8000008d027808 */ /* 0x000fe40005000000 */
[----:B---3--:R-:W-:Y:S01]  /*8c30*/  FSEL R149, R149, -INF , !P1 ;  /* 0xff80000095957808 */ /* 0x008fe20004800000 */
[----:B------:R-:W-:Y:S05]  /*8c40*/  @!P6 BRA `(.L_x_1455) ;  /* 0x00000ae00000e947 */ /* 0x000fea0003800000 */
[----:B------:R-:W-:Y:S05]  /*8c50*/  @!P0 BRA `(.L_x_1456) ;  /* 0x000003a000008947 */ /* 0x000fea0003800000 */
[----:B------:R-:W1:Y:S01]  /*8c60*/  I2F.RP R4, R0 ;  /* 0x0000000000047306 */ /* 0x000e620000209400 */
[----:B------:R-:W-:-:S02]  /*8c70*/  IMAD.SHL.U32 R6, R211, 0x40, RZ ;  /* 0x00000040d3067824 */ /* 0x000fc400078e00ff */
[----:B------:R-:W-:-:S03]  /*8c80*/  IMAD.MOV.U32 R12, RZ, RZ, RZ ;  /* 0x000000ffff0c7224 */ /* 0x000fc600078e00ff */
[----:B------:R-:W-:Y:S02]  /*8c90*/  IABS R10, R6 ;  /* 0x00000006000a7213 */ /* 0x000fe40000000000 */
[C---:B------:R-:W-:Y:S02]  /*8ca0*/  IADD3 R11, R6.reuse, -0x40, RZ ;  /* 0xffffffc0060b7810 */ /* 0x040fe40007ffe0ff */
[----:B------:R-:W-:Y:S01]  /*8cb0*/  LOP3.LUT R6, R6, c[0x0][0x2d0], RZ, 0x3c, !PT ;  /* 0x0000b40006067a12 */ /* 0x000fe200078e3cff */
[----:B-1----:R-:W1:Y:S02]  /*8cc0*/  MUFU.RCP R13, R4 ;  /* 0x00000004000d7308 */ /* 0x002e640000001000 */
[----:B-1----:R-:W-:Y:S02]  /*8cd0*/  IADD3 R13, R13, 0xffffffe, RZ ;  /* 0x0ffffffe0d0d7810 */ /* 0x002fe40007ffe0ff */
[----:B------:R-:W-:Y:S02]  /*8ce0*/  IABS R4, R11 ;  /* 0x0000000b00047213 */ /* 0x000fe40000000000 */
[----:B------:R-:W-:-:S02]  /*8cf0*/  LOP3.LUT R11, R11, c[0x0][0x2d0], RZ, 0x3c, !PT ;  /* 0x0000b4000b0b7a12 */ /* 0x000fc400078e3cff */
[----:B------:R-:W1:Y:S02]  /*8d00*/  F2I.FTZ.U32.TRUNC.NTZ R13, R13 ;  /* 0x0000000d000d7305 */ /* 0x000e64000021f000 */
[----:B-1----:R-:W-:-:S04]  /*8d10*/  IMAD.MOV R5, RZ, RZ, -R13 ;  /* 0x000000ffff057224 */ /* 0x002fc800078e0a0d */
[----:B------:R-:W-:-:S04]  /*8d20*/  IMAD R5, R5, R0, RZ ;  /* 0x0000000005057224 */ /* 0x000fc800078e02ff */
[----:B------:R-:W-:-:S06]  /*8d30*/  IMAD.HI.U32 R5, R13, R5, R12 ;  /* 0x000000050d057227 */ /* 0x000fcc00078e000c */
[----:B------:R-:W-:-:S05]  /*8d40*/  IMAD.HI.U32 R12, R5, R10, RZ ;  /* 0x0000000a050c7227 */ /* 0x000fca00078e00ff */
[----:B------:R-:W-:-:S05]  /*8d50*/  IADD3 R9, -R12, RZ, RZ ;  /* 0x000000ff0c097210 */ /* 0x000fca0007ffe1ff */
[----:B------:R-:W-:Y:S02]  /*8d60*/  IMAD R9, R0, R9, R10 ;  /* 0x0000000900097224 */ /* 0x000fe400078e020a */
[----:B------:R-:W-:-:S03]  /*8d70*/  IMAD.HI.U32 R10, R5, R4, RZ ;  /* 0x00000004050a7227 */ /* 0x000fc600078e00ff */
[----:B------:R-:W-:Y:S01]  /*8d80*/  ISETP.GT.U32.AND P2, PT, R0, R9, PT ;  /* 0x000000090000720c */ /* 0x000fe20003f44070 */
[----:B------:R-:W-:-:S04]  /*8d90*/  IMAD.MOV R5, RZ, RZ, -R10 ;  /* 0x000000ffff057224 */ /* 0x000fc800078e0a0a */
[----:B------:R-:W-:-:S05]  /*8da0*/  IMAD R5, R0, R5, R4 ;  /* 0x0000000500057224 */ /* 0x000fca00078e0204 */
[----:B------:R-:W-:-:S03]  /*8db0*/  ISETP.GT.U32.AND P1, PT, R0, R5, PT ;  /* 0x000000050000720c */ /* 0x000fc60003f24070 */
[----:B------:R-:W-:Y:S01]  /*8dc0*/  @!P2 IMAD.IADD R9, R9, 0x1, -R0 ;  /* 0x000000010909a824 */ /* 0x000fe200078e0a00 */
[----:B------:R-:W-:-:S04]  /*8dd0*/  @!P2 IADD3 R12, R12, 0x1, RZ ;  /* 0x000000010c0ca810 */ /* 0x000fc80007ffe0ff */
[----:B------:R-:W-:-:S05]  /*8de0*/  ISETP.GE.U32.AND P2, PT, R9, R0, PT ;  /* 0x000000000900720c */ /* 0x000fca0003f46070 */
[----:B------:R-:W-:Y:S02]  /*8df0*/  @!P1 IADD3 R5, R5, -R0, RZ ;  /* 0x8000000005059210 */ /* 0x000fe40007ffe0ff */
[----:B------:R-:W-:Y:S02]  /*8e00*/  @!P1 IADD3 R10, R10, 0x1, RZ ;  /* 0x000000010a0a9810 */ /* 0x000fe40007ffe0ff */
[----:B------:R-:W-:-:S04]  /*8e10*/  ISETP.GE.AND P1, PT, R6, RZ, PT ;  /* 0x000000ff0600720c */ /* 0x000fc80003f26270 */
[----:B------:R-:W-:Y:S02]  /*8e20*/  @P2 IADD3 R12, R12, 0x1, RZ ;  /* 0x000000010c0c2810 */ /* 0x000fe40007ffe0ff */
[----:B------:R-:W-:Y:S02]  /*8e30*/  ISETP.GE.U32.AND P2, PT, R5, R0, PT ;  /* 0x000000000500720c */ /* 0x000fe40003f46070 */
[----:B------:R-:W-:-:S05]  /*8e40*/  LOP3.LUT R0, RZ, c[0x0][0x2d0], RZ, 0x33, !PT ;  /* 0x0000b400ff007a12 */ /* 0x000fca00078e33ff */
[----:B------:R-:W-:Y:S01]  /*8e50*/  @!P1 IMAD.MOV R12, RZ, RZ, -R12 ;  /* 0x000000ffff0c9224 */ /* 0x000fe200078e0a0c */
[----:B------:R-:W-:-:S04]  /*8e60*/  ISETP.NE.AND P1, PT, RZ, c[0x0][0x2d0], PT ;  /* 0x0000b400ff007a0c */ /* 0x000fc80003f25270 */
[----:B------:R-:W-:Y:S02]  /*8e70*/  SEL R5, R0, R12, !P1 ;  /* 0x0000000c00057207 */ /* 0x000fe40004800000 */
[----:B------:R-:W-:Y:S02]  /*8e80*/  @P2 IADD3 R10, R10, 0x1, RZ ;  /* 0x000000010a0a2810 */ /* 0x000fe40007ffe0ff */
[----:B------:R-:W-:Y:S01]  /*8e90*/  ISETP.GE.AND P2, PT, R11, RZ, PT ;  /* 0x000000ff0b00720c */ /* 0x000fe20003f46270 */
[----:B------:R-:W-:-:S05]  /*8ea0*/  IMAD.WIDE R14, R5, 0x4, R216 ;  /* 0x00000004050e7825 */ /* 0x000fca00078e02d8 */
[----:B------:R-:W2:Y:S07]  /*8eb0*/  LDG.E R9, [R14.64] ;  /* 0x000000040e097981 */ /* 0x000eae000c1e1900 */
[----:B------:R-:W-:-:S05]  /*8ec0*/  @!P2 IMAD.MOV R10, RZ, RZ, -R10 ;  /* 0x000000ffff0aa224 */ /* 0x000fca00078e0a0a */
[----:B------:R-:W-:-:S05]  /*8ed0*/  SEL R0, R0, R10, !P1 ;  /* 0x0000000a00007207 */ /* 0x000fca0004800000 */
[----:B------:R-:W-:-:S05]  /*8ee0*/  IMAD.WIDE R12, R0, 0x4, R216 ;  /* 0x00000004000c7825 */ /* 0x000fca00078e02d8 */
[----:B------:R-:W2:Y:S01]  /*8ef0*/  LDG.E R6, [R12.64] ;  /* 0x000000040c067981 */ /* 0x000ea2000c1e1900 */
[----:B------:R-:W-:Y:S01]  /*8f00*/  IADD3 R0, R5, -R0, RZ ;  /* 0x8000000005007210 */ /* 0x000fe20007ffe0ff */
[----:B------:R-:W-:-:S04]  /*8f10*/  IMAD.MOV.U32 R5, RZ, RZ, c[0x0][0x2d0] ;  /* 0x0000b400ff057624 */ /* 0x000fc800078e00ff */
[----:B------:R-:W-:-:S05]  /*8f20*/  IMAD R5, R0, R5, -0x40 ;  /* 0xffffffc000057424 */ /* 0x000fca00078e0205 */
[----:B------:R-:W-:Y:S01]  /*8f30*/  SHF.R.S32.HI R0, RZ, 0x1f, R5 ;  /* 0x0000001fff007819 */ /* 0x000fe20000011405 */
[----:B------:R-:W-:-:S04]  /*8f40*/  IMAD.WIDE.U32 R10, R5, c[0x0][0x198], RZ ;  /* 0x00006600050a7a25 */ /* 0x000fc800078e00ff */
[----:B------:R-:W-:-:S04]  /*8f50*/  IMAD R0, R0, c[0x0][0x198], RZ ;  /* 0x0000660000007a24 */ /* 0x000fc800078e02ff */
[----:B------:R-:W-:-:S05]  /*8f60*/  IMAD R0, R5, c[0x0][0x19c], R0 ;  /* 0x0000670005007a24 */ /* 0x000fca00078e0200 */
[----:B------:R-:W-:Y:S01]  /*8f70*/  IADD3 R11, R11, R0, RZ ;  /* 0x000000000b0b7210 */ /* 0x000fe20007ffe0ff */
[----:B--2---:R-:W-:-:S05]  /*8f80*/  IMAD.IADD R6, R6, 0x1, -R9 ;  /* 0x0000000106067824 */ /* 0x004fca00078e0a09 */
[----:B------:R-:W-:Y:S01]  /*8f90*/  SHF.R.S32.HI R4, RZ, 0x1f, R6 ;  /* 0x0000001fff047819 */ /* 0x000fe20000011406 */
[----:B------:R-:W-:-:S04]  /*8fa0*/  IMAD.WIDE.U32 R10, R6, c[0x0][0x180], R10 ;  /* 0x00006000060a7a25 */ /* 0x000fc800078e000a */
[----:B------:R-:W-:-:S04]  /*8fb0*/  IMAD R5, R4, c[0x0][0x180], RZ ;  /* 0x0000600004057a24 */ /* 0x000fc800078e02ff */
[----:B------:R-:W-:Y:S01]  /*8fc0*/  IMAD R5, R6, c[0x0][0x184], R5 ;  /* 0x0000610006057a24 */ /* 0x000fe200078e0205 */
[----:B------:R-:W-:-:S03]  /*8fd0*/  MOV R9, R10 ;  /* 0x0000000a00097202 */ /* 0x000fc60000000f00 */
[----:B------:R-:W-:Y:S01]  /*8fe0*/  IMAD.IADD R6, R11, 0x1, R5 ;  /* 0x000000010b067824 */ /* 0x000fe200078e0205 */
[----:B------:R-:W-:Y:S05]  /*8ff0*/  BRA `(.L_x_1457) ;  /* 0x0000003000007947 */ /* 0x000fea0003800000 */
.L_x_1456:
[----:B------:R-:W-:-:S05]  /*9000*/  IMAD.MOV.U32 R9, RZ, RZ, c[0x0][0x198] ;  /* 0x00006600ff097624 */ /* 0x000fca00078e00ff */
[----:B------:R-:W-:-:S04]  /*9010*/  LEA R9, -R9, RZ, 0x6 ;  /* 0x000000ff09097211 */ /* 0x000fc800078e31ff */
[----:B------:R-:W-:Y:S02]  /*9020*/  SHF.R.S32.HI R6, RZ, 0x1f, R9 ;  /* 0x0000001fff067819 */ /* 0x000fe40000011409 */
.L_x_1457:
        /* <DEDUP_REMOVED lines=34> */
[----:B------:R-:W-:Y:S01]  /*9250*/  @!P5 LEA.HI.X R19, R5, R221, R4, 0x1, P2 ;  /* 0x000000dd0513d211 */ /* 0x000fe200010f0c04 */
[----:B------:R-:W-:Y:S01]  /*9260*/  @!PT LDS RZ, [RZ] ;  /* 0x00000000fffff984 */ /* 0x000fe20000000800 */
[----:B------:R-:W-:Y:S01]  /*9270*/  @!PT LDS RZ, [RZ] ;  /* 0x00000000fffff984 */ /* 0x000fe20000000800 */
[----:B------:R-:W-:Y:S01]  /*9280*/  @!PT LDS RZ, [RZ] ;  /* 0x00000000fffff984 */ /* 0x000fe20000000800 */
[----:B------:R1:W-:Y:S01]  /*9290*/  @!P4 LDGSTS.E.BYPASS.LTC128B.128 [R212+0x8000], [R34.64+0x80] ;  /* 0x0800008022d4cfae */ /* 0x0003e2000b901d44 */
[----:B------:R-:W-:Y:S02]  /*92a0*/  @!P4 LEA R16, P2, R11, c[0x0][0x168], 0x1 ;  /* 0x00005a000b10ca11 */ /* 0x000fe400078408ff */
        /* <DEDUP_REMOVED lines=9> */
[----:B------:R1:W-:Y:S02]  /*9340*/  @!P3 LDGSTS.E.BYPASS.LTC128B.128 [R212+0xa000], [R14.64+0x100] ;  /* 0x0a0001000ed4bfae */ /* 0x0003e4000b901d44 */
[----:B------:R-:W-:Y:S01]  /*9350*/  IMAD.X R5, R209, 0x1, R4, P2 ;  /* 0x00000001d1057824 */ /* 0x000fe200010e0604 */
[----:B------:R-:W-:Y:S01]  /*9360*/  @!P3 LEA.HI.X R145, R0, c[0x0][0x16c], R11, 0x1, P1 ;  /* 0x00005b000091ba11 */ /* 0x000fe200008f0c0b */
[----:B------:R1:W-:Y:S01]  /*9370*/  @P5 STS.128 [R212+0x6800], RZ ;  /* 0x006800ffd4005388 */ /* 0x0003e20000000c00 */
[----:B------:R-:W-:-:S03]  /*9380*/  @!P4 IADD3 R11, P1, R133, R10, RZ ;  /* 0x0000000a850bc210 */ /* 0x000fc60007f3e0ff */
[----:B------:R-:W-:Y:S01]  /*9390*/  @!PT LDS RZ, [RZ] ;  /* 0x00000000fffff984 */ /* 0x000fe20000000800 */
[----:B------:R-:W-:Y:S01]  /*93a0*/  @!PT LDS RZ, [RZ] ;  /* 0x00000000fffff984 */ /* 0x000fe20000000800 */
[----:B------:R-:W-:Y:S01]  /*93b0*/  @!PT LDS RZ, [RZ] ;  /* 0x00000000fffff984 */ /* 0x000fe20000000800 */
[----:B------:R1:W-:Y:S02]  /*93c0*/  @!P5 LDGSTS.E.BYPASS.LTC128B.128 [R212+0x6800], [R32.64] ;  /* 0x0680000020d4dfae */ /* 0x0003e4000b901d44 */
[----:B------:R-:W-:Y:S01]  /*93d0*/  @!P4 IMAD.X R0, R134, 0x1, R5, P1 ;  /* 0x000000018600c824 */ /* 0x000fe200008e0605 */
[C---:B------:R-:W-:Y:S01]  /*93e0*/  @!P4 LEA R146, P1, R11.reuse, c[0x0][0x168], 0x1 ;  /* 0x00005a000b92ca11 */ /* 0x040fe200078208ff */
[----:B------:R1:W-:Y:S03]  /*93f0*/  @P4 STS.128 [R212+0x8800], RZ ;  /* 0x008800ffd4004388 */ /* 0x0003e60000000c00 */
[----:B------:R-:W-:Y:S01]  /*9400*/  @!P4 LEA.HI.X R147, R11, c[0x0][0x16c], R0, 0x1, P1 ;  /* 0x00005b000b93ca11 */ /* 0x000fe200008f0c00 */
[----:B------:R-:W-:Y:S01]  /*9410*/  @!PT LDS RZ, [RZ] ;  /* 0x00000000fffff984 */ /* 0x000fe20000000800 */
[----:B------:R-:W-:Y:S01]  /*9420*/  @!PT LDS RZ, [RZ] ;  /* 0x00000000fffff984 */ /* 0x000fe20000000800 */
[----:B------:R-:W-:Y:S01]  /*9430*/  @!PT LDS RZ, [RZ] ;  /* 0x00000000fffff984 */ /* 0x000fe20000000800 */
[----:B------:R1:W-:Y:S01]  /*9440*/  @!P4 LDGSTS.E.BYPASS.LTC128B.128 [R212+0x8800], [R30.64+0x80] ;  /* 0x088000801ed4cfae */ /* 0x0003e2000b901d44 */
        /* <DEDUP_REMOVED lines=42> */
.L_x_1459:
[----:B------:R-:W-:Y:S05]  /*96f0*/  BSYNC B0 ;  /* 0x0000000000007941 */ /* 0x000fea0003800000 */
.L_x_1458:
[----:B------:R-:W0:Y:S01]  /*9700*/  LDGDEPBAR ;  /* 0x00000000000079af */ /* 0x000e220000000000 */
[----:B------:R-:W-:-:S04]  /*9710*/  LEA R222, P1, R9, R222, 0x1 ;  /* 0x000000de09de7211 */ /* 0x000fc800078208ff */
[----:B------:R-:W-:Y:S02]  /*9720*/  LEA.HI.X R221, R9, R221, R6, 0x1, P1 ;  /* 0x000000dd09dd7211 */ /* 0x000fe400008f0c06 */
.L_x_1455:
[----:B--2---:R-:W-:Y:S01]  /*9730*/  FMNMX.FTZ R5, R132, R140, !PT ;  /* 0x0000008c84057209 */ /* 0x004fe20007810000 */
        /* <DEDUP_REMOVED lines=51> */
[----:B------:R-:W-:Y:S01]  /*9a70*/  FADD.FTZ R6, R3, -R6 ;  /* 0x8000000603067221 */ /* 0x000fe20000010000 */
[----:B------:R-:W-:Y:S01]  /*9a80*/  LDSM.16.MT88.4 R132, [R198+0xc800] ;  /* 0x00c80000c684783b */ /* 0x000fe20000004200 */
[----:B------:R-:W-:-:S02]  /*9a90*/  FFMA.FTZ R144, R140, c[0x0][0x23c], -R153 ;  /* 0x00008f008c907a23 */ /* 0x000fc40000010899 */
[--C-:B------:R-:W-:Y:S02]  /*9aa0*/  FFMA.FTZ R142, R148, c[0x0][0x23c], -R153.reuse ;  /* 0x00008f00948e7a23 */ /* 0x100fe40000010899 */
[--C-:B------:R-:W-:Y:S02]  /*9ab0*/  FFMA.FTZ R140, R2, c[0x0][0x23c], -R150.reuse ;  /* 0x00008f00028c7a23 */ /* 0x100fe40000010896 */
[--C-:B------:R-:W-:Y:S01]  /*9ac0*/  FFMA.FTZ R143, R160, c[0x0][0x23c], -R153.reuse ;  /* 0x00008f00a08f7a23 */ /* 0x100fe20000010899 */
[----:B------:R-:W-:Y:S01]  /*9ad0*/  MUFU.EX2 R144, R144 ;  /* 0x0000009000907308 */ /* 0x000fe20000000800 */
[----:B------:R-:W-:Y:S02]  /*9ae0*/  FFMA.FTZ R141, R8, c[0x0][0x23c], -R153 ;  /* 0x00008f00088d7a23 */ /* 0x000fe40000010899 */
[--C-:B------:R-:W-:Y:S01]  /*9af0*/  FFMA.FTZ R2, R161, c[0x0][0x23c], -R150.reuse ;  /* 0x00008f00a1027a23 */ /* 0x100fe20000010896 */
[----:B------:R-:W1:Y:S01]  /*9b00*/  LDSM.16.MT88.4 R8, [R197+0xc000] ;  /* 0x00c00000c508783b */ /* 0x000e620000004200 */
[----:B------:R-:W-:-:S02]  /*9b10*/  FFMA.FTZ R0, R7, c[0x0][0x23c], -R150 ;  /* 0x00008f0007007a23 */ /* 0x000fc40000010896 */
[----:B------:R-:W-:Y:S01]  /*9b20*/  FFMA.FTZ R147, R29, c[0x0][0x23c], -R150 ;  /* 0x00008f001d937a23 */ /* 0x000fe20000010896 */
[----:B------:R-:W2:Y:S01]  /*9b30*/  MUFU.EX2 R143, R143 ;  /* 0x0000008f008f7308 */ /* 0x000ea20000000800 */
[----:B------:R-:W-:Y:S01]  /*9b40*/  FMUL.FTZ R148, R4, c[0x0][0x23c] ;  /* 0x00008f0004947a20 */ /* 0x000fe20000410000 */
[----:B------:R-:W-:Y:S01]  /*9b50*/  LDSM.16.MT88.4 R28, [R196+0xc800] ;  /* 0x00c80000c41c783b */ /* 0x000fe20000004200 */
[----:B------:R-:W-:Y:S02]  /*9b60*/  FMUL.FTZ R3, R6, c[0x0][0x23c] ;  /* 0x00008f0006037a20 */ /* 0x000fe40000410000 */
[--C-:B------:R-:W-:Y:S02]  /*9b70*/  FFMA.FTZ R155, R26, c[0x0][0x23c], -R153.reuse ;  /* 0x00008f001a9b7a23 */ /* 0x100fe40000010899 */
[--C-:B------:R-:W-:Y:S01]  /*9b80*/  FFMA.FTZ R156, R24, c[0x0][0x23c], -R153.reuse ;  /* 0x00008f00189c7a23 */ /* 0x100fe20000010899 */
[----:B------:R-:W-:Y:S01]  /*9b90*/  MUFU.EX2 R142, R142 ;  /* 0x0000008e008e7308 */ /* 0x000fe20000000800 */
[----:B------:R-:W-:-:S02]  /*9ba0*/  FFMA.FTZ R157, R22, c[0x0][0x23c], -R153 ;  /* 0x00008f00169d7a23 */ /* 0x000fc40000010899 */
[--C-:B------:R-:W-:Y:S02]  /*9bb0*/  FFMA.FTZ R158, R20, c[0x0][0x23c], -R153.reuse ;  /* 0x00008f00149e7a23 */ /* 0x100fe40000010899 */
[--C-:B------:R-:W-:Y:S02]  /*9bc0*/  FFMA.FTZ R159, R27, c[0x0][0x23c], -R150.reuse ;  /* 0x00008f001b9f7a23 */ /* 0x100fe40000010896 */
[--C-:B------:R-:W-:Y:S01]  /*9bd0*/  FFMA.FTZ R162, R25, c[0x0][0x23c], -R150.reuse ;  /* 0x00008f0019a27a23 */ /* 0x100fe20000010896 */
[----:B------:R-:W3:Y:S01]  /*9be0*/  MUFU.EX2 R141, R141 ;  /* 0x0000008d008d7308 */ /* 0x000ee20000000800 */
[----:B--2---:R-:W-:Y:S01]  /*9bf0*/  F2FP.PACK_AB R4, R143, R144 ;  /* 0x000000908f04723e */ /* 0x004fe200000000ff */
        /* <DEDUP_REMOVED lines=10> */
[----:B------:R-:W2:Y:S01]  /*9ca0*/  MUFU.EX2 R2, R2 ;  /* 0x0000000200027308 */ /* 0x000ea20000000800 */
[----:B---3--:R-:W-:Y:S01]  /*9cb0*/  F2FP.PACK_AB R6, R141, R142 ;  /* 0x0000008e8d06723e */ /* 0x008fe200000000ff */
        /* <DEDUP_REMOVED lines=8> */
[----:B------:R-:W3:Y:S01]  /*9d40*/  MUFU.EX2 R147, R147 ;  /* 0x0000009300937308 */ /* 0x000ee20000000800 */
[----:B--2---:R-:W-:Y:S01]  /*9d50*/  F2FP.PACK_AB R5, R2, R140 ;  /* 0x0000008c0205723e */ /* 0x004fe200000000ff */
[----:B------:R-:W-:-:S02]  /*9d60*/  FFMA.FTZ R172, R137, c[0x0][0x23c], -R150 ;  /* 0x00008f0089ac7a23 */ /* 0x000fc40000010896 */
[--C-:B------:R-:W-:Y:S02]  /*9d70*/  FFMA.FTZ R169, R139, c[0x0][0x23c], -R150.reuse ;  /* 0x00008f008ba97a23 */ /* 0x100fe40000010896 */
[----:B------:R-:W-:Y:S02]  /*9d80*/  FFMA.FTZ R153, R136, c[0x0][0x23c], -R153 ;  /* 0x00008f0088997a23 */ /* 0x000fe40000010899 */
[----:B------:R-:W2:Y:S01]  /*9d90*/  MUFU.EX2 R148, R148 ;  /* 0x0000009400947308 */ /* 0x000ea20000000800 */
[----:B------:R-:W-:Y:S01]  /*9da0*/  FFMA.FTZ R150, R149, c[0x0][0x23c], -R150 ;  /* 0x00008f0095967a23 */ /* 0x000fe20000010896 */
[----:B------:R-:W-:Y:S06]  /*9db0*/  LDSM.16.MT88.4 R136, [R198+0xd800] ;  /* 0x00d80000c688783b */ /* 0x000fec0000004200 */
        /* <DEDUP_REMOVED lines=302> */
[----:B------:R-:W-:Y:S11]  /*b0a0*/  MOV R132, R146 ;  /* 0x0000009200847202 */ /* 0x000ff60000000f00 */
[----:B------:R-:W-:Y:S01]  /*b0b0*/  @!UPT UIADD3 URZ, URZ, URZ, URZ ;  /* 0x0000003f3f3ff290 */ /* 0x000fe2000fffe03f */
.L_x_1452:
        /* <DEDUP_REMOVED lines=12> */
.L_x_1464:
        /* <DEDUP_REMOVED lines=66> */
.L_x_1461:
[C---:B------:R-:W-:Y:S02]  /*b5a0*/  ISETP.GE.AND P5, PT, R213.reuse, c[0x0][0x220], PT ;  /* 0x00008800d5007a0c */ /* 0x040fe40003fa6270 */
[----:B------:R-:W-:Y:S02]  /*b5b0*/  IADD3 R2, R213, 0x40, RZ ;  /* 0x00000040d5027810 */ /* 0x000fe40007ffe0ff */
[----:B------:R-:W-:Y:S02]  /*b5c0*/  IADD3 R229, P2, R218, R3, RZ ;  /* 0x00000003dae57210 */ /* 0x000fe40007f5e0ff */
[----:B------:R-:W-:Y:S02]  /*b5d0*/  ISETP.GE.AND P4, PT, R2, c[0x0][0x220], PT ;  /* 0x0000880002007a0c */ /* 0x000fe40003f86270 */
[-C--:B------:R-:W-:Y:S02]  /*b5e0*/  LEA R2, P1, R3, R224.reuse, 0x1 ;  /* 0x000000e003027211 */ /* 0x080fe400078208ff */
[----:B------:R-:W-:Y:S02]  /*b5f0*/  IADD3 R133, R213, 0x80, RZ ;  /* 0x00000080d5857810 */ /* 0x000fe40007ffe0ff */
[-C--:B------:R-:W-:Y:S01]  /*b600*/  LEA.HI.X R3, R3, R227.reuse, R132, 0x1, P1 ;  /* 0x000000e303037211 */ /* 0x080fe200008f0c84 */
[----:B------:R-:W-:Y:S01]  /*b610*/  @P5 STS.128 [R212+0xc000], RZ ;  /* 0x00c000ffd4005388 */ /* 0x000fe20000000c00 */
[----:B------:R-:W-:Y:S02]  /*b620*/  ISETP.GE.AND P3, PT, R133, c[0x0][0x220], PT ;  /* 0x0000880085007a0c */ /* 0x000fe40003f66270 */
[----:B------:R-:W-:Y:S02]  /*b630*/  @!P5 LEA R232, P6, R229, R224, 0x1 ;  /* 0x000000e0e5e8d211 */ /* 0x000fe400078c08ff */
[----:B------:R-:W-:Y:S01]  /*b640*/  IADD3.X R134, R215, R132, RZ, P2, !PT ;  /* 0x00000084d7867210 */ /* 0x000fe200017fe4ff */
[----:B------:R-:W-:Y:S01]  /*b650*/  @!PT LDS RZ, [RZ] ;  /* 0x00000000fffff984 */ /* 0x000fe20000000800 */
[----:B------:R-:W-:Y:S01]  /*b660*/  @!PT LDS RZ, [RZ] ;  /* 0x00000000fffff984 */ /* 0x000fe20000000800 */
[----:B------:R-:W-:Y:S01]  /*b670*/  @!PT LDS RZ, [RZ] ;  /* 0x00000000fffff984 */ /* 0x000fe20000000800 */
[----:B------:R1:W-:Y:S01]  /*b680*/  @!P5 LDGSTS.E.BYPASS.LTC128B.128 [R212+0xc000], [R2.64] ;  /* 0x0c00000002d4dfae */ /* 0x0003e2000b901d48 */
[CC--:B------:R-:W-:Y:S02]  /*b690*/  @!P4 LEA R230, P2, R229.reuse, R224.reuse, 0x1 ;  /* 0x000000e0e5e6c211 */ /* 0x0c0fe400078408ff */
[CCC-:B------:R-:W-:Y:S02]  /*b6a0*/  @!P5 LEA.HI.X R233, R229.reuse, R227.reuse, R134.reuse, 0x1, P6 ;  /* 0x000000e3e5e9d211 */ /* 0x1c0fe400030f0c86 */
[C-C-:B------:R-:W-:Y:S01]  /*b6b0*/  @!P4 LEA.HI.X R231, R229.reuse, R227, R134.reuse, 0x1, P2 ;  /* 0x000000e3e5e7c211 */ /* 0x140fe200010f0c86 */
[----:B------:R-:W-:Y:S01]  /*b6c0*/  @P4 STS.128 [R212+0xe000], RZ ;  /* 0x00e000ffd4004388 */ /* 0x000fe20000000c00 */
[C---:B------:R-:W-:Y:S02]  /*b6d0*/  IADD3 R133, P6, R218.reuse, R229, RZ ;  /* 0x000000e5da857210 */ /* 0x040fe40007fde0ff */
[-C--:B------:R-:W-:Y:S02]  /*b6e0*/  @!P3 LEA R228, P1, R229, R224.reuse, 0x1 ;  /* 0x000000e0e5e4b211 */ /* 0x080fe400078208ff */
[----:B------:R-:W-:Y:S01]  /*b6f0*/  @!P4 LEA R236, P2, R133, R224, 0x1 ;  /* 0x000000e085ecc211 */ /* 0x000fe200078408ff */
        /* <DEDUP_REMOVED lines=8> */
[CCC-:B------:R-:W-:Y:S02]  /*b780*/  @!P4 LEA.HI.X R237, R133.reuse, R227.reuse, R134.reuse, 0x1, P2 ;  /* 0x000000e385edc211 */ /* 0x1c0fe400010f0c86 */
[C-C-:B------:R-:W-:Y:S02]  /*b790*/  @!P5 LEA.HI.X R239, R133.reuse, R227, R134.reuse, 0x1, P6 ;  /* 0x000000e385efd211 */ /* 0x140fe400030f0c86 */
[C---:B------:R-:W-:Y:S01]  /*b7a0*/  @!P3 LEA R234, P1, R133.reuse, R224, 0x1 ;  /* 0x000000e085eab211 */ /* 0x040fe200078208ff */
[----:B------:R-:W-:Y:S01]  /*b7b0*/  @!PT LDS RZ, [RZ] ;  /* 0x00000000fffff984 */ /* 0x000fe20000000800 */
[----:B------:R-:W-:Y:S01]  /*b7c0*/  @!PT LDS RZ, [RZ] ;  /* 0x00000000fffff984 */ /* 0x000fe20000000800 */
[----:B------:R-:W-:Y:S01]  /*b7d0*/  @!PT LDS RZ, [RZ] ;  /* 0x00000000fffff984 */ /* 0x000fe20000000800 */
[----:B------:R1:W-:Y:S01]  /*b7e0*/  @!P3 LDGSTS.E.BYPASS.LTC128B.128 [R212+0x10000], [R2.64+0x100] ;  /* 0x1000010002d4bfae */ /* 0x0003e2000b901d48 */
[----:B------:R-:W-:Y:S02]  /*b7f0*/  IADD3 R132, P6, R218, R133, RZ ;  /* 0x00000085da847210 */ /* 0x000fe40007fde0ff */
[-C--:B------:R-:W-:Y:S02]  /*b800*/  @!P3 LEA.HI.X R235, R133, R227.reuse, R134, 0x1, P1 ;  /* 0x000000e385ebb211 */ /* 0x080fe400008f0c86 */
[----:B------:R-:W-:Y:S01]  /*b810*/  IADD3.X R134, R215, R134, RZ, P6, !PT ;  /* 0x00000086d7867210 */ /* 0x000fe200037fe4ff */
[----:B------:R-:W-:Y:S01]  /*b820*/  @P5 STS.128 [R212+0xc800], RZ ;  /* 0x00c800ffd4005388 */ /* 0x000fe20000000c00 */
[CC--:B------:R-:W-:Y:S02]  /*b830*/  @!P5 LEA R242, P6, R132.reuse, R224.reuse, 0x1 ;  /* 0x000000e084f2d211 */ /* 0x0c0fe400078c08ff */
[CC--:B------:R-:W-:Y:S02]  /*b840*/  @!P4 LEA R240, P2, R132.reuse, R224.reuse, 0x1 ;  /* 0x000000e084f0c211 */ /* 0x0c0fe400078408ff */
[CCC-:B------:R-:W-:Y:S01]  /*b850*/  @!P5 LEA.HI.X R243, R132.reuse, R227.reuse, R134.reuse, 0x1, P6 ;  /* 0x000000e384f3d211 */ /* 0x1c0fe200030f0c86 */
[----:B------:R-:W-:Y:S01]  /*b860*/  @!PT LDS RZ, [RZ] ;  /* 0x00000000fffff984 */ /* 0x000fe20000000800 */
[----:B------:R-:W-:Y:S01]  /*b870*/  @!PT LDS RZ, [RZ] ;  /* 0x00000000fffff984 */ /* 0x000fe20000000800 */
[----:B------:R-:W-:Y:S01]  /*b880*/  @!PT LDS RZ, [RZ] ;  /* 0x00000000fffff984 */ /* 0x000fe20000000800 */
[----:B------:R2:W-:Y:S01]  /*b890*/  @!P5 LDGSTS.E.BYPASS.LTC128B.128 [R212+0xc800], [R232.64] ;  /* 0x0c800000e8d4dfae */ /* 0x0005e2000b901d48 */
[CCC-:B------:R-:W-:Y:S02]  /*b8a0*/  @!P4 LEA.HI.X R241, R132.reuse, R227.reuse, R134.reuse, 0x1, P2 ;  /* 0x000000e384f1c211 */ /* 0x1c0fe400010f0c86 */
[C---:B------:R-:W-:Y:S02]  /*b8b0*/  @!P3 LEA R226, P1, R132.reuse, R224, 0x1 ;  /* 0x000000e084e2b211 */ /* 0x040fe400078208ff */
[----:B------:R-:W-:Y:S01]  /*b8c0*/  MOV R224, R2 ;  /* 0x0000000200e07202 */ /* 0x000fe20000000f00 */
[----:B------:R-:W-:Y:S01]  /*b8d0*/  @P4 STS.128 [R212+0xe800], RZ ;  /* 0x00e800ffd4004388 */ /* 0x000fe20000000c00 */
[----:B------:R-:W-:Y:S02]  /*b8e0*/  @!P3 LEA.HI.X R227, R132, R227, R134, 0x1, P1 ;  /* 0x000000e384e3b211 */ /* 0x000fe400008f0c86 */
[----:B------:R-:W-:Y:S03]  /*b8f0*/  ISETP.GT.AND P1, PT, R211, R208, PT ;  /* 0x000000d0d300720c */ /* 0x000fe60003f24270 */
        /* <DEDUP_REMOVED lines=43> */
[----:B-1----:R-:W-:Y:S05]  /*bbb0*/  MOV R227, R3 ;  /* 0x0000000300e37202 */ /* 0x002fea0000000f00 */
        /* <DEDUP_REMOVED lines=168> */
[----:B------:R-:W2:Y:S01]  /*c640*/  MUFU.TANH R251, R251 ;  /* 0x000000fb00fb7308 */ /* 0x000ea20000002400 */
[C---:B-1----:R-:W-:Y:S03]  /*c650*/  HMMA.16816.F32 R28, R176.reuse, R136, R28 ;  /* 0x00000088b01c723c */ /* 0x042fe6000000181c */
[----:B------:R-:W-:Y:S02]  /*c660*/  FMUL.FTZ R242, R17, c[0x0][0x2ec] ;  /* 0x0000bb0011f27a20 */ /* 0x000fe40000410000 */
[----:B------:R-:W-:Y:S02]  /*c670*/  FMUL.FTZ R243, R18, c[0x0][0x2ec] ;  /* 0x0000bb0012f37a20 */ /* 0x000fe40000410000 */
[----:B------:R-:W-:Y:S01]  /*c680*/  FMUL.FTZ R241, R19, c[0x0][0x2ec] ;  /* 0x0000bb0013f17a20 */ /* 0x000fe20000410000 */
[----:B------:R-:W-:Y:S01]  /*c690*/  HMMA.16816.F32 R32, R176, R138, R32 ;  /* 0x0000008ab020723c */ /* 0x000fe20000001820 */
[----:B------:R-:W1:Y:S03]  /*c6a0*/  MUFU.TANH R249, R249 ;  /* 0x000000f900f97308 */ /* 0x000e660000002400 */
        /* <DEDUP_REMOVED lines=11> */
[----:B------:R-:W-:Y:S02]  /*c760*/  FMUL.FTZ R232, R29, c[0x0][0x2ec] ;  /* 0x0000bb001de87a20 */ /* 0x000fe40000410000 */
[----:B------:R-:W-:Y:S02]  /*c770*/  FMUL.FTZ R231, R30, c[0x0][0x2ec] ;  /* 0x0000bb001ee77a20 */ /* 0x000fe40000410000 */
[----:B----4-:R-:W-:Y:S02]  /*c780*/  FMUL.FTZ R229, R31, c[0x0][0x2ec] ;  /* 0x0000bb001fe57a20 */ /* 0x010fe40000410000 */
[----:B------:R-:W-:Y:S01]  /*c790*/  FMUL.FTZ R228, R32, c[0x0][0x2ec] ;  /* 0x0000bb0020e47a20 */ /* 0x000fe20000410000 */
[----:B------:R-:W4:Y:S01]  /*c7a0*/  MUFU.TANH R248, R248 ;  /* 0x000000f800f87308 */ /* 0x000f220000002400 */
[----:B------:R-:W-:Y:S02]  /*c7b0*/  FMUL.FTZ R226, R33, c[0x0][0x2ec] ;  /* 0x0000bb0021e27a20 */ /* 0x000fe40000410000 */
[----:B---3--:R-:W-:Y:S02]  /*c7c0*/  FMUL.FTZ R134, R34, c[0x0][0x2ec] ;  /* 0x0000bb0022867a20 */ /* 0x008fe40000410000 */
[----:B------:R-:W-:Y:S02]  /*c7d0*/  FMUL.FTZ R132, R11, c[0x0][0x2ec] ;  /* 0x0000bb000b847a20 */ /* 0x000fe40000410000 */
[----:B------:R-:W-:Y:S03]  /*c7e0*/  FMUL.FTZ R35, R35, c[0x0][0x2ec] ;  /* 0x0000bb0023237a20 */ /* 0x000fe60000410000 */
[----:B------:R3:W1:Y:S10]  /*c7f0*/  MUFU.TANH R173, R132 ;  /* 0x0000008400ad7308 */ /* 0x0006740000002400 */
        /* <DEDUP_REMOVED lines=24> */
[----:B--2-4-:R-:W-:Y:S02]  /*c980*/  MOV R3, UR6 ;  /* 0x0000000600037c02 */ /* 0x014fe40008000f00 */
[----:B------:R-:W-:Y:S01]  /*c990*/  MOV R2, UR4 ;  /* 0x0000000400027c02 */ /* 0x000fe20008000f00 */
[----:B------:R-:W-:-:S05]  /*c9a0*/  @!P0 BRA `(.L_x_1463) ;  /* 0x000003c000008947 */ /* 0x000fca0003800000 */
[----:B------:R-:W-:Y:S01]  /*c9b0*/  IMAD.SHL.U32 R4, R211, 0x40, RZ ;  /* 0x00000040d3047824 */ /* 0x000fe200078e00ff */
[----:B------:R-:W-:Y:S04]  /*c9c0*/  IABS R3, c[0x0][0x2d0] ;  /* 0x0000b40000037a13 */ /* 0x000fe80000000000 */
[----:B------:R-:W2:Y:S01]  /*c9d0*/  I2F.RP R8, R3 ;  /* 0x0000000300087306 */ /* 0x000ea20000209400 */
[----:B------:R-:W-:Y:S04]  /*c9e0*/  IADD3 R9, R4, -0x40, RZ ;  /* 0xffffffc004097810 */ /* 0x000fe80007ffe0ff */
        /* <DEDUP_REMOVED lines=56> */
.L_x_1463:
        /* <DEDUP_REMOVED lines=20> */
[C---:B------:R-:W-:Y:S03]  /*ceb0*/  IADD3 R3, P6, R210.reuse, R5, RZ ;  /* 0x00000005d2037210 */ /* 0x040fe60007fde0ff */
        /* <DEDUP_REMOVED lines=68> */
.L_x_1462:
[----:B--2-4-:R-:W-:Y:S01]  /*d300*/  FMNMX.FTZ R11, R166, R135, !PT ;  /* 0x00000087a60b7209 */ /* 0x014fe20007810000 */
[----:B------:R-:W-:Y:S01]  /*d310*/  LDSM.16.MT88.4 R12, [R200+0xc000] ;  /* 0x00c00000c80c783b */ /* 0x000fe20000004200 */
[----:B------:R-:W-:Y:S02]  /*d320*/  FMNMX.FTZ R2, R251, R0, !PT ;  /* 0x00000000fb027209 */ /* 0x000fe40007810000 */
[----:B------:R-:W-:Y:S02]  /*d330*/  FMNMX.FTZ R11, R252, R11, !PT ;  /* 0x0000000bfc0b7209 */ /* 0x000fe40007810000 */
[----:B-1----:R-:W-:Y:S02]  /*d340*/  FMNMX.FTZ R2, R249, R2, !PT ;  /* 0x00000002f9027209 */ /* 0x002fe40007810000 */
        /* <DEDUP_REMOVED lines=39> */
[----:B---3--:R-:W1:Y:S01]  /*d5c0*/  SHFL.BFLY PT, R132, R9, 0x1, 0x1f ;  /* 0x0c201f0009847f89 */ /* 0x008e6200000e0000 */
        /* <DEDUP_REMOVED lines=17> */
[----:B------:R-:W-:Y:S01]  /*d6e0*/  ISETP.GT.AND P1, PT, R211, R208, PT ;  /* 0x000000d0d300720c */ /* 0x000fe20003f24270 */
[--C-:B------:R-:W-:Y:S02]  /*d6f0*/  FFMA.FTZ R169, R250, c[0x0][0x23c], -R145.reuse ;  /* 0x00008f00faa97a23 */ /* 0x100fe40000010891 */
[--C-:B------:R-:W-:Y:S02]  /*d700*/  FFMA.FTZ R167, R251, c[0x0][0x23c], -R144.reuse ;  /* 0x00008f00fba77a23 */ /* 0x100fe40000010890 */
[--C-:B------:R-:W-:Y:S01]  /*d710*/  FFMA.FTZ R166, R249, c[0x0][0x23c], -R144.reuse ;  /* 0x00008f00f9a67a23 */ /* 0x100fe20000010890 */
[----:B------:R-:W-:Y:S01]  /*d720*/  MUFU.EX2 R171, R171 ;  /* 0x000000ab00ab7308 */ /* 0x000fe20000000800 */
[--C-:B------:R-:W-:Y:S02]  /*d730*/  FFMA.FTZ R168, R174, c[0x0][0x23c], -R145.reuse ;  /* 0x00008f00aea87a23 */ /* 0x100fe40000010891 */
        /* <DEDUP_REMOVED lines=113> */
[--C-:B------:R-:W-:Y:S02]  /*de50*/  FFMA.FTZ R175, R245, c[0x0][0x23c], -R144.reuse ;  /* 0x00008f00f5af7a23 */ /* 0x100fe40000010890 */
[--C-:B------:R-:W-:Y:S02]  /*de60*/  FFMA.FTZ R177, R244, c[0x0][0x23c], -R145.reuse ;  /* 0x00008f00f4b17a23 */ /* 0x100fe40000010891 */
[C---:B---3--:R-:W-:Y:S02]  /*de70*/  HMMA.16816.F32 R36, R128.reuse, R112, R36 ;  /* 0x000000708024723c */ /* 0x048fe40000001824 */
[----:B------:R-:W2:Y:S02]  /*de80*/  MUFU.EX2 R175, R175 ;  /* 0x000000af00af7308 */ /* 0x000ea40000000800 */
[--C-:B------:R-:W-:Y:S02]  /*de90*/  FFMA.FTZ R176, R242, c[0x0][0x23c], -R145.reuse ;  /* 0x00008f00f2b07a23 */ /* 0x100fe40000010891 */
[--C-:B------:R-:W-:Y:S02]  /*dea0*/  FFMA.FTZ R178, R243, c[0x0][0x23c], -R144.reuse ;  /* 0x00008f00f3b27a23 */ /* 0x100fe40000010890 */
[C---:B------:R-:W-:Y:S01]  /*deb0*/  HMMA.16816.F32 R40, R128.reuse, R114, R40 ;  /* 0x000000728028723c */ /* 0x040fe20000001828 */
[----:B------:R-:W-:Y:S03]  /*dec0*/  LDSM.16.MT88.4 R112, [R200+0xc800] ;  /* 0x00c80000c870783b */ /* 0x000fe60000004200 */
[--C-:B------:R-:W-:Y:S01]  /*ded0*/  FFMA.FTZ R179, R241, c[0x0][0x23c], -R144.reuse ;  /* 0x00008f00f1b37a23 */ /* 0x100fe20000010890 */
[----:B------:R-:W-:Y:S01]  /*dee0*/  MUFU.EX2 R177, R177 ;  /* 0x000000b100b17308 */ /* 0x000fe20000000800 */
[C---:B------:R-:W-:Y:S02]  /*def0*/  FMUL.FTZ R88, R2.reuse, R88 ;  /* 0x0000005802587220 */ /* 0x040fe40000410000 */
[----:B------:R-:W-:Y:S01]  /*df00*/  FMUL.FTZ R89, R2, R89 ;  /* 0x0000005902597220 */ /* 0x000fe20000410000 */
[C---:B----4-:R-:W-:Y:S03]  /*df10*/  HMMA.16816.F32 R44, R128.reuse, R104, R44 ;  /* 0x00000068802c723c */ /* 0x050fe6000000182c */
[C---:B------:R-:W-:Y:S03]  /*df20*/  FMUL.FTZ R90, R0.reuse, R90 ;  /* 0x0000005a005a7220 */ /* 0x040fe60000410000 */
[----:B------:R-:W3:Y:S01]  /*df30*/  MUFU.EX2 R176, R176 ;  /* 0x000000b000b07308 */ /* 0x000ee20000000800 */
[----:B------:R-:W-:Y:S02]  /*df40*/  FMUL.FTZ R91, R0, R91 ;  /* 0x0000005b005b7220 */ /* 0x000fe40000410000 */
[C---:B------:R-:W-:Y:S01]  /*df50*/  FMUL.FTZ R92, R2.reuse, R92 ;  /* 0x0000005c025c7220 */ /* 0x040fe20000410000 */
[C---:B------:R-:W-:Y:S01]  /*df60*/  HMMA.16816.F32 R48, R128.reuse, R106, R48 ;  /* 0x0000006a8030723c */ /* 0x040fe20000001830 */
[----:B------:R-:W4:Y:S02]  /*df70*/  LDSM.16.MT88.4 R104, [R200+0x10000] ;  /* 0x01000000c868783b */ /* 0x000f240000004200 */
[----:B------:R-:W-:Y:S02]  /*df80*/  FMUL.FTZ R93, R2, R93 ;  /* 0x0000005d025d7220 */ /* 0x000fe40000410000 */
[C---:B------:R-:W-:Y:S01]  /*df90*/  FMUL.FTZ R94, R0.reuse, R94 ;  /* 0x0000005e005e7220 */ /* 0x040fe20000410000 */
[----:B------:R-:W-:Y:S02]  /*dfa0*/  MUFU.EX2 R178, R178 ;  /* 0x000000b200b27308 */ /* 0x000fe40000000800 */
[C---:B------:R-:W-:Y:S04]  /*dfb0*/  HMMA.16816.F32 R52, R128.reuse, R100, R52 ;  /* 0x000000648034723c */ /* 0x040fe80000001834 */
[----:B------:R-:W-:Y:S02]  /*dfc0*/  FMUL.FTZ R95, R0, R95 ;  /* 0x0000005f005f7220 */ /* 0x000fe40000410000 */
[C---:B------:R-:W-:Y:S02]  /*dfd0*/  FMUL.FTZ R96, R2.reuse, R96 ;  /* 0x0000006002607220 */ /* 0x040fe40000410000 */
[C---:B------:R-:W-:Y:S01]  /*dfe0*/  HMMA.16816.F32 R56, R128.reuse, R102, R56 ;  /* 0x000000668038723c */ /* 0x040fe20000001838 */
[----:B------:R-:W5:Y:S01]  /*dff0*/  LDSM.16.MT88.4 R100, [R198+0x10000] ;  /* 0x01000000c664783b */ /* 0x000f620000004200 */
[----:B------:R-:W1:Y:S02]  /*e000*/  MUFU.EX2 R179, R179 ;  /* 0x000000b300b37308 */ /* 0x000e640000000800 */
[----:B------:R-:W-:Y:S02]  /*e010*/  FMUL.FTZ R97, R2, R97 ;  /* 0x0000006102617220 */ /* 0x000fe40000410000 */
[C---:B------:R-:W-:Y:S02]  /*e020*/  FMUL.FTZ R98, R0.reuse, R98 ;  /* 0x0000006200627220 */ /* 0x040fe40000410000 */
[C---:B------:R-:W-:Y:S04]  /*e030*/  HMMA.16816.F32 R60, R128.reuse, R108, R60 ;  /* 0x0000006c803c723c */ /* 0x040fe8000000183c */
[----:B------:R-:W-:Y:S02]  /*e040*/  FMUL.FTZ R99, R0, R99 ;  /* 0x0000006300637220 */ /* 0x000fe40000410000 */
[--C-:B------:R-:W-:Y:S02]  /*e050*/  FFMA.FTZ R180, R238, c[0x0][0x23c], -R145.reuse ;  /* 0x00008f00eeb47a23 */ /* 0x100fe40000010891 */
[C---:B------:R-:W-:Y:S01]  /*e060*/  HMMA.16816.F32 R64, R128.reuse, R110, R64 ;  /* 0x0000006e8040723c */ /* 0x040fe20000001840 */
[----:B------:R-:W1:Y:S03]  /*e070*/  LDSM.16.MT88.4 R108, [R197+0x10000] ;  /* 0x01000000c56c783b */ /* 0x000e660000004200 */
[--C-:B------:R-:W-:Y:S01]  /*e080*/  FFMA.FTZ R181, R240, c[0x0][0x23c], -R145.reuse ;  /* 0x00008f00f0b57a23 */ /* 0x100fe20000010891 */
[----:B------:R-:W-:Y:S01]  /*e090*/  MUFU.EX2 R180, R180 ;  /* 0x000000b400b47308 */ /* 0x000fe20000000800 */
[--C-:B------:R-:W-:Y:S02]  /*e0a0*/  FFMA.FTZ R182, R239, c[0x0][0x23c], -R144.reuse ;  /* 0x00008f00efb67a23 */ /* 0x100fe40000010890 */
[--C-:B------:R-:W-:Y:S01]  /*e0b0*/  FFMA.FTZ R183, R237, c[0x0][0x23c], -R144.reuse ;  /* 0x00008f00edb77a23 */ /* 0x100fe20000010890 */
[C---:B----4-:R-:W-:Y:S03]  /*e0c0*/  HMMA.16816.F32 R68, R128.reuse, R104, R68 ;  /* 0x000000688044723c */ /* 0x050fe60000001844 */
[--C-:B------:R-:W-:Y:S02]  /*e0d0*/  FFMA.FTZ R236, R236, c[0x0][0x23c], -R145.reuse ;  /* 0x00008f00ecec7a23 */ /* 0x100fe40000010891 */
[--C-:B------:R-:W-:Y:S01]  /*e0e0*/  FFMA.FTZ R237, R234, c[0x0][0x23c], -R145.reuse ;  /* 0x00008f00eaed7a23 */ /* 0x100fe20000010891 */
[----:B------:R-:W-:Y:S01]  /*e0f0*/  MUFU.EX2 R181, R181 ;  /* 0x000000b500b57308 */ /* 0x000fe20000000800 */
[--C-:B------:R-:W-:Y:S01]  /*e100*/  FFMA.FTZ R234, R235, c[0x0][0x23c], -R144.reuse ;  /* 0x00008f00ebea7a23 */ /* 0x100fe20000010890 */
[C---:B------:R-:W-:Y:S01]  /*e110*/  HMMA.16816.F32 R72, R128.reuse, R106, R72 ;  /* 0x0000006a8048723c */ /* 0x040fe20000001848 */
[----:B------:R-:W4:Y:S03]  /*e120*/  LDSM.16.MT88.4 R104, [R196+0x10000] ;  /* 0x01000000c468783b */ /* 0x000f260000004200 */
[C---:B------:R-:W-:Y:S02]  /*e130*/  FMUL.FTZ R76, R2.reuse, R76 ;  /* 0x0000004c024c7220 */ /* 0x040fe40000410000 */
[----:B------:R-:W-:Y:S02]  /*e140*/  FMUL.FTZ R77, R2, R77 ;  /* 0x0000004d024d7220 */ /* 0x000fe40000410000 */
[C---:B------:R-:W-:Y:S01]  /*e150*/  FMUL.FTZ R78, R0.reuse, R78 ;  /* 0x0000004e004e7220 */ /* 0x040fe20000410000 */
[----:B------:R-:W-:Y:S03]  /*e160*/  MUFU.EX2 R182, R182 ;  /* 0x000000b600b67308 */ /* 0x000fe60000000800 */
[----:B------:R-:W-:Y:S02]  /*e170*/  FMUL.FTZ R79, R0, R79 ;  /* 0x0000004f004f7220 */ /* 0x000fe40000410000 */
[--C-:B------:R-:W-:Y:S02]  /*e180*/  FFMA.FTZ R233, R233, c[0x0][0x23c], -R144.reuse ;  /* 0x00008f00e9e97a23 */ /* 0x100fe40000010890 */
[--C-:B------:R-:W-:Y:S02]  /*e190*/  FFMA.FTZ R230, R230, c[0x0][0x23c], -R145.reuse ;  /* 0x00008f00e6e67a23 */ /* 0x100fe40000010891 */
[--C-:B------:R-:W-:Y:S01]  /*e1a0*/  FFMA.FTZ R235, R232, c[0x0][0x23c], -R145.reuse ;  /* 0x00008f00e8eb7a23 */ /* 0x100fe20000010891 */
[C---:B-----5:R-:W-:Y:S01]  /*e1b0*/  HMMA.16816.F32 R76, R128.reuse, R100, R76 ;  /* 0x00000064804c723c */ /* 0x060fe2000000184c */
[----:B------:R-:W-:Y:S02]  /*e1c0*/  MUFU.EX2 R183, R183 ;  /* 0x000000b700b77308 */ /* 0x000fe40000000800 */
[C---:B------:R-:W-:Y:S02]  /*e1d0*/  FMUL.FTZ R80, R2.reuse, R80 ;  /* 0x0000005002507220 */ /* 0x040fe40000410000 */
[----:B------:R-:W-:Y:S02]  /*e1e0*/  FMUL.FTZ R81, R2, R81 ;  /* 0x0000005102517220 */ /* 0x000fe40000410000 */
[C---:B------:R-:W-:Y:S01]  /*e1f0*/  FMUL.FTZ R82, R0.reuse, R82 ;  /* 0x0000005200527220 */ /* 0x040fe20000410000 */
[----:B-1----:R-:W-:Y:S01]  /*e200*/  F2FP.PACK_AB R100, R173, R172 ;  /* 0x000000acad64723e */ /* 0x002fe200000000ff */
[----:B------:R-:W-:Y:S02]  /*e210*/  FMUL.FTZ R83, R0, R83 ;  /* 0x0000005300537220 */ /* 0x000fe40000410000 */
[----:B------:R-:W-:Y:S01]  /*e220*/  MUFU.EX2 R236, R236 ;  /* 0x000000ec00ec7308 */ /* 0x000fe20000000800 */
[----:B--2---:R-:W-:Y:S01]  /*e230*/  F2FP.PACK_AB R101, R175, R174 ;  /* 0x000000aeaf65723e */ /* 0x004fe200000000ff */
[--C-:B------:R-:W-:Y:S02]  /*e240*/  FFMA.FTZ R231, R231, c[0x0][0x23c], -R144.reuse ;  /* 0x00008f00e7e77a23 */ /* 0x100fe40000010890 */
[--C-:B------:R-:W-:Y:S01]  /*e250*/  FFMA.FTZ R232, R229, c[0x0][0x23c], -R144.reuse ;  /* 0x00008f00e5e87a23 */ /* 0x100fe20000010890 */
[C---:B------:R-:W-:Y:S03]  /*e260*/  HMMA.16816.F32 R80, R128.reuse, R102, R80 ;  /* 0x000000668050723c */ /* 0x040fe60000001850 */
[--C-:B------:R-:W-:Y:S02]  /*e270*/  FFMA.FTZ R228, R228, c[0x0][0x23c], -R145.reuse ;  /* 0x00008f00e4e47a23 */ /* 0x100fe40000010891 */
[----:B------:R-:W-:Y:S01]  /*e280*/  FFMA.FTZ R145, R226, c[0x0][0x23c], -R145 ;  /* 0x00008f00e2917a23 */ /* 0x000fe20000010891 */
[----:B------:R-:W-:Y:S01]  /*e290*/  MUFU.EX2 R237, R237 ;  /* 0x000000ed00ed7308 */ /* 0x000fe20000000800 */
[----:B---3--:R-:W-:Y:S01]  /*e2a0*/  F2FP.PACK_AB R102, R176, R177 ;  /* 0x000000b1b066723e */ /* 0x008fe200000000ff */
[C---:B------:R-:W-:Y:S04]  /*e2b0*/  HMMA.16816.F32 R84, R128.reuse, R108, R84 ;  /* 0x0000006c8054723c */ /* 0x040fe80000001854 */
[----:B------:R-:W-:Y:S01]  /*e2c0*/  F2FP.PACK_AB R103, R179, R178 ;  /* 0x000000b2b367723e */ /* 0x000fe200000000ff */
[--C-:B------:R-:W-:Y:S02]  /*e2d0*/  FFMA.FTZ R134, R134, c[0x0][0x23c], -R144.reuse ;  /* 0x00008f0086867a23 */ /* 0x100fe40000010890 */
[----:B------:R-:W-:Y:S01]  /*e2e0*/  FFMA.FTZ R144, R133, c[0x0][0x23c], -R144 ;  /* 0x00008f0085907a23 */ /* 0x000fe20000010890 */
[C---:B------:R-:W-:Y:S01]  /*e2f0*/  HMMA.16816.F32 R88, R128.reuse, R110, R88 ;  /* 0x0000006e8058723c */ /* 0x040fe20000001858 */
[----:B------:R-:W1:Y:S01]  /*e300*/  LDSM.16.MT88.4 R108, [R198+0xc800] ;  /* 0x00c80000c66c783b */ /* 0x000e620000004200 */
[----:B------:R-:W-:Y:S02]  /*e310*/  MUFU.EX2 R229, R145 ;  /* 0x0000009100e57308 */ /* 0x000fe40000000800 */
[----:B------:R-:W-:Y:S02]  /*e320*/  FFMA.FTZ R171, R2, R225, R171 ;  /* 0x000000e102ab7223 */ /* 0x000fe400000100ab */
[----:B------:R-:W-:Y:S02]  /*e330*/  FFMA.FTZ R167, R0, R223, R167 ;  /* 0x000000df00a77223 */ /* 0x000fe400000100a7 */
[C---:B----4-:R-:W-:Y:S04]  /*e340*/  HMMA.16816.F32 R92, R128.reuse, R104, R92 ;  /* 0x00000068805c723c */ /* 0x050fe8000000185c */
[----:B------:R2:W-:Y:S01]  /*e350*/  MUFU.EX2 R133, R144 ;  /* 0x0000009000857308 */ /* 0x0005e20000000800 */
[----:B------:R-:W-:Y:S02]  /*e360*/  FADD.FTZ R170, R170, R171 ;  /* 0x000000abaaaa7221 */ /* 0x000fe40000010000 */
[----:B------:R-:W-:Y:S01]  /*e370*/  FADD.FTZ R166, R166, R167 ;  /* 0x000000a7a6a67221 */ /* 0x000fe20000010000 */
[----:B------:R-:W-:Y:S01]  /*e380*/  HMMA.16816.F32 R96, R128, R106, R96 ;  /* 0x0000006a8060723c */ /* 0x000fe20000001860 */
[----:B------:R-:W3:Y:S05]  /*e390*/  LDSM.16.MT88.4 R104, [R196+0xe800] ;  /* 0x00e80000c468783b */ /* 0x000eea0000004200 */
[----:B------:R-:W-:Y:S02]  /*e3a0*/  MUFU.EX2 R234, R234 ;  /* 0x000000ea00ea7308 */ /* 0x000fe40000000800 */
[C---:B------:R-:W-:Y:S08]  /*e3b0*/  HMMA.16816.F32 R4, R100.reuse, R112, R4 ;  /* 0x000000706404723c */ /* 0x040ff00000001804 */
[C---:B------:R-:W-:Y:S01]  /*e3c0*/  HMMA.16816.F32 R8, R100.reuse, R114, R8 ;  /* 0x000000726408723c */ /* 0x040fe20000001808 */
[----:B------:R-:W-:Y:S01]  /*e3d0*/  LDSM.16.MT88.4 R112, [R198+0x10800] ;  /* 0x01080000c670783b */ /* 0x000fe20000004200 */
[----:B------:R-:W-:Y:S06]  /*e3e0*/  MUFU.EX2 R233, R233 ;  /* 0x000000e900e97308 */ /* 0x000fec0000000800 */
[C---:B-1----:R-:W-:Y:S01]  /*e3f0*/  HMMA.16816.F32 R12, R100.reuse, R108, R12 ;  /* 0x0000006c640c723c */ /* 0x042fe2000000180c */
[----:B--2---:R-:W-:Y:S03]  /*e400*/  LDSM.16.MT88.4 R144, [R200+0xf800] ;  /* 0x00f80000c890783b */ /* 0x004fe60000004200 */
[----:B------:R-:W-:Y:S04]  /*e410*/  MUFU.EX2 R230, R230 ;  /* 0x000000e600e67308 */ /* 0x000fe80000000800 */
[C---:B------:R-:W-:Y:S01]  /*e420*/  HMMA.16816.F32 R16, R100.reuse, R110, R16 ;  /* 0x0000006e6410723c */ /* 0x040fe20000001810 */
[----:B------:R-:W1:Y:S05]  /*e430*/  LDSM.16.MT88.4 R108, [R200+0x10800] ;  /* 0x01080000c86c783b */ /* 0x000e6a0000004200 */
[----:B------:R-:W2:Y:S02]  /*e440*/  MUFU.EX2 R235, R235 ;  /* 0x000000eb00eb7308 */ /* 0x000ea40000000800 */
[C---:B------:R-:W-:Y:S08]  /*e450*/  HMMA.16816.F32 R20, R100.reuse, R116, R20 ;  /* 0x000000746414723c */ /* 0x040ff00000001814 */
[----:B------:R-:W-:Y:S01]  /*e460*/  MUFU.EX2 R231, R231 ;  /* 0x000000e700e77308 */ /* 0x000fe20000000800 */
[C---:B------:R-:W-:Y:S01]  /*e470*/  HMMA.16816.F32 R24, R100.reuse, R118, R24 ;  /* 0x000000766418723c */ /* 0x040fe20000001818 */
[----:B------:R-:W-:Y:S07]  /*e480*/  LDSM.16.MT88.4 R116, [R196+0x10800] ;  /* 0x01080000c474783b */ /* 0x000fee0000004200 */
[C---:B------:R-:W-:Y:S01]  /*e490*/  HMMA.16816.F32 R28, R100.reuse, R120, R28 ;  /* 0x00000078641c723c */ /* 0x040fe2000000181c */
[----:B------:R-:W4:Y:S07]  /*e4a0*/  MUFU.EX2 R232, R232 ;  /* 0x000000e800e87308 */ /* 0x000f2e0000000800 */
[C---:B------:R-:W-:Y:S01]  /*e4b0*/  HMMA.16816.F32 R32, R100.reuse, R122, R32 ;  /* 0x0000007a6420723c */ /* 0x040fe20000001820 */
[----:B------:R-:W-:Y:S02]  /*e4c0*/  LDSM.16.MT88.4 R120, [R198+0xd000] ;  /* 0x00d00000c678783b */ /* 0x000fe40000004200 */
[----:B------:R-:W5:Y:S05]  /*e4d0*/  MUFU.EX2 R228, R228 ;  /* 0x000000e400e47308 */ /* 0x000f6a0000000800 */
[C---:B------:R-:W-:Y:S05]  /*e4e0*/  HMMA.16816.F32 R36, R100.reuse, R124, R36 ;  /* 0x0000007c6424723c */ /* 0x040fea0000001824 */
[----:B------:R-:W1:Y:S03]  /*e4f0*/  MUFU.EX2 R134, R134 ;  /* 0x0000008600867308 */ /* 0x000e660000000800 */
[C---:B------:R-:W-:Y:S01]  /*e500*/  HMMA.16816.F32 R40, R100.reuse, R126, R40 ;  /* 0x0000007e6428723c */ /* 0x040fe20000001828 */
[----:B------:R-:W-:Y:S07]  /*e510*/  LDSM.16.MT88.4 R124, [R196+0xd000] ;  /* 0x00d00000c47c783b */ /* 0x000fee0000004200 */
[C---:B------:R-:W-:Y:S07]  /*e520*/  HMMA.16816.F32 R44, R100.reuse, R136, R44 ;  /* 0x00000088642c723c */ /* 0x040fee000000182c */
[----:B--2---:R-:W-:Y:S01]  /*e530*/  F2FP.PACK_AB R136, R235, R230 ;  /* 0x000000e6eb88723e */ /* 0x004fe200000000ff */
[C---:B------:R-:W-:Y:S04]  /*e540*/  HMMA.16816.F32 R48, R100.reuse, R138, R48 ;  /* 0x0000008a6430723c */ /* 0x040fe80000001830 */
[----:B----4-:R-:W-:Y:S03]  /*e550*/  F2FP.PACK_AB R137, R232, R231 ;  /* 0x000000e7e889723e */ /* 0x010fe600000000ff */
[----:B-----5:R-:W-:Y:S01]  /*e560*/  F2FP.PACK_AB R138, R229, R228 ;  /* 0x000000e4e58a723e */ /* 0x020fe200000000ff */
[C---:B------:R-:W-:Y:S04]  /*e570*/  HMMA.16816.F32 R52, R100.reuse, R140, R52 ;  /* 0x0000008c6434723c */ /* 0x040fe80000001834 */
[----:B-1----:R-:W-:Y:S04]  /*e580*/  F2FP.PACK_AB R139, R133, R134 ;  /* 0x00000086858b723e */ /* 0x002fe800000000ff */
[C---:B------:R-:W-:Y:S01]  /*e590*/  HMMA.16816.F32 R56, R100.reuse, R142, R56 ;  /* 0x0000008e6438723c */ /* 0x040fe20000001838 */
[----:B------:R-:W-:Y:S07]  /*e5a0*/  LDSM.16.MT88.4 R140, [R196+0xd800] ;  /* 0x00d80000c48c783b */ /* 0x000fee0000004200 */
[C---:B---3--:R-:W-:Y:S08]  /*e5b0*/  HMMA.16816.F32 R60, R100.reuse, R104, R60 ;  /* 0x00000068643c723c */ /* 0x048ff0000000183c */
        /* <DEDUP_REMOVED lines=8> */
[C---:B-1----:R-:W-:Y:S08]  /*e640*/  HMMA.16816.F32 R84, R100.reuse, R104, R84 ;  /* 0x000000686454723c */ /* 0x042ff00000001854 */
[C---:B------:R-:W-:Y:S01]  /*e650*/  HMMA.16816.F32 R88, R100.reuse, R106, R88 ;  /* 0x0000006a6458723c */ /* 0x040fe20000001858 */
[----:B------:R-:W1:Y:S07]  /*e660*/  LDSM.16.MT88.4 R104, [R200+0xf000] ;  /* 0x00f00000c868783b */ /* 0x000e6e0000004200 */
[C---:B------:R-:W-:Y:S08]  /*e670*/  HMMA.16816.F32 R92, R100.reuse, R116, R92 ;  /* 0x00000074645c723c */ /* 0x040ff0000000185c */
[----:B------:R-:W-:Y:S01]  /*e680*/  HMMA.16816.F32 R96, R100, R118, R96 ;  /* 0x000000766460723c */ /* 0x000fe20000001860 */
[----:B------:R-:W4:Y:S06]  /*e690*/  LDSM.16.MT88.4 R116, [R198+0xf000] ;  /* 0x00f00000c674783b */ /* 0x000f2c0000004200 */
[----:B------:R-:W-:Y:S02]  /*e6a0*/  F2FP.PACK_AB R100, R181, R180 ;  /* 0x000000b4b564723e */ /* 0x000fe400000000ff */
[----:B------:R-:W-:Y:S03]  /*e6b0*/  F2FP.PACK_AB R101, R183, R182 ;  /* 0x000000b6b765723e */ /* 0x000fe600000000ff */
[----:B------:R-:W-:Y:S02]  /*e6c0*/  F2FP.PACK_AB R102, R237, R236 ;  /* 0x000000eced66723e */ /* 0x000fe400000000ff */
[----:B------:R-:W-:Y:S07]  /*e6d0*/  F2FP.PACK_AB R103, R233, R234 ;  /* 0x000000eae967723e */ /* 0x000fee00000000ff */
[C---:B--2---:R-:W-:Y:S08]  /*e6e0*/  HMMA.16816.F32 R4, R100.reuse, R108, R4 ;  /* 0x0000006c6404723c */ /* 0x044ff00000001804 */
[C---:B------:R-:W-:Y:S01]  /*e6f0*/  HMMA.16816.F32 R8, R100.reuse, R110, R8 ;  /* 0x0000006e6408723c */ /* 0x040fe20000001808 */
[----:B------:R-:W2:Y:S07]  /*e700*/  LDSM.16.MT88.4 R108, [R197+0xf000] ;  /* 0x00f00000c56c783b */ /* 0x000eae0000004200 */
[C---:B------:R-:W-:Y:S08]  /*e710*/  HMMA.16816.F32 R12, R100.reuse, R120, R12 ;  /* 0x00000078640c723c */ /* 0x040ff0000000180c */
[C---:B------:R-:W-:Y:S08]  /*e720*/  HMMA.16816.F32 R16, R100.reuse, R122, R16 ;  /* 0x0000007a6410723c */ /* 0x040ff00000001810 */
[C---:B---3--:R-:W-:Y:S08]  /*e730*/  HMMA.16816.F32 R20, R100.reuse, R112, R20 ;  /* 0x000000706414723c */ /* 0x048ff00000001814 */
[C---:B------:R-:W-:Y:S01]  /*e740*/  HMMA.16816.F32 R24, R100.reuse, R114, R24 ;  /* 0x000000726418723c */ /* 0x040fe20000001818 */
[----:B------:R-:W3:Y:S07]  /*e750*/  LDSM.16.MT88.4 R112, [R196+0xf000] ;  /* 0x00f00000c470783b */ /* 0x000eee0000004200 */
[C---:B------:R-:W-:Y:S08]  /*e760*/  HMMA.16816.F32 R28, R100.reuse, R124, R28 ;  /* 0x0000007c641c723c */ /* 0x040ff0000000181c */
[C---:B------:R-:W-:Y:S01]  /*e770*/  HMMA.16816.F32 R32, R100.reuse, R126, R32 ;  /* 0x0000007e6420723c */ /* 0x040fe20000001820 */
[----:B------:R-:W-:Y:S07]  /*e780*/  LDSM.16.MT88.4 R124, [R200+0xd800] ;  /* 0x00d80000c87c783b */ /* 0x000fee0000004200 */
[C---:B-1----:R-:W-:Y:S08]  /*e790*/  HMMA.16816.F32 R36, R100.reuse, R104, R36 ;  /* 0x000000686424723c */ /* 0x042ff00000001824 */
[C---:B------:R-:W-:Y:S01]  /*e7a0*/  HMMA.16816.F32 R40, R100.reuse, R106, R40 ;  /* 0x0000006a6428723c */ /* 0x040fe20000001828 */
[----:B------:R-:W1:Y:S07]  /*e7b0*/  LDSM.16.MT88.4 R104, [R200+0x11000] ;  /* 0x01100000c868783b */ /* 0x000e6e0000004200 */
[C---:B----4-:R-:W-:Y:S08]  /*e7c0*/  HMMA.16816.F32 R44, R100.reuse, R116, R44 ;  /* 0x00000074642c723c */ /* 0x050ff0000000182c */
[C---:B------:R-:W-:Y:S01]  /*e7d0*/  HMMA.16816.F32 R48, R100.reuse, R118, R48 ;  /* 0x000000766430723c */ /* 0x040fe20000001830 */
[----:B------:R-:W4:Y:S07]  /*e7e0*/  LDSM.16.MT88.4 R116, [R198+0x11000] ;  /* 0x01100000c674783b */ /* 0x000f2e0000004200 */
[C---:B--2---:R-:W-:Y:S08]  /*e7f0*/  HMMA.16816.F32 R52, R100.reuse, R108, R52 ;  /* 0x0000006c6434723c */ /* 0x044ff00000001834 */
[C---:B------:R-:W-:Y:S01]  /*e800*/  HMMA.16816.F32 R56, R100.reuse, R110, R56 ;  /* 0x0000006e6438723c */ /* 0x040fe20000001838 */
[----:B------:R-:W2:Y:S07]  /*e810*/  LDSM.16.MT88.4 R108, [R197+0x11000] ;  /* 0x01100000c56c783b */ /* 0x000eae0000004200 */
[C---:B---3--:R-:W-:Y:S08]  /*e820*/  HMMA.16816.F32 R60, R100.reuse, R112, R60 ;  /* 0x00000070643c723c */ /* 0x048ff0000000183c */
[C---:B------:R-:W-:Y:S01]  /*e830*/  HMMA.16816.F32 R64, R100.reuse, R114, R64 ;  /* 0x000000726440723c */ /* 0x040fe20000001840 */
[----:B------:R-:W3:Y:S07]  /*e840*/  LDSM.16.MT88.4 R112, [R196+0x11000] ;  /* 0x01100000c470783b */ /* 0x000eee0000004200 */
[C---:B-1----:R-:W-:Y:S08]  /*e850*/  HMMA.16816.F32 R68, R100.reuse, R104, R68 ;  /* 0x000000686444723c */ /* 0x042ff00000001844 */
[C---:B------:R-:W-:Y:S01]  /*e860*/  HMMA.16816.F32 R72, R100.reuse, R106, R72 ;  /* 0x0000006a6448723c */ /* 0x040fe20000001848 */
[----:B------:R-:W-:Y:S07]  /*e870*/  LDSM.16.MT88.4 R104, [R197+0xd800] ;  /* 0x00d80000c568783b */ /* 0x000fee0000004200 */
[C---:B----4-:R-:W-:Y:S08]  /*e880*/  HMMA.16816.F32 R76, R100.reuse, R116, R76 ;  /* 0x00000074644c723c */ /* 0x050ff0000000184c */
[C---:B------:R-:W-:Y:S01]  /*e890*/  HMMA.16816.F32 R80, R100.reuse, R118, R80 ;  /* 0x000000766450723c */ /* 0x040fe20000001850 */
[----:B------:R-:W1:Y:S07]  /*e8a0*/  LDSM.16.MT88.4 R116, [R198+0xd800] ;  /* 0x00d80000c674783b */ /* 0x000e6e0000004200 */
[C---:B--2---:R-:W-:Y:S08]  /*e8b0*/  HMMA.16816.F32 R84, R100.reuse, R108, R84 ;  /* 0x0000006c6454723c */ /* 0x044ff00000001854 */
[C---:B------:R-:W-:Y:S08]  /*e8c0*/  HMMA.16816.F32 R88, R100.reuse, R110, R88 ;  /* 0x0000006e6458723c */ /* 0x040ff00000001858 */
[C---:B---3--:R-:W-:Y:S08]  /*e8d0*/  HMMA.16816.F32 R92, R100.reuse, R112, R92 ;  /* 0x00000070645c723c */ /* 0x048ff0000000185c */
[----:B------:R-:W-:Y:S08]  /*e8e0*/  HMMA.16816.F32 R96, R100, R114, R96 ;  /* 0x000000726460723c */ /* 0x000ff00000001860 */
[C---:B------:R-:W-:Y:S01]  /*e8f0*/  HMMA.16816.F32 R128, R136.reuse, R124, R4 ;  /* 0x0000007c8880723c */ /* 0x040fe20000001804 */
[----:B------:R-:W2:Y:S07]  /*e900*/  LDSM.16.MT88.4 R4, [R198+0x11800] ;  /* 0x01180000c604783b */ /* 0x000eae0000004200 */
[C---:B------:R-:W-:Y:S01]  /*e910*/  HMMA.16816.F32 R124, R136.reuse, R126, R8 ;  /* 0x0000007e887c723c */ /* 0x040fe20000001808 */
[----:B------:R-:W3:Y:S07]  /*e920*/  LDSM.16.MT88.4 R8, [R197+0x11800] ;  /* 0x01180000c508783b */ /* 0x000eee0000004200 */
[C---:B-1----:R-:W-:Y:S01]  /*e930*/  HMMA.16816.F32 R120, R136.reuse, R116, R12 ;  /* 0x000000748878723c */ /* 0x042fe2000000180c */
[----:B------:R-:W1:Y:S07]  /*e940*/  LDSM.16.MT88.4 R12, [R196+0x11800] ;  /* 0x01180000c40c783b */ /* 0x000e6e0000004200 */
[C---:B------:R-:W-:Y:S07]  /*e950*/  HMMA.16816.F32 R116, R136.reuse, R118, R16 ;  /* 0x000000768874723c */ /* 0x040fee0000001810 */
[----:B------:R-:W-:Y:S01]  /*e960*/  FADD.FTZ R17, R165, R166 ;  /* 0x000000a6a5117221 */ /* 0x000fe20000010000 */
[C---:B------:R-:W-:Y:S04]  /*e970*/  HMMA.16816.F32 R112, R136.reuse, R104, R20 ;  /* 0x000000688870723c */ /* 0x040fe80000001814 */
[----:B------:R-:W-:Y:S04]  /*e980*/  FADD.FTZ R17, R164, R17 ;  /* 0x00000011a4117221 */ /* 0x000fe80000010000 */
        /* <DEDUP_REMOVED lines=23> */
[----:B------:R-:W-:Y:S01]  /*eb00*/  FADD.FTZ R0, R172, R5 ;  /* 0x00000005ac007221 */ /* 0x000fe20000010000 */
[C---:B---3--:R-:W-:Y:S03]  /*eb10*/  HMMA.16816.F32 R84, R136.reuse, R8, R84 ;  /* 0x000000088854723c */ /* 0x048fe60000001854 */
[----:B------:R-:W-:Y:S04]  /*eb20*/  FADD.FTZ R0, R173, R0 ;  /* 0x00000000ad007221 */ /* 0x000fe80000010000 */
[----:B------:R-:W-:Y:S01]  /*eb30*/  FADD.FTZ R5, R177, R0 ;  /* 0x00000000b1057221 */ /* 0x000fe20000010000 */
[C---:B------:R-:W-:Y:S04]  /*eb40*/  HMMA.16816.F32 R88, R136.reuse, R10, R88 ;  /* 0x0000000a8858723c */ /* 0x040fe80000001858 */
[----:B------:R-:W-:Y:S02]  /*eb50*/  FADD.FTZ R5, R176, R5 ;  /* 0x00000005b0057221 */ /* 0x000fe40000010000 */
[----:B------:R-:W-:Y:S02]  /*eb60*/  FADD.FTZ R0, R234, R183 ;  /* 0x000000b7ea007221 */ /* 0x000fe40000010000 */
[----:B------:R-:W-:Y:S01]  /*eb70*/  FADD.FTZ R180, R180, R5 ;  /* 0x00000005b4b47221 */ /* 0x000fe20000010000 */
[C---:B-1----:R-:W-:Y:S03]  /*eb80*/  HMMA.16816.F32 R92, R136.reuse, R12, R92 ;  /* 0x0000000c885c723c */ /* 0x042fe6000000185c */
[----:B------:R-:W-:Y:S02]  /*eb90*/  FADD.FTZ R181, R181, R180 ;  /* 0x000000b4b5b57221 */ /* 0x000fe40000010000 */
[----:B------:R-:W-:Y:S02]  /*eba0*/  FADD.FTZ R0, R233, R0 ;  /* 0x00000000e9007221 */ /* 0x000fe40000010000 */
[----:B------:R-:W-:Y:S01]  /*ebb0*/  FADD.FTZ R236, R236, R181 ;  /* 0x000000b5ecec7221 */ /* 0x000fe20000010000 */
[----:B------:R-:W-:Y:S04]  /*ebc0*/  HMMA.16816.F32 R96, R136, R14, R96 ;  /* 0x0000000e8860723c */ /* 0x000fe80000001860 */
[----:B------:R-:W-:Y:S02]  /*ebd0*/  FADD.FTZ R237, R237, R236 ;  /* 0x000000eceded7221 */ /* 0x000fe40000010000 */
[----:B------:R-:W-:Y:S01]  /*ebe0*/  FADD.FTZ R231, R231, R0 ;  /* 0x00000000e7e77221 */ /* 0x000fe20000010000 */
[----:B------:R-:W-:Y:S01]  /*ebf0*/  MOV R0, R3 ;  /* 0x0000000300007202 */ /* 0x000fe20000000f00 */
[----:B------:R-:W-:Y:S04]  /*ec00*/  FADD.FTZ R230, R230, R237 ;  /* 0x000000ede6e67221 */ /* 0x000fe80000010000 */
[----:B------:R-:W-:Y:S02]  /*ec10*/  FADD.FTZ R235, R235, R230 ;  /* 0x000000e6ebeb7221 */ /* 0x000fe40000010000 */
[----:B------:R-:W-:Y:S02]  /*ec20*/  FADD.FTZ R231, R232, R231 ;  /* 0x000000e7e8e77221 */ /* 0x000fe40000010000 */
[----:B------:R-:W-:Y:S02]  /*ec30*/  FADD.FTZ R228, R228, R235 ;  /* 0x000000ebe4e47221 */ /* 0x000fe40000010000 */
[----:B------:R-:W-:Y:S02]  /*ec40*/  FADD.FTZ R134, R134, R231 ;  /* 0x000000e786867221 */ /* 0x000fe40000010000 */
[----:B------:R-:W-:Y:S02]  /*ec50*/  FADD.FTZ R225, R229, R228 ;  /* 0x000000e4e5e17221 */ /* 0x000fe40000010000 */
[----:B------:R-:W-:Y:S01]  /*ec60*/  FADD.FTZ R223, R133, R134 ;  /* 0x0000008685df7221 */ /* 0x000fe20000010000 */
[----:B------:R-:W-:-:S05]  /*ec70*/  @P1 BRA `(.L_x_1464) ;  /* 0xffffc50000001947 */ /* 0x000fca000383ffff */
.L_x_1460:
        /* <DEDUP_REMOVED lines=280> */
.L_x_1466:
[----:B--234-:R-:W-:Y:S05]  /*fe00*/  BSYNC B0 ;  /* 0x0000000000007941 */ /* 0x01cfea0003800000 */
.L_x_1465:
        /* <DEDUP_REMOVED lines=18> */
.L_x_1468:
[----:B------:R-:W-:Y:S05]  /*ff30*/  BSYNC B0 ;  /* 0x0000000000007941 */ /* 0x000fea0003800000 */
.L_x_1467:
        /* <DEDUP_REMOVED lines=11> */
.L_x_1470:
[----:B------:R-:W-:Y:S05]  /*fff0*/  BSYNC B0 ;  /* 0x0000000000007941 */ /* 0x000fea0003800000 */
.L_x_1469:
        /* <DEDUP_REMOVED lines=11> */
.L_x_1472:
[----:B------:R-:W-:Y:S05]  /*100b0*/  BSYNC B0 ;  /* 0x0000000000007941 */ /* 0x000fea0003800000 */
.L_x_1471:
        /* <DEDUP_REMOVED lines=11> */
.L_x_1474:
[----:B------:R-:W-:Y:S05]  /*10170*/  BSYNC B0 ;  /* 0x0000000000007941 */ /* 0x000fea0003800000 */
.L_x_1473:
        /* <DEDUP_REMOVED lines=11> */
.L_x_1476:
[----:B------:R-:W-:Y:S05]  /*10230*/  BSYNC B0 ;  /* 0x0000000000007941 */ /* 0x000fea0003800000 */
.L_x_1475:
        /* <DEDUP_REMOVED lines=11> */
.L_x_1478:
[----:B------:R-:W-:Y:S05]  /*102f0*/  BSYNC B0 ;  /* 0x0000000000007941 */ /* 0x000fea0003800000 */
.L_x_1477:
        /* <DEDUP_REMOVED lines=11> */
.L_x_1480:
[----:B------:R-:W-:Y:S05]  /*103b0*/  BSYNC B0 ;  /* 0x0000000000007941 */ /* 0x000fea0003800000 */
.L_x_1479:
        /* <DEDUP_REMOVED lines=12> */
.L_x_1481:
        /* <DEDUP_REMOVED lines=16> */
.L_x_4103:


//--------------------- .text._ZN5flash24flash_fwd_splitkv_kernelI23Flash_fwd_kernel_traitsILi192ELi64ELi64ELi4ELb0ELb0EN7cutlass6half_tE19Flash_kernel_traitsILi192ELi64ELi64ELi4ES3_EELb1ELb0ELb0ELb0ELb0ELb0ELb1ELb1EEEvNS_16Flash_fwd_paramsE --------------------------
	.section	.text._ZN5flash24flash_fwd_splitkv_kernelI23Flash_fwd_kernel_traitsILi192ELi64ELi64ELi4ELb0ELb0EN7cutlass6half_tE19Flash_kernel_traitsILi192ELi64ELi64ELi4ES3_EELb1ELb0ELb0ELb0ELb0ELb0ELb1ELb1EEEvNS_16Flash_fwd_paramsE,"ax",@progbits
	.sectioninfo	@"SHI_REGISTERS=230"
	.align	128
        .global         _ZN5flash24flash_fwd_splitkv_kernelI23Flash_fwd_kernel_traitsILi192ELi64ELi64ELi4ELb0ELb0EN7cutlass6half_tE19Flash_kernel_traitsILi192ELi64ELi64ELi4ES3_EELb1ELb0ELb0ELb0ELb0ELb0ELb1ELb1EEEvNS_16Flash_fwd_paramsE
        .type           _ZN5flash24flash_fwd_splitkv_kernelI23Flash_fwd_kernel_traitsILi192ELi64ELi64ELi4ELb0ELb0EN7cutlass6half_tE19Flash_kernel_traitsILi192ELi64ELi64ELi4ES3_EELb1ELb0ELb0ELb0ELb0ELb0ELb1ELb1EEEvNS_16Flash_fwd_paramsE,@function
        .size           _ZN5flash24flash_fwd_splitkv_kernelI23Flash_fwd_kernel_traitsILi192ELi64ELi64ELi4ELb0ELb0EN7cutlass6half_tE19Flash_kernel_traitsILi192ELi64ELi64ELi4ES3_EELb1ELb0ELb0ELb0ELb0ELb0ELb1ELb1EEEvNS_16Flash_fwd_paramsE,(.L_x_4104 - _ZN5flash24flash_fwd_splitkv_kernelI23Flash_fwd_kernel_traitsILi192ELi64ELi64ELi4ELb0ELb0EN7cutlass6half_tE19Flash_kernel_traitsILi192ELi64ELi64ELi4ES3_EELb1ELb0ELb0ELb0ELb0ELb0ELb1ELb1EEEvNS_16Flash_fwd_paramsE)
        .other          _ZN5flash24flash_fwd_splitkv_kernelI23Flash_fwd_kernel_traitsILi192ELi64ELi64ELi4ELb0ELb0EN7cutlass6half_tE19Flash_kernel_traitsILi192ELi64ELi64ELi4ES3_EELb1ELb0ELb0ELb0ELb0ELb0ELb1ELb1EEEvNS_16Flash_fwd_paramsE,@"STO_CUDA_ENTRY STV_DEFAULT"
_ZN5flash24flash_fwd_splitkv_kernelI23Flash_fwd_kernel_traitsILi192ELi64ELi64ELi4ELb0ELb0EN7cutlass6half_tE19Flash_kernel_traitsILi192ELi64ELi64ELi4ES3_EELb1ELb0ELb0ELb0ELb0ELb0ELb1ELb1EEEvNS_16Flash_fwd_paramsE:
.text._ZN5flash24flash_fwd_splitkv_kernelI23Flash_fwd_kernel_traitsILi192ELi64ELi64ELi4ELb0ELb0EN7cutlass6half_tE19Flash_kernel_traitsILi192ELi64ELi64ELi4ES3_EELb1ELb0ELb0ELb0ELb0ELb0ELb1ELb1EEEvNS_16Flash_fwd_paramsE:
[----:B------:R-:W-:Y:S02]  /*0000*/  MOV R1, c[0x0][0x28] ;  /* 0x00000a0000017a02 */ /* 0x000fe40000000f00 */
[----:B------:R-:W1:Y:S01]  /*0010*/  I2F.U32.RP R2, c[0x0][0x1c0] ;  /* 0x0000700000027b06 */ /* 0x000e620000209000 */
[----:B------:R-:W2:Y:S01]  /*0020*/  S2R R3, SR_CTAID.Z ;  /* 0x0000000000037919 */ /* 0x000ea20000002700 */
[----:B------:R-:W-:Y:S01]  /*0030*/  IMAD.MOV.U32 R4, RZ, RZ, RZ ;  /* 0x000000ffff047224 */ /* 0x000fe200078e00ff */
[----:B------:R-:W-:Y:S01]  /*0040*/  ISETP.NE.U32.AND P0, PT, RZ, c[0x0][0x1c0], PT ;  /* 0x00007000ff007a0c */ /* 0x000fe20003f05070 */
[----:B------:R-:W-:Y:S01]  /*0050*/  IMAD.MOV.U32 R9, RZ, RZ, -0x1 ;  /* 0xffffffffff097424 */ /* 0x000fe200078e00ff */
[----:B------:R-:W-:Y:S01]  /*0060*/  ISETP.NE.U32.AND P5, PT, RZ, c[0x0][0x250], PT ;  /* 0x00009400ff007a0c */ /* 0x000fe20003fa5070 */
[----:B------:R-:W-:-:S03]  /*0070*/  ULDC.64 UR6, c[0x0][0x118] ;  /* 0x0000460000067ab9 */ /* 0x000fc60000000a00 */
[----:B------:R-:W-:Y:S01]  /*0080*/  ISETP.NE.AND.EX P5, PT, RZ, c[0x0][0x254], PT, P5 ;  /* 0x00009500ff007a0c */ /* 0x000fe20003fa5350 */
[----:B-1----:R-:W1:Y:S02]  /*0090*/  MUFU.RCP R5, R2 ;  /* 0x0000000200057308 */ /* 0x002e640000001000 */
[----:B-1----:R-:W-:Y:S01]  /*00a0*/  IADD3 R5, R5, 0xffffffe, RZ ;  /* 0x0ffffffe05057810 */ /* 0x002fe20007ffe0ff */
[----:B------:R-:W-:Y:S01]  /*00b0*/  IMAD.MOV.U32 R8, RZ, RZ, RZ ;  /* 0x000000ffff087224 */ /* 0x000fe200078e00ff */
[----:B------:R-:W1:Y:S04]  /*00c0*/  LDC.U8 R2, c[0x0][0x312] ;  /* 0x0000c480ff027b82 */ /* 0x000e680000000000 */
[----:B------:R-:W3:Y:S02]  /*00d0*/  F2I.FTZ.U32.TRUNC.NTZ R5, R5 ;  /* 0x0000000500057305 */ /* 0x000ee4000021f000 */
[----:B---3--:R-:W-:-:S04]  /*00e0*/  IMAD.MOV R0, RZ, RZ, -R5 ;  /* 0x000000ffff007224 */ /* 0x008fc800078e0a05 */
[----:B------:R-:W-:-:S04]  /*00f0*/  IMAD R7, R0, c[0x0][0x1c0], RZ ;  /* 0x0000700000077a24 */ /* 0x000fc800078e02ff */
[----:B------:R-:W-:-:S06]  /*0100*/  IMAD.HI.U32 R4, R5, R7, R4 ;  /* 0x0000000705047227 */ /* 0x000fcc00078e0004 */
[----:B--2---:R-:W-:-:S04]  /*0110*/  IMAD.HI.U32 R203, R4, R3, RZ ;  /* 0x0000000304cb7227 */ /* 0x004fc800078e00ff */
[----:B------:R-:W-:-:S04]  /*0120*/  IMAD.MOV R0, RZ, RZ, -R203 ;  /* 0x000000ffff007224 */ /* 0x000fc800078e0acb */
[----:B------:R-:W-:-:S05]  /*0130*/  IMAD R0, R0, c[0x0][0x1c0], R3 ;  /* 0x0000700000007a24 */ /* 0x000fca00078e0203 */
[----:B------:R-:W-:-:S13]  /*0140*/  ISETP.GE.U32.AND P1, PT, R0, c[0x0][0x1c0], PT ;  /* 0x0000700000007a0c */ /* 0x000fda0003f26070 */
[----:B------:R-:W-:Y:S02]  /*0150*/  @P1 IADD3 R0, R0, -c[0x0][0x1c0], RZ ;  /* 0x8000700000001a10 */ /* 0x000fe40007ffe0ff */
[----:B------:R-:W-:Y:S02]  /*0160*/  @P1 IADD3 R203, R203, 0x1, RZ ;  /* 0x00000001cbcb1810 */ /* 0x000fe40007ffe0ff */
[----:B------:R-:W-:Y:S01]  /*0170*/  ISETP.GE.U32.AND P2, PT, R0, c[0x0][0x1c0], PT ;  /* 0x0000700000007a0c */ /* 0x000fe20003f46070 */
[----:B------:R-:W-:Y:S01]  /*0180*/  IMAD.MOV.U32 R0, RZ, RZ, 0x4 ;  /* 0x00000004ff007424 */ /* 0x000fe200078e00ff */
[----:B------:R-:W-:-:S04]  /*0190*/  ISETP.NE.U32.AND P1, PT, RZ, c[0x0][0x240], PT ;  /* 0x00009000ff007a0c */ /* 0x000fc80003f25070 */
[----:B------:R-:W-:-:S07]  /*01a0*/  ISETP.NE.AND.EX P1, PT, RZ, c[0x0][0x244], PT, P1 ;  /* 0x00009100ff007a0c */ /* 0x000fce0003f25310 */
[----:B------:R-:W-:Y:S02]  /*01b0*/  @P2 IADD3 R203, R203, 0x1, RZ ;  /* 0x00000001cbcb2810 */ /* 0x000fe40007ffe0ff */
[----:B------:R-:W-:Y:S02]  /*01c0*/  @!P0 LOP3.LUT R203, RZ, c[0x0][0x1c0], RZ, 0x33, !PT ;  /* 0x00007000ffcb8a12 */ /* 0x000fe400078e33ff */
[----:B-1----:R-:W-:Y:S02]  /*01d0*/  ISETP.NE.AND P2, PT, R2, RZ, PT ;  /* 0x000000ff0200720c */ /* 0x002fe40003f45270 */
[----:B------:R-:W-:Y:S01]  /*01e0*/  ISETP.EQ.U32.AND P0, PT, RZ, c[0x0][0x248], PT ;  /* 0x00009200ff007a0c */ /* 0x000fe20003f02070 */
[----:B------:R-:W-:-:S03]  /*01f0*/  IMAD.WIDE R6, R203, R0, c[0x0][0x240] ;  /* 0x00009000cb067625 */ /* 0x000fc600078e0200 */
[----:B------:R-:W-:Y:S01]  /*0200*/  ISETP.EQ.OR.EX P0, PT, RZ, c[0x0][0x24c], !P2, P0 ;  /* 0x00009300ff007a0c */ /* 0x000fe20005702700 */
[CC--:B------:R-:W-:Y:S01]  /*0210*/  IMAD.WIDE R164, R203.reuse, R0.reuse, c[0x0][0x250] ;  /* 0x00009400cba47625 */ /* 0x0c0fe200078e0200 */
[----:B------:R-:W2:Y:S04]  /*0220*/  @P1 LDG.E R9, [R6.64] ;  /* 0x0000000606091981 */ /* 0x000ea8000c1e1900 */
[----:B------:R-:W2:Y:S01]  /*0230*/  @P1 LDG.E R202, [R6.64+0x4] ;  /* 0x0000040606ca1981 */ /* 0x000ea2000c1e1900 */
[----:B------:R-:W-:Y:S01]  /*0240*/  MOV R21, 0xffffffff ;  /* 0xffffffff00157802 */ /* 0x000fe20000000f00 */
[----:B------:R-:W-:Y:S02]  /*0250*/  IMAD.WIDE R4, R203, R0, c[0x0][0x248] ;  /* 0x00009200cb047625 */ /* 0x000fe400078e0200 */
[----:B------:R1:W5:Y:S04]  /*0260*/  @P5 LDG.E R8, [R164.64] ;  /* 0x00000006a4085981 */ /* 0x000368000c1e1900 */
[----:B------:R1:W5:Y:S01]  /*0270*/  @!P0 LDG.E R21, [R4.64] ;  /* 0x0000000604158981 */ /* 0x000362000c1e1900 */
[----:B------:R-:W-:Y:S01]  /*0280*/  ISETP.NE.U32.AND P0, PT, RZ, c[0x0][0x248], PT ;  /* 0x00009200ff007a0c */ /* 0x000fe20003f05070 */
[----:B------:R-:W-:-:S02]  /*0290*/  IMAD.MOV R160, RZ, RZ, -R203 ;  /* 0x000000ffffa07224 */ /* 0x000fc400078e0acb */
[----:B------:R-:W3:Y:S01]  /*02a0*/  S2R R17, SR_CTAID.X ;  /* 0x0000000000117919 */ /* 0x000ee20000002500 */
[----:B------:R-:W-:Y:S01]  /*02b0*/  ISETP.NE.AND.EX P0, PT, RZ, c[0x0][0x24c], PT, P0 ;  /* 0x00009300ff007a0c */ /* 0x000fe20003f05300 */
[----:B------:R-:W-:Y:S02]  /*02c0*/  IMAD R160, R160, c[0x0][0x1c0], R3 ;  /* 0x00007000a0a07a24 */ /* 0x000fe400078e0203 */
[----:B------:R-:W4:Y:S01]  /*02d0*/  S2R R2, SR_CTAID.Y ;  /* 0x0000000000027919 */ /* 0x000f220000002600 */
[----:B--2---:R-:W-:Y:S01]  /*02e0*/  @P1 IADD3 R202, R202, -R9, RZ ;  /* 0x80000009caca1210 */ /* 0x004fe20007ffe0ff */
[----:B------:R-:W-:-:S08]  /*02f0*/  @!P1 IMAD.MOV.U32 R202, RZ, RZ, c[0x0][0x214] ;  /* 0x00008500ffca9624 */ /* 0x000fd000078e00ff */
[----:B------:R-:W-:Y:S05]  /*0300*/  @!P0 BRA `(.L_x_1482) ;  /* 0x0000004000008947 */ /* 0x000fea0003800000 */
[----:B-1-34-:R-:W2:Y:S02]  /*0310*/  @P2 LDG.E R6, [R4.64+0x4] ;  /* 0x0000040604062981 */ /* 0x01aea4000c1e1900 */
[----:B--2--5:R-:W-:-:S06]  /*0320*/  @P2 IADD3 R67, R6, -R21, RZ ;  /* 0x8000001506432210 */ /* 0x024fcc0007ffe0ff */
[----:B------:R1:W5:Y:S01]  /*0330*/  @!P2 LDG.E R67, [R4.64] ;  /* 0x000000060443a981 */ /* 0x000362000c1e1900 */
[----:B------:R-:W-:Y:S05]  /*0340*/  BRA `(.L_x_1483) ;  /* 0x0000001000007947 */ /* 0x000fea0003800000 */
.L_x_1482:
[----:B-1-34-:R-:W-:Y:S02]  /*0350*/  MOV R67, c[0x0][0x218] ;  /* 0x0000860000437a02 */ /* 0x01afe40000000f00 */
.L_x_1483:
[----:B------:R-:W-:-:S04]  /*0360*/  ISETP.NE.U32.AND P2, PT, RZ, c[0x0][0x258], PT ;  /* 0x00009600ff007a0c */ /* 0x000fc80003f45070 */
[----:B------:R-:W-:-:S13]  /*0370*/  ISETP.NE.AND.EX P2, PT, RZ, c[0x0][0x25c], PT, P2 ;  /* 0x00009700ff007a0c */ /* 0x000fda0003f45320 */
[----:B------:R-:W-:-:S05]  /*0380*/  @P2 IMAD.WIDE R6, R203, R0, c[0x0][0x258] ;  /* 0x00009600cb062625 */ /* 0x000fca00078e0200 */
[----:B------:R-:W2:Y:S01]  /*0390*/  @P2 LDG.E R65, [R6.64] ;  /* 0x0000000606412981 */ /* 0x000ea2000c1e1900 */
[----:B------:R-:W-:Y:S01]  /*03a0*/  IMAD.SHL.U32 R63, R17, 0x40, RZ ;  /* 0x00000040113f7824 */ /* 0x000fe200078e00ff */
[----:B------:R-:W-:Y:S01]  /*03b0*/  @!P2 ISETP.NE.U32.AND P1, PT, RZ, c[0x0][0x268], PT ;  /* 0x00009a00ff00aa0c */ /* 0x000fe20003f25070 */
[----:B-----5:R-:W-:-:S03]  /*03c0*/  IMAD.IADD R67, R67, 0x1, -R8 ;  /* 0x0000000143437824 */ /* 0x020fc600078e0a08 */
[----:B------:R-:W-:Y:S02]  /*03d0*/  ISETP.GT.AND P0, PT, R202, R63, PT ;  /* 0x0000003fca00720c */ /* 0x000fe40003f04270 */
[----:B------:R-:W-:-:S04]  /*03e0*/  @!P2 ISETP.NE.AND.EX P1, PT, RZ, c[0x0][0x26c], PT, P1 ;  /* 0x00009b00ff00aa0c */ /* 0x000fc80003f25310 */
[----:B-1----:R-:W-:Y:S01]  /*03f0*/  @!P2 SEL R4, RZ, c[0x0][0x21c], !P1 ;  /* 0x00008700ff04aa07 */ /* 0x002fe20004800000 */
[----:B--2---:R-:W-:-:S04]  /*0400*/  @P2 IMAD.IADD R65, R65, 0x1, -R8 ;  /* 0x0000000141412824 */ /* 0x004fc800078e0a08 */
[----:B------:R-:W-:Y:S02]  /*0410*/  @!P2 IMAD.IADD R65, R67, 0x1, R4 ;  /* 0x000000014341a824 */ /* 0x000fe400078e0204 */
        /* <DEDUP_REMOVED lines=10> */
[----:B------:R-:W-:-:S04]  /*04c0*/  IADD3 R6, R6, -0x1, RZ ;  /* 0xffffffff06067810 */ /* 0x000fc80007ffe0ff */
[----:B------:R-:W-:Y:S02]  /*04d0*/  IABS R3, R6 ;  /* 0x0000000600037213 */ /* 0x000fe40000000000 */
[----:B------:R-:W-:-:S04]  /*04e0*/  LOP3.LUT R6, R6, c[0x0][0x10], RZ, 0x3c, !PT ;  /* 0x0000040006067a12 */ /* 0x000fc800078e3cff */
[----:B------:R-:W-:Y:S02]  /*04f0*/  ISETP.GE.AND P0, PT, R6, RZ, PT ;  /* 0x000000ff0600720c */ /* 0x000fe40003f06270 */
[----:B--2---:R-:W-:-:S04]  /*0500*/  IADD3 R10, R10, 0xffffffe, RZ ;  /* 0x0ffffffe0a0a7810 */ /* 0x004fc80007ffe0ff */
[----:B------:R-:W2:Y:S02]  /*0510*/  F2I.FTZ.U32.TRUNC.NTZ R11, R10 ;  /* 0x0000000a000b7305 */ /* 0x000ea4000021f000 */
[----:B--2---:R-:W-:Y:S02]  /*0520*/  IMAD.MOV R4, RZ, RZ, -R11 ;  /* 0x000000ffff047224 */ /* 0x004fe400078e0a0b */
        /* <DEDUP_REMOVED lines=12> */
[----:B------:R-:W-:-:S04]  /*05f0*/  IADD3 R5, R4, c[0x0][0x2e8], R65 ;  /* 0x0000ba0004057a10 */ /* 0x000fc80007ffe041 */
[----:B------:R-:W-:-:S03]  /*0600*/  SHF.R.S32.HI R134, RZ, 0x1f, R5 ;  /* 0x0000001fff867819 */ /* 0x000fc60000011405 */
[----:B------:R-:W-:Y:S02]  /*0610*/  @P2 IADD3 R7, R7, 0x1, RZ ;  /* 0x0000000107072810 */ /* 0x000fe40007ffe0ff */
[----:B------:R-:W-:-:S03]  /*0620*/  LEA.HI R134, R134, R5, RZ, 0x6 ;  /* 0x0000000586867211 */ /* 0x000fc600078f30ff */
[----:B------:R-:W-:Y:S01]  /*0630*/  IMAD.MOV.U32 R3, RZ, RZ, R7 ;  /* 0x000000ffff037224 */ /* 0x000fe200078e0007 */
[----:B------:R-:W-:Y:S02]  /*0640*/  IADD3 R7, R65, 0x3f, RZ ;  /* 0x0000003f41077810 */ /* 0x000fe40007ffe0ff */
[----:B------:R-:W-:Y:S01]  /*0650*/  SHF.R.S32.HI R134, RZ, 0x6, R134 ;  /* 0x00000006ff867819 */ /* 0x000fe20000011486 */
[----:B------:R-:W-:Y:S01]  /*0660*/  @!P0 IMAD.MOV R3, RZ, RZ, -R3 ;  /* 0x000000ffff038224 */ /* 0x000fe200078e0a03 */
[----:B------:R-:W-:Y:S02]  /*0670*/  @!P1 LOP3.LUT R3, RZ, c[0x0][0x10], RZ, 0x33, !PT ;  /* 0x00000400ff039a12 */ /* 0x000fe400078e33ff */
[----:B------:R-:W-:-:S03]  /*0680*/  SHF.R.S32.HI R4, RZ, 0x1f, R7 ;  /* 0x0000001fff047819 */ /* 0x000fc60000011407 */
[----:B------:R-:W-:Y:S01]  /*0690*/  IMAD R199, R3, R2, RZ ;  /* 0x0000000203c77224 */ /* 0x000fe200078e02ff */
[----:B------:R-:W-:-:S03]  /*06a0*/  LEA.HI R4, R4, R7, RZ, 0x6 ;  /* 0x0000000704047211 */ /* 0x000fc600078f30ff */
[----:B------:R-:W-:Y:S01]  /*06b0*/  IMAD.IADD R3, R3, 0x1, R199 ;  /* 0x0000000103037824 */ /* 0x000fe200078e02c7 */
[----:B------:R-:W-:-:S04]  /*06c0*/  SHF.R.S32.HI R4, RZ, 0x6, R4 ;  /* 0x00000006ff047819 */ /* 0x000fc80000011404 */
[----:B------:R-:W-:-:S04]  /*06d0*/  IMNMX R3, R4, R3, PT ;  /* 0x0000000304037217 */ /* 0x000fc80003800200 */
[----:B------:R-:W-:-:S04]  /*06e0*/  IMNMX R134, R3, R134, PT ;  /* 0x0000008603867217 */ /* 0x000fc80003800200 */
[----:B------:R-:W-:-:S13]  /*06f0*/  ISETP.GE.AND P0, PT, R199, R134, PT ;  /* 0x00000086c700720c */ /* 0x000fda0003f06270 */
[----:B------:R-:W-:Y:S05]  /*0700*/  @!P0 BRA `(.L_x_1484) ;  /* 0x000008a000008947 */ /* 0x000fea0003800000 */
[----:B-1----:R-:W-:Y:S01]  /*0710*/  SHF.R.S32.HI R3, RZ, 0x1f, R128 ;  /* 0x0000001fff037819 */ /* 0x002fe20000011480 */
[----:B------:R-:W-:Y:S01]  /*0720*/  IMAD R203, R2, c[0x0][0x210], R203 ;  /* 0x0000840002cb7a24 */ /* 0x000fe200078e02cb */
[----:B------:R-:W-:Y:S02]  /*0730*/  BSSY B0, `(.L_x_1485) ;  /* 0x000001a000007945 */ /* 0x000fe40003800000 */
[----:B------:R-:W-:Y:S01]  /*0740*/  LEA.HI R0, R3, R128, RZ, 0x4 ;  /* 0x0000008003007211 */ /* 0x000fe200078f20ff */
[----:B------:R-:W-:-:S03]  /*0750*/  IMAD R160, R203, c[0x0][0x1c0], R160 ;  /* 0x00007000cba07a24 */ /* 0x000fc600078e02a0 */
[----:B------:R-:W-:Y:S02]  /*0760*/  LOP3.LUT R3, R0, 0xfffffff0, RZ, 0xc0, !PT ;  /* 0xfffffff000037812 */ /* 0x000fe400078ec0ff */
[----:B------:R-:W-:-:S03]  /*0770*/  SHF.R.S32.HI R0, RZ, 0x4, R0 ;  /* 0x00000004ff007819 */ /* 0x000fc60000011400 */
[----:B------:R-:W-:Y:S02]  /*0780*/  IMAD.IADD R128, R128, 0x1, -R3 ;  /* 0x0000000180807824 */ /* 0x000fe400078e0a03 */
[--C-:B------:R-:W-:Y:S02]  /*0790*/  IMAD R3, R160, c[0x0][0x214], R63.reuse ;  /* 0x00008500a0037a24 */ /* 0x100fe400078e023f */
[----:B------:R-:W-:Y:S02]  /*07a0*/  IMAD.SHL.U32 R4, R128, 0x4, RZ ;  /* 0x0000000480047824 */ /* 0x000fe400078e00ff */
[----:B------:R-:W-:Y:S02]  /*07b0*/  IMAD.IADD R63, R202, 0x1, -R63 ;  /* 0x00000001ca3f7824 */ /* 0x000fe400078e0a3f */
[----:B------:R-:W-:Y:S01]  /*07c0*/  IMAD R7, R3, c[0x0][0x22c], RZ ;  /* 0x00008b0003077a24 */ /* 0x000fe200078e02ff */
[----:B------:R-:W-:Y:S02]  /*07d0*/  SHF.R.S32.HI R5, RZ, 0x1f, R4 ;  /* 0x0000001fff057819 */ /* 0x000fe40000011404 */
[----:B------:R-:W-:-:S03]  /*07e0*/  ISETP.GE.AND P1, PT, R0, R63, PT ;  /* 0x0000003f0000720c */ /* 0x000fc60003f26270 */
        /* <DEDUP_REMOVED lines=14> */
.L_x_1486:
[----:B------:R-:W-:Y:S05]  /*08d0*/  BSYNC B0 ;  /* 0x0000000000007941 */ /* 0x000fea0003800000 */
.L_x_1485:
        /* <DEDUP_REMOVED lines=10> */
.L_x_1488:
[----:B------:R-:W-:Y:S05]  /*0980*/  BSYNC B0 ;  /* 0x0000000000007941 */ /* 0x000fea0003800000 */
.L_x_1487:
        /* <DEDUP_REMOVED lines=10> */
.L_x_1490:
[----:B------:R-:W-:Y:S05]  /*0a30*/  BSYNC B0 ;  /* 0x0000000000007941 */ /* 0x000fea0003800000 */
.L_x_1489:
        /* <DEDUP_REMOVED lines=10> */
.L_x_1492:
[----:B------:R-:W-:Y:S05]  /*0ae0*/  BSYNC B0 ;  /* 0x0000000000007941 */ /* 0x000fea0003800000 */
.L_x_1491:
        /* <DEDUP_REMOVED lines=10> */
.L_x_1494:
[----:B------:R-:W-:Y:S05]  /*0b90*/  BSYNC B0 ;  /* 0x0000000000007941 */ /* 0x000fea0003800000 */
.L_x_1493:
        /* <DEDUP_REMOVED lines=10> */
.L_x_1496:
[----:B------:R-:W-:Y:S05]  /*0c40*/  BSYNC B0 ;  /* 0x0000000000007941 */ /* 0x000fea0003800000 */
.L_x_1495:
        /* <DEDUP_REMOVED lines=10> */
.L_x_1498:
[----:B------:R-:W-:Y:S05]  /*0cf0*/  BSYNC B0 ;  /* 0x0000000000007941 */ /* 0x000fea0003800000 */
.L_x_1497:
        /* <DEDUP_REMOVED lines=10> */
.L_x_1500:
[----:B------:R-:W-:Y:S05]  /*0da0*/  BSYNC B0 ;  /* 0x0000000000007941 */ /* 0x000fea0003800000 */
.L_x_1499:
        /* <DEDUP_REMOVED lines=32> */
.L_x_1484:
[----:B-1----:R-:W-:Y:S01]  /*0fb0*/  ISETP.NE.U32.AND P1, PT, RZ, c[0x0][0x2c0], PT ;  /* 0x0000b000ff007a0c */ /* 0x002fe20003f25070 */
[--C-:B------:R-:W-:Y:S01]  /*0fc0*/  IMAD.MOV.U32 R3, RZ, RZ, R203.reuse ;  /* 0x000000ffff037224 */ /* 0x100fe200078e00cb */
[----:B------:R-:W-:Y:S02]  /*0fd0*/  ISETP.NE.U32.AND P0, PT, RZ, c[0x0][0x2b8], PT ;  /* 0x0000ae00ff007a0c */ /* 0x000fe40003f05070 */
[----:B------:R-:W-:Y:S02]  /*0fe0*/  ISETP.NE.AND.EX P1, PT, RZ, c[0x0][0x2c4], PT, P1 ;  /* 0x0000b100ff007a0c */ /* 0x000fe40003f25310 */
[----:B------:R-:W-:Y:S02]  /*0ff0*/  ISETP.NE.AND.EX P0, PT, RZ, c[0x0][0x2bc], PT, P0 ;  /* 0x0000af00ff007a0c */ /* 0x000fe40003f05300 */
[----:B------:R-:W-:-:S09]  /*1000*/  SHF.R.S32.HI R6, RZ, 0x1f, R203 ;  /* 0x0000001fff067819 */ /* 0x000fd200000114cb */
[----:B------:R-:W-:Y:S02]  /*1010*/  @P1 IMAD R2, R6, c[0x0][0x2c8], RZ ;  /* 0x0000b20006021a24 */ /* 0x000fe400078e02ff */
[----:B------:R-:W-:-:S04]  /*1020*/  @P1 IMAD.WIDE.U32 R4, R203, c[0x0][0x2c8], RZ ;  /* 0x0000b200cb041a25 */ /* 0x000fc800078e00ff */
[C---:B------:R-:W-:Y:S02]  /*1030*/  @P1 IMAD R2, R203.reuse, c[0x0][0x2cc], R2 ;  /* 0x0000b300cb021a24 */ /* 0x040fe400078e0202 */
[----:B------:R-:W-:Y:S01]  /*1040*/  @P0 IMAD.WIDE R10, R203, R0, c[0x0][0x2b8] ;  /* 0x0000ae00cb0a0625 */ /* 0x000fe200078e0200 */
[----:B------:R-:W-:-:S03]  /*1050*/  CS2R R204, SRZ ;  /* 0x0000000000cc7805 */ /* 0x000fc6000001ff00 */
[----:B------:R-:W-:Y:S01]  /*1060*/  @P1 IMAD.IADD R2, R5, 0x1, R2 ;  /* 0x0000000105021824 */ /* 0x000fe200078e0202 */
[----:B------:R1:W5:Y:S01]  /*1070*/  @P0 LDG.E R3, [R10.64] ;  /* 0x000000060a030981 */ /* 0x000362000c1e1900 */
[C---:B------:R-:W-:Y:S02]  /*1080*/  @P1 LEA R204, P0, R4.reuse, c[0x0][0x2c0], 0x2 ;  /* 0x0000b00004cc1a11 */ /* 0x040fe400078010ff */
[----:B------:R-:W-:Y:S02]  /*1090*/  PLOP3.LUT P3, PT, PT, PT, PT, 0x8, 0x0 ;  /* 0x000000000000781c */ /* 0x000fe40003f6e170 */
        /* <DEDUP_REMOVED lines=27> */
[----:B------:R-:W-:Y:S02]  /*1250*/  @!P0 IADD3 R5, -R5, RZ, RZ ;  /* 0x000000ff05058210 */ /* 0x000fe40007ffe1ff */
[----:B------:R-:W-:-:S05]  /*1260*/  @!P1 LOP3.LUT R5, RZ, c[0x0][0x2d0], RZ, 0x33, !PT ;  /* 0x0000b400ff059a12 */ /* 0x000fca00078e33ff */
[----:B------:R-:W-:-:S05]  /*1270*/  IMAD.WIDE R14, R5, 0x4, R204 ;  /* 0x00000004050e7825 */ /* 0x000fca00078e02cc */
[----:B------:R-:W2:Y:S01]  /*1280*/  LDG.E R3, [R14.64] ;  /* 0x000000060e037981 */ /* 0x000ea2000c1e1900 */
[----:B------:R-:W-:Y:S02]  /*1290*/  IABS R2, c[0x0][0x1c8] ;  /* 0x0000720000027a13 */ /* 0x000fe40000000000 */
[----:B------:R-:W-:Y:S02]  /*12a0*/  IADD3 R5, -R5, RZ, RZ ;  /* 0x000000ff05057210 */ /* 0x000fe40007ffe1ff */
[----:B------:R-:W1:Y:S03]  /*12b0*/  I2F.RP R12, R2 ;  /* 0x00000002000c7306 */ /* 0x000e660000209400 */
[----:B------:R-:W-:-:S05]  /*12c0*/  IMAD R5, R5, c[0x0][0x2d0], R114 ;  /* 0x0000b40005057a24 */ /* 0x000fca00078e0272 */
[----:B------:R-:W-:Y:S01]  /*12d0*/  SHF.R.S32.HI R133, RZ, 0x1f, R5 ;  /* 0x0000001fff857819 */ /* 0x000fe20000011405 */
[----:B-1----:R-:W1:Y:S02]  /*12e0*/  MUFU.RCP R10, R12 ;  /* 0x0000000c000a7308 */ /* 0x002e640000001000 */
[----:B-1----:R-:W-:-:S06]  /*12f0*/  IADD3 R10, R10, 0xffffffe, RZ ;  /* 0x0ffffffe0a0a7810 */ /* 0x002fcc0007ffe0ff */
[----:B------:R-:W1:Y:S02]  /*1300*/  F2I.FTZ.U32.TRUNC.NTZ R11, R10 ;  /* 0x0000000a000b7305 */ /* 0x000e64000021f000 */
[----:B-1----:R-:W-:Y:S01]  /*1310*/  IMAD.MOV R4, RZ, RZ, -R11 ;  /* 0x000000ffff047224 */ /* 0x002fe200078e0a0b */
[----:B------:R-:W-:-:S03]  /*1320*/  MOV R10, RZ ;  /* 0x000000ff000a7202 */ /* 0x000fc60000000f00 */
[----:B------:R-:W-:Y:S01]  /*1330*/  IMAD R7, R4, R2, RZ ;  /* 0x0000000204077224 */ /* 0x000fe200078e02ff */
[----:B------:R-:W-:-:S03]  /*1340*/  IABS R4, R160 ;  /* 0x000000a000047213 */ /* 0x000fc60000000000 */
[----:B------:R-:W-:-:S04]  /*1350*/  IMAD.HI.U32 R7, R11, R7, R10 ;  /* 0x000000070b077227 */ /* 0x000fc800078e000a */
[----:B------:R-:W-:-:S04]  /*1360*/  IMAD.MOV.U32 R8, RZ, RZ, R4 ;  /* 0x000000ffff087224 */ /* 0x000fc800078e0004 */
[----:B------:R-:W-:-:S05]  /*1370*/  IMAD.HI.U32 R4, R7, R8, RZ ;  /* 0x0000000807047227 */ /* 0x000fca00078e00ff */
[----:B------:R-:W-:-:S05]  /*1380*/  IADD3 R7, -R4, RZ, RZ ;  /* 0x000000ff04077210 */ /* 0x000fca0007ffe1ff */
[----:B------:R-:W-:-:S05]  /*1390*/  IMAD R7, R2, R7, R8 ;  /* 0x0000000702077224 */ /* 0x000fca00078e0208 */
[----:B------:R-:W-:-:S13]  /*13a0*/  ISETP.GT.U32.AND P0, PT, R2, R7, PT ;  /* 0x000000070200720c */ /* 0x000fda0003f04070 */
[----:B------:R-:W-:Y:S01]  /*13b0*/  @!P0 IMAD.IADD R7, R7, 0x1, -R2 ;  /* 0x0000000107078824 */ /* 0x000fe200078e0a02 */
[----:B------:R-:W-:-:S04]  /*13c0*/  @!P0 IADD3 R4, R4, 0x1, RZ ;  /* 0x0000000104048810 */ /* 0x000fc80007ffe0ff */
[----:B------:R-:W-:Y:S02]  /*13d0*/  ISETP.GE.U32.AND P1, PT, R7, R2, PT ;  /* 0x000000020700720c */ /* 0x000fe40003f26070 */
[----:B------:R-:W-:-:S04]  /*13e0*/  LOP3.LUT R2, R160, c[0x0][0x1c8], RZ, 0x3c, !PT ;  /* 0x00007200a0027a12 */ /* 0x000fc800078e3cff */
[----:B------:R-:W-:-:S07]  /*13f0*/  ISETP.GE.AND P0, PT, R2, RZ, PT ;  /* 0x000000ff0200720c */ /* 0x000fce0003f06270 */
[----:B------:R-:W-:Y:S02]  /*1400*/  @P1 IADD3 R4, R4, 0x1, RZ ;  /* 0x0000000104041810 */ /* 0x000fe40007ffe0ff */
[----:B------:R-:W-:-:S04]  /*1410*/  ISETP.NE.AND P1, PT, RZ, c[0x0][0x1c8], PT ;  /* 0x00007200ff007a0c */ /* 0x000fc80003f25270 */
[----:B------:R-:W-:-:S09]  /*1420*/  @!P0 IMAD.MOV R4, RZ, RZ, -R4 ;  /* 0x000000ffff048224 */ /* 0x000fd200078e0a04 */
[----:B------:R-:W-:Y:S02]  /*1430*/  @!P1 LOP3.LUT R4, RZ, c[0x0][0x1c8], RZ, 0x33, !PT ;  /* 0x00007200ff049a12 */ /* 0x000fe400078e33ff */
[----:B--2---:R-:W-:Y:S01]  /*1440*/  SHF.R.S32.HI R8, RZ, 0x1f, R3 ;  /* 0x0000001fff087819 */ /* 0x004fe20000011403 */
[----:B------:R-:W-:-:S04]  /*1450*/  IMAD.WIDE.U32 R10, R3, c[0x0][0x180], RZ ;  /* 0x00006000030a7a25 */ /* 0x000fc800078e00ff */
[C---:B------:R-:W-:Y:S02]  /*1460*/  IMAD R2, R8.reuse, c[0x0][0x180], RZ ;  /* 0x0000600008027a24 */ /* 0x040fe400078e02ff */
[----:B------:R-:W-:Y:S02]  /*1470*/  IMAD R8, R8, c[0x0][0x188], RZ ;  /* 0x0000620008087a24 */ /* 0x000fe400078e02ff */
[----:B------:R-:W-:Y:S02]  /*1480*/  IMAD R7, R3, c[0x0][0x184], R2 ;  /* 0x0000610003077a24 */ /* 0x000fe400078e0202 */
[----:B------:R-:W-:Y:S02]  /*1490*/  IMAD R2, R133, c[0x0][0x198], RZ ;  /* 0x0000660085027a24 */ /* 0x000fe400078e02ff */
[----:B------:R-:W-:Y:S01]  /*14a0*/  IMAD.WIDE.U32 R12, R3, c[0x0][0x188], RZ ;  /* 0x00006200030c7a25 */ /* 0x000fe200078e00ff */
[----:B------:R-:W-:-:S03]  /*14b0*/  IADD3 R11, R11, R7, RZ ;  /* 0x000000070b0b7210 */ /* 0x000fc60007ffe0ff */
[C---:B------:R-:W-:Y:S01]  /*14c0*/  IMAD R7, R5.reuse, c[0x0][0x19c], R2 ;  /* 0x0000670005077a24 */ /* 0x040fe200078e0202 */
[----:B------:R-:W-:Y:S01]  /*14d0*/  SHF.R.S32.HI R2, RZ, 0x1f, R4 ;  /* 0x0000001fff027819 */ /* 0x000fe20000011404 */
[----:B------:R-:W-:Y:S01]  /*14e0*/  IMAD.WIDE.U32 R10, R5, c[0x0][0x198], R10 ;  /* 0x00006600050a7a25 */ /* 0x000fe200078e000a */
[----:B------:R-:W-:-:S03]  /*14f0*/  MOV R20, R12 ;  /* 0x0000000c00147202 */ /* 0x000fc60000000f00 */
[----:B------:R-:W-:Y:S02]  /*1500*/  IMAD.IADD R11, R11, 0x1, R7 ;  /* 0x000000010b0b7824 */ /* 0x000fe400078e0207 */
[----:B------:R-:W-:Y:S02]  /*1510*/  IMAD R7, R2, c[0x0][0x1b0], RZ ;  /* 0x00006c0002077a24 */ /* 0x000fe400078e02ff */
[----:B------:R-:W-:-:S04]  /*1520*/  IMAD.WIDE.U32 R156, R4, c[0x0][0x1b0], R10 ;  /* 0x00006c00049c7a25 */ /* 0x000fc800078e000a */
[----:B------:R-:W-:Y:S02]  /*1530*/  IMAD R7, R4, c[0x0][0x1b4], R7 ;  /* 0x00006d0004077a24 */ /* 0x000fe400078e0207 */
[----:B------:R-:W-:-:S03]  /*1540*/  IMAD R21, R3, c[0x0][0x18c], R8 ;  /* 0x0000630003157a24 */ /* 0x000fc600078e0208 */
[----:B------:R-:W-:Y:S01]  /*1550*/  IADD3 R7, R157, R7, RZ ;  /* 0x000000079d077210 */ /* 0x000fe20007ffe0ff */
[----:B------:R-:W-:Y:S01]  /*1560*/  IMAD.IADD R21, R13, 0x1, R21 ;  /* 0x000000010d157824 */ /* 0x000fe200078e0215 */
[----:B------:R-:W-:Y:S05]  /*1570*/  BRA `(.L_x_1502) ;  /* 0x0000046000007947 */ /* 0x000fea0003800000 */
.L_x_1501:
        /* <DEDUP_REMOVED lines=17> */
.L_x_1503:
[----:B------:R-:W-:Y:S01]  /*1690*/  IABS R10, c[0x0][0x1c8] ;  /* 0x00007200000a7a13 */ /* 0x000fe20000000000 */
[----:B------:R-:W-:Y:S01]  /*16a0*/  @P4 IMAD.IADD R21, R8, 0x1, R21 ;  /* 0x0000000108154824 */ /* 0x000fe200078e0215 */
[----:B------:R-:W-:Y:S02]  /*16b0*/  MOV R12, RZ ;  /* 0x000000ff000c7202 */ /* 0x000fe40000000f00 */
[----:B------:R-:W1:Y:S01]  /*16c0*/  I2F.RP R14, R10 ;  /* 0x0000000a000e7306 */ /* 0x000e620000209400 */
[----:B------:R-:W-:-:S04]  /*16d0*/  LEA R114, R134, 0xffffffc0, 0x6 ;  /* 0xffffffc086727811 */ /* 0x000fc800078e30ff */
[----:B------:R-:W-:-:S03]  /*16e0*/  SHF.R.S32.HI R133, RZ, 0x1f, R114 ;  /* 0x0000001fff857819 */ /* 0x000fc60000011472 */
[----:B-1----:R-:W1:Y:S02]  /*16f0*/  MUFU.RCP R13, R14 ;  /* 0x0000000e000d7308 */ /* 0x002e640000001000 */
[----:B-1----:R-:W-:-:S06]  /*1700*/  IADD3 R13, R13, 0xffffffe, RZ ;  /* 0x0ffffffe0d0d7810 */ /* 0x002fcc0007ffe0ff */
[----:B------:R-:W1:Y:S02]  /*1710*/  F2I.FTZ.U32.TRUNC.NTZ R13, R13 ;  /* 0x0000000d000d7305 */ /* 0x000e64000021f000 */
[----:B-1----:R-:W-:-:S04]  /*1720*/  IMAD.MOV R4, RZ, RZ, -R13 ;  /* 0x000000ffff047224 */ /* 0x002fc800078e0a0d */
[----:B------:R-:W-:Y:S01]  /*1730*/  IMAD R5, R4, R10, RZ ;  /* 0x0000000a04057224 */ /* 0x000fe200078e02ff */
[----:B------:R-:W-:-:S03]  /*1740*/  IABS R4, R160 ;  /* 0x000000a000047213 */ /* 0x000fc60000000000 */
[----:B------:R-:W-:Y:S01]  /*1750*/  IMAD.HI.U32 R12, R13, R5, R12 ;  /* 0x000000050d0c7227 */ /* 0x000fe200078e000c */
[----:B------:R-:W-:-:S03]  /*1760*/  MOV R13, R7 ;  /* 0x00000007000d7202 */ /* 0x000fc60000000f00 */
[----:B------:R-:W-:-:S04]  /*1770*/  IMAD.MOV.U32 R11, RZ, RZ, R4 ;  /* 0x000000ffff0b7224 */ /* 0x000fc800078e0004 */
[----:B------:R-:W-:-:S04]  /*1780*/  IMAD.HI.U32 R4, R12, R11, RZ ;  /* 0x0000000b0c047227 */ /* 0x000fc800078e00ff */
[----:B------:R-:W-:Y:S01]  /*1790*/  IMAD.MOV.U32 R12, RZ, RZ, R2 ;  /* 0x000000ffff0c7224 */ /* 0x000fe200078e0002 */
[----:B------:R-:W-:-:S03]  /*17a0*/  IADD3 R5, -R4, RZ, RZ ;  /* 0x000000ff04057210 */ /* 0x000fc60007ffe1ff */
[----:B------:R-:W-:-:S04]  /*17b0*/  IMAD.WIDE.U32 R12, R114, c[0x0][0x198], R12 ;  /* 0x00006600720c7a25 */ /* 0x000fc800078e000c */
[----:B------:R-:W-:-:S05]  /*17c0*/  IMAD R5, R10, R5, R11 ;  /* 0x000000050a057224 */ /* 0x000fca00078e020b */
[----:B------:R-:W-:-:S13]  /*17d0*/  ISETP.GT.U32.AND P0, PT, R10, R5, PT ;  /* 0x000000050a00720c */ /* 0x000fda0003f04070 */
[----:B------:R-:W-:Y:S01]  /*17e0*/  @!P0 IMAD.IADD R5, R5, 0x1, -R10 ;  /* 0x0000000105058824 */ /* 0x000fe200078e0a0a */
[----:B------:R-:W-:Y:S02]  /*17f0*/  @!P0 IADD3 R4, R4, 0x1, RZ ;  /* 0x0000000104048810 */ /* 0x000fe40007ffe0ff */
[----:B------:R-:W-:Y:S02]  /*1800*/  ISETP.NE.AND P0, PT, RZ, c[0x0][0x1c8], PT ;  /* 0x00007200ff007a0c */ /* 0x000fe40003f05270 */
[----:B------:R-:W-:Y:S01]  /*1810*/  ISETP.GE.U32.AND P2, PT, R5, R10, PT ;  /* 0x0000000a0500720c */ /* 0x000fe20003f46070 */
[----:B------:R-:W-:Y:S01]  /*1820*/  @P4 IMAD.WIDE.U32 R10, R21, c[0x0][0x1a0], RZ ;  /* 0x00006800150a4a25 */ /* 0x000fe200078e00ff */
[----:B------:R-:W-:-:S03]  /*1830*/  LOP3.LUT R5, R160, c[0x0][0x1c8], RZ, 0x3c, !PT ;  /* 0x00007200a0057a12 */ /* 0x000fc600078e3cff */
[----:B------:R-:W-:Y:S01]  /*1840*/  @P4 IMAD R21, R21, c[0x0][0x1a4], R11 ;  /* 0x0000690015154a24 */ /* 0x000fe200078e020b */
[----:B------:R-:W-:Y:S01]  /*1850*/  ISETP.GE.AND P1, PT, R5, RZ, PT ;  /* 0x000000ff0500720c */ /* 0x000fe20003f26270 */
[----:B------:R-:W-:Y:S02]  /*1860*/  IMAD R5, R133, c[0x0][0x198], RZ ;  /* 0x0000660085057a24 */ /* 0x000fe400078e02ff */
[----:B------:R-:W-:Y:S02]  /*1870*/  @P4 IMAD.MOV.U32 R20, RZ, RZ, R10 ;  /* 0x000000ffff144224 */ /* 0x000fe400078e000a */
[----:B------:R-:W-:Y:S02]  /*1880*/  IMAD R5, R114, c[0x0][0x19c], R5 ;  /* 0x0000670072057a24 */ /* 0x000fe400078e0205 */
[----:B------:R-:W-:-:S03]  /*1890*/  @P2 IADD3 R4, R4, 0x1, RZ ;  /* 0x0000000104042810 */ /* 0x000fc60007ffe0ff */
[----:B------:R-:W-:Y:S01]  /*18a0*/  IADD3 R13, R13, R5, RZ ;  /* 0x000000050d0d7210 */ /* 0x000fe20007ffe0ff */
[----:B------:R-:W-:Y:S02]  /*18b0*/  IMAD.MOV.U32 R5, RZ, RZ, R114 ;  /* 0x000000ffff057224 */ /* 0x000fe400078e0072 */
[----:B------:R-:W-:Y:S02]  /*18c0*/  @!P1 IADD3 R4, -R4, RZ, RZ ;  /* 0x000000ff04049210 */ /* 0x000fe40007ffe1ff */
        /* <DEDUP_REMOVED lines=17> */
.L_x_1502:
[----:B------:R1:W5:Y:S01]  /*19e0*/  @P5 LDG.E R13, [R164.64] ;  /* 0x00000006a40d5981 */ /* 0x000362000c1e1900 */
[----:B------:R-:W-:Y:S01]  /*19f0*/  ISETP.NE.AND P0, PT, R9, -0x1, PT ;  /* 0xffffffff0900780c */ /* 0x000fe20003f05270 */
[----:B------:R-:W-:Y:S01]  /*1a00*/  IMAD.MOV.U32 R8, RZ, RZ, 0x2 ;  /* 0x00000002ff087424 */ /* 0x000fe200078e00ff */
        /* <DEDUP_REMOVED lines=8> */
[----:B------:R-:W-:Y:S01]  /*1a90*/  SHF.R.S32.HI R163, RZ, 0x1f, R160 ;  /* 0x0000001fffa37819 */ /* 0x000fe200000114a0 */
[----:B------:R-:W-:Y:S01]  /*1aa0*/  IMAD.HI.U32 R151, R8, R151, R14 ;  /* 0x0000009708977227 */ /* 0x000fe200078e000e */
[----:B------:R-:W-:-:S02]  /*1ab0*/  LEA.HI R15, R153, R128, RZ, 0x4 ;  /* 0x00000080990f7211 */ /* 0x000fc400078f20ff */
[----:B------:R-:W-:Y:S01]  /*1ac0*/  SHF.R.S32.HI R66, RZ, 0x6, R66 ;  /* 0x00000006ff427819 */ /* 0x000fe20000011442 */
[----:B------:R-:W-:Y:S01]  /*1ad0*/  @!P0 IMAD R12, R6, c[0x0][0x178], RZ ;  /* 0x00005e00060c8a24 */ /* 0x000fe200078e02ff */
[----:B------:R-:W-:Y:S01]  /*1ae0*/  SHF.R.S32.HI R64, RZ, 0x4, R15 ;  /* 0x00000004ff407819 */ /* 0x000fe2000001140f */
[----:B------:R-:W-:Y:S01]  /*1af0*/  @P0 IMAD.WIDE.U32 R22, R9, c[0x0][0x190], RZ ;  /* 0x0000640009160a25 */ /* 0x000fe200078e00ff */
[----:B------:R-:W-:Y:S02]  /*1b00*/  IMNMX R66, R199, R66, !PT ;  /* 0x00000042c7427217 */ /* 0x000fe40007800200 */
[----:B------:R-:W-:Y:S01]  /*1b10*/  SHF.R.S32.HI R149, RZ, 0x1, R151 ;  /* 0x00000001ff957819 */ /* 0x000fe20000011497 */
[----:B------:R-:W-:-:S04]  /*1b20*/  @!P0 IMAD.WIDE.U32 R10, R203, c[0x0][0x178], RZ ;  /* 0x00005e00cb0a8a25 */ /* 0x000fc800078e00ff */
[----:B-----5:R-:W-:Y:S02]  /*1b30*/  @!P0 IMAD R3, R203, c[0x0][0x17c], R12 ;  /* 0x00005f00cb038a24 */ /* 0x020fe400078e020c */
[----:B------:R-:W-:Y:S02]  /*1b40*/  @P0 IMAD R9, R9, c[0x0][0x194], R23 ;  /* 0x0000650009090a24 */ /* 0x000fe400078e0217 */
[----:B------:R-:W-:Y:S01]  /*1b50*/  @!P0 IMAD.IADD R9, R11, 0x1, R3 ;  /* 0x000000010b098824 */ /* 0x000fe200078e0203 */
[----:B------:R-:W-:Y:S01]  /*1b60*/  LOP3.LUT R3, R15, 0xfffffff0, RZ, 0xc0, !PT ;  /* 0xfffffff00f037812 */ /* 0x000fe200078ec0ff */
[----:B------:R-:W-:Y:S01]  /*1b70*/  @!P0 IMAD.MOV.U32 R22, RZ, RZ, R10 ;  /* 0x000000ffff168224 */ /* 0x000fe200078e000a */
[----:B------:R-:W-:Y:S01]  /*1b80*/  LOP3.LUT R11, R158, 0xfffffff8, RZ, 0xc0, !PT ;  /* 0xfffffff89e0b7812 */ /* 0x000fe200078ec0ff */
[----:B------:R-:W-:Y:S01]  /*1b90*/  IMAD R163, R163, c[0x0][0x1a8], RZ ;  /* 0x00006a00a3a37a24 */ /* 0x000fe200078e02ff */
[----:B------:R-:W-:Y:S01]  /*1ba0*/  SHF.R.S32.HI R158, RZ, 0x3, R158 ;  /* 0x00000003ff9e7819 */ /* 0x000fe2000001149e */
[C---:B------:R-:W-:Y:S01]  /*1bb0*/  IMAD.IADD R46, R128.reuse, 0x1, -R3 ;  /* 0x00000001802e7824 */ /* 0x040fe200078e0a03 */
[----:B------:R-:W-:Y:S01]  /*1bc0*/  LEA.HI R15, R15, R64, RZ, 0x1 ;  /* 0x000000400f0f7211 */ /* 0x000fe200078f08ff */
[----:B------:R-:W-:Y:S01]  /*1bd0*/  IMAD.IADD R62, R128, 0x1, -R11 ;  /* 0x00000001803e7824 */ /* 0x000fe200078e0a0b */
[----:B------:R-:W-:Y:S01]  /*1be0*/  SHF.R.S32.HI R159, RZ, 0x1f, R158 ;  /* 0x0000001fff9f7819 */ /* 0x000fe2000001149e */
[----:B------:R-:W-:Y:S01]  /*1bf0*/  IMAD.SHL.U32 R11, R158, 0x40, RZ ;  /* 0x000000409e0b7824 */ /* 0x000fe200078e00ff */
[----:B------:R-:W-:Y:S01]  /*1c00*/  SHF.R.S32.HI R3, RZ, 0x1f, R46 ;  /* 0x0000001fff037819 */ /* 0x000fe2000001142e */
[----:B------:R-:W-:Y:S01]  /*1c10*/  IMAD.SHL.U32 R14, R62, 0x8, RZ ;  /* 0x000000083e0e7824 */ /* 0x000fe200078e00ff */
[----:B------:R-:W-:Y:S01]  /*1c20*/  LOP3.LUT R15, R15, 0xfffffffe, RZ, 0xc0, !PT ;  /* 0xfffffffe0f0f7812 */ /* 0x000fe200078ec0ff */
[----:B------:R-:W-:Y:S01]  /*1c30*/  IMAD.WIDE R16, R17, 0x40, R158 ;  /* 0x0000004011107825 */ /* 0x000fe200078e029e */
[----:B------:R-:W-:-:S02]  /*1c40*/  LOP3.LUT R11, R11, 0x1c0, RZ, 0xc0, !PT ;  /* 0x000001c00b0b7812 */ /* 0x000fc400078ec0ff */
[----:B------:R-:W-:Y:S01]  /*1c50*/  LEA.HI R3, R3, R46, RZ, 0x3 ;  /* 0x0000002e03037211 */ /* 0x000fe200078f18ff */
[----:B------:R-:W-:Y:S01]  /*1c60*/  IMAD.IADD R64, R64, 0x1, -R15 ;  /* 0x0000000140407824 */ /* 0x000fe200078e0a0f */
[----:B------:R-:W-:Y:S01]  /*1c70*/  LOP3.LUT R19, R11, 0x38, R14, 0xf8, !PT ;  /* 0x000000380b137812 */ /* 0x000fe200078ef80e */
[----:B------:R-:W-:Y:S01]  /*1c80*/  IMAD R18, R17, c[0x0][0x190], RZ ;  /* 0x0000640011127a24 */ /* 0x000fe200078e02ff */
[----:B------:R-:W-:Y:S01]  /*1c90*/  SHF.R.U32.HI R154, RZ, 0x3, R11 ;  /* 0x00000003ff9a7819 */ /* 0x000fe2000001160b */
[----:B------:R-:W-:Y:S01]  /*1ca0*/  IMAD R155, R159, c[0x0][0x198], RZ ;  /* 0x000066009f9b7a24 */ /* 0x000fe200078e02ff */
[C---:B------:R-:W-:Y:S01]  /*1cb0*/  LOP3.LUT R11, R3.reuse, 0xfffffff8, RZ, 0xc0, !PT ;  /* 0xfffffff8030b7812 */ /* 0x040fe200078ec0ff */
[----:B------:R-:W-:Y:S01]  /*1cc0*/  IMAD R18, R16, c[0x0][0x194], R18 ;  /* 0x0000650010127a24 */ /* 0x000fe200078e0212 */
[----:B------:R-:W-:Y:S01]  /*1cd0*/  IADD3 R22, P0, R14, R22, RZ ;  /* 0x000000160e167210 */ /* 0x000fe20007f1e0ff */
[----:B------:R-:W-:Y:S01]  /*1ce0*/  IMAD.SHL.U32 R3, R3, 0x40, RZ ;  /* 0x0000004003037824 */ /* 0x000fe200078e00ff */
[----:B------:R-:W-:Y:S01]  /*1cf0*/  SHF.R.S32.HI R15, RZ, 0x1f, R14 ;  /* 0x0000001fff0f7819 */ /* 0x000fe2000001140e */
[----:B------:R-:W-:Y:S01]  /*1d00*/  IMAD.IADD R46, R46, 0x1, -R11 ;  /* 0x000000012e2e7824 */ /* 0x000fe200078e0a0b */
[----:B------:R-:W-:Y:S01]  /*1d10*/  IADD3 R11, R14, 0x40, RZ ;  /* 0x000000400e0b7810 */ /* 0x000fe20007ffe0ff */
[----:B------:R-:W-:Y:S01]  /*1d20*/  IMAD R163, R160, c[0x0][0x1ac], R163 ;  /* 0x00006b00a0a37a24 */ /* 0x000fe200078e02a3 */
[----:B------:R-:W-:Y:S01]  /*1d30*/  LOP3.LUT R154, R19, R154, RZ, 0x3c, !PT ;  /* 0x0000009a139a7212 */ /* 0x000fe200078e3cff */
[----:B------:R-:W-:Y:S01]  /*1d40*/  IMAD.X R23, R15, 0x1, R9, P0 ;  /* 0x000000010f177824 */ /* 0x000fe200000e0609 */
[----:B------:R-:W-:Y:S01]  /*1d50*/  ISETP.GE.AND P0, PT, R11, c[0x0][0x220], PT ;  /* 0x000088000b007a0c */ /* 0x000fe20003f06270 */
[----:B------:R-:W-:Y:S01]  /*1d60*/  IMAD.MOV.U32 R169, RZ, RZ, c[0x0][0x198] ;  /* 0x00006600ffa97624 */ /* 0x000fe200078e00ff */
[----:B------:R-:W-:Y:S01]  /*1d70*/  LEA.HI R9, R153, R128, RZ, 0x6 ;  /* 0x0000008099097211 */ /* 0x000fe200078f30ff */
[----:B------:R-:W-:Y:S01]  /*1d80*/  IMAD.WIDE.U32 R22, R16, c[0x0][0x190], R22 ;  /* 0x0000640010167a25 */ /* 0x000fe200078e0016 */
[----:B------:R-:W-:-:S02]  /*1d90*/  SEL R17, RZ, 0xffffffff, P0 ;  /* 0xffffffffff117807 */ /* 0x000fc40000000000 */
[----:B------:R-:W-:Y:S01]  /*1da0*/  IADD3 R20, P0, R14, R20, RZ ;  /* 0x000000140e147210 */ /* 0x000fe20007f1e0ff */
[----:B------:R-:W-:Y:S01]  /*1db0*/  IMAD.IADD R19, R23, 0x1, R18 ;  /* 0x0000000117137824 */ /* 0x000fe200078e0212 */
[C---:B------:R-:W-:Y:S01]  /*1dc0*/  LOP3.LUT P4, RZ, R46.reuse, 0x4, RZ, 0xc0, !PT ;  /* 0x000000042eff7812 */ /* 0x040fe2000788c0ff */
[----:B------:R-:W-:Y:S01]  /*1dd0*/  IMAD.SHL.U32 R17, R17, 0x2, RZ ;  /* 0x0000000211117824 */ /* 0x000fe200078e00ff */
[----:B------:R-:W-:Y:S01]  /*1de0*/  LOP3.LUT P2, RZ, R46, 0x2, RZ, 0xc0, !PT ;  /* 0x000000022eff7812 */ /* 0x000fe2000784c0ff */
[----:B------:R-:W-:Y:S01]  /*1df0*/  IMAD.X R21, R15, 0x1, R21, P0 ;  /* 0x000000010f157824 */ /* 0x000fe200000e0615 */
[----:B------:R-:W-:Y:S01]  /*1e00*/  IADD3 R136, P0, R158, R5, RZ ;  /* 0x000000059e887210 */ /* 0x000fe20007f1e0ff */
[----:B------:R-:W-:Y:S01]  /*1e10*/  IMAD.SHL.U32 R46, R46, 0x40, RZ ;  /* 0x000000402e2e7824 */ /* 0x000fe200078e00ff */
[----:B------:R-:W-:Y:S01]  /*1e20*/  ISETP.GE.AND P1, PT, R14, c[0x0][0x220], PT ;  /* 0x000088000e007a0c */ /* 0x000fe20003f26270 */
[----:B------:R-:W-:Y:S01]  /*1e30*/  IMAD.SHL.U32 R5, R64, 0x8, RZ ;  /* 0x0000000840057824 */ /* 0x000fe200078e00ff */
[----:B------:R-:W-:Y:S01]  /*1e40*/  SHF.L.U32 R9, R9, 0x3, RZ ;  /* 0x0000000309097819 */ /* 0x000fe200000006ff */
[----:B------:R-:W-:Y:S01]  /*1e50*/  IMAD.X R133, R159, 0x1, R133, P0 ;  /* 0x000000019f857824 */ /* 0x000fe200000e0685 */
[----:B------:R-:W-:Y:S01]  /*1e60*/  IADD3 R156, P0, R14, R156, RZ ;  /* 0x0000009c0e9c7210 */ /* 0x000fe20007f1e0ff */
[----:B------:R-:W-:Y:S01]  /*1e70*/  IMAD.WIDE.U32 R20, R4, c[0x0][0x1b8], R20 ;  /* 0x00006e0004147a25 */ /* 0x000fe200078e0014 */
[----:B------:R-:W-:-:S02]  /*1e80*/  SEL R8, RZ, 0x1, P1 ;  /* 0x00000001ff087807 */ /* 0x000fc40000800000 */
[----:B------:R-:W-:Y:S01]  /*1e90*/  LOP3.LUT R154, R154, 0xfffffe00, R9, 0xf8, !PT ;  /* 0xfffffe009a9a7812 */ /* 0x000fe200078ef809 */
[----:B------:R-:W-:Y:S01]  /*1ea0*/  IMAD R9, R2, c[0x0][0x1b8], RZ ;  /* 0x00006e0002097a24 */ /* 0x000fe200078e02ff */
[----:B------:R-:W-:Y:S01]  /*1eb0*/  LOP3.LUT R46, R46, 0x1c0, RZ, 0xc0, !PT ;  /* 0x000001c02e2e7812 */ /* 0x000fe200078ec0ff */
[----:B------:R-:W-:Y:S01]  /*1ec0*/  IMAD.X R157, R15, 0x1, R7, P0 ;  /* 0x000000010f9d7824 */ /* 0x000fe200000e0607 */
[----:B------:R-:W-:Y:S01]  /*1ed0*/  LOP3.LUT R17, R17, 0x2, R8, 0xe2, !PT ;  /* 0x0000000211117812 */ /* 0x000fe200078ee208 */
[----:B------:R-:W-:Y:S01]  /*1ee0*/  IMAD R8, R4, c[0x0][0x1bc], R9 ;  /* 0x00006f0004087a24 */ /* 0x000fe200078e0209 */
[----:B------:R-:W-:Y:S01]  /*1ef0*/  LOP3.LUT R5, R46, 0x8, R5, 0xf8, !PT ;  /* 0x000000082e057812 */ /* 0x000fe200078ef805 */
[----:B------:R-:W-:Y:S01]  /*1f00*/  IMAD R133, R133, c[0x0][0x1a0], RZ ;  /* 0x0000680085857a24 */ /* 0x000fe200078e02ff */
[----:B------:R-:W-:Y:S01]  /*1f10*/  ISETP.GT.AND P0, PT, R134, R66, PT ;  /* 0x000000428600720c */ /* 0x000fe20003f04270 */
[----:B------:R-:W-:Y:S01]  /*1f20*/  IMAD.IADD R9, R21, 0x1, R8 ;  /* 0x0000000115097824 */ /* 0x000fe200078e0208 */
[----:B------:R-:W-:Y:S01]  /*1f30*/  SHF.R.U32.HI R46, RZ, 0x3, R46 ;  /* 0x00000003ff2e7819 */ /* 0x000fe2000001162e */
[----:B------:R-:W-:Y:S01]  /*1f40*/  IMAD.MOV.U32 R18, RZ, RZ, R22 ;  /* 0x000000ffff127224 */ /* 0x000fe200078e0016 */
[----:B------:R-:W-:Y:S01]  /*1f50*/  SHF.L.U32 R147, R62, 0x2, RZ ;  /* 0x000000023e937819 */ /* 0x000fe200000006ff */
[----:B------:R-:W-:Y:S01]  /*1f60*/  IMAD R133, R136, c[0x0][0x1a4], R133 ;  /* 0x0000690088857a24 */ /* 0x000fe200078e0285 */
[----:B------:R-:W-:Y:S01]  /*1f70*/  IADD3 R10, R14, 0x80, RZ ;  /* 0x000000800e0a7810 */ /* 0x000fe20007ffe0ff */
[----:B------:R-:W-:Y:S01]  /*1f80*/  IMAD.WIDE.U32 R160, R160, c[0x0][0x1a8], R18 ;  /* 0x00006a00a0a07a25 */ /* 0x000fe200078e0012 */
[----:B------:R-:W-:-:S02]  /*1f90*/  LOP3.LUT R46, R5, R46, RZ, 0x3c, !PT ;  /* 0x0000002e052e7212 */ /* 0x000fc400078e3cff */
[----:B------:R-:W-:Y:S01]  /*1fa0*/  LEA.HI R153, R153, R128, RZ, 0x5 ;  /* 0x0000008099997211 */ /* 0x000fe200078f28ff */
[----:B------:R-:W-:Y:S01]  /*1fb0*/  IMAD R148, R158, R149, R147 ;  /* 0x000000959e947224 */ /* 0x000fe200078e0293 */
[----:B------:R-:W-:Y:S01]  /*1fc0*/  MOV R8, R20 ;  /* 0x0000001400087202 */ /* 0x000fe20000000f00 */
[----:B------:R-:W-:Y:S01]  /*1fd0*/  IMAD.MOV.U32 R5, RZ, RZ, c[0x0][0x1a0] ;  /* 0x00006800ff057624 */ /* 0x000fe200078e00ff */
[----:B------:R-:W-:Y:S01]  /*1fe0*/  ISETP.GE.AND P1, PT, R10, c[0x0][0x220], PT ;  /* 0x000088000a007a0c */ /* 0x000fe20003f26270 */
[----:B------:R-:W-:Y:S01]  /*1ff0*/  IMAD.IADD R147, R147, 0x1, R148 ;  /* 0x0000000193937824 */ /* 0x000fe200078e0294 */
[----:B------:R-:W-:Y:S01]  /*2000*/  LOP3.LUT R46, R46, 0xfffffe00, R3, 0xf8, !PT ;  /* 0xfffffe002e2e7812 */ /* 0x000fe200078ef803 */
[----:B------:R-:W-:Y:S01]  /*2010*/  IMAD.MOV.U32 R3, RZ, RZ, 0x20 ;  /* 0x00000020ff037424 */ /* 0x000fe200078e00ff */
[----:B------:R-:W-:Y:S01]  /*2020*/  SHF.R.S32.HI R61, RZ, 0x5, R153 ;  /* 0x00000005ff3d7819 */ /* 0x000fe20000011499 */
[----:B------:R-:W-:Y:S01]  /*2030*/  IMAD.WIDE.U32 R136, R136, c[0x0][0x1a0], R8 ;  /* 0x0000680088887a25 */ /* 0x000fe200078e0008 */
[----:B------:R-:W-:-:S02]  /*2040*/  LOP3.LUT R153, R153, 0xffffffe0, RZ, 0xc0, !PT ;  /* 0xffffffe099997812 */ /* 0x000fc400078ec0ff */
[----:B------:R-:W-:Y:S01]  /*2050*/  SEL R152, RZ, 0x4, P1 ;  /* 0x00000004ff987807 */ /* 0x000fe20000800000 */
[C---:B------:R-:W-:Y:S01]  /*2060*/  IMAD R155, R158.reuse, c[0x0][0x19c], R155 ;  /* 0x000067009e9b7a24 */ /* 0x040fe200078e029b */
[----:B------:R-:W-:Y:S01]  /*2070*/  SHF.L.U64.HI R200, R5, R0, c[0x0][0x1a4] ;  /* 0x0000690005c87619 */ /* 0x000fe20000010200 */
[----:B------:R-:W-:Y:S01]  /*2080*/  IMAD.WIDE.U32 R156, R158, c[0x0][0x198], R156 ;  /* 0x000066009e9c7a25 */ /* 0x000fe200078e009c */
[----:B------:R-:W-:Y:S02]  /*2090*/  LOP3.LUT R152, R17, R152, RZ, 0xfc, !PT ;  /* 0x0000009811987212 */ /* 0x000fe400078efcff */
[----:B------:R-:W-:Y:S01]  /*20a0*/  SHF.L.U64.HI R201, R169, R0, c[0x0][0x19c] ;  /* 0x00006700a9c97619 */ /* 0x000fe20000010200 */
[----:B------:R-:W-:Y:S01]  /*20b0*/  IMAD.SHL.U32 R117, R5, 0x10, RZ ;  /* 0x0000001005757824 */ /* 0x000fe200078e00ff */
[----:B------:R-:W-:Y:S01]  /*20c0*/  SHF.R.S32.HI R127, RZ, 0x1f, R148 ;  /* 0x0000001fff7f7819 */ /* 0x000fe20000011494 */
[----:B------:R-:W-:Y:S01]  /*20d0*/  IMAD.SHL.U32 R60, R169, 0x10, RZ ;  /* 0x00000010a93c7824 */ /* 0x000fe200078e00ff */
[----:B------:R-:W-:Y:S01]  /*20e0*/  SHF.R.S32.HI R126, RZ, 0x1f, R147 ;  /* 0x0000001fff7e7819 */ /* 0x000fe20000011493 */
[----:B------:R-:W-:Y:S01]  /*20f0*/  IMAD.IADD R153, R128, 0x1, -R153 ;  /* 0x0000000180997824 */ /* 0x000fe200078e0a99 */
[----:B------:R-:W-:Y:S01]  /*2100*/  SEL R47, R47, 0xfffffff0, !P2 ;  /* 0xfffffff02f2f7807 */ /* 0x000fe20005000000 */
[----:B------:R-:W-:Y:S01]  /*2110*/  IMAD.SHL.U32 R150, R149, 0x10, RZ ;  /* 0x0000001095967824 */ /* 0x000fe200078e00ff */
[----:B------:R-:W-:Y:S01]  /*2120*/  SEL R45, R3, 0xffffffe0, !P4 ;  /* 0xffffffe0032d7807 */ /* 0x000fe20006000000 */
[----:B------:R-:W-:-:S02]  /*2130*/  IMAD.IADD R155, R157, 0x1, R155 ;  /* 0x000000019d9b7824 */ /* 0x000fc400078e029b */
[----:B------:R-:W-:Y:S02]  /*2140*/  IMAD.IADD R133, R137, 0x1, R133 ;  /* 0x0000000189857824 */ /* 0x000fe400078e0285 */
[----:B------:R-:W-:Y:S02]  /*2150*/  IMAD.IADD R163, R161, 0x1, R163 ;  /* 0x00000001a1a37824 */ /* 0x000fe400078e02a3 */
[----:B------:R-:W-:Y:S01]  /*2160*/  @!P5 IMAD.MOV.U32 R13, RZ, RZ, RZ ;  /* 0x000000ffff0dd224 */ /* 0x000fe200078e00ff */
[----:B------:R-:W-:Y:S05]  /*2170*/  @!P0 BRA `(.L_x_1504) ;  /* 0x0000922000008947 */ /* 0x000fea0003800000 */
[C---:B-1----:R-:W-:Y:S01]  /*2180*/  IMAD R8, R6.reuse, c[0x0][0x280], RZ ;  /* 0x0000a00006087a24 */ /* 0x042fe200078e02ff */
[----:B------:R-:W-:Y:S01]  /*2190*/  SHF.R.S32.HI R7, RZ, 0x1f, R114 ;  /* 0x0000001fff077819 */ /* 0x000fe20000011472 */
[----:B------:R-:W-:Y:S01]  /*21a0*/  IMAD R6, R6, c[0x0][0x278], RZ ;  /* 0x00009e0006067a24 */ /* 0x000fe200078e02ff */
[--C-:B------:R-:W-:Y:S01]  /*21b0*/  SHF.R.S32.HI R12, RZ, 0x1f, R67.reuse ;  /* 0x0000001fff0c7819 */ /* 0x100fe20000011443 */
[C---:B------:R-:W-:Y:S01]  /*21c0*/  IMAD R8, R203.reuse, c[0x0][0x284], R8 ;  /* 0x0000a100cb087a24 */ /* 0x040fe200078e0208 */
[----:B------:R-:W-:Y:S01]  /*21d0*/  IADD3 R9, P1, P0, R114, R158, -R67 ;  /* 0x0000009e72097210 */ /* 0x000fe2000783e843 */
[----:B------:R-:W-:Y:S01]  /*21e0*/  IMAD.WIDE.U32 R18, R203, c[0x0][0x280], R14 ;  /* 0x0000a000cb127a25 */ /* 0x000fe200078e000e */
[C---:B------:R-:W-:Y:S01]  /*21f0*/  IADD3 R77, P4, R60.reuse, 0x40, RZ ;  /* 0x000000403c4d7810 */ /* 0x040fe20007f9e0ff */
[----:B------:R-:W-:Y:S01]  /*2200*/  UMOV UR8, 0x60 ;  /* 0x0000006000087882 */ /* 0x000fe20000000000 */
[----:B------:R-:W-:Y:S01]  /*2210*/  IADD3.X R7, R7, R159, ~R12, P1, P0 ;  /* 0x0000009f07077210 */ /* 0x000fe20000fe0c0c */
[C---:B------:R-:W-:Y:S01]  /*2220*/  IMAD.WIDE.U32 R16, R203.reuse, c[0x0][0x278], R14 ;  /* 0x00009e00cb107a25 */ /* 0x040fe200078e000e */
[----:B------:R-:W-:Y:S01]  /*2230*/  IADD3 R85, P2, R60, 0x80, RZ ;  /* 0x000000803c557810 */ /* 0x000fe20007f5e0ff */
[----:B------:R-:W-:Y:S01]  /*2240*/  ULDC.64 UR4, c[0x0][0x1a0] ;  /* 0x0000680000047ab9 */ /* 0x000fe20000000a00 */
[C---:B------:R-:W-:Y:S01]  /*2250*/  IADD3 R138, R150.reuse, 0x40, RZ ;  /* 0x00000040968a7810 */ /* 0x040fe20007ffe0ff */
[----:B------:R-:W-:Y:S01]  /*2260*/  IMAD R6, R203, c[0x0][0x27c], R6 ;  /* 0x00009f00cb067a24 */ /* 0x000fe200078e0206 */
[----:B------:R-:W-:Y:S01]  /*2270*/  IADD3 R135, R150, 0x80, RZ ;  /* 0x0000008096877810 */ /* 0x000fe20007ffe0ff */
[----:B------:R-:W-:Y:S01]  /*2280*/  IMAD.IADD R19, R19, 0x1, R8 ;  /* 0x0000000113137824 */ /* 0x000fe200078e0208 */
[----:B------:R-:W-:Y:S01]  /*2290*/  UIMAD UR9, UR8, UR5, URZ ;  /* 0x00000005080972a4 */ /* 0x000fe2000f8e023f */
[----:B------:R-:W-:Y:S01]  /*22a0*/  IMAD R8, R7, c[0x0][0x290], RZ ;  /* 0x0000a40007087a24 */ /* 0x000fe200078e02ff */
[----:B------:R-:W-:Y:S01]  /*22b0*/  LOP3.LUT R142, R152, 0xffff, RZ, 0xc0, !PT ;  /* 0x0000ffff988e7812 */ /* 0x000fe200078ec0ff */
[----:B------:R-:W-:Y:S01]  /*22c0*/  IMAD.IADD R17, R17, 0x1, R6 ;  /* 0x0000000111117824 */ /* 0x000fe200078e0206 */
[----:B------:R-:W-:Y:S01]  /*22d0*/  ULDC UR5, c[0x0][0x294] ;  /* 0x0000a50000057ab9 */ /* 0x000fe20000000800 */
[----:B------:R-:W-:Y:S01]  /*22e0*/  IMAD R6, R7, c[0x0][0x288], RZ ;  /* 0x0000a20007067a24 */ /* 0x000fe200078e02ff */
[----:B------:R-:W-:Y:S01]  /*22f0*/  UIMAD UR5, UR8, UR5, URZ ;  /* 0x00000005080572a4 */ /* 0x000fe2000f8e023f */
[C---:B------:R-:W-:Y:S01]  /*2300*/  IMAD R8, R9.reuse, c[0x0][0x294], R8 ;  /* 0x0000a50009087a24 */ /* 0x040fe200078e0208 */
[----:B------:R-:W-:Y:S01]  /*2310*/  UIMAD.WIDE.U32 UR10, UR8, UR4, URZ ;  /* 0x00000004080a72a5 */ /* 0x000fe2000f8e003f */
[C---:B------:R-:W-:Y:S01]  /*2320*/  IMAD.WIDE.U32 R18, R9.reuse, c[0x0][0x290], R18 ;  /* 0x0000a40009127a25 */ /* 0x040fe200078e0012 */
[C---:B------:R-:W-:Y:S01]  /*2330*/  LOP3.LUT R146, R142.reuse, 0x1, RZ, 0xc0, !PT ;  /* 0x000000018e927812 */ /* 0x040fe200078ec0ff */
[----:B------:R-:W-:Y:S01]  /*2340*/  ULDC UR4, c[0x0][0x230] ;  /* 0x00008c0000047ab9 */ /* 0x000fe20000000800 */
[----:B------:R-:W-:Y:S01]  /*2350*/  LOP3.LUT R144, R142, 0x2, RZ, 0xc0, !PT ;  /* 0x000000028e907812 */ /* 0x000fe200078ec0ff */
[C---:B------:R-:W-:Y:S01]  /*2360*/  IMAD R6, R9.reuse, c[0x0][0x28c], R6 ;  /* 0x0000a30009067a24 */ /* 0x040fe200078e0206 */
[C---:B------:R-:W-:Y:S01]  /*2370*/  IADD3 R145, R158.reuse, 0x10, RZ ;  /* 0x000000109e917810 */ /* 0x040fe20007ffe0ff */
[----:B------:R-:W-:Y:S01]  /*2380*/  IMAD.WIDE.U32 R16, R9, c[0x0][0x288], R16 ;  /* 0x0000a20009107a25 */ /* 0x000fe200078e0010 */
[C---:B------:R-:W-:Y:S01]  /*2390*/  IADD3 R143, R158.reuse, 0x20, RZ ;  /* 0x000000209e8f7810 */ /* 0x040fe20007ffe0ff */
[----:B------:R-:W-:Y:S01]  /*23a0*/  UIADD3 UR9, UR11, UR9, URZ ;  /* 0x000000090b097290 */ /* 0x000fe2000fffe03f */
[----:B------:R-:W-:Y:S01]  /*23b0*/  IADD3 R140, R158, 0x30, RZ ;  /* 0x000000309e8c7810 */ /* 0x000fe20007ffe0ff */
[----:B------:R-:W-:Y:S01]  /*23c0*/  IMAD.IADD R9, R19, 0x1, R8 ;  /* 0x0000000113097824 */ /* 0x000fe200078e0208 */
[----:B------:R-:W-:Y:S01]  /*23d0*/  SHF.R.S32.HI R125, RZ, 0x1f, R150 ;  /* 0x0000001fff7d7819 */ /* 0x000fe20000011496 */
[----:B------:R-:W-:Y:S01]  /*23e0*/  IMAD.MOV.U32 R8, RZ, RZ, R18 ;  /* 0x000000ffff087224 */ /* 0x000fe200078e0012 */
[----:B------:R-:W-:Y:S01]  /*23f0*/  LOP3.LUT R142, R142, 0x4, RZ, 0xc0, !PT ;  /* 0x000000048e8e7812 */ /* 0x000fe200078ec0ff */
[----:B------:R-:W-:Y:S01]  /*2400*/  IMAD R109, R2, c[0x0][0x2a0], RZ ;  /* 0x0000a800026d7a24 */ /* 0x000fe200078e02ff */
[----:B------:R-:W-:Y:S01]  /*2410*/  SHF.R.S32.HI R123, RZ, 0x1f, R138 ;  /* 0x0000001fff7b7819 */ /* 0x000fe2000001148a */
[----:B------:R-:W-:Y:S01]  /*2420*/  IMAD.WIDE.U32 R8, R4, c[0x0][0x2a0], R8 ;  /* 0x0000a80004087a25 */ /* 0x000fe200078e0008 */
[----:B------:R-:W-:Y:S01]  /*2430*/  SHF.R.S32.HI R121, RZ, 0x1f, R135 ;  /* 0x0000001fff797819 */ /* 0x000fe20000011487 */
[----:B------:R-:W-:-:S02]  /*2440*/  ULDC.U8 UR8, c[0x0][0x313] ;  /* 0x0000c4c000087ab9 */ /* 0x000fc40000000000 */
[----:B------:R-:W-:Y:S01]  /*2450*/  IMAD R109, R4, c[0x0][0x2a4], R109 ;  /* 0x0000a900046d7a24 */ /* 0x000fe200078e026d */
[----:B------:R-:W-:Y:S01]  /*2460*/  LEA R108, P1, R8, c[0x0][0x270], 0x1 ;  /* 0x00009c00086c7a11 */ /* 0x000fe200078208ff */
[----:B------:R-:W-:Y:S02]  /*2470*/  IMAD.IADD R114, R13, 0x1, R114 ;  /* 0x000000010d727824 */ /* 0x000fe400078e0272 */
[----:B------:R-:W-:Y:S02]  /*2480*/  IMAD.IADD R109, R9, 0x1, R109 ;  /* 0x00000001096d7824 */ /* 0x000fe400078e026d */
[----:B------:R-:W-:Y:S02]  /*2490*/  IMAD.IADD R7, R17, 0x1, R6 ;  /* 0x0000000111077824 */ /* 0x000fe400078e0206 */
[----:B------:R-:W-:Y:S01]  /*24a0*/  IMAD R111, R2, c[0x0][0x298], RZ ;  /* 0x0000a600026f7a24 */ /* 0x000fe200078e02ff */
[----:B------:R-:W-:Y:S01]  /*24b0*/  LEA.HI.X R109, R8, c[0x0][0x274], R109, 0x1, P1 ;  /* 0x00009d00086d7a11 */ /* 0x000fe200008f0c6d */
[----:B------:R-:W-:Y:S01]  /*24c0*/  IMAD.MOV.U32 R6, RZ, RZ, R16 ;  /* 0x000000ffff067224 */ /* 0x000fe200078e0010 */
[----:B------:R-:W-:Y:S01]  /*24d0*/  LEA R104, P1, R156, c[0x0][0x168], 0x1 ;  /* 0x00005a009c687a11 */ /* 0x000fe200078208ff */
[----:B------:R-:W-:-:S03]  /*24e0*/  IMAD.WIDE.U32 R12, R5, 0x20, RZ ;  /* 0x00000020050c7825 */ /* 0x000fc600078e00ff */
[----:B------:R-:W-:Y:S01]  /*24f0*/  LEA.HI.X R105, R156, c[0x0][0x16c], R155, 0x1, P1 ;  /* 0x00005b009c697a11 */ /* 0x000fe200008f0c9b */
[C---:B------:R-:W-:Y:S02]  /*2500*/  IMAD R111, R4.reuse, c[0x0][0x29c], R111 ;  /* 0x0000a700046f7a24 */ /* 0x040fe400078e026f */
[----:B------:R-:W-:Y:S02]  /*2510*/  IMAD R114, R149, R114, RZ ;  /* 0x0000007295727224 */ /* 0x000fe400078e02ff */
        /* <DEDUP_REMOVED lines=20> */
[----:B------:R-:W-:Y:S01]  /*2660*/  IMAD.MOV.U32 R166, RZ, RZ, c[0x0][0x290] ;  /* 0x0000a400ffa67624 */ /* 0x000fe200078e00ff */
[----:B------:R-:W-:Y:S01]  /*2670*/  IADD3 R74, P0, R69, 0x40, RZ ;  /* 0x00000040454a7810 */ /* 0x000fe20007f1e0ff */
[----:B------:R-:W-:Y:S01]  /*2680*/  IMAD.X R86, RZ, RZ, R201, P2 ;  /* 0x000000ffff567224 */ /* 0x000fe200010e06c9 */
[----:B------:R-:W-:Y:S01]  /*2690*/  SHF.L.U64.HI R115, R114, 0x1, R115 ;  /* 0x0000000172737819 */ /* 0x000fe20000010273 */
[----:B------:R-:W-:Y:S01]  /*26a0*/  IMAD.X R80, R201, 0x1, R78, P4 ;  /* 0x00000001c9507824 */ /* 0x000fe200020e064e */
[----:B------:R-:W-:Y:S01]  /*26b0*/  IADD3 R87, P2, R60, R85, RZ ;  /* 0x000000553c577210 */ /* 0x000fe20007f5e0ff */
[----:B------:R-:W-:Y:S01]  /*26c0*/  IMAD.SHL.U32 R114, R114, 0x2, RZ ;  /* 0x0000000272727824 */ /* 0x000fe200078e00ff */
[----:B------:R-:W-:Y:S01]  /*26d0*/  IADD3 R82, P4, R69, 0x80, RZ ;  /* 0x0000008045527810 */ /* 0x000fe20007f9e0ff */
[----:B------:R-:W-:Y:S01]  /*26e0*/  IMAD.MOV.U32 R70, RZ, RZ, 0x5 ;  /* 0x00000005ff467424 */ /* 0x000fe200078e00ff */
[----:B------:R-:W-:Y:S01]  /*26f0*/  SHF.L.U64.HI R97, R166, R0, c[0x0][0x294] ;  /* 0x0000a500a6617619 */ /* 0x000fe20000010200 */
[----:B------:R-:W-:Y:S01]  /*2700*/  IMAD.X R73, RZ, RZ, R68, P0 ;  /* 0x000000ffff497224 */ /* 0x000fe200000e0644 */
[C---:B------:R-:W-:Y:S01]  /*2710*/  IADD3.X R88, R201.reuse, R86, RZ, P2, !PT ;  /* 0x00000056c9587210 */ /* 0x040fe200017fe4ff */
[----:B------:R-:W-:Y:S01]  /*2720*/  IMAD.IADD R132, R150, 0x1, R138 ;  /* 0x0000000196847824 */ /* 0x000fe200078e028a */
[----:B------:R-:W-:Y:S01]  /*2730*/  IADD3 R96, P1, R60, R87, RZ ;  /* 0x000000573c607210 */ /* 0x000fe20007f3e0ff */
[----:B------:R-:W-:Y:S01]  /*2740*/  IMAD.IADD R131, R150, 0x1, R135 ;  /* 0x0000000196837824 */ /* 0x000fe200078e0287 */
[C---:B------:R-:W-:Y:S01]  /*2750*/  SHF.L.U64.HI R0, R48.reuse, 0x1, R3 ;  /* 0x0000000130007819 */ /* 0x040fe20000010203 */
[----:B------:R-:W-:Y:S01]  /*2760*/  IMAD.SHL.U32 R48, R48, 0x2, RZ ;  /* 0x0000000230307824 */ /* 0x000fe200078e00ff */
[----:B------:R-:W-:Y:S01]  /*2770*/  IADD3.X R81, RZ, R68, RZ, P4, !PT ;  /* 0x00000044ff517210 */ /* 0x000fe200027fe4ff */
[----:B------:R-:W-:Y:S01]  /*2780*/  IMAD.SHL.U32 R98, R166, 0x10, RZ ;  /* 0x00000010a6627824 */ /* 0x000fe200078e00ff */
[----:B------:R-:W-:Y:S01]  /*2790*/  IADD3 R84, P5, R82, R69, RZ ;  /* 0x0000004552547210 */ /* 0x000fe20007fbe0ff */
[----:B------:R-:W-:Y:S01]  /*27a0*/  IMAD.X R95, R201, 0x1, R88, P1 ;  /* 0x00000001c95f7824 */ /* 0x000fe200008e0658 */
[----:B------:R-:W-:Y:S01]  /*27b0*/  IADD3 R92, P2, R60, R79, RZ ;  /* 0x0000004f3c5c7210 */ /* 0x000fe20007f5e0ff */
[----:B------:R-:W-:Y:S01]  /*27c0*/  IMAD.IADD R2, R13, 0x1, R2 ;  /* 0x000000010d027824 */ /* 0x000fe200078e0202 */
[----:B------:R-:W-:Y:S01]  /*27d0*/  IADD3 R76, P0, R74, R69, RZ ;  /* 0x000000454a4c7210 */ /* 0x000fe20007f1e0ff */
[----:B------:R-:W-:Y:S01]  /*27e0*/  IMAD.X R83, R81, 0x1, R68, P5 ;  /* 0x0000000151537824 */ /* 0x000fe200028e0644 */
[----:B------:R-:W-:Y:S01]  /*27f0*/  IADD3 R112, P4, R114, c[0x0][0x2b0], RZ ;  /* 0x0000ac0072707a10 */ /* 0x000fe20007f9e0ff */
[C---:B------:R-:W-:Y:S01]  /*2800*/  IMAD.SHL.U32 R141, R149.reuse, 0x20, RZ ;  /* 0x00000020958d7824 */ /* 0x040fe200078e00ff */
[C---:B------:R-:W-:Y:S01]  /*2810*/  SHF.L.U64.HI R99, R166.reuse, R70, c[0x0][0x294] ;  /* 0x0000a500a6637619 */ /* 0x040fe20000010246 */
[----:B------:R-:W-:Y:S01]  /*2820*/  IMAD R139, R149, 0x30, RZ ;  /* 0x00000030958b7824 */ /* 0x000fe200078e02ff */
[C---:B------:R-:W-:Y:S01]  /*2830*/  SHF.L.U32 R100, R166.reuse, 0x5, RZ ;  /* 0x00000005a6647819 */ /* 0x040fe200000006ff */
[----:B------:R-:W-:Y:S01]  /*2840*/  IMAD.WIDE.U32 R166, R166, 0x60, RZ ;  /* 0x00000060a6a67825 */ /* 0x000fe200078e00ff */
[----:B------:R-:W-:-:S02]  /*2850*/  IADD3.X R113, R115, c[0x0][0x2b4], RZ, P4, !PT ;  /* 0x0000ad0073717a10 */ /* 0x000fc400027fe4ff */
[----:B------:R-:W-:Y:S01]  /*2860*/  IADD3 R16, P1, R48, c[0x0][0x2b0], RZ ;  /* 0x0000ac0030107a10 */ /* 0x000fe20007f3e0ff */
[----:B------:R-:W-:Y:S01]  /*2870*/  IMAD.IADD R130, R150, 0x1, R132 ;  /* 0x0000000196827824 */ /* 0x000fe200078e0284 */
[-C--:B------:R-:W-:Y:S01]  /*2880*/  IADD3 R90, P5, R76, R69.reuse, RZ ;  /* 0x000000454c5a7210 */ /* 0x080fe20007fbe0ff */
[----:B------:R-:W-:Y:S01]  /*2890*/  IMAD.IADD R129, R150, 0x1, R131 ;  /* 0x0000000196817824 */ /* 0x000fe200078e0283 */
[----:B------:R-:W-:Y:S01]  /*28a0*/  IADD3 R94, P4, R84, R69, RZ ;  /* 0x00000045545e7210 */ /* 0x000fe20007f9e0ff */
[----:B------:R-:W-:Y:S01]  /*28b0*/  IMAD.X R91, R201, 0x1, R80, P2 ;  /* 0x00000001c95b7824 */ /* 0x000fe200010e0650 */
[----:B------:R-:W-:Y:S01]  /*28c0*/  IADD3 R114, P2, R114, c[0x0][0x2a8], RZ ;  /* 0x0000aa0072727a10 */ /* 0x000fe20007f5e0ff */
[----:B------:R-:W-:Y:S01]  /*28d0*/  IMAD.X R75, R73, 0x1, R68, P0 ;  /* 0x00000001494b7824 */ /* 0x000fe200000e0644 */
[----:B------:R-:W-:Y:S01]  /*28e0*/  IADD3 R48, P0, R48, c[0x0][0x2a8], RZ ;  /* 0x0000aa0030307a10 */ /* 0x000fe20007f1e0ff */
[----:B------:R-:W-:Y:S01]  /*28f0*/  IMAD.SHL.U32 R102, R12, 0x2, RZ ;  /* 0x000000020c667824 */ /* 0x000fe200078e00ff */
[C---:B------:R-:W-:Y:S01]  /*2900*/  SHF.L.U64.HI R70, R71.reuse, R70, c[0x0][0x28c] ;  /* 0x0000a30047467619 */ /* 0x040fe20000010246 */
[----:B------:R-:W-:Y:S01]  /*2910*/  IMAD.MOV.U32 R9, RZ, RZ, R134 ;  /* 0x000000ffff097224 */ /* 0x000fe200078e0086 */
[----:B------:R-:W-:Y:S01]  /*2920*/  SHF.L.U64.HI R99, R100, 0x1, R99 ;  /* 0x0000000164637819 */ /* 0x000fe20000010263 */
[----:B------:R-:W-:Y:S01]  /*2930*/  IMAD.SHL.U32 R71, R71, 0x20, RZ ;  /* 0x0000002047477824 */ /* 0x000fe200078e00ff */
[----:B------:R-:W-:Y:S01]  /*2940*/  SHF.L.U64.HI R97, R98, 0x1, R97 ;  /* 0x0000000162617819 */ /* 0x000fe20000010261 */
[----:B------:R-:W-:Y:S01]  /*2950*/  IMAD.SHL.U32 R100, R100, 0x2, RZ ;  /* 0x0000000264647824 */ /* 0x000fe200078e00ff */
[----:B------:R-:W-:Y:S01]  /*2960*/  SHF.L.U64.HI R101, R12, 0x1, R2 ;  /* 0x000000010c657819 */ /* 0x000fe20000010202 */
[----:B------:R-:W-:Y:S01]  /*2970*/  IMAD.SHL.U32 R98, R98, 0x2, RZ ;  /* 0x0000000262627824 */ /* 0x000fe200078e00ff */
[----:B------:R-:W-:Y:S01]  /*2980*/  SHF.R.S32.HI R124, RZ, 0x1f, R141 ;  /* 0x0000001fff7c7819 */ /* 0x000fe2000001148d */
[--C-:B------:R-:W-:Y:S01]  /*2990*/  IMAD.X R89, R75, 0x1, R68.reuse, P5 ;  /* 0x000000014b597824 */ /* 0x100fe200028e0644 */
[----:B------:R-:W-:Y:S01]  /*29a0*/  SHF.R.S32.HI R122, RZ, 0x1f, R139 ;  /* 0x0000001fff7a7819 */ /* 0x000fe2000001148b */
[----:B------:R-:W-:Y:S01]  /*29b0*/  IMAD.X R93, R83, 0x1, R68, P4 ;  /* 0x00000001535d7824 */ /* 0x000fe200020e0644 */
[----:B------:R-:W-:-:S02]  /*29c0*/  SHF.R.S32.HI R120, RZ, 0x1f, R132 ;  /* 0x0000001fff787819 */ /* 0x000fc40000011484 */
[----:B------:R-:W-:Y:S02]  /*29d0*/  SHF.R.S32.HI R119, RZ, 0x1f, R131 ;  /* 0x0000001fff777819 */ /* 0x000fe40000011483 */
[----:B------:R-:W-:Y:S02]  /*29e0*/  IADD3 R103, R167, UR5, RZ ;  /* 0x00000005a7677c10 */ /* 0x000fe4000fffe0ff */
[----:B------:R-:W-:Y:S02]  /*29f0*/  SHF.R.S32.HI R118, RZ, 0x1f, R130 ;  /* 0x0000001fff767819 */ /* 0x000fe40000011482 */
[----:B------:R-:W-:Y:S02]  /*2a00*/  SHF.R.S32.HI R116, RZ, 0x1f, R129 ;  /* 0x0000001fff747819 */ /* 0x000fe40000011481 */
[----:B------:R-:W-:Y:S02]  /*2a10*/  IADD3.X R115, R115, c[0x0][0x2ac], RZ, P2, !PT ;  /* 0x0000ab0073737a10 */ /* 0x000fe400017fe4ff */
[----:B------:R-:W-:-:S02]  /*2a20*/  IADD3.X R17, R0, c[0x0][0x2b4], RZ, P1, !PT ;  /* 0x0000ad0000117a10 */ /* 0x000fc40000ffe4ff */
[----:B------:R-:W-:Y:S02]  /*2a30*/  IADD3.X R49, R0, c[0x0][0x2ac], RZ, P0, !PT ;  /* 0x0000ab0000317a10 */ /* 0x000fe400007fe4ff */
.L_x_1597:
        /* <DEDUP_REMOVED lines=18> */
.L_x_1506:
[----:B------:R-:W-:Y:S05]  /*2b60*/  BSYNC B0 ;  /* 0x0000000000007941 */ /* 0x000fea0003800000 */
.L_x_1505:
[C---:B------:R-:W-:Y:S01]  /*2b70*/  ISETP.GE.AND P4, PT, R145.reuse, R2, PT ;  /* 0x000000029100720c */ /* 0x040fe20003f86270 */
[----:B------:R-:W-:Y:S03]  /*2b80*/  BSSY B0, `(.L_x_1507) ;  /* 0x0000011000007945 */ /* 0x000fe60003800000 */
[----:B------:R-:W-:Y:S11]  /*2b90*/  ISETP.GE.AND P4, PT, R145, R0, !P4 ;  /* 0x000000009100720c */ /* 0x000ff60006786270 */
[----:B------:R-:W-:Y:S02]  /*2ba0*/  @!UPT UIADD3 URZ, URZ, URZ, URZ ;  /* 0x0000003f3f3ff290 */ /* 0x000fe4000fffe03f */
[----:B------:R-:W-:-:S05]  /*2bb0*/  @!P4 BRA `(.L_x_1508) ;  /* 0x000000d00000c947 */ /* 0x000fca0003800000 */
[----:B------:R-:W-:Y:S02]  /*2bc0*/  ISETP.NE.AND P1, PT, R146, RZ, PT ;  /* 0x000000ff9200720c */ /* 0x000fe40003f25270 */
[----:B------:R-:W-:Y:S02]  /*2bd0*/  IADD3 R28, P0, R108, R98, RZ ;  /* 0x000000626c1c7210 */ /* 0x000fe40007f1e0ff */
[----:B------:R-:W-:Y:S03]  /*2be0*/  LEA R18, P2, R117, R106, 0x1 ;  /* 0x0000006a75127211 */ /* 0x000fe600078408ff */
        /* <DEDUP_REMOVED lines=10> */
.L_x_1508:
[----:B------:R-:W-:Y:S05]  /*2c90*/  BSYNC B0 ;  /* 0x0000000000007941 */ /* 0x000fea0003800000 */
.L_x_1507:
        /* <DEDUP_REMOVED lines=18> */
.L_x_1510:
[----:B------:R-:W-:Y:S05]  /*2dc0*/  BSYNC B0 ;  /* 0x0000000000007941 */ /* 0x000fea0003800000 */
.L_x_1509:
        /* <DEDUP_REMOVED lines=18> */
.L_x_1512:
[----:B------:R-:W-:Y:S05]  /*2ef0*/  BSYNC B0 ;  /* 0x0000000000007941 */ /* 0x000fea0003800000 */
.L_x_1511:
        /* <DEDUP_REMOVED lines=65> */
.L_x_1518:
[----:B------:R-:W-:Y:S05]  /*3310*/  BSYNC B0 ;  /* 0x0000000000007941 */ /* 0x000fea0003800000 */
.L_x_1517:
        /* <DEDUP_REMOVED lines=54> */
.L_x_1520:
[----:B------:R-:W-:Y:S05]  /*3680*/  BSYNC B0 ;  /* 0x0000000000007941 */ /* 0x000fea0003800000 */
.L_x_1519:
        /* <DEDUP_REMOVED lines=53> */
.L_x_1516:
[----:B------:R-:W-:Y:S05]  /*39e0*/  BSYNC B1 ;  /* 0x0000000000017941 */ /* 0x000fea0003800000 */
.L_x_1515:
        /* <DEDUP_REMOVED lines=64> */
.L_x_1524:
[----:B------:R-:W-:Y:S05]  /*3df0*/  BSYNC B0 ;  /* 0x0000000000007941 */ /* 0x000fea0003800000 */
.L_x_1523:
[----:B------:R-:W-:Y:S01]  /*3e00*/  ISETP.GE.AND P0, PT, R11, c[0x0][0x220], PT ;  /* 0x000088000b007a0c */ /* 0x000fe20003f06270 */
[----:B------:R-:W-:Y:S01]  /*3e10*/  @!UPT UIADD3 URZ, URZ, URZ, URZ ;  /* 0x0000003f3f3ff290 */ /* 0x000fe2000fffe03f */
[----:B------:R-:W-:Y:S11]  /*3e20*/  BSSY B0, `(.L_x_1525) ;  /* 0x0000037000007945 */ /* 0x000ff60003800000 */
        /* <DEDUP_REMOVED lines=54> */
.L_x_1526:
[----:B------:R-:W-:Y:S05]  /*4190*/  BSYNC B0 ;  /* 0x0000000000007941 */ /* 0x000fea0003800000 */
.L_x_1525:
[----:B------:R-:W-:Y:S11]  /*41a0*/  ISETP.GE.AND P0, PT, R10, c[0x0][0x220], PT ;  /* 0x000088000a007a0c */ /* 0x000ff60003f06270 */
[----:B------:R-:W-:Y:S02]  /*41b0*/  @!UPT UIADD3 URZ, URZ, URZ, URZ ;  /* 0x0000003f3f3ff290 */ /* 0x000fe4000fffe03f */
        /* <DEDUP_REMOVED lines=54> */
.L_x_1522:
[----:B------:R-:W-:Y:S05]  /*4520*/  BSYNC B1 ;  /* 0x0000000000017941 */ /* 0x000fea0003800000 */
.L_x_1521:
        /* <DEDUP_REMOVED lines=64> */
.L_x_1530:
[----:B------:R-:W-:Y:S05]  /*4930*/  BSYNC B0 ;  /* 0x0000000000007941 */ /* 0x000fea0003800000 */
.L_x_1529:
        /* <DEDUP_REMOVED lines=57> */
.L_x_1532:
[----:B------:R-:W-:Y:S05]  /*4cd0*/  BSYNC B0 ;  /* 0x0000000000007941 */ /* 0x000fea0003800000 */
.L_x_1531:
        /* <DEDUP_REMOVED lines=56> */
.L_x_1528:
[----:B------:R-:W-:Y:S05]  /*5060*/  BSYNC B1 ;  /* 0x0000000000017941 */ /* 0x000fea0003800000 */
.L_x_1527:
        /* <DEDUP_REMOVED lines=67> */
.L_x_1536:
[----:B------:R-:W-:Y:S05]  /*54a0*/  BSYNC B0 ;  /* 0x0000000000007941 */ /* 0x000fea0003800000 */
.L_x_1535:
        /* <DEDUP_REMOVED lines=57> */
.L_x_1538:
[----:B------:R-:W-:Y:S05]  /*5840*/  BSYNC B0 ;  /* 0x0000000000007941 */ /* 0x000fea0003800000 */
.L_x_1537:
        /* <DEDUP_REMOVED lines=56> */
.L_x_1534:
[----:B------:R-:W-:Y:S05]  /*5bd0*/  BSYNC B1 ;  /* 0x0000000000017941 */ /* 0x000fea0003800000 */
.L_x_1533:
        /* <DEDUP_REMOVED lines=8> */
.L_x_1514:
        /* <DEDUP_REMOVED lines=95> */
.L_x_1545:
[----:B------:R-:W-:Y:S05]  /*6250*/  BSYNC B0 ;  /* 0x0000000000007941 */ /* 0x000fea0003800000 */
.L_x_1544:
[----:B-----5:R2:W-:Y:S02]  /*6260*/  STG.E.128 [R104.64], R52 ;  /* 0x0000003468007986 */ /* 0x0205e4000c101d06 */
.L_x_1543:
[----:B------:R-:W-:Y:S05]  /*6270*/  BSYNC B1 ;  /* 0x0000000000017941 */ /* 0x000fea0003800000 */
.L_x_1542:
        /* <DEDUP_REMOVED lines=94> */
.L_x_1549:
[----:B------:R-:W-:Y:S05]  /*6860*/  BSYNC B0 ;  /* 0x0000000000007941 */ /* 0x000fea0003800000 */
.L_x_1548:
[----:B-----5:R3:W-:Y:S02]  /*6870*/  STG.E.128 [R104.64+0x80], R52 ;  /* 0x0000803468007986 */ /* 0x0207e4000c101d06 */
.L_x_1547:
[----:B------:R-:W-:Y:S05]  /*6880*/  BSYNC B1 ;  /* 0x0000000000017941 */ /* 0x000fea0003800000 */
.L_x_1546:
        /* <DEDUP_REMOVED lines=93> */
.L_x_1551:
[----:B------:R-:W-:Y:S05]  /*6e60*/  BSYNC B0 ;  /* 0x0000000000007941 */ /* 0x000fea0003800000 */
.L_x_1550:
[----:B-----5:R3:W-:Y:S02]  /*6e70*/  STG.E.128 [R104.64+0x100], R52 ;  /* 0x0001003468007986 */ /* 0x0207e4000c101d06 */
.L_x_1541:
[----:B------:R-:W-:Y:S05]  /*6e80*/  BSYNC B2 ;  /* 0x0000000000027941 */ /* 0x000fea0003800000 */
.L_x_1540:
        /* <DEDUP_REMOVED lines=25> */
[----:B------:R-:W-:Y:S02]  /*7020*/  LEA.HI.X.SX32 R19, R172, R175, 0x1, P0 ;  /* 0x000000afac137211 */ /* 0x000fe400000f0eff */
[C---:B----4-:R-:W-:Y:S02]  /*7030*/  LEA R174, P0, R170.reuse, R112, 0x1 ;  /* 0x00000070aaae7211 */ /* 0x050fe400078008ff */
[----:B------:R-:W-:Y:S01]  /*7040*/  LEA.HI.X.SX32 R171, R171, R125, 0x1, P5 ;  /* 0x0000007dabab7211 */ /* 0x000fe200028f0eff */
[----:B------:R-:W4:Y:S03]  /*7050*/  LDG.E.128 R28, [R18.64] ;  /* 0x00000006121c7981 */ /* 0x000f26000c1e1d00 */
[----:B------:R-:W-:Y:S02]  /*7060*/  LEA.HI.X R175, R170, R113, R171, 0x1, P0 ;  /* 0x00000071aaaf7211 */ /* 0x000fe400000f0cab */
[----:B------:R-:W-:Y:S02]  /*7070*/  MOV R170, RZ ;  /* 0x000000ff00aa7202 */ /* 0x000fe40000000f00 */
[----:B------:R-:W-:Y:S02]  /*7080*/  @P4 IADD3 R170, RZ, -UR5, RZ ;  /* 0x80000005ffaa4c10 */ /* 0x000fe4000fffe0ff */
[----:B--2---:R-:W2:Y:S02]  /*7090*/  LDG.E.128 R172, [R174.64] ;  /* 0x00000006aeac7981 */ /* 0x004ea4000c1e1d00 */
[----:B------:R-:W-:Y:S04]  /*70a0*/  IADD3 R171, P0, R150, R170, RZ ;  /* 0x000000aa96ab7210 */ /* 0x000fe80007f1e0ff */
        /* <DEDUP_REMOVED lines=29> */
[----:B------:R-:W-:Y:S01]  /*7280*/  HADD2.F32 R36, -RZ, R52.H1_H1 ;  /* 0x30000034ff247230 */ /* 0x000fe20000004100 */
[----:B------:R-:W-:Y:S01]  /*7290*/  FMUL.FTZ R4, R28, R21 ;  /* 0x000000151c047220 */ /* 0x000fe20000410000 */
[--C-:B------:R-:W-:Y:S01]  /*72a0*/  HADD2.F32 R39, -RZ, R53.reuse.H0_H0 ;  /* 0x20000035ff277230 */ /* 0x100fe20000004100 */
[----:B------:R-:W-:Y:S01]  /*72b0*/  FFMA.FTZ R0, R33, R35, R0 ;  /* 0x0000002321007223 */ /* 0x000fe20000010000 */
        /* <DEDUP_REMOVED lines=31> */
.L_x_1557:
[----:B------:R-:W-:Y:S05]  /*74b0*/  BSYNC B0 ;  /* 0x0000000000007941 */ /* 0x000fea0003800000 */
.L_x_1556:
[C---:B------:R-:W-:Y:S04]  /*74c0*/  LEA R2, P0, R60.reuse, R104, 0x1 ;  /* 0x000000683c027211 */ /* 0x040fe800078008ff */
[----:B------:R-:W-:Y:S05]  /*74d0*/  LEA.HI.X R3, R60, R105, R201, 0x1, P0 ;  /* 0x000000693c037211 */ /* 0x000fea00000f0cc9 */
[----:B-----5:R1:W-:Y:S04]  /*74e0*/  STG.E.128 [R2.64], R56 ;  /* 0x0000003802007986 */ /* 0x0203e8000c101d06 */
.L_x_1555:
[----:B------:R-:W-:Y:S05]  /*74f0*/  BSYNC B1 ;  /* 0x0000000000017941 */ /* 0x000fea0003800000 */
.L_x_1554:
        /* <DEDUP_REMOVED lines=24> */
[C---:B-1----:R-:W-:Y:S02]  /*7680*/  LEA R174, P0, R170.reuse, R112, 0x1 ;  /* 0x00000070aaae7211 */ /* 0x042fe400078008ff */
        /* <DEDUP_REMOVED lines=34> */
[--C-:B---3--:R-:W-:Y:S01]  /*78b0*/  HADD2.F32 R35, -RZ, R52.reuse.H0_H0 ;  /* 0x20000034ff237230 */ /* 0x108fe20000004100 */
        /* <DEDUP_REMOVED lines=36> */
.L_x_1561:
[----:B------:R-:W-:Y:S05]  /*7b00*/  BSYNC B0 ;  /* 0x0000000000007941 */ /* 0x000fea0003800000 */
.L_x_1560:
[C---:B------:R-:W-:Y:S04]  /*7b10*/  LEA R2, P0, R77.reuse, R104, 0x1 ;  /* 0x000000684d027211 */ /* 0x040fe800078008ff */
[----:B------:R-:W-:Y:S05]  /*7b20*/  LEA.HI.X R3, R77, R105, R78, 0x1, P0 ;  /* 0x000000694d037211 */ /* 0x000fea00000f0c4e */
[----:B-----5:R4:W-:Y:S04]  /*7b30*/  STG.E.128 [R2.64], R56 ;  /* 0x0000003802007986 */ /* 0x0209e8000c101d06 */
.L_x_1559:
[----:B------:R-:W-:Y:S05]  /*7b40*/  BSYNC B1 ;  /* 0x0000000000017941 */ /* 0x000fea0003800000 */
.L_x_1558:
        /* <DEDUP_REMOVED lines=24> */
[C---:B-1----:R-:W-:Y:S01]  /*7cd0*/  LEA R174, P0, R170.reuse, R112, 0x1 ;  /* 0x00000070aaae7211 */ /* 0x042fe200078008ff */
        /* <DEDUP_REMOVED lines=70> */
.L_x_1563:
[----:B------:R-:W-:Y:S05]  /*8140*/  BSYNC B0 ;  /* 0x0000000000007941 */ /* 0x000fea0003800000 */
.L_x_1562:
[C---:B------:R-:W-:Y:S04]  /*8150*/  LEA R2, P0, R85.reuse, R104, 0x1 ;  /* 0x0000006855027211 */ /* 0x040fe800078008ff */
[----:B------:R-:W-:Y:S05]  /*8160*/  LEA.HI.X R3, R85, R105, R86, 0x1, P0 ;  /* 0x0000006955037211 */ /* 0x000fea00000f0c56 */
[----:B-----5:R4:W-:Y:S04]  /*8170*/  STG.E.128 [R2.64], R56 ;  /* 0x0000003802007986 */ /* 0x0209e8000c101d06 */
.L_x_1553:
[----:B------:R-:W-:Y:S05]  /*8180*/  BSYNC B2 ;  /* 0x0000000000027941 */ /* 0x000fea0003800000 */
.L_x_1552:
        /* <DEDUP_REMOVED lines=98> */
.L_x_1569:
[----:B------:R-:W-:Y:S05]  /*87b0*/  BSYNC B0 ;  /* 0x0000000000007941 */ /* 0x000fea0003800000 */
.L_x_1568:
[C---:B------:R-:W-:Y:S04]  /*87c0*/  LEA R2, P0, R168.reuse, R104, 0x1 ;  /* 0x00000068a8027211 */ /* 0x040fe800078008ff */
[----:B------:R-:W-:Y:S05]  /*87d0*/  LEA.HI.X R3, R168, R105, R72, 0x1, P0 ;  /* 0x00000069a8037211 */ /* 0x000fea00000f0c48 */
[----:B-----5:R4:W-:Y:S04]  /*87e0*/  STG.E.128 [R2.64], R56 ;  /* 0x0000003802007986 */ /* 0x0209e8000c101d06 */
.L_x_1567:
[----:B------:R-:W-:Y:S05]  /*87f0*/  BSYNC B1 ;  /* 0x0000000000017941 */ /* 0x000fea0003800000 */
.L_x_1566:
        /* <DEDUP_REMOVED lines=26> */
[-C--:B------:R-:W-:Y:S01]  /*89a0*/  LEA.HI.X.SX32 R171, R171, R120.reuse, 0x1, P4 ;  /* 0x00000078abab7211 */ /* 0x080fe200020f0eff */
[----:B------:R-:W4:Y:S01]  /*89b0*/  LDG.E.128 R28, [R18.64] ;  /* 0x00000006121c7981 */ /* 0x000f22000c1e1d00 */
[----:B------:R-:W-:Y:S02]  /*89c0*/  @P2 IADD3 R177, RZ, -UR5, RZ ;  /* 0x80000005ffb12c10 */ /* 0x000fe4000fffe0ff */
[----:B------:R-:W-:Y:S02]  /*89d0*/  LEA.HI.X R175, R170, R113, R171, 0x1, P0 ;  /* 0x00000071aaaf7211 */ /* 0x000fe400000f0cab */
[----:B------:R-:W-:Y:S04]  /*89e0*/  IADD3 R171, P0, R132, R177, RZ ;  /* 0x000000b184ab7210 */ /* 0x000fe80007f1e0ff */
[----:B------:R-:W-:Y:S01]  /*89f0*/  LEA.HI.X.SX32 R170, R177, R120, 0x1, P0 ;  /* 0x00000078b1aa7211 */ /* 0x000fe200000f0eff */
[----:B--2---:R-:W2:Y:S01]  /*8a00*/  LDG.E.128 R172, [R174.64] ;  /* 0x00000006aeac7981 */ /* 0x004ea2000c1e1d00 */
        /* <DEDUP_REMOVED lines=16> */
[----:B------:R-:W-:Y:S01]  /*8b10*/  HADD2.F32 R24, -RZ, R174.H0_H0 ;  /* 0x200000aeff187230 */ /* 0x000fe20000004100 */
[----:B------:R-:W-:Y:S01]  /*8b20*/  @!P2 FADD.FTZ R23, -R23, -RZ ;  /* 0x800000ff1717a221 */ /* 0x000fe20000010100 */
[----:B---3--:R-:W-:Y:S01]  /*8b30*/  HADD2.F32 R35, -RZ, R52.H0_H0 ;  /* 0x20000034ff237230 */ /* 0x008fe20000004100 */
[----:B------:R-:W-:Y:S01]  /*8b40*/  FMUL.FTZ R0, R34, R27 ;  /* 0x0000001b22007220 */ /* 0x000fe20000410000 */
[----:B------:R-:W-:Y:S01]  /*8b50*/  HADD2.F32 R22, -RZ, R174.H1_H1 ;  /* 0x300000aeff167230 */ /* 0x000fe20000004100 */
        /* <DEDUP_REMOVED lines=42> */
.L_x_1573:
[----:B------:R-:W-:Y:S05]  /*8e00*/  BSYNC B0 ;  /* 0x0000000000007941 */ /* 0x000fea0003800000 */
.L_x_1572:
[C---:B------:R-:W-:Y:S04]  /*8e10*/  LEA R2, P0, R79.reuse, R104, 0x1 ;  /* 0x000000684f027211 */ /* 0x040fe800078008ff */
[----:B------:R-:W-:Y:S05]  /*8e20*/  LEA.HI.X R3, R79, R105, R80, 0x1, P0 ;  /* 0x000000694f037211 */ /* 0x000fea00000f0c50 */
[----:B-----5:R4:W-:Y:S04]  /*8e30*/  STG.E.128 [R2.64], R56 ;  /* 0x0000003802007986 */ /* 0x0209e8000c101d06 */
.L_x_1571:
[----:B------:R-:W-:Y:S05]  /*8e40*/  BSYNC B1 ;  /* 0x0000000000017941 */ /* 0x000fea0003800000 */
.L_x_1570:
        /* <DEDUP_REMOVED lines=95> */
.L_x_1575:
[----:B------:R-:W-:Y:S05]  /*9440*/  BSYNC B0 ;  /* 0x0000000000007941 */ /* 0x000fea0003800000 */
.L_x_1574:
[C---:B------:R-:W-:Y:S04]  /*9450*/  LEA R2, P0, R87.reuse, R104, 0x1 ;  /* 0x0000006857027211 */ /* 0x040fe800078008ff */
[----:B------:R-:W-:Y:S05]  /*9460*/  LEA.HI.X R3, R87, R105, R88, 0x1, P0 ;  /* 0x0000006957037211 */ /* 0x000fea00000f0c58 */
[----:B-----5:R4:W-:Y:S04]  /*9470*/  STG.E.128 [R2.64], R56 ;  /* 0x0000003802007986 */ /* 0x0209e8000c101d06 */
.L_x_1565:
[----:B------:R-:W-:Y:S05]  /*9480*/  BSYNC B2 ;  /* 0x0000000000027941 */ /* 0x000fea0003800000 */
.L_x_1564:
[----:B------:R-:W-:Y:S01]  /*9490*/  BSSY B2, `(.L_x_1576) ;  /* 0x0000132000027945 */ /* 0x000fe20003800000 */
[----:B------:R-:W-:-:S05]  /*94a0*/  @!P1 BRA `(.L_x_1577) ;  /* 0x0000130000009947 */ /* 0x000fca0003800000 */
[----:B------:R-:W-:Y:S01]  /*94b0*/  ISETP.GE.AND P0, PT, R14, c[0x0][0x220], PT ;  /* 0x000088000e007a0c */ /* 0x000fe20003f06270 */
[----:B------:R-:W-:Y:S01]  /*94c0*/  @!UPT UIADD3 URZ, URZ, URZ, URZ ;  /* 0x0000003f3f3ff290 */ /* 0x000fe2000fffe03f */
[----:B------:R-:W-:Y:S11]  /*94d0*/  BSSY B1, `(.L_x_1578) ;  /* 0x0000065000017945 */ /* 0x000ff60003800000 */
[----:B------:R-:W-:-:S05]  /*94e0*/  @P0 BRA `(.L_x_1579) ;  /* 0x0000063000000947 */ /* 0x000fca0003800000 */
[----:B------:R-:W-:Y:S01]  /*94f0*/  MOV R171, 0x60 ;  /* 0x0000006000ab7802 */ /* 0x000fe20000000f00 */
[----:B------:R-:W-:Y:S01]  /*9500*/  BSSY B0, `(.L_x_1580) ;  /* 0x000005d000007945 */ /* 0x000fe20003800000 */
[----:B------:R-:W-:Y:S03]  /*9510*/  ISETP.GE.AND P0, PT, R14, UR4, PT ;  /* 0x000000040e007c0c */ /* 0x000fe6000bf06270 */
[C---:B-1--4-:R-:W-:Y:S04]  /*9520*/  IMAD.WIDE.U32 R174, R171.reuse, c[0x0][0x288], R110 ;  /* 0x0000a200abae7a25 */ /* 0x052fe800078e006e */
        /* <DEDUP_REMOVED lines=90> */
.L_x_1581:
[----:B------:R-:W-:Y:S05]  /*9ad0*/  BSYNC B0 ;  /* 0x0000000000007941 */ /* 0x000fea0003800000 */
.L_x_1580:
[C---:B------:R-:W-:Y:S02]  /*9ae0*/  IMAD R0, R171.reuse, c[0x0][0x19c], RZ ;  /* 0x00006700ab007a24 */ /* 0x040fe400078e02ff */
[----:B------:R-:W-:Y:S05]  /*9af0*/  IMAD.WIDE.U32 R2, R171, c[0x0][0x198], R104 ;  /* 0x00006600ab027a25 */ /* 0x000fea00078e0068 */
[----:B------:R-:W-:Y:S05]  /*9b00*/  IADD3 R3, R3, R0, RZ ;  /* 0x0000000003037210 */ /* 0x000fea0007ffe0ff */
[----:B-----5:R4:W-:Y:S02]  /*9b10*/  STG.E.128 [R2.64], R56 ;  /* 0x0000003802007986 */ /* 0x0209e4000c101d06 */
.L_x_1579:
[----:B------:R-:W-:Y:S05]  /*9b20*/  BSYNC B1 ;  /* 0x0000000000017941 */ /* 0x000fea0003800000 */
.L_x_1578:
        /* <DEDUP_REMOVED lines=96> */
.L_x_1585:
[----:B------:R-:W-:Y:S05]  /*a130*/  BSYNC B0 ;  /* 0x0000000000007941 */ /* 0x000fea0003800000 */
.L_x_1584:
[C---:B------:R-:W-:Y:S04]  /*a140*/  LEA R2, P0, R92.reuse, R104, 0x1 ;  /* 0x000000685c027211 */ /* 0x040fe800078008ff */
[----:B------:R-:W-:Y:S05]  /*a150*/  LEA.HI.X R3, R92, R105, R91, 0x1, P0 ;  /* 0x000000695c037211 */ /* 0x000fea00000f0c5b */
[----:B-----5:R4:W-:Y:S04]  /*a160*/  STG.E.128 [R2.64], R56 ;  /* 0x0000003802007986 */ /* 0x0209e8000c101d06 */
.L_x_1583:
[----:B------:R-:W-:Y:S05]  /*a170*/  BSYNC B1 ;  /* 0x0000000000017941 */ /* 0x000fea0003800000 */
.L_x_1582:
        /* <DEDUP_REMOVED lines=95> */
.L_x_1587:
[----:B------:R-:W-:Y:S05]  /*a770*/  BSYNC B0 ;  /* 0x0000000000007941 */ /* 0x000fea0003800000 */
.L_x_1586:
[C---:B------:R-:W-:Y:S04]  /*a780*/  LEA R2, P0, R96.reuse, R104, 0x1 ;  /* 0x0000006860027211 */ /* 0x040fe800078008ff */
[----:B------:R-:W-:Y:S05]  /*a790*/  LEA.HI.X R3, R96, R105, R95, 0x1, P0 ;  /* 0x0000006960037211 */ /* 0x000fea00000f0c5f */
[----:B-----5:R4:W-:Y:S04]  /*a7a0*/  STG.E.128 [R2.64], R56 ;  /* 0x0000003802007986 */ /* 0x0209e8000c101d06 */
.L_x_1577:
[----:B------:R-:W-:Y:S05]  /*a7b0*/  BSYNC B2 ;  /* 0x0000000000027941 */ /* 0x000fea0003800000 */
.L_x_1576:
        /* <DEDUP_REMOVED lines=8> */
.L_x_1513:
        /* <DEDUP_REMOVED lines=11> */
.L_x_1589:
[----:B------:R-:W-:Y:S05]  /*a8f0*/  BSYNC B0 ;  /* 0x0000000000007941 */ /* 0x000fea0003800000 */
.L_x_1588:
        /* <DEDUP_REMOVED lines=24> */
.L_x_1591:
[----:B------:R-:W-:Y:S05]  /*aa80*/  BSYNC B0 ;  /* 0x0000000000007941 */ /* 0x000fea0003800000 */
.L_x_1590:
        /* <DEDUP_REMOVED lines=24> */
.L_x_1593:
[----:B------:R-:W-:Y:S05]  /*ac10*/  BSYNC B0 ;  /* 0x0000000000007941 */ /* 0x000fea0003800000 */
.L_x_1592:
        /* <DEDUP_REMOVED lines=27> */
.L_x_1594:
[----:B------:R-:W-:Y:S05]  /*add0*/  BSYNC B0 ;  /* 0x0000000000007941 */ /* 0x000fea0003800000 */
.L_x_1539:
        /* <DEDUP_REMOVED lines=80> */
.L_x_1595:
        /* <DEDUP_REMOVED lines=8> */
.L_x_1596:
[----:B------:R-:W-:Y:S04]  /*b360*/  IADD3 R9, R9, -0x1, RZ ;  /* 0xffffffff09097810 */ /* 0x000fe80007ffe0ff */
[----:B------:R-:W-:Y:S11]  /*b370*/  ISETP.GT.AND P0, PT, R9, R66, PT ;  /* 0x000000420900720c */ /* 0x000ff60003f04270 */
[----:B------:R-:W-:Y:S02]  /*b380*/  @!UPT UIADD3 URZ, URZ, URZ, URZ ;  /* 0x0000003f3f3ff290 */ /* 0x000fe4000fffe03f */
[----:B------:R-:W-:-:S05]  /*b390*/  @P0 BRA `(.L_x_1597) ;  /* 0xffff76a000000947 */ /* 0x000fca000383ffff */
.L_x_1504:
        /* <DEDUP_REMOVED lines=27> */
[----:B------:R-:W-:Y:S01]  /*b550*/  LEA R0, P4, R3, R160, 0x5 ;  /* 0x000000a003007211 */ /* 0x000fe200078828ff */
[----:B------:R-:W-:Y:S01]  /*b560*/  IMAD.IADD R13, R202, 0x1, -R63 ;  /* 0x00000001ca0d7824 */ /* 0x000fe200078e0a3f */
[----:B------:R-:W-:-:S02]  /*b570*/  LEA.HI.X R23, R4, c[0x0][0x164], R7, 0x1, P5 ;  /* 0x0000590004177a11 */ /* 0x000fc400028f0c07 */
[----:B------:R-:W-:Y:S02]  /*b580*/  LEA.HI.X R21, R12, c[0x0][0x164], R6, 0x1, P2 ;  /* 0x000059000c157a11 */ /* 0x000fe400010f0c06 */
[----:B------:R-:W-:Y:S02]  /*b590*/  LEA.HI.X R163, R3, R163, R2, 0x5, P4 ;  /* 0x000000a303a37211 */ /* 0x000fe400020f2c02 */
[----:B------:R-:W-:Y:S02]  /*b5a0*/  ISETP.GE.AND P4, PT, R158, R13, PT ;  /* 0x0000000d9e00720c */ /* 0x000fe40003f86270 */
[----:B------:R-:W-:Y:S02]  /*b5b0*/  LEA R24, P5, R0, c[0x0][0x160], 0x1 ;  /* 0x0000580000187a11 */ /* 0x000fe400078a08ff */
[----:B------:R-:W-:Y:S02]  /*b5c0*/  ISETP.GT.AND P4, PT, R128, -0x8, !P4 ;  /* 0xfffffff88000780c */ /* 0x000fe40006784270 */
[----:B------:R-:W-:-:S02]  /*b5d0*/  LEA.HI.X R25, R0, c[0x0][0x164], R163, 0x1, P5 ;  /* 0x0000590000197a11 */ /* 0x000fc400028f0ca3 */
        /* <DEDUP_REMOVED lines=64> */
.L_x_1606:
[----:B------:R-:W-:Y:S05]  /*b9e0*/  BSYNC B0 ;  /* 0x0000000000007941 */ /* 0x000fea0003800000 */
.L_x_1605:
[----:B-----5:R4:W-:Y:S02]  /*b9f0*/  STS.128 [R206], R16 ;  /* 0x00000010ce007388 */ /* 0x0209e40000000c00 */
.L_x_1604:
[----:B------:R-:W-:Y:S05]  /*ba00*/  BSYNC B1 ;  /* 0x0000000000017941 */ /* 0x000fea0003800000 */
.L_x_1603:
        /* <DEDUP_REMOVED lines=46> */
.L_x_1610:
[----:B------:R-:W-:Y:S05]  /*bcf0*/  BSYNC B0 ;  /* 0x0000000000007941 */ /* 0x000fea0003800000 */
.L_x_1609:
[----:B-----5:R1:W-:Y:S02]  /*bd00*/  STS.128 [R206+0x2000], R16 ;  /* 0x00200010ce007388 */ /* 0x0203e40000000c00 */
.L_x_1608:
[----:B------:R-:W-:Y:S05]  /*bd10*/  BSYNC B1 ;  /* 0x0000000000017941 */ /* 0x000fea0003800000 */
.L_x_1607:
        /* <DEDUP_REMOVED lines=8> */
[--C-:B-1---5:R-:W-:Y:S01]  /*bda0*/  HADD2.F32 R26, -RZ, R19.reuse.H0_H0 ;  /* 0x20000013ff1a7230 */ /* 0x122fe20000004100 */
[----:B------:R-:W-:Y:S01]  /*bdb0*/  MOV R27, R18 ;  /* 0x00000012001b7202 */ /* 0x000fe20000000f00 */
[----:B------:R-:W-:Y:S02]  /*bdc0*/  HADD2.F32 R19, -RZ, R19.H1_H1 ;  /* 0x30000013ff137230 */ /* 0x000fe40000004100 */
[--C-:B------:R-:W-:Y:S02]  /*bdd0*/  HADD2.F32 R28, -RZ, R17.reuse.H1_H1 ;  /* 0x30000011ff1c7230 */ /* 0x100fe40000004100 */
[----:B------:R-:W-:-:S02]  /*bde0*/  HADD2.F32 R29, -RZ, R17.H0_H0 ;  /* 0x20000011ff1d7230 */ /* 0x000fc40000004100 */
[----:B----4-:R-:W-:Y:S02]  /*bdf0*/  HADD2.F32 R0, -RZ, R3.H1_H1 ;  /* 0x30000003ff007230 */ /* 0x010fe40000004100 */
[----:B------:R-:W-:Y:S02]  /*be00*/  HADD2.F32 R30, -RZ, R2.H1_H1 ;  /* 0x30000002ff1e7230 */ /* 0x000fe40000004100 */
[----:B--2---:R-:W-:Y:S01]  /*be10*/  HADD2.F32 R17, -RZ, R5.H1_H1 ;  /* 0x30000005ff117230 */ /* 0x004fe20000004100 */
[----:B------:R-:W-:Y:S01]  /*be20*/  FMUL.FTZ R8, R19, R0 ;  /* 0x0000000013087220 */ /* 0x000fe20000410000 */
        /* <DEDUP_REMOVED lines=29> */
.L_x_1612:
[----:B------:R-:W-:Y:S05]  /*c000*/  BSYNC B0 ;  /* 0x0000000000007941 */ /* 0x000fea0003800000 */
.L_x_1611:
[----:B-----5:R4:W-:Y:S02]  /*c010*/  STS.128 [R206+0x4000], R16 ;  /* 0x00400010ce007388 */ /* 0x0209e40000000c00 */
.L_x_1602:
[----:B------:R-:W-:Y:S05]  /*c020*/  BSYNC B2 ;  /* 0x0000000000027941 */ /* 0x000fea0003800000 */
.L_x_1601:
[----:B------:R-:W-:Y:S01]  /*c030*/  IADD3 R0, R158, 0x10, RZ ;  /* 0x000000109e007810 */ /* 0x000fe20007ffe0ff */
        /* <DEDUP_REMOVED lines=23> */
[----:B------:R-:W-:Y:S02]  /*c1b0*/  HADD2.F32 R31, -RZ, R17.H1_H1 ;  /* 0x30000011ff1f7230 */ /* 0x000fe40000004100 */
[----:B------:R-:W-:Y:S02]  /*c1c0*/  HADD2.F32 R29, -RZ, R19.H1_H1 ;  /* 0x30000013ff1d7230 */ /* 0x000fe40000004100 */
[----:B------:R-:W-:-:S02]  /*c1d0*/  HADD2.F32 R32, -RZ, R17.H0_H0 ;  /* 0x20000011ff207230 */ /* 0x000fc40000004100 */
[----:B------:R-:W-:Y:S02]  /*c1e0*/  HADD2.F32 R28, -RZ, R19.H0_H0 ;  /* 0x20000013ff1c7230 */ /* 0x000fe40000004100 */
[----:B----4-:R-:W-:Y:S02]  /*c1f0*/  HADD2.F32 R18, -RZ, R2.H1_H1 ;  /* 0x30000002ff127230 */ /* 0x010fe40000004100 */
[----:B------:R-:W-:Y:S02]  /*c200*/  HADD2.F32 R12, -RZ, R3.H1_H1 ;  /* 0x30000003ff0c7230 */ /* 0x000fe40000004100 */
[----:B--2---:R-:W-:Y:S01]  /*c210*/  HADD2.F32 R27, -RZ, R4.H1_H1 ;  /* 0x30000004ff1b7230 */ /* 0x004fe20000004100 */
[----:B------:R-:W-:Y:S01]  /*c220*/  FMUL.FTZ R19, R31, R18 ;  /* 0x000000121f137220 */ /* 0x000fe20000410000 */
[----:B------:R-:W-:Y:S01]  /*c230*/  HADD2.F32 R26, -RZ, R5.H1_H1 ;  /* 0x30000005ff1a7230 */ /* 0x000fe20000004100 */
[----:B------:R-:W-:Y:S01]  /*c240*/  FMUL.FTZ R17, R29, R12 ;  /* 0x0000000c1d117220 */ /* 0x000fe20000410000 */
[----:B------:R-:W-:Y:S01]  /*c250*/  HADD2.F32 R2, -RZ, R2.H0_H0 ;  /* 0x20000002ff027230 */ /* 0x000fe20000004100 */
[----:B------:R-:W-:Y:S01]  /*c260*/  FMUL.FTZ R18, R32, R18 ;  /* 0x0000001220127220 */ /* 0x000fe20000410000 */
[----:B------:R-:W-:Y:S01]  /*c270*/  HADD2.F32 R3, -RZ, R3.H0_H0 ;  /* 0x20000003ff037230 */ /* 0x000fe20000004100 */
[----:B------:R-:W-:Y:S01]  /*c280*/  FMUL.FTZ R12, R28, R12 ;  /* 0x0000000c1c0c7220 */ /* 0x000fe20000410000 */
[----:B------:R-:W-:Y:S01]  /*c290*/  HADD2.F32 R4, -RZ, R4.H0_H0 ;  /* 0x20000004ff047230 */ /* 0x000fe20000004100 */
[----:B------:R-:W-:-:S02]  /*c2a0*/  FFMA.FTZ R19, R32, R27, -R19 ;  /* 0x0000001b20137223 */ /* 0x000fc40000010813 */
[----:B------:R-:W-:Y:S01]  /*c2b0*/  FFMA.FTZ R18, R31, R27, R18 ;  /* 0x0000001b1f127223 */ /* 0x000fe20000010012 */
[--C-:B------:R-:W-:Y:S01]  /*c2c0*/  HADD2.F32 R27, -RZ, R16.reuse.H0_H0 ;  /* 0x20000010ff1b7230 */ /* 0x100fe20000004100 */
[-C--:B------:R-:W-:Y:S01]  /*c2d0*/  FFMA.FTZ R12, R29, R26.reuse, R12 ;  /* 0x0000001a1d0c7223 */ /* 0x080fe2000001000c */
[----:B------:R-:W-:Y:S01]  /*c2e0*/  HADD2.F32 R29, -RZ, R16.H1_H1 ;  /* 0x30000010ff1d7230 */ /* 0x000fe20000004100 */
[----:B------:R-:W-:Y:S01]  /*c2f0*/  FFMA.FTZ R17, R28, R26, -R17 ;  /* 0x0000001a1c117223 */ /* 0x000fe20000010811 */
[--C-:B------:R-:W-:Y:S01]  /*c300*/  HADD2.F32 R16, -RZ, R30.reuse.H0_H0 ;  /* 0x2000001eff107230 */ /* 0x100fe20000004100 */
[-C--:B------:R-:W-:Y:S01]  /*c310*/  FMUL.FTZ R26, R27, R2.reuse ;  /* 0x000000021b1a7220 */ /* 0x080fe20000410000 */
[----:B------:R-:W-:Y:S01]  /*c320*/  HADD2.F32 R30, -RZ, R30.H1_H1 ;  /* 0x3000001eff1e7230 */ /* 0x000fe20000004100 */
[----:B------:R-:W-:Y:S01]  /*c330*/  F2FP.PACK_AB R18, R18, R19 ;  /* 0x000000131212723e */ /* 0x000fe200000000ff */
[----:B------:R-:W-:Y:S01]  /*c340*/  HADD2.F32 R31, -RZ, R5.H0_H0 ;  /* 0x20000005ff1f7230 */ /* 0x000fe20000004100 */
[----:B------:R-:W-:Y:S01]  /*c350*/  FMUL.FTZ R5, R29, R2 ;  /* 0x000000021d057220 */ /* 0x000fe20000410000 */
[----:B------:R-:W-:Y:S01]  /*c360*/  F2FP.PACK_AB R19, R12, R17 ;  /* 0x000000110c13723e */ /* 0x000fe200000000ff */
[-C--:B------:R-:W-:Y:S01]  /*c370*/  FMUL.FTZ R2, R30, R3.reuse ;  /* 0x000000031e027220 */ /* 0x080fe20000410000 */
[----:B------:R-:W-:Y:S01]  /*c380*/  MOV R17, R18 ;  /* 0x0000001200117202 */ /* 0x000fe20000000f00 */
[----:B------:R-:W-:-:S02]  /*c390*/  FMUL.FTZ R3, R16, R3 ;  /* 0x0000000310037220 */ /* 0x000fc40000410000 */
[-C--:B------:R-:W-:Y:S02]  /*c3a0*/  FFMA.FTZ R2, R16, R31.reuse, -R2 ;  /* 0x0000001f10027223 */ /* 0x080fe40000010802 */
[----:B------:R-:W-:Y:S02]  /*c3b0*/  FFMA.FTZ R3, R30, R31, R3 ;  /* 0x0000001f1e037223 */ /* 0x000fe40000010003 */
[-C--:B------:R-:W-:Y:S02]  /*c3c0*/  FFMA.FTZ R5, R27, R4.reuse, -R5 ;  /* 0x000000041b057223 */ /* 0x080fe40000010805 */
[----:B------:R-:W-:Y:S01]  /*c3d0*/  FFMA.FTZ R26, R29, R4, R26 ;  /* 0x000000041d1a7223 */ /* 0x000fe2000001001a */
[----:B------:R-:W-:-:S04]  /*c3e0*/  F2FP.PACK_AB R2, R3, R2 ;  /* 0x000000020302723e */ /* 0x000fc800000000ff */
[----:B------:R-:W-:Y:S02]  /*c3f0*/  F2FP.PACK_AB R16, R26, R5 ;  /* 0x000000051a10723e */ /* 0x000fe400000000ff */
[----:B------:R-:W-:Y:S02]  /*c400*/  MOV R18, R2 ;  /* 0x0000000200127202 */ /* 0x000fe40000000f00 */
.L_x_1618:
[----:B------:R-:W-:Y:S05]  /*c410*/  BSYNC B0 ;  /* 0x0000000000007941 */ /* 0x000fea0003800000 */
.L_x_1617:
[----:B-----5:R4:W-:Y:S02]  /*c420*/  STS.128 [R206+0x800], R16 ;  /* 0x00080010ce007388 */ /* 0x0209e40000000c00 */
.L_x_1616:
[----:B------:R-:W-:Y:S05]  /*c430*/  BSYNC B1 ;  /* 0x0000000000017941 */ /* 0x000fea0003800000 */
.L_x_1615:
        /* <DEDUP_REMOVED lines=48> */
.L_x_1622:
[----:B------:R-:W-:Y:S05]  /*c740*/  BSYNC B0 ;  /* 0x0000000000007941 */ /* 0x000fea0003800000 */
.L_x_1621:
[----:B-----5:R4:W-:Y:S02]  /*c750*/  STS.128 [R206+0x2800], R16 ;  /* 0x00280010ce007388 */ /* 0x0209e40000000c00 */
.L_x_1620:
[----:B------:R-:W-:Y:S05]  /*c760*/  BSYNC B1 ;  /* 0x0000000000017941 */ /* 0x000fea0003800000 */
.L_x_1619:
        /* <DEDUP_REMOVED lines=8> */
[--C-:B-----5:R-:W-:Y:S01]  /*c7f0*/  HADD2.F32 R27, -RZ, R17.reuse.H1_H1 ;  /* 0x30000011ff1b7230 */ /* 0x120fe20000004100 */
[----:B------:R-:W-:Y:S01]  /*c800*/  MOV R26, R18 ;  /* 0x00000012001a7202 */ /* 0x000fe20000000f00 */
[----:B------:R-:W-:Y:S02]  /*c810*/  HADD2.F32 R28, -RZ, R17.H0_H0 ;  /* 0x20000011ff1c7230 */ /* 0x000fe40000004100 */
[--C-:B-1----:R-:W-:Y:S02]  /*c820*/  HADD2.F32 R22, -RZ, R19.reuse.H0_H0 ;  /* 0x20000013ff167230 */ /* 0x102fe40000004100 */
[----:B------:R-:W-:-:S02]  /*c830*/  HADD2.F32 R23, -RZ, R19.H1_H1 ;  /* 0x30000013ff177230 */ /* 0x000fc40000004100 */
        /* <DEDUP_REMOVED lines=22> */
[----:B------:R-:W-:-:S02]  /*c9a0*/  FMUL.FTZ R5, R23, R2 ;  /* 0x0000000217057220 */ /* 0x000fc40000410000 */
[-C--:B------:R-:W-:Y:S02]  /*c9b0*/  FMUL.FTZ R2, R26, R3.reuse ;  /* 0x000000031a027220 */ /* 0x080fe40000410000 */
[----:B------:R-:W-:Y:S02]  /*c9c0*/  FMUL.FTZ R3, R16, R3 ;  /* 0x0000000310037220 */ /* 0x000fe40000410000 */
[-C--:B------:R-:W-:Y:S01]  /*c9d0*/  FFMA.FTZ R5, R19, R4.reuse, -R5 ;  /* 0x0000000413057223 */ /* 0x080fe20000010805 */
[----:B------:R-:W-:Y:S01]  /*c9e0*/  F2FP.PACK_AB R19, R8, R9 ;  /* 0x000000090813723e */ /* 0x000fe200000000ff */
[----:B------:R-:W-:Y:S02]  /*c9f0*/  FFMA.FTZ R18, R23, R4, R18 ;  /* 0x0000000417127223 */ /* 0x000fe40000010012 */
[-C--:B------:R-:W-:Y:S02]  /*ca00*/  FFMA.FTZ R2, R16, R27.reuse, -R2 ;  /* 0x0000001b10027223 */ /* 0x080fe40000010802 */
[----:B------:R-:W-:Y:S01]  /*ca10*/  FFMA.FTZ R3, R26, R27, R3 ;  /* 0x0000001b1a037223 */ /* 0x000fe20000010003 */
[----:B------:R-:W-:-:S04]  /*ca20*/  F2FP.PACK_AB R16, R18, R5 ;  /* 0x000000051210723e */ /* 0x000fc800000000ff */
[----:B------:R-:W-:Y:S02]  /*ca30*/  F2FP.PACK_AB R18, R3, R2 ;  /* 0x000000020312723e */ /* 0x000fe400000000ff */
.L_x_1624:
[----:B------:R-:W-:Y:S05]  /*ca40*/  BSYNC B0 ;  /* 0x0000000000007941 */ /* 0x000fea0003800000 */
.L_x_1623:
[----:B-----5:R4:W-:Y:S02]  /*ca50*/  STS.128 [R206+0x4800], R16 ;  /* 0x00480010ce007388 */ /* 0x0209e40000000c00 */
.L_x_1614:
[----:B------:R-:W-:Y:S05]  /*ca60*/  BSYNC B2 ;  /* 0x0000000000027941 */ /* 0x000fea0003800000 */
.L_x_1613:
[----:B-1----:R-:W-:Y:S01]  /*ca70*/  IADD3 R22, R158, 0x20, RZ ;  /* 0x000000209e167810 */ /* 0x002fe20007ffe0ff */
        /* <DEDUP_REMOVED lines=17> */
[----:B----4-:R4:W5:Y:S01]  /*cb90*/  LDG.E.128 R16, [R24.64] ;  /* 0x0000000618107981 */ /* 0x010962000c1e1d00 */
[----:B------:R-:W-:Y:S01]  /*cba0*/  ISETP.GE.AND P2, PT, R14, c[0x0][0x230], PT ;  /* 0x00008c000e007a0c */ /* 0x000fe20003f46270 */
[----:B------:R-:W-:-:S12]  /*cbb0*/  BSSY B0, `(.L_x_1629) ;  /* 0x000002b000007945 */ /* 0x000fd80003800000 */
[----:B------:R-:W-:Y:S05]  /*cbc0*/  @P2 BRA `(.L_x_1630) ;  /* 0x0000029000002947 */ /* 0x000fea0003800000 */
[----:B--2---:R-:W2:Y:S04]  /*cbd0*/  LDG.E.64 R2, [R28.64] ;  /* 0x000000061c027981 */ /* 0x004ea8000c1e1b00 */
[----:B---3--:R-:W3:Y:S01]  /*cbe0*/  LDG.E.64 R4, [R8.64] ;  /* 0x0000000608047981 */ /* 0x008ee2000c1e1b00 */
[----:B-----5:R-:W-:Y:S01]  /*cbf0*/  MOV R31, R18 ;  /* 0x00000012001f7202 */ /* 0x020fe20000000f00 */
[----:B------:R-:W-:Y:S02]  /*cc00*/  HADD2.F32 R27, -RZ, R19.H1_H1 ;  /* 0x30000013ff1b7230 */ /* 0x000fe40000004100 */
[----:B------:R-:W-:Y:S02]  /*cc10*/  HADD2.F32 R33, -RZ, R17.H1_H1 ;  /* 0x30000011ff217230 */ /* 0x000fe40000004100 */
[----:B------:R-:W-:-:S02]  /*cc20*/  HADD2.F32 R30, -RZ, R19.H0_H0 ;  /* 0x20000013ff1e7230 */ /* 0x000fc40000004100 */
[----:B------:R-:W-:Y:S02]  /*cc30*/  HADD2.F32 R32, -RZ, R17.H0_H0 ;  /* 0x20000011ff207230 */ /* 0x000fe40000004100 */
        /* <DEDUP_REMOVED lines=14> */
[-C--:B------:R-:W-:Y:S01]  /*cd20*/  FFMA.FTZ R19, R32, R26.reuse, -R19 ;  /* 0x0000001a20137223 */ /* 0x080fe20000010813 */
[----:B------:R-:W-:Y:S01]  /*cd30*/  HADD2.F32 R27, -RZ, R16.H1_H1 ;  /* 0x30000010ff1b7230 */ /* 0x000fe20000004100 */
[----:B------:R-:W-:Y:S01]  /*cd40*/  FFMA.FTZ R18, R33, R26, R18 ;  /* 0x0000001a21127223 */ /* 0x000fe20000010012 */
[--C-:B------:R-:W-:Y:S01]  /*cd50*/  HADD2.F32 R26, -RZ, R31.reuse.H1_H1 ;  /* 0x3000001fff1a7230 */ /* 0x100fe20000004100 */
[-C--:B------:R-:W-:Y:S01]  /*cd60*/  FMUL.FTZ R30, R23, R2.reuse ;  /* 0x00000002171e7220 */ /* 0x080fe20000410000 */
[----:B------:R-:W-:Y:S02]  /*cd70*/  HADD2.F32 R16, -RZ, R31.H0_H0 ;  /* 0x2000001fff107230 */ /* 0x000fe40000004100 */
[----:B------:R-:W-:Y:S01]  /*cd80*/  HADD2.F32 R31, -RZ, R5.H0_H0 ;  /* 0x20000005ff1f7230 */ /* 0x000fe20000004100 */
[----:B------:R-:W-:Y:S01]  /*cd90*/  FMUL.FTZ R5, R27, R2 ;  /* 0x000000021b057220 */ /* 0x000fe20000410000 */
[----:B------:R-:W-:Y:S01]  /*cda0*/  F2FP.PACK_AB R18, R18, R19 ;  /* 0x000000131212723e */ /* 0x000fe200000000ff */
[----:B------:R-:W-:Y:S01]  /*cdb0*/  FMUL.FTZ R2, R26, R3 ;  /* 0x000000031a027220 */ /* 0x000fe20000410000 */
[----:B------:R-:W-:Y:S01]  /*cdc0*/  F2FP.PACK_AB R19, R12, R17 ;  /* 0x000000110c13723e */ /* 0x000fe200000000ff */
[C---:B------:R-:W-:Y:S01]  /*cdd0*/  FMUL.FTZ R3, R16.reuse, R3 ;  /* 0x0000000310037220 */ /* 0x040fe20000410000 */
[----:B------:R-:W-:Y:S01]  /*cde0*/  MOV R17, R18 ;  /* 0x0000001200117202 */ /* 0x000fe20000000f00 */
[----:B------:R-:W-:-:S02]  /*cdf0*/  FFMA.FTZ R2, R16, R31, -R2 ;  /* 0x0000001f10027223 */ /* 0x000fc40000010802 */
[----:B------:R-:W-:Y:S02]  /*ce00*/  FFMA.FTZ R3, R26, R31, R3 ;  /* 0x0000001f1a037223 */ /* 0x000fe40000010003 */
[-C--:B------:R-:W-:Y:S02]  /*ce10*/  FFMA.FTZ R5, R23, R4.reuse, -R5 ;  /* 0x0000000417057223 */ /* 0x080fe40000010805 */
[----:B------:R-:W-:Y:S01]  /*ce20*/  FFMA.FTZ R30, R27, R4, R30 ;  /* 0x000000041b1e7223 */ /* 0x000fe2000001001e */
[----:B------:R-:W-:-:S04]  /*ce30*/  F2FP.PACK_AB R2, R3, R2 ;  /* 0x000000020302723e */ /* 0x000fc800000000ff */
[----:B------:R-:W-:Y:S02]  /*ce40*/  F2FP.PACK_AB R16, R30, R5 ;  /* 0x000000051e10723e */ /* 0x000fe400000000ff */
[----:B------:R-:W-:Y:S02]  /*ce50*/  MOV R18, R2 ;  /* 0x0000000200127202 */ /* 0x000fe40000000f00 */
.L_x_1630:
[----:B------:R-:W-:Y:S05]  /*ce60*/  BSYNC B0 ;  /* 0x0000000000007941 */ /* 0x000fea0003800000 */
.L_x_1629:
[----:B-----5:R1:W-:Y:S02]  /*ce70*/  STS.128 [R206+0x1000], R16 ;  /* 0x00100010ce007388 */ /* 0x0203e40000000c00 */
.L_x_1628:
[----:B------:R-:W-:Y:S05]  /*ce80*/  BSYNC B1 ;  /* 0x0000000000017941 */ /* 0x000fea0003800000 */
.L_x_1627:
        /* <DEDUP_REMOVED lines=48> */
.L_x_1634:
[----:B------:R-:W-:Y:S05]  /*d190*/  BSYNC B0 ;  /* 0x0000000000007941 */ /* 0x000fea0003800000 */
.L_x_1633:
[----:B-----5:R4:W-:Y:S02]  /*d1a0*/  STS.128 [R206+0x3000], R16 ;  /* 0x00300010ce007388 */ /* 0x0209e40000000c00 */
.L_x_1632:
[----:B------:R-:W-:Y:S05]  /*d1b0*/  BSYNC B1 ;  /* 0x0000000000017941 */ /* 0x000fea0003800000 */
.L_x_1631:
[----:B------:R1:W-:Y:S01]  /*d1c0*/  @P0 STS.128 [R206+0x5000], RZ ;  /* 0x005000ffce000388 */ /* 0x0003e20000000c00 */
[----:B------:R-:W-:Y:S05]  /*d1d0*/  @P0 BRA `(.L_x_1626) ;  /* 0x000002e000000947 */ /* 0x000fea0003800000 */
[----:B-12-4-:R-:W5:Y:S01]  /*d1e0*/  LDG.E.128 R24, [R24.64+0x100] ;  /* 0x0001000618187981 */ /* 0x016f62000c1e1d00 */
[----:B------:R-:W-:Y:S01]  /*d1f0*/  ISETP.GE.AND P2, PT, R10, c[0x0][0x230], PT ;  /* 0x00008c000a007a0c */ /* 0x000fe20003f46270 */
[----:B------:R-:W-:-:S12]  /*d200*/  BSSY B0, `(.L_x_1635) ;  /* 0x000002a000007945 */ /* 0x000fd80003800000 */
[----:B------:R-:W-:Y:S05]  /*d210*/  @P2 BRA `(.L_x_1636) ;  /* 0x0000028000002947 */ /* 0x000fea0003800000 */
[----:B------:R-:W2:Y:S04]  /*d220*/  LDG.E.64 R2, [R28.64+0x80] ;  /* 0x000080061c027981 */ /* 0x000ea8000c1e1b00 */
[----:B------:R-:W4:Y:S01]  /*d230*/  LDG.E.64 R4, [R8.64+0x80] ;  /* 0x0000800608047981 */ /* 0x000f22000c1e1b00 */
[----:B-----5:R-:W-:Y:S01]  /*d240*/  MOV R18, R27 ;  /* 0x0000001b00127202 */ /* 0x020fe20000000f00 */
[--C-:B------:R-:W-:Y:S01]  /*d250*/  HADD2.F32 R27, -RZ, R25.reuse.H0_H0 ;  /* 0x20000019ff1b7230 */ /* 0x100fe20000004100 */
[----:B------:R-:W-:Y:S01]  /*d260*/  MOV R23, R26 ;  /* 0x0000001a00177202 */ /* 0x000fe20000000f00 */
[----:B------:R-:W-:Y:S02]  /*d270*/  HADD2.F32 R25, -RZ, R25.H1_H1 ;  /* 0x30000019ff197230 */ /* 0x000fe40000004100 */
[----:B------:R-:W-:-:S02]  /*d280*/  HADD2.F32 R26, -RZ, R18.H0_H0 ;  /* 0x20000012ff1a7230 */ /* 0x000fc40000004100 */
[----:B------:R-:W-:Y:S02]  /*d290*/  HADD2.F32 R18, -RZ, R18.H1_H1 ;  /* 0x30000012ff127230 */ /* 0x000fe40000004100 */
[----:B--2---:R-:W-:Y:S02]  /*d2a0*/  HADD2.F32 R12, -RZ, R2.H1_H1 ;  /* 0x30000002ff0c7230 */ /* 0x004fe40000004100 */
[----:B------:R-:W-:Y:S02]  /*d2b0*/  HADD2.F32 R29, -RZ, R3.H1_H1 ;  /* 0x30000003ff1d7230 */ /* 0x000fe40000004100 */
[----:B----4-:R-:W-:Y:S01]  /*d2c0*/  HADD2.F32 R19, -RZ, R4.H1_H1 ;  /* 0x30000004ff137230 */ /* 0x010fe20000004100 */
[-C--:B------:R-:W-:Y:S01]  /*d2d0*/  FMUL.FTZ R16, R25, R12.reuse ;  /* 0x0000000c19107220 */ /* 0x080fe20000410000 */
[----:B------:R-:W-:Y:S01]  /*d2e0*/  HADD2.F32 R17, -RZ, R5.H1_H1 ;  /* 0x30000005ff117230 */ /* 0x000fe20000004100 */
[C---:B------:R-:W-:Y:S01]  /*d2f0*/  FMUL.FTZ R12, R27.reuse, R12 ;  /* 0x0000000c1b0c7220 */ /* 0x040fe20000410000 */
[----:B------:R-:W-:Y:S01]  /*d300*/  HADD2.F32 R2, -RZ, R2.H0_H0 ;  /* 0x20000002ff027230 */ /* 0x000fe20000004100 */
[-C--:B------:R-:W-:Y:S01]  /*d310*/  FMUL.FTZ R9, R18, R29.reuse ;  /* 0x0000001d12097220 */ /* 0x080fe20000410000 */
[----:B------:R-:W-:Y:S01]  /*d320*/  HADD2.F32 R3, -RZ, R3.H0_H0 ;  /* 0x20000003ff037230 */ /* 0x000fe20000004100 */
[----:B------:R-:W-:Y:S01]  /*d330*/  FMUL.FTZ R8, R26, R29 ;  /* 0x0000001d1a087220 */ /* 0x000fe20000410000 */
[----:B------:R-:W-:Y:S01]  /*d340*/  HADD2.F32 R4, -RZ, R4.H0_H0 ;  /* 0x20000004ff047230 */ /* 0x000fe20000004100 */
[----:B------:R-:W-:-:S02]  /*d350*/  FFMA.FTZ R16, R27, R19, -R16 ;  /* 0x000000131b107223 */ /* 0x000fc40000010810 */
[----:B------:R-:W-:Y:S01]  /*d360*/  FFMA.FTZ R19, R25, R19, R12 ;  /* 0x0000001319137223 */ /* 0x000fe2000001000c */
[--C-:B------:R-:W-:Y:S01]  /*d370*/  HADD2.F32 R25, -RZ, R24.reuse.H1_H1 ;  /* 0x30000018ff197230 */ /* 0x100fe20000004100 */
[-C--:B------:R-:W-:Y:S01]  /*d380*/  FFMA.FTZ R9, R26, R17.reuse, -R9 ;  /* 0x000000111a097223 */ /* 0x080fe20000010809 */
[--C-:B------:R-:W-:Y:S01]  /*d390*/  HADD2.F32 R12, -RZ, R23.reuse.H0_H0 ;  /* 0x20000017ff0c7230 */ /* 0x100fe20000004100 */
[----:B------:R-:W-:Y:S01]  /*d3a0*/  FFMA.FTZ R8, R18, R17, R8 ;  /* 0x0000001112087223 */ /* 0x000fe20000010008 */
[----:B------:R-:W-:Y:S02]  /*d3b0*/  HADD2.F32 R17, -RZ, R24.H0_H0 ;  /* 0x20000018ff117230 */ /* 0x000fe40000004100 */
[----:B------:R-:W-:Y:S02]  /*d3c0*/  HADD2.F32 R18, -RZ, R23.H1_H1 ;  /* 0x30000017ff127230 */ /* 0x000fe40000004100 */
[----:B------:R-:W-:Y:S01]  /*d3d0*/  HADD2.F32 R23, -RZ, R5.H0_H0 ;  /* 0x20000005ff177230 */ /* 0x000fe20000004100 */
[-C--:B------:R-:W-:Y:S01]  /*d3e0*/  FMUL.FTZ R5, R25, R2.reuse ;  /* 0x0000000219057220 */ /* 0x080fe20000410000 */
[----:B------:R-:W-:Y:S01]  /*d3f0*/  F2FP.PACK_AB R27, R8, R9 ;  /* 0x00000009081b723e */ /* 0x000fe200000000ff */
        /* <DEDUP_REMOVED lines=8> */
[----:B------:R-:W-:-:S04]  /*d480*/  F2FP.PACK_AB R24, R24, R5 ;  /* 0x000000051818723e */ /* 0x000fc800000000ff */
[----:B------:R-:W-:Y:S02]  /*d490*/  F2FP.PACK_AB R26, R3, R2 ;  /* 0x00000002031a723e */ /* 0x000fe400000000ff */
.L_x_1636:
[----:B------:R-:W-:Y:S05]  /*d4a0*/  BSYNC B0 ;  /* 0x0000000000007941 */ /* 0x000fea0003800000 */
.L_x_1635:
[----:B-----5:R1:W-:Y:S02]  /*d4b0*/  STS.128 [R206+0x5000], R24 ;  /* 0x00500018ce007388 */ /* 0x0203e40000000c00 */
.L_x_1626:
[----:B------:R-:W-:Y:S05]  /*d4c0*/  BSYNC B2 ;  /* 0x0000000000027941 */ /* 0x000fea0003800000 */
.L_x_1625:
        /* <DEDUP_REMOVED lines=49> */
[----:B------:R-:W-:-:S02]  /*d7e0*/  FMUL.FTZ R5, R19, R2 ;  /* 0x0000000213057220 */ /* 0x000fc40000410000 */
[-C--:B------:R-:W-:Y:S02]  /*d7f0*/  FMUL.FTZ R2, R18, R3.reuse ;  /* 0x0000000312027220 */ /* 0x080fe40000410000 */
[----:B------:R-:W-:Y:S02]  /*d800*/  FMUL.FTZ R3, R16, R3 ;  /* 0x0000000310037220 */ /* 0x000fe40000410000 */
[-C--:B------:R-:W-:Y:S01]  /*d810*/  FFMA.FTZ R5, R17, R4.reuse, -R5 ;  /* 0x0000000411057223 */ /* 0x080fe20000010805 */
[----:B------:R-:W-:Y:S01]  /*d820*/  F2FP.PACK_AB R17, R14, R15 ;  /* 0x0000000f0e11723e */ /* 0x000fe200000000ff */
[----:B------:R-:W-:Y:S01]  /*d830*/  FFMA.FTZ R24, R19, R4, R24 ;  /* 0x0000000413187223 */ /* 0x000fe20000010018 */
[----:B------:R-:W-:Y:S01]  /*d840*/  F2FP.PACK_AB R19, R12, R13 ;  /* 0x0000000d0c13723e */ /* 0x000fe200000000ff */
[-C--:B------:R-:W-:Y:S02]  /*d850*/  FFMA.FTZ R2, R16, R23.reuse, -R2 ;  /* 0x0000001710027223 */ /* 0x080fe40000010802 */
[----:B------:R-:W-:Y:S01]  /*d860*/  FFMA.FTZ R3, R18, R23, R3 ;  /* 0x0000001712037223 */ /* 0x000fe20000010003 */
[----:B------:R-:W-:-:S04]  /*d870*/  F2FP.PACK_AB R16, R24, R5 ;  /* 0x000000051810723e */ /* 0x000fc800000000ff */
[----:B------:R-:W-:Y:S02]  /*d880*/  F2FP.PACK_AB R18, R3, R2 ;  /* 0x000000020312723e */ /* 0x000fe400000000ff */
.L_x_1641:
[----:B------:R-:W-:Y:S05]  /*d890*/  BSYNC B0 ;  /* 0x0000000000007941 */ /* 0x000fea0003800000 */
.L_x_1640:
[----:B-----5:R4:W-:Y:S02]  /*d8a0*/  STS.128 [R206+0x1800], R16 ;  /* 0x00180010ce007388 */ /* 0x0209e40000000c00 */
.L_x_1639:
[----:B------:R-:W-:Y:S05]  /*d8b0*/  BSYNC B1 ;  /* 0x0000000000017941 */ /* 0x000fea0003800000 */
.L_x_1638:
[----:B------:R1:W-:Y:S01]  /*d8c0*/  @P1 STS.128 [R206+0x3800], RZ ;  /* 0x003800ffce001388 */ /* 0x0003e20000000c00 */
[----:B------:R-:W-:Y:S01]  /*d8d0*/  BSSY B1, `(.L_x_1642) ;  /* 0x0000031000017945 */ /* 0x000fe20003800000 */
[----:B------:R-:W-:Y:S05]  /*d8e0*/  @P1 BRA `(.L_x_1643) ;  /* 0x000002f000001947 */ /* 0x000fea0003800000 */
[----:B------:R1:W5:Y:S01]  /*d8f0*/  LDG.E.128 R12, [R20.64+0x80] ;  /* 0x00008006140c7981 */ /* 0x000362000c1e1d00 */
[----:B------:R-:W-:Y:S01]  /*d900*/  ISETP.GE.AND P1, PT, R11, c[0x0][0x230], PT ;  /* 0x00008c000b007a0c */ /* 0x000fe20003f26270 */
[----:B------:R-:W-:-:S12]  /*d910*/  BSSY B0, `(.L_x_1644) ;  /* 0x000002b000007945 */ /* 0x000fd80003800000 */
[----:B------:R-:W-:Y:S05]  /*d920*/  @P1 BRA `(.L_x_1645) ;  /* 0x0000029000001947 */ /* 0x000fea0003800000 */
[----:B--2---:R-:W2:Y:S04]  /*d930*/  LDG.E.64 R2, [R8.64+0x40] ;  /* 0x0000400608027981 */ /* 0x004ea8000c1e1b00 */
[----:B---3--:R-:W3:Y:S01]  /*d940*/  LDG.E.64 R4, [R6.64+0x40] ;  /* 0x0000400606047981 */ /* 0x008ee2000c1e1b00 */
[--C-:B-1--45:R-:W-:Y:S01]  /*d950*/  HADD2.F32 R26, -RZ, R13.reuse.H0_H0 ;  /* 0x2000000dff1a7230 */ /* 0x132fe20000004100 */
        /* <DEDUP_REMOVED lines=15> */
[----:B------:R-:W-:Y:S01]  /*da50*/  FFMA.FTZ R13, R19, R16, -R13 ;  /* 0x00000010130d7223 */ /* 0x000fe2000001080d */
[----:B------:R-:W-:Y:S01]  /*da60*/  HADD2.F32 R19, -RZ, R5.H0_H0 ;  /* 0x20000005ff137230 */ /* 0x000fe20000004100 */
[----:B------:R-:W-:-:S02]  /*da70*/  FFMA.FTZ R15, R26, R17, -R15 ;  /* 0x000000111a0f7223 */ /* 0x000fc4000001080f */
[----:B------:R-:W-:Y:S01]  /*da80*/  FFMA.FTZ R14, R24, R17, R14 ;  /* 0x00000011180e7223 */ /* 0x000fe2000001000e */
[--C-:B------:R-:W-:Y:S01]  /*da90*/  HADD2.F32 R17, -RZ, R12.reuse.H1_H1 ;  /* 0x3000000cff117230 */ /* 0x100fe20000004100 */
[----:B------:R-:W-:Y:S01]  /*daa0*/  FFMA.FTZ R16, R18, R16, R11 ;  /* 0x0000001012107223 */ /* 0x000fe2000001000b */
[----:B------:R-:W-:Y:S02]  /*dab0*/  HADD2.F32 R11, -RZ, R12.H0_H0 ;  /* 0x2000000cff0b7230 */ /* 0x000fe40000004100 */
[--C-:B------:R-:W-:Y:S01]  /*dac0*/  HADD2.F32 R18, -RZ, R23.reuse.H1_H1 ;  /* 0x30000017ff127230 */ /* 0x100fe20000004100 */
[-C--:B------:R-:W-:Y:S01]  /*dad0*/  FMUL.FTZ R5, R17, R2.reuse ;  /* 0x0000000211057220 */ /* 0x080fe20000410000 */
        /* <DEDUP_REMOVED lines=14> */
.L_x_1645:
[----:B------:R-:W-:Y:S05]  /*dbc0*/  BSYNC B0 ;  /* 0x0000000000007941 */ /* 0x000fea0003800000 */
.L_x_1644:
[----:B-----5:R1:W-:Y:S02]  /*dbd0*/  STS.128 [R206+0x3800], R12 ;  /* 0x0038000cce007388 */ /* 0x0203e40000000c00 */
.L_x_1643:
[----:B------:R-:W-:Y:S05]  /*dbe0*/  BSYNC B1 ;  /* 0x0000000000017941 */ /* 0x000fea0003800000 */
.L_x_1642:
        /* <DEDUP_REMOVED lines=8> */
[----:B-----5:R-:W-:Y:S02]  /*dc70*/  MOV R10, R13 ;  /* 0x0000000d000a7202 */ /* 0x020fe40000000f00 */
[----:B------:R-:W-:Y:S02]  /*dc80*/  MOV R13, R15 ;  /* 0x0000000f000d7202 */ /* 0x000fe40000000f00 */
[----:B----4-:R-:W-:Y:S01]  /*dc90*/  MOV R16, R14 ;  /* 0x0000000e00107202 */ /* 0x010fe20000000f00 */
[----:B------:R-:W-:-:S02]  /*dca0*/  HADD2.F32 R18, -RZ, R10.H0_H0 ;  /* 0x2000000aff127230 */ /* 0x000fc40000004100 */
[--C-:B------:R-:W-:Y:S02]  /*dcb0*/  HADD2.F32 R14, -RZ, R13.reuse.H0_H0 ;  /* 0x2000000dff0e7230 */ /* 0x100fe40000004100 */
[----:B------:R-:W-:Y:S02]  /*dcc0*/  HADD2.F32 R15, -RZ, R10.H1_H1 ;  /* 0x3000000aff0f7230 */ /* 0x000fe40000004100 */
[----:B------:R-:W-:Y:S02]  /*dcd0*/  HADD2.F32 R13, -RZ, R13.H1_H1 ;  /* 0x3000000dff0d7230 */ /* 0x000fe40000004100 */
        /* <DEDUP_REMOVED lines=14> */
[-C--:B------:R-:W-:Y:S01]  /*ddc0*/  FFMA.FTZ R7, R14, R10.reuse, -R7 ;  /* 0x0000000a0e077223 */ /* 0x080fe20000010807 */
[----:B------:R-:W-:Y:S01]  /*ddd0*/  HADD2.F32 R15, -RZ, R5.H0_H0 ;  /* 0x20000005ff0f7230 */ /* 0x000fe20000004100 */
[----:B------:R-:W-:Y:S01]  /*dde0*/  FFMA.FTZ R6, R13, R10, R6 ;  /* 0x0000000a0d067223 */ /* 0x000fe20000010006 */
[----:B------:R-:W-:Y:S01]  /*ddf0*/  HADD2.F32 R13, -RZ, R12.H1_H1 ;  /* 0x3000000cff0d7230 */ /* 0x000fe20000004100 */
[-C--:B------:R-:W-:Y:S01]  /*de00*/  FMUL.FTZ R12, R11, R2.reuse ;  /* 0x000000020b0c7220 */ /* 0x080fe20000410000 */
[--C-:B------:R-:W-:Y:S02]  /*de10*/  HADD2.F32 R10, -RZ, R16.reuse.H0_H0 ;  /* 0x20000010ff0a7230 */ /* 0x100fe40000004100 */
[----:B------:R-:W-:Y:S01]  /*de20*/  HADD2.F32 R16, -RZ, R16.H1_H1 ;  /* 0x30000010ff107230 */ /* 0x000fe20000004100 */
[----:B------:R-:W-:-:S02]  /*de30*/  FMUL.FTZ R5, R13, R2 ;  /* 0x000000020d057220 */ /* 0x000fc40000410000 */
[-C--:B------:R-:W-:Y:S01]  /*de40*/  FFMA.FTZ R12, R13, R4.reuse, R12 ;  /* 0x000000040d0c7223 */ /* 0x080fe2000001000c */
[----:B------:R-:W-:Y:S01]  /*de50*/  F2FP.PACK_AB R13, R8, R9 ;  /* 0x00000009080d723e */ /* 0x000fe200000000ff */
[-C--:B------:R-:W-:Y:S02]  /*de60*/  FMUL.FTZ R2, R16, R3.reuse ;  /* 0x0000000310027220 */ /* 0x080fe40000410000 */
[C---:B------:R-:W-:Y:S02]  /*de70*/  FMUL.FTZ R3, R10.reuse, R3 ;  /* 0x000000030a037220 */ /* 0x040fe40000410000 */
[----:B------:R-:W-:Y:S02]  /*de80*/  FFMA.FTZ R5, R11, R4, -R5 ;  /* 0x000000040b057223 */ /* 0x000fe40000010805 */
[-C--:B------:R-:W-:Y:S02]  /*de90*/  FFMA.FTZ R2, R10, R15.reuse, -R2 ;  /* 0x0000000f0a027223 */ /* 0x080fe40000010802 */
[----:B------:R-:W-:Y:S01]  /*dea0*/  FFMA.FTZ R3, R16, R15, R3 ;  /* 0x0000000f10037223 */ /* 0x000fe20000010003 */
[----:B------:R-:W-:-:S02]  /*deb0*/  F2FP.PACK_AB R15, R6, R7 ;  /* 0x00000007060f723e */ /* 0x000fc400000000ff */
[----:B------:R-:W-:Y:S02]  /*dec0*/  F2FP.PACK_AB R12, R12, R5 ;  /* 0x000000050c0c723e */ /* 0x000fe400000000ff */
[----:B------:R-:W-:Y:S02]  /*ded0*/  F2FP.PACK_AB R14, R3, R2 ;  /* 0x00000002030e723e */ /* 0x000fe400000000ff */
.L_x_1647:
[----:B------:R-:W-:Y:S05]  /*dee0*/  BSYNC B0 ;  /* 0x0000000000007941 */ /* 0x000fea0003800000 */
.L_x_1646:
[----:B-----5:R1:W-:Y:S01]  /*def0*/  STS.128 [R206+0x5800], R12 ;  /* 0x0058000cce007388 */ /* 0x0203e20000000c00 */
[----:B------:R-:W-:Y:S05]  /*df00*/  BRA `(.L_x_1637) ;  /* 0x00004e1000007947 */ /* 0x000fea0003800000 */
.L_x_1600:
        /* <DEDUP_REMOVED lines=32> */
[----:B--2---:R-:W-:Y:S02]  /*e110*/  HADD2.F32 R0, -RZ, R4.H0_H0 ;  /* 0x20000004ff007230 */ /* 0x004fe40000004100 */
[--C-:B------:R-:W-:Y:S02]  /*e120*/  HADD2.F32 R2, -RZ, R5.reuse.H0_H0 ;  /* 0x20000005ff027230 */ /* 0x100fe40000004100 */
[----:B------:R-:W-:Y:S01]  /*e130*/  HADD2.F32 R8, -RZ, R5.H1_H1 ;  /* 0x30000005ff087230 */ /* 0x000fe20000004100 */
[----:B------:R-:W-:Y:S01]  /*e140*/  @!P4 FADD.FTZ R0, -R0, -RZ ;  /* 0x800000ff0000c221 */ /* 0x000fe20000010100 */
[--C-:B------:R-:W-:Y:S01]  /*e150*/  HADD2.F32 R5, -RZ, R6.reuse.H0_H0 ;  /* 0x20000006ff057230 */ /* 0x100fe20000004100 */
[----:B------:R-:W-:Y:S01]  /*e160*/  @!P4 FADD.FTZ R2, -R2, -RZ ;  /* 0x800000ff0202c221 */ /* 0x000fe20000010100 */
[----:B------:R-:W-:-:S02]  /*e170*/  HADD2.F32 R12, -RZ, R6.H1_H1 ;  /* 0x30000006ff0c7230 */ /* 0x000fc40000004100 */
[--C-:B------:R-:W-:Y:S02]  /*e180*/  HADD2.F32 R6, -RZ, R7.reuse.H0_H0 ;  /* 0x20000007ff067230 */ /* 0x100fe40000004100 */
[----:B------:R-:W-:Y:S02]  /*e190*/  HADD2.F32 R4, -RZ, R4.H1_H1 ;  /* 0x30000004ff047230 */ /* 0x000fe40000004100 */
        /* <DEDUP_REMOVED lines=19> */
[----:B------:R-:W-:Y:S01]  /*e2d0*/  @!P4 FADD.FTZ R12, -R12, -RZ ;  /* 0x800000ff0c0cc221 */ /* 0x000fe20000010100 */
[----:B------:R-:W-:Y:S01]  /*e2e0*/  HADD2.F32 R49, -RZ, R30.H1_H1 ;  /* 0x3000001eff317230 */ /* 0x000fe20000004100 */
[----:B------:R-:W-:Y:S01]  /*e2f0*/  @!P4 FADD.FTZ R6, -R6, -RZ ;  /* 0x800000ff0606c221 */ /* 0x000fe20000010100 */
[----:B------:R-:W-:Y:S01]  /*e300*/  HADD2.F32 R43, -RZ, R31.H0_H0 ;  /* 0x2000001fff2b7230 */ /* 0x000fe20000004100 */
[----:B------:R-:W-:Y:S01]  /*e310*/  FFMA.FTZ R0, R0, R2, R37 ;  /* 0x0000000200007223 */ /* 0x000fe20000010025 */
[----:B------:R-:W-:Y:S01]  /*e320*/  HADD2.F32 R30, -RZ, R17.H1_H1 ;  /* 0x30000011ff1e7230 */ /* 0x000fe20000004100 */
[----:B------:R-:W-:Y:S01]  /*e330*/  FFMA.FTZ R4, R4, R8, R39 ;  /* 0x0000000804047223 */ /* 0x000fe20000010027 */
[----:B------:R-:W-:-:S02]  /*e340*/  HADD2.F32 R28, -RZ, R18.H0_H0 ;  /* 0x20000012ff1c7230 */ /* 0x000fc40000004100 */
[----:B------:R-:W-:Y:S02]  /*e350*/  HADD2.F32 R31, -RZ, R18.H1_H1 ;  /* 0x30000012ff1f7230 */ /* 0x000fe40000004100 */
[----:B------:R-:W-:Y:S02]  /*e360*/  HADD2.F32 R2, -RZ, R34.H0_H0 ;  /* 0x20000022ff027230 */ /* 0x000fe40000004100 */
[----:B------:R-:W-:Y:S01]  /*e370*/  HADD2.F32 R8, -RZ, R35.H0_H0 ;  /* 0x20000023ff087230 */ /* 0x000fe20000004100 */
[----:B------:R-:W-:Y:S01]  /*e380*/  FMUL.FTZ R12, R49, R12 ;  /* 0x0000000c310c7220 */ /* 0x000fe20000410000 */
[----:B------:R-:W-:Y:S01]  /*e390*/  HADD2.F32 R32, -RZ, R32.H1_H1 ;  /* 0x30000020ff207230 */ /* 0x000fe20000004100 */
[----:B------:R-:W-:Y:S01]  /*e3a0*/  FMUL.FTZ R6, R43, R6 ;  /* 0x000000062b067220 */ /* 0x000fe20000410000 */
[----:B------:R-:W-:Y:S02]  /*e3b0*/  HADD2.F32 R16, -RZ, R16.H1_H1 ;  /* 0x30000010ff107230 */ /* 0x000fe40000004100 */
[----:B------:R-:W-:-:S02]  /*e3c0*/  HADD2.F32 R17, -RZ, R19.H0_H0 ;  /* 0x20000013ff117230 */ /* 0x000fc40000004100 */
[----:B------:R-:W-:Y:S02]  /*e3d0*/  HADD2.F32 R18, -RZ, R19.H1_H1 ;  /* 0x30000013ff127230 */ /* 0x000fe40000004100 */
[----:B------:R-:W-:Y:S02]  /*e3e0*/  HADD2.F32 R33, -RZ, R33.H1_H1 ;  /* 0x30000021ff217230 */ /* 0x000fe40000004100 */
[----:B------:R-:W-:Y:S02]  /*e3f0*/  HADD2.F32 R34, -RZ, R34.H1_H1 ;  /* 0x30000022ff227230 */ /* 0x000fe40000004100 */
[----:B------:R-:W-:Y:S01]  /*e400*/  HADD2.F32 R35, -RZ, R35.H1_H1 ;  /* 0x30000023ff237230 */ /* 0x000fe20000004100 */
        /* <DEDUP_REMOVED lines=10> */
.L_x_1653:
[----:B------:R-:W-:Y:S05]  /*e4b0*/  BSYNC B0 ;  /* 0x0000000000007941 */ /* 0x000fea0003800000 */
.L_x_1652:
[----:B-----5:R4:W-:Y:S02]  /*e4c0*/  STS.128 [R206], R32 ;  /* 0x00000020ce007388 */ /* 0x0209e40000000c00 */
.L_x_1651:
[----:B------:R-:W-:Y:S05]  /*e4d0*/  BSYNC B1 ;  /* 0x0000000000017941 */ /* 0x000fea0003800000 */
.L_x_1650:
        /* <DEDUP_REMOVED lines=29> */
[----:B---3--:R-:W-:Y:S02]  /*e6b0*/  HADD2.F32 R0, -RZ, R4.H0_H0 ;  /* 0x20000004ff007230 */ /* 0x008fe40000004100 */
        /* <DEDUP_REMOVED lines=22> */
[----:B----4-:R-:W-:Y:S01]  /*e820*/  HADD2.F32 R8, -RZ, R17.H0_H0 ;  /* 0x20000011ff087230 */ /* 0x010fe20000004100 */
        /* <DEDUP_REMOVED lines=34> */
.L_x_1657:
[----:B------:R-:W-:Y:S05]  /*ea50*/  BSYNC B0 ;  /* 0x0000000000007941 */ /* 0x000fea0003800000 */
.L_x_1656:
[----:B-----5:R1:W-:Y:S02]  /*ea60*/  STS.128 [R206+0x2000], R32 ;  /* 0x00200020ce007388 */ /* 0x0203e40000000c00 */
.L_x_1655:
[----:B------:R-:W-:Y:S05]  /*ea70*/  BSYNC B1 ;  /* 0x0000000000017941 */ /* 0x000fea0003800000 */
.L_x_1654:
        /* <DEDUP_REMOVED lines=26> */
[----:B-1--4-:R-:W-:Y:S02]  /*ec20*/  HADD2.F32 R27, -RZ, R28.H0_H0 ;  /* 0x2000001cff1b7230 */ /* 0x012fe40000004100 */
        /* <DEDUP_REMOVED lines=59> */
.L_x_1659:
[----:B------:R-:W-:Y:S05]  /*efe0*/  BSYNC B0 ;  /* 0x0000000000007941 */ /* 0x000fea0003800000 */
.L_x_1658:
[----:B-----5:R4:W-:Y:S02]  /*eff0*/  STS.128 [R206+0x4000], R32 ;  /* 0x00400020ce007388 */ /* 0x0209e40000000c00 */
.L_x_1649:
[----:B------:R-:W-:Y:S05]  /*f000*/  BSYNC B2 ;  /* 0x0000000000027941 */ /* 0x000fea0003800000 */
.L_x_1648:
[----:B------:R-:W-:Y:S01]  /*f010*/  IADD3 R0, R158, 0x10, RZ ;  /* 0x000000109e007810 */ /* 0x000fe20007ffe0ff */
        /* <DEDUP_REMOVED lines=8> */
[----:B-1--4-:R1:W5:Y:S01]  /*f0a0*/  LDG.E.128 R32, [R22.64] ;  /* 0x0000000616207981 */ /* 0x012362000c1e1d00 */
        /* <DEDUP_REMOVED lines=85> */
.L_x_1665:
[----:B------:R-:W-:Y:S05]  /*f600*/  BSYNC B0 ;  /* 0x0000000000007941 */ /* 0x000fea0003800000 */
.L_x_1664:
[----:B-----5:R4:W-:Y:S02]  /*f610*/  STS.128 [R206+0x800], R32 ;  /* 0x00080020ce007388 */ /* 0x0209e40000000c00 */
.L_x_1663:
[----:B------:R-:W-:Y:S05]  /*f620*/  BSYNC B1 ;  /* 0x0000000000017941 */ /* 0x000fea0003800000 */
.L_x_1662:
[----:B------:R1:W-:Y:S01]  /*f630*/  @P1 STS.128 [R206+0x2800], RZ ;  /* 0x002800ffce001388 */ /* 0x0003e20000000c00 */
[----:B------:R-:W-:Y:S01]  /*f640*/  BSSY B1, `(.L_x_1666) ;  /* 0x000005b000017945 */ /* 0x000fe20003800000 */
[----:B------:R-:W-:Y:S05]  /*f650*/  @P1 BRA `(.L_x_1667) ;  /* 0x0000059000001947 */ /* 0x000fea0003800000 */
[----:B-1--4-:R1:W5:Y:S01]  /*f660*/  LDG.E.128 R32, [R22.64+0x80] ;  /* 0x0000800616207981 */ /* 0x012362000c1e1d00 */
        /* <DEDUP_REMOVED lines=86> */
.L_x_1669:
[----:B------:R-:W-:Y:S05]  /*fbd0*/  BSYNC B0 ;  /* 0x0000000000007941 */ /* 0x000fea0003800000 */
.L_x_1668:
[----:B-----5:R4:W-:Y:S02]  /*fbe0*/  STS.128 [R206+0x2800], R32 ;  /* 0x00280020ce007388 */ /* 0x0209e40000000c00 */
.L_x_1667:
[----:B------:R-:W-:Y:S05]  /*fbf0*/  BSYNC B1 ;  /* 0x0000000000017941 */ /* 0x000fea0003800000 */
.L_x_1666:
        /* <DEDUP_REMOVED lines=89> */
.L_x_1671:
[----:B------:R-:W-:Y:S05]  /*10190*/  BSYNC B0 ;  /* 0x0000000000007941 */ /* 0x000fea0003800000 */
.L_x_1670:
[----:B-----5:R1:W-:Y:S02]  /*101a0*/  STS.128 [R206+0x4800], R28 ;  /* 0x0048001cce007388 */ /* 0x0203e40000000c00 */
.L_x_1661:
[----:B------:R-:W-:Y:S05]  /*101b0*/  BSYNC B2 ;  /* 0x0000000000027941 */ /* 0x000fea0003800000 */
.L_x_1660:
        /* <DEDUP_REMOVED lines=9> */
[----:B----4-:R4:W5:Y:S01]  /*10250*/  LDG.E.128 R32, [R24.64] ;  /* 0x0000000618207981 */ /* 0x010962000c1e1d00 */
        /* <DEDUP_REMOVED lines=9> */
[C---:B------:R-:W-:Y:S02]  /*102f0*/  @P2 IADD3 R19, -R149.reuse, RZ, RZ ;  /* 0x000000ff95132210 */ /* 0x040fe40007ffe1ff */
[C---:B------:R-:W-:Y:S02]  /*10300*/  IADD3 R8, P4, R2.reuse, R3, RZ ;  /* 0x0000000302087210 */ /* 0x040fe40007f9e0ff */
[----:B------:R-:W-:Y:S02]  /*10310*/  @P2 IADD3 R7, -R149, RZ, RZ ;  /* 0x000000ff95072210 */ /* 0x000fe40007ffe1ff */
[----:B------:R-:W-:Y:S02]  /*10320*/  LEA.HI.X.SX32 R2, R2, R9, 0x1, P4 ;  /* 0x0000000902027211 */ /* 0x000fe400020f0eff */
[----:B------:R-:W-:Y:S01]  /*10330*/  IADD3 R5, P4, R19, R8, RZ ;  /* 0x0000000813057210 */ /* 0x000fe20007f9e0ff */
[----:B------:R-:W-:Y:S01]  /*10340*/  IMAD.WIDE R28, R7, 0x2, R24 ;  /* 0x00000002071c7825 */ /* 0x000fe200078e0218 */
[----:B------:R-:W-:-:S02]  /*10350*/  @P2 IADD3 R17, -R149, RZ, RZ ;  /* 0x000000ff95112210 */ /* 0x000fc40007ffe1ff */
[----:B------:R-:W-:Y:S02]  /*10360*/  LEA.HI.X.SX32 R4, R19, R2, 0x1, P4 ;  /* 0x0000000213047211 */ /* 0x000fe400020f0eff */
[C---:B------:R-:W-:Y:S01]  /*10370*/  LEA R6, P4, R5.reuse, c[0x0][0x2b0], 0x1 ;  /* 0x0000ac0005067a11 */ /* 0x040fe200078808ff */
[----:B--2---:R-:W2:Y:S03]  /*10380*/  LDG.E.128 R28, [R28.64] ;  /* 0x000000061c1c7981 */ /* 0x004ea6000c1e1d00 */
        /* <DEDUP_REMOVED lines=44> */
[----:B------:R-:W-:Y:S01]  /*10650*/  HADD2.F32 R26, -RZ, R18.H0_H0 ;  /* 0x20000012ff1a7230 */ /* 0x000fe20000004100 */
[----:B------:R-:W-:Y:S01]  /*10660*/  FMUL.FTZ R23, R30, R23 ;  /* 0x000000171e177220 */ /* 0x000fe20000410000 */
[----:B------:R-:W-:-:S02]  /*10670*/  HADD2.F32 R4, -RZ, R34.H0_H0 ;  /* 0x20000022ff047230 */ /* 0x000fc40000004100 */
[----:B------:R-:W-:Y:S01]  /*10680*/  HADD2.F32 R12, -RZ, R35.H0_H0 ;  /* 0x20000023ff0c7230 */ /* 0x000fe20000004100 */
[----:B------:R-:W-:Y:S01]  /*10690*/  FMUL.FTZ R6, R41, R6 ;  /* 0x0000000629067220 */ /* 0x000fe20000410000 */
[----:B------:R-:W-:Y:S02]  /*106a0*/  HADD2.F32 R32, -RZ, R32.H1_H1 ;  /* 0x30000020ff207230 */ /* 0x000fe40000004100 */
[----:B------:R-:W-:Y:S02]  /*106b0*/  HADD2.F32 R16, -RZ, R16.H1_H1 ;  /* 0x30000010ff107230 */ /* 0x000fe40000004100 */
[----:B------:R-:W-:Y:S02]  /*106c0*/  HADD2.F32 R18, -RZ, R18.H1_H1 ;  /* 0x30000012ff127230 */ /* 0x000fe40000004100 */
[--C-:B------:R-:W-:Y:S02]  /*106d0*/  HADD2.F32 R17, -RZ, R19.reuse.H0_H0 ;  /* 0x20000013ff117230 */ /* 0x100fe40000004100 */
        /* <DEDUP_REMOVED lines=14> */
.L_x_1677:
[----:B------:R-:W-:Y:S05]  /*107c0*/  BSYNC B0 ;  /* 0x0000000000007941 */ /* 0x000fea0003800000 */
.L_x_1676:
[----:B-----5:R1:W-:Y:S02]  /*107d0*/  STS.128 [R206+0x1000], R32 ;  /* 0x00100020ce007388 */ /* 0x0203e40000000c00 */
.L_x_1675:
[----:B------:R-:W-:Y:S05]  /*107e0*/  BSYNC B1 ;  /* 0x0000000000017941 */ /* 0x000fea0003800000 */
.L_x_1674:
        /* <DEDUP_REMOVED lines=90> */
.L_x_1681:
[----:B------:R-:W-:Y:S05]  /*10d90*/  BSYNC B0 ;  /* 0x0000000000007941 */ /* 0x000fea0003800000 */
.L_x_1680:
[----:B-----5:R4:W-:Y:S02]  /*10da0*/  STS.128 [R206+0x3000], R32 ;  /* 0x00300020ce007388 */ /* 0x0209e40000000c00 */
.L_x_1679:
[----:B------:R-:W-:Y:S05]  /*10db0*/  BSYNC B1 ;  /* 0x0000000000017941 */ /* 0x000fea0003800000 */
.L_x_1678:
        /* <DEDUP_REMOVED lines=17> */
[----:B-1--4-:R-:W-:Y:S01]  /*10ed0*/  IMAD.WIDE R24, R7, 0x2, R24 ;  /* 0x0000000207187825 */ /* 0x012fe200078e0218 */
[----:B------:R-:W-:-:S02]  /*10ee0*/  @P2 IADD3 R17, -R149, RZ, RZ ;  /* 0x000000ff95112210 */ /* 0x000fc40007ffe1ff */
[----:B------:R-:W-:Y:S02]  /*10ef0*/  LEA.HI.X.SX32 R4, R19, R2, 0x1, P4 ;  /* 0x0000000213047211 */ /* 0x000fe400020f0eff */
[C---:B------:R-:W-:Y:S01]  /*10f00*/  LEA R6, P4, R5.reuse, c[0x0][0x2b0], 0x1 ;  /* 0x0000ac0005067a11 */ /* 0x040fe200078808ff */
[----:B--2---:R-:W2:Y:S03]  /*10f10*/  LDG.E.128 R24, [R24.64+0x100] ;  /* 0x0001000618187981 */ /* 0x004ea6000c1e1d00 */
[----:B------:R-:W-:Y:S02]  /*10f20*/  LEA.HI.X R7, R5, c[0x0][0x2b4], R4, 0x1, P4 ;  /* 0x0000ad0005077a11 */ /* 0x000fe400020f0c04 */
[----:B------:R-:W-:-:S04]  /*10f30*/  IADD3 R8, P4, R17, R8, RZ ;  /* 0x0000000811087210 */ /* 0x000fc80007f9e0ff */
[----:B------:R-:W4:Y:S01]  /*10f40*/  LDG.E.128 R4, [R6.64] ;  /* 0x0000000606047981 */ /* 0x000f22000c1e1d00 */
[----:B------:R-:W-:Y:S02]  /*10f50*/  LEA.HI.X.SX32 R17, R17, R2, 0x1, P4 ;  /* 0x0000000211117211 */ /* 0x000fe400020f0eff */
[----:B------:R-:W-:-:S04]  /*10f60*/  LEA R16, P4, R8, c[0x0][0x2a8], 0x1 ;  /* 0x0000aa0008107a11 */ /* 0x000fc800078808ff */
[----:B------:R-:W-:-:S06]  /*10f70*/  LEA.HI.X R17, R8, c[0x0][0x2ac], R17, 0x1, P4 ;  /* 0x0000ab0008117a11 */ /* 0x000fcc00020f0c11 */
[----:B---3--:R-:W3:Y:S01]  /*10f80*/  LDG.E.128 R16, [R16.64] ;  /* 0x0000000610107981 */ /* 0x008ee2000c1e1d00 */
[----:B--2---:R-:W-:Y:S02]  /*10f90*/  HADD2.F32 R33, -RZ, R24.H0_H0 ;  /* 0x20000018ff217230 */ /* 0x004fe40000004100 */
[----:B------:R-:W-:Y:S02]  /*10fa0*/  HADD2.F32 R35, -RZ, R25.H0_H0 ;  /* 0x20000019ff237230 */ /* 0x000fe40000004100 */
[--C-:B----4-:R-:W-:Y:S02]  /*10fb0*/  HADD2.F32 R2, -RZ, R4.reuse.H0_H0 ;  /* 0x20000004ff027230 */ /* 0x110fe40000004100 */
        /* <DEDUP_REMOVED lines=29> */
[----:B------:R-:W-:Y:S01]  /*11190*/  HADD2.F32 R39, -RZ, R27.H0_H0 ;  /* 0x2000001bff277230 */ /* 0x000fe20000004100 */
[----:B------:R-:W-:Y:S01]  /*111a0*/  @!P2 FADD.FTZ R6, -R6, -RZ ;  /* 0x800000ff0606a221 */ /* 0x000fe20000010100 */
[----:B------:R-:W-:Y:S01]  /*111b0*/  HADD2.F32 R24, -RZ, R18.H0_H0 ;  /* 0x20000012ff187230 */ /* 0x000fe20000004100 */
[----:B------:R-:W-:Y:S01]  /*111c0*/  FMUL.FTZ R23, R26, R23 ;  /* 0x000000171a177220 */ /* 0x000fe20000410000 */
[----:B------:R-:W-:Y:S01]  /*111d0*/  HADD2.F32 R26, -RZ, R17.H1_H1 ;  /* 0x30000011ff1a7230 */ /* 0x000fe20000004100 */
[----:B------:R-:W-:Y:S01]  /*111e0*/  FFMA.FTZ R2, R2, R4, R33 ;  /* 0x0000000402027223 */ /* 0x000fe20000010021 */
[----:B------:R-:W-:Y:S01]  /*111f0*/  HADD2.F32 R4, -RZ, R30.H0_H0 ;  /* 0x2000001eff047230 */ /* 0x000fe20000004100 */
[----:B------:R-:W-:Y:S01]  /*11200*/  FFMA.FTZ R8, R8, R12, R35 ;  /* 0x0000000c08087223 */ /* 0x000fe20000010023 */
[----:B------:R-:W-:Y:S01]  /*11210*/  HADD2.F32 R12, -RZ, R31.H0_H0 ;  /* 0x2000001fff0c7230 */ /* 0x000fe20000004100 */
[----:B------:R-:W-:Y:S01]  /*11220*/  FMUL.FTZ R6, R39, R6 ;  /* 0x0000000627067220 */ /* 0x000fe20000410000 */
[----:B------:R-:W-:-:S02]  /*11230*/  HADD2.F32 R28, -RZ, R28.H1_H1 ;  /* 0x3000001cff1c7230 */ /* 0x000fc40000004100 */
[----:B------:R-:W-:Y:S02]  /*11240*/  HADD2.F32 R16, -RZ, R16.H1_H1 ;  /* 0x30000010ff107230 */ /* 0x000fe40000004100 */
        /* <DEDUP_REMOVED lines=16> */
.L_x_1683:
[----:B------:R-:W-:Y:S05]  /*11350*/  BSYNC B0 ;  /* 0x0000000000007941 */ /* 0x000fea0003800000 */
.L_x_1682:
[----:B-----5:R1:W-:Y:S02]  /*11360*/  STS.128 [R206+0x5000], R28 ;  /* 0x0050001cce007388 */ /* 0x0203e40000000c00 */
.L_x_1673:
[----:B------:R-:W-:Y:S05]  /*11370*/  BSYNC B2 ;  /* 0x0000000000027941 */ /* 0x000fea0003800000 */
.L_x_1672:
[----:B-1----:R-:W-:-:S04]  /*11380*/  IADD3 R28, R158, 0x30, RZ ;  /* 0x000000309e1c7810 */ /* 0x002fc80007ffe0ff */
        /* <DEDUP_REMOVED lines=21> */
[----:B----4-:R-:W-:-:S03]  /*114e0*/  IMAD.WIDE R24, R7, 0x2, R20 ;  /* 0x0000000207187825 */ /* 0x010fc600078e0214 */
[----:B------:R-:W-:Y:S02]  /*114f0*/  LEA.HI.X.SX32 R2, R2, R9, 0x1, P4 ;  /* 0x0000000902027211 */ /* 0x000fe400020f0eff */
[C---:B------:R-:W-:Y:S01]  /*11500*/  IADD3 R5, P4, R15.reuse, R8, RZ ;  /* 0x000000080f057210 */ /* 0x040fe20007f9e0ff */
[----:B--2---:R-:W2:Y:S03]  /*11510*/  LDG.E.128 R24, [R24.64] ;  /* 0x0000000618187981 */ /* 0x004ea6000c1e1d00 */
[----:B------:R-:W-:Y:S02]  /*11520*/  LEA.HI.X.SX32 R4, R15, R2, 0x1, P4 ;  /* 0x000000020f047211 */ /* 0x000fe400020f0eff */
[----:B------:R-:W-:-:S04]  /*11530*/  LEA R6, P4, R5, c[0x0][0x2b0], 0x1 ;  /* 0x0000ac0005067a11 */ /* 0x000fc800078808ff */
[----:B------:R-:W-:Y:S02]  /*11540*/  LEA.HI.X R7, R5, c[0x0][0x2b4], R4, 0x1, P4 ;  /* 0x0000ad0005077a11 */ /* 0x000fe400020f0c04 */
[----:B------:R-:W-:-:S04]  /*11550*/  IADD3 R8, P4, R13, R8, RZ ;  /* 0x000000080d087210 */ /* 0x000fc80007f9e0ff */
[----:B------:R-:W4:Y:S01]  /*11560*/  LDG.E.128 R4, [R6.64] ;  /* 0x0000000606047981 */ /* 0x000f22000c1e1d00 */
[----:B------:R-:W-:Y:S02]  /*11570*/  LEA.HI.X.SX32 R13, R13, R2, 0x1, P4 ;  /* 0x000000020d0d7211 */ /* 0x000fe400020f0eff */
[----:B------:R-:W-:-:S04]  /*11580*/  LEA R12, P4, R8, c[0x0][0x2a8], 0x1 ;  /* 0x0000aa00080c7a11 */ /* 0x000fc800078808ff */
[----:B------:R-:W-:-:S06]  /*11590*/  LEA.HI.X R13, R8, c[0x0][0x2ac], R13, 0x1, P4 ;  /* 0x0000ab00080d7a11 */ /* 0x000fcc00020f0c0d */
[----:B---3--:R-:W3:Y:S01]  /*115a0*/  LDG.E.128 R12, [R12.64] ;  /* 0x000000060c0c7981 */ /* 0x008ee2000c1e1d00 */
[--C-:B--2---:R-:W-:Y:S02]  /*115b0*/  HADD2.F32 R31, -RZ, R24.reuse.H0_H0 ;  /* 0x20000018ff1f7230 */ /* 0x104fe40000004100 */
[----:B------:R-:W-:Y:S02]  /*115c0*/  HADD2.F32 R35, -RZ, R24.H1_H1 ;  /* 0x30000018ff237230 */ /* 0x000fe40000004100 */
[--C-:B------:R-:W-:Y:S02]  /*115d0*/  HADD2.F32 R33, -RZ, R25.reuse.H0_H0 ;  /* 0x20000019ff217230 */ /* 0x100fe40000004100 */
[----:B------:R-:W-:Y:S02]  /*115e0*/  HADD2.F32 R24, -RZ, R25.H1_H1 ;  /* 0x30000019ff187230 */ /* 0x000fe40000004100 */
[--C-:B----4-:R-:W-:Y:S02]  /*115f0*/  HADD2.F32 R2, -RZ, R4.reuse.H0_H0 ;  /* 0x20000004ff027230 */ /* 0x110fe40000004100 */
        /* <DEDUP_REMOVED lines=11> */
[----:B------:R-:W-:Y:S01]  /*116b0*/  HADD2.F32 R4, -RZ, R26.H0_H0 ;  /* 0x2000001aff047230 */ /* 0x000fe20000004100 */
[----:B------:R-:W-:Y:S01]  /*116c0*/  FMUL.FTZ R24, R24, R23 ;  /* 0x0000001718187220 */ /* 0x000fe20000410000 */
[--C-:B------:R-:W-:Y:S01]  /*116d0*/  HADD2.F32 R23, -RZ, R27.reuse.H0_H0 ;  /* 0x2000001bff177230 */ /* 0x100fe20000004100 */
[----:B------:R-:W-:Y:S01]  /*116e0*/  FMUL.FTZ R31, R31, R2 ;  /* 0x000000021f1f7220 */ /* 0x000fe20000410000 */
[----:B------:R-:W-:Y:S01]  /*116f0*/  HADD2.F32 R2, -RZ, R27.H1_H1 ;  /* 0x3000001bff027230 */ /* 0x000fe20000004100 */
[----:B------:R-:W-:-:S02]  /*11700*/  @!P2 FADD.FTZ R5, -R5, -RZ ;  /* 0x800000ff0505a221 */ /* 0x000fc40000010100 */
[----:B------:R-:W-:Y:S02]  /*11710*/  @!P2 FADD.FTZ R6, -R6, -RZ ;  /* 0x800000ff0606a221 */ /* 0x000fe40000010100 */
[----:B------:R-:W-:Y:S02]  /*11720*/  @!P2 FADD.FTZ R8, -R8, -RZ ;  /* 0x800000ff0808a221 */ /* 0x000fe40000010100 */
[----:B------:R-:W-:Y:S02]  /*11730*/  @!P2 FADD.FTZ R7, -R7, -RZ ;  /* 0x800000ff0707a221 */ /* 0x000fe40000010100 */
[----:B------:R-:W-:Y:S01]  /*11740*/  FMUL.FTZ R5, R4, R5 ;  /* 0x0000000504057220 */ /* 0x000fe20000410000 */
[--C-:B---3--:R-:W-:Y:S01]  /*11750*/  HADD2.F32 R4, -RZ, R12.reuse.H0_H0 ;  /* 0x2000000cff047230 */ /* 0x108fe20000004100 */
[----:B------:R-:W-:Y:S01]  /*11760*/  FMUL.FTZ R6, R23, R6 ;  /* 0x0000000617067220 */ /* 0x000fe20000410000 */
[----:B------:R-:W-:Y:S01]  /*11770*/  HADD2.F32 R23, -RZ, R12.H1_H1 ;  /* 0x3000000cff177230 */ /* 0x000fe20000004100 */
[----:B------:R-:W-:Y:S01]  /*11780*/  FMUL.FTZ R35, R35, R8 ;  /* 0x0000000823237220 */ /* 0x000fe20000410000 */
[----:B------:R-:W-:Y:S01]  /*11790*/  HADD2.F32 R26, -RZ, R26.H1_H1 ;  /* 0x3000001aff1a7230 */ /* 0x000fe20000004100 */
[----:B------:R-:W-:Y:S01]  /*117a0*/  FMUL.FTZ R7, R2, R7 ;  /* 0x0000000702077220 */ /* 0x000fe20000410000 */
[----:B-----5:R-:W-:Y:S01]  /*117b0*/  HADD2.F32 R2, -RZ, R16.H0_H0 ;  /* 0x20000010ff027230 */ /* 0x020fe20000004100 */
[----:B------:R-:W-:Y:S01]  /*117c0*/  @!P2 FADD.FTZ R29, -R29, -RZ ;  /* 0x800000ff1d1da221 */ /* 0x000fe20000010100 */
[----:B------:R-:W-:-:S02]  /*117d0*/  HADD2.F32 R8, -RZ, R17.H0_H0 ;  /* 0x20000011ff087230 */ /* 0x000fc40000004100 */
[----:B------:R-:W-:Y:S01]  /*117e0*/  HADD2.F32 R12, -RZ, R13.H0_H0 ;  /* 0x2000000dff0c7230 */ /* 0x000fe20000004100 */
[----:B------:R-:W-:Y:S01]  /*117f0*/  FMUL.FTZ R29, R26, R29 ;  /* 0x0000001d1a1d7220 */ /* 0x000fe20000410000 */
[----:B------:R-:W-:Y:S01]  /*11800*/  HADD2.F32 R26, -RZ, R14.H0_H0 ;  /* 0x2000000eff1a7230 */ /* 0x000fe20000004100 */
[----:B------:R-:W-:Y:S01]  /*11810*/  FFMA.FTZ R2, R2, R4, R31 ;  /* 0x0000000402027223 */ /* 0x000fe2000001001f */
[----:B------:R-:W-:Y:S01]  /*11820*/  HADD2.F32 R4, -RZ, R18.H0_H0 ;  /* 0x20000012ff047230 */ /* 0x000fe20000004100 */
[----:B------:R-:W-:Y:S01]  /*11830*/  FFMA.FTZ R8, R8, R12, R33 ;  /* 0x0000000c08087223 */ /* 0x000fe20000010021 */
[----:B------:R-:W-:Y:S02]  /*11840*/  HADD2.F32 R12, -RZ, R19.H0_H0 ;  /* 0x20000013ff0c7230 */ /* 0x000fe40000004100 */
        /* <DEDUP_REMOVED lines=18> */
.L_x_1687:
[----:B------:R-:W-:Y:S05]  /*11970*/  BSYNC B0 ;  /* 0x0000000000007941 */ /* 0x000fea0003800000 */
.L_x_1686:
[----:B-----5:R1:W-:Y:S02]  /*11980*/  STS.128 [R206+0x1800], R16 ;  /* 0x00180010ce007388 */ /* 0x0203e40000000c00 */
.L_x_1685:
[----:B------:R-:W-:Y:S05]  /*11990*/  BSYNC B1 ;  /* 0x0000000000017941 */ /* 0x000fea0003800000 */
.L_x_1684:
        /* <DEDUP_REMOVED lines=10> */
[----:B------:R-:W-:Y:S02]  /*11a40*/  MOV R13, RZ ;  /* 0x000000ff000d7202 */ /* 0x000fe40000000f00 */
[----:B------:R-:W-:-:S05]  /*11a50*/  MOV R11, RZ ;  /* 0x000000ff000b7202 */ /* 0x000fca0000000f00 */
[----:B------:R-:W-:-:S04]  /*11a60*/  @P1 SHF.R.S32.HI R149, RZ, 0x1, R151 ;  /* 0x00000001ff951819 */ /* 0x000fc80000011497 */
[C---:B------:R-:W-:Y:S01]  /*11a70*/  @P1 IADD3 R13, -R149.reuse, RZ, RZ ;  /* 0x000000ff950d1210 */ /* 0x040fe20007ffe1ff */
[C---:B------:R-:W-:Y:S01]  /*11a80*/  IMAD R2, R149.reuse, R2, 0x40 ;  /* 0x0000004095027424 */ /* 0x040fe200078e0202 */
[C---:B------:R-:W-:Y:S02]  /*11a90*/  @P1 IADD3 R7, -R149.reuse, RZ, RZ ;  /* 0x000000ff95071210 */ /* 0x040fe40007ffe1ff */
[----:B------:R-:W-:Y:S02]  /*11aa0*/  @P1 IADD3 R11, -R149, RZ, RZ ;  /* 0x000000ff950b1210 */ /* 0x000fe40007ffe1ff */
[----:B------:R-:W-:Y:S01]  /*11ab0*/  IADD3 R8, P2, R2, R3, RZ ;  /* 0x0000000302087210 */ /* 0x000fe20007f5e0ff */
[----:B----4-:R-:W-:-:S03]  /*11ac0*/  IMAD.WIDE R24, R7, 0x2, R20 ;  /* 0x0000000207187825 */ /* 0x010fc600078e0214 */
[----:B------:R-:W-:Y:S02]  /*11ad0*/  LEA.HI.X.SX32 R2, R2, R9, 0x1, P2 ;  /* 0x0000000902027211 */ /* 0x000fe400010f0eff */
[C---:B------:R-:W-:Y:S01]  /*11ae0*/  IADD3 R5, P2, R13.reuse, R8, RZ ;  /* 0x000000080d057210 */ /* 0x040fe20007f5e0ff */
[----:B--2---:R-:W2:Y:S03]  /*11af0*/  LDG.E.128 R24, [R24.64+0x80] ;  /* 0x0000800618187981 */ /* 0x004ea6000c1e1d00 */
        /* <DEDUP_REMOVED lines=25> */
[--C-:B------:R-:W-:Y:S01]  /*11c90*/  HADD2.F32 R2, -RZ, R27.reuse.H1_H1 ;  /* 0x3000001bff027230 */ /* 0x100fe20000004100 */
[----:B------:R-:W-:Y:S01]  /*11ca0*/  FMUL.FTZ R31, R31, R4 ;  /* 0x000000041f1f7220 */ /* 0x000fe20000410000 */
[----:B------:R-:W-:Y:S01]  /*11cb0*/  HADD2.F32 R4, -RZ, R26.H0_H0 ;  /* 0x2000001aff047230 */ /* 0x000fe20000004100 */
[----:B------:R-:W-:Y:S01]  /*11cc0*/  FMUL.FTZ R24, R24, R11 ;  /* 0x0000000b18187220 */ /* 0x000fe20000410000 */
[----:B------:R-:W-:Y:S01]  /*11cd0*/  HADD2.F32 R11, -RZ, R27.H0_H0 ;  /* 0x2000001bff0b7230 */ /* 0x000fe20000004100 */
[----:B------:R-:W-:-:S02]  /*11ce0*/  @!P1 FADD.FTZ R8, -R8, -RZ ;  /* 0x800000ff08089221 */ /* 0x000fc40000010100 */
[----:B------:R-:W-:Y:S02]  /*11cf0*/  @!P1 FADD.FTZ R5, -R5, -RZ ;  /* 0x800000ff05059221 */ /* 0x000fe40000010100 */
        /* <DEDUP_REMOVED lines=37> */
.L_x_1691:
[----:B------:R-:W-:Y:S05]  /*11f50*/  BSYNC B0 ;  /* 0x0000000000007941 */ /* 0x000fea0003800000 */
.L_x_1690:
[----:B-----5:R1:W-:Y:S02]  /*11f60*/  STS.128 [R206+0x3800], R16 ;  /* 0x00380010ce007388 */ /* 0x0203e40000000c00 */
.L_x_1689:
[----:B------:R-:W-:Y:S05]  /*11f70*/  BSYNC B1 ;  /* 0x0000000000017941 */ /* 0x000fea0003800000 */
.L_x_1688:
[----:B------:R1:W-:Y:S01]  /*11f80*/  @P0 STS.128 [R206+0x5800], RZ ;  /* 0x005800ffce000388 */ /* 0x0003e20000000c00 */
[----:B------:R-:W-:Y:S05]  /*11f90*/  @P0 BRA `(.L_x_1637) ;  /* 0x00000d8000000947 */ /* 0x000fea0003800000 */
[----:B------:R1:W5:Y:S01]  /*11fa0*/  LDG.E.128 R12, [R20.64+0x100] ;  /* 0x00010006140c7981 */ /* 0x000362000c1e1d00 */
[----:B------:R-:W-:Y:S01]  /*11fb0*/  ISETP.GE.AND P0, PT, R10, c[0x0][0x230], PT ;  /* 0x00008c000a007a0c */ /* 0x000fe20003f06270 */
[----:B------:R-:W-:Y:S01]  /*11fc0*/  BSSY B0, `(.L_x_1692) ;  /* 0x000005a000007945 */ /* 0x000fe20003800000 */
[----:B-1----:R-:W-:-:S05]  /*11fd0*/  IADD3 R16, P1, R20, 0x100, RZ ;  /* 0x0000010014107810 */ /* 0x002fca0007f3e0ff */
        /* <DEDUP_REMOVED lines=12> */
[----:B------:R-:W-:Y:S01]  /*120a0*/  IMAD.WIDE R16, R4, 0x2, R16 ;  /* 0x0000000204107825 */ /* 0x000fe200078e0210 */
[----:B------:R-:W-:-:S04]  /*120b0*/  IADD3 R3, P1, R6, R3, RZ ;  /* 0x0000000306037210 */ /* 0x000fc80007f3e0ff */
[----:B------:R-:W-:Y:S01]  /*120c0*/  LEA.HI.X.SX32 R9, R6, R9, 0x1, P1 ;  /* 0x0000000906097211 */ /* 0x000fe200008f0eff */
[----:B--2---:R-:W2:Y:S01]  /*120d0*/  LDG.E.128 R16, [R16.64] ;  /* 0x0000000610107981 */ /* 0x004ea2000c1e1d00 */
[----:B------:R-:W-:-:S04]  /*120e0*/  IADD3 R5, P1, R2, R3, RZ ;  /* 0x0000000302057210 */ /* 0x000fc80007f3e0ff */
[----:B------:R-:W-:Y:S02]  /*120f0*/  LEA.HI.X.SX32 R2, R2, R9, 0x1, P1 ;  /* 0x0000000902027211 */ /* 0x000fe400008f0eff */
[----:B------:R-:W-:-:S04]  /*12100*/  LEA R6, P1, R5, c[0x0][0x2b0], 0x1 ;  /* 0x0000ac0005067a11 */ /* 0x000fc800078208ff */
[----:B------:R-:W-:Y:S02]  /*12110*/  LEA.HI.X R7, R5, c[0x0][0x2b4], R2, 0x1, P1 ;  /* 0x0000ad0005077a11 */ /* 0x000fe400008f0c02 */
[----:B------:R-:W-:Y:S02]  /*12120*/  MOV R2, RZ ;  /* 0x000000ff00027202 */ /* 0x000fe40000000f00 */
[----:B------:R-:W-:Y:S02]  /*12130*/  @P0 IADD3 R2, -R151, RZ, RZ ;  /* 0x000000ff97020210 */ /* 0x000fe40007ffe1ff */
[----:B---3--:R-:W3:Y:S02]  /*12140*/  LDG.E.128 R4, [R6.64] ;  /* 0x0000000606047981 */ /* 0x008ee4000c1e1d00 */
[----:B------:R-:W-:-:S04]  /*12150*/  IADD3 R3, P1, R2, R3, RZ ;  /* 0x0000000302037210 */ /* 0x000fc80007f3e0ff */
[----:B------:R-:W-:Y:S02]  /*12160*/  LEA.HI.X.SX32 R2, R2, R9, 0x1, P1 ;  /* 0x0000000902027211 */ /* 0x000fe400008f0eff */
[----:B------:R-:W-:-:S04]  /*12170*/  LEA R8, P1, R3, c[0x0][0x2a8], 0x1 ;  /* 0x0000aa0003087a11 */ /* 0x000fc800078208ff */
[----:B------:R-:W-:-:S06]  /*12180*/  LEA.HI.X R9, R3, c[0x0][0x2ac], R2, 0x1, P1 ;  /* 0x0000ab0003097a11 */ /* 0x000fcc00008f0c02 */
[----:B----4-:R-:W4:Y:S01]  /*12190*/  LDG.E.128 R8, [R8.64] ;  /* 0x0000000608087981 */ /* 0x010f22000c1e1d00 */
[--C-:B--2---:R-:W-:Y:S02]  /*121a0*/  HADD2.F32 R23, -RZ, R17.reuse.H0_H0 ;  /* 0x20000011ff177230 */ /* 0x104fe40000004100 */
[----:B------:R-:W-:Y:S02]  /*121b0*/  HADD2.F32 R26, -RZ, R16.H0_H0 ;  /* 0x20000010ff1a7230 */ /* 0x000fe40000004100 */
[----:B------:R-:W-:Y:S02]  /*121c0*/  HADD2.F32 R24, -RZ, R17.H1_H1 ;  /* 0x30000011ff187230 */ /* 0x000fe40000004100 */
[----:B---3--:R-:W-:Y:S02]  /*121d0*/  HADD2.F32 R2, -RZ, R5.H0_H0 ;  /* 0x20000005ff027230 */ /* 0x008fe40000004100 */
[--C-:B------:R-:W-:Y:S02]  /*121e0*/  HADD2.F32 R3, -RZ, R4.reuse.H0_H0 ;  /* 0x20000004ff037230 */ /* 0x100fe40000004100 */
[----:B------:R-:W-:Y:S01]  /*121f0*/  HADD2.F32 R20, -RZ, R4.H1_H1 ;  /* 0x30000004ff147230 */ /* 0x000fe20000004100 */
[----:B------:R-:W-:Y:S01]  /*12200*/  @!P0 FADD.FTZ R2, -R2, -RZ ;  /* 0x800000ff02028221 */ /* 0x000fe20000010100 */
[--C-:B------:R-:W-:Y:S01]  /*12210*/  HADD2.F32 R4, -RZ, R6.reuse.H0_H0 ;  /* 0x20000006ff047230 */ /* 0x100fe20000004100 */
[----:B------:R-:W-:Y:S01]  /*12220*/  @!P0 FADD.FTZ R3, -R3, -RZ ;  /* 0x800000ff03038221 */ /* 0x000fe20000010100 */
[----:B------:R-:W-:-:S02]  /*12230*/  HADD2.F32 R21, -RZ, R6.H1_H1 ;  /* 0x30000006ff157230 */ /* 0x000fc40000004100 */
[----:B------:R-:W-:Y:S02]  /*12240*/  HADD2.F32 R5, -RZ, R5.H1_H1 ;  /* 0x30000005ff057230 */ /* 0x000fe40000004100 */
[--C-:B------:R-:W-:Y:S02]  /*12250*/  HADD2.F32 R6, -RZ, R7.reuse.H0_H0 ;  /* 0x20000007ff067230 */ /* 0x100fe40000004100 */
[----:B------:R-:W-:Y:S01]  /*12260*/  HADD2.F32 R7, -RZ, R7.H1_H1 ;  /* 0x30000007ff077230 */ /* 0x000fe20000004100 */
[----:B------:R-:W-:Y:S01]  /*12270*/  FMUL.FTZ R23, R23, R2 ;  /* 0x0000000217177220 */ /* 0x000fe20000410000 */
[--C-:B------:R-:W-:Y:S01]  /*12280*/  HADD2.F32 R2, -RZ, R19.reuse.H1_H1 ;  /* 0x30000013ff027230 */ /* 0x100fe20000004100 */
[----:B------:R-:W-:Y:S01]  /*12290*/  FMUL.FTZ R26, R26, R3 ;  /* 0x000000031a1a7220 */ /* 0x000fe20000410000 */
[----:B------:R-:W-:Y:S01]  /*122a0*/  HADD2.F32 R3, -RZ, R19.H0_H0 ;  /* 0x20000013ff037230 */ /* 0x000fe20000004100 */
[----:B------:R-:W-:Y:S02]  /*122b0*/  @!P0 FADD.FTZ R5, -R5, -RZ ;  /* 0x800000ff05058221 */ /* 0x000fe40000010100 */
[----:B------:R-:W-:-:S02]  /*122c0*/  @!P0 FADD.FTZ R6, -R6, -RZ ;  /* 0x800000ff06068221 */ /* 0x000fc40000010100 */
[----:B------:R-:W-:Y:S02]  /*122d0*/  @!P0 FADD.FTZ R7, -R7, -RZ ;  /* 0x800000ff07078221 */ /* 0x000fe40000010100 */
[----:B------:R-:W-:Y:S01]  /*122e0*/  FMUL.FTZ R24, R24, R5 ;  /* 0x0000000518187220 */ /* 0x000fe20000410000 */
[--C-:B------:R-:W-:Y:S01]  /*122f0*/  HADD2.F32 R5, -RZ, R18.reuse.H0_H0 ;  /* 0x20000012ff057230 */ /* 0x100fe20000004100 */
[----:B------:R-:W-:Y:S01]  /*12300*/  FMUL.FTZ R6, R3, R6 ;  /* 0x0000000603067220 */ /* 0x000fe20000410000 */
[----:B------:R-:W-:Y:S01]  /*12310*/  HADD2.F32 R18, -RZ, R18.H1_H1 ;  /* 0x30000012ff127230 */ /* 0x000fe20000004100 */
[----:B------:R-:W-:Y:S01]  /*12320*/  FMUL.FTZ R7, R2, R7 ;  /* 0x0000000702077220 */ /* 0x000fe20000410000 */
[----:B-----5:R-:W-:Y:S01]  /*12330*/  HADD2.F32 R2, -RZ, R13.H0_H0 ;  /* 0x2000000dff027230 */ /* 0x020fe20000004100 */
[----:B------:R-:W-:Y:S01]  /*12340*/  @!P0 FADD.FTZ R21, -R21, -RZ ;  /* 0x800000ff15158221 */ /* 0x000fe20000010100 */
[----:B----4-:R-:W-:Y:S01]  /*12350*/  HADD2.F32 R3, -RZ, R9.H0_H0 ;  /* 0x20000009ff037230 */ /* 0x010fe20000004100 */
[----:B------:R-:W-:Y:S01]  /*12360*/  @!P0 FADD.FTZ R4, -R4, -RZ ;  /* 0x800000ff04048221 */ /* 0x000fe20000010100 */
[----:B------:R-:W-:-:S02]  /*12370*/  HADD2.F32 R13, -RZ, R13.H1_H1 ;  /* 0x3000000dff0d7230 */ /* 0x000fc40000004100 */
[----:B------:R-:W-:Y:S01]  /*12380*/  HADD2.F32 R9, -RZ, R9.H1_H1 ;  /* 0x30000009ff097230 */ /* 0x000fe20000004100 */
[----:B------:R-:W-:Y:S01]  /*12390*/  @!P0 FADD.FTZ R20, -R20, -RZ ;  /* 0x800000ff14148221 */ /* 0x000fe20000010100 */
[----:B------:R-:W-:Y:S01]  /*123a0*/  HADD2.F32 R17, -RZ, R16.H1_H1 ;  /* 0x30000010ff117230 */ /* 0x000fe20000004100 */
[----:B------:R-:W-:Y:S01]  /*123b0*/  FMUL.FTZ R21, R18, R21 ;  /* 0x0000001512157220 */ /* 0x000fe20000410000 */
[--C-:B------:R-:W-:Y:S01]  /*123c0*/  HADD2.F32 R19, -RZ, R11.reuse.H0_H0 ;  /* 0x2000000bff137230 */ /* 0x100fe20000004100 */
[----:B------:R-:W-:Y:S01]  /*123d0*/  FMUL.FTZ R4, R5, R4 ;  /* 0x0000000405047220 */ /* 0x000fe20000410000 */
[----:B------:R-:W-:Y:S01]  /*123e0*/  HADD2.F32 R18, -RZ, R11.H1_H1 ;  /* 0x3000000bff127230 */ /* 0x000fe20000004100 */
[----:B------:R-:W-:Y:S01]  /*123f0*/  FFMA.FTZ R2, R2, R3, R23 ;  /* 0x0000000302027223 */ /* 0x000fe20000010017 */
[----:B------:R-:W-:Y:S01]  /*12400*/  HADD2.F32 R5, -RZ, R12.H0_H0 ;  /* 0x2000000cff057230 */ /* 0x000fe20000004100 */
[----:B------:R-:W-:Y:S01]  /*12410*/  FFMA.FTZ R9, R13, R9, R24 ;  /* 0x000000090d097223 */ /* 0x000fe20000010018 */
[----:B------:R-:W-:-:S02]  /*12420*/  HADD2.F32 R16, -RZ, R8.H0_H0 ;  /* 0x20000008ff107230 */ /* 0x000fc40000004100 */
[----:B------:R-:W-:Y:S02]  /*12430*/  HADD2.F32 R11, -RZ, R10.H0_H0 ;  /* 0x2000000aff0b7230 */ /* 0x000fe40000004100 */
[----:B------:R-:W-:Y:S02]  /*12440*/  HADD2.F32 R3, -RZ, R15.H0_H0 ;  /* 0x2000000fff037230 */ /* 0x000fe40000004100 */
[----:B------:R-:W-:Y:S01]  /*12450*/  HADD2.F32 R13, -RZ, R14.H0_H0 ;  /* 0x2000000eff0d7230 */ /* 0x000fe20000004100 */
[----:B------:R-:W-:Y:S01]  /*12460*/  FMUL.FTZ R17, R17, R20 ;  /* 0x0000001411117220 */ /* 0x000fe20000410000 */
        /* <DEDUP_REMOVED lines=15> */
.L_x_1693:
[----:B------:R-:W-:Y:S05]  /*12560*/  BSYNC B0 ;  /* 0x0000000000007941 */ /* 0x000fea0003800000 */
.L_x_1692:
[----:B-----5:R1:W-:Y:S01]  /*12570*/  STS.128 [R206+0x5800], R12 ;  /* 0x0058000cce007388 */ /* 0x0203e20000000c00 */
[----:B------:R-:W-:Y:S05]  /*12580*/  BRA `(.L_x_1637) ;  /* 0x0000079000007947 */ /* 0x000fea0003800000 */
.L_x_1599:
        /* <DEDUP_REMOVED lines=27> */
.L_x_1695:
[----:B------:R-:W-:Y:S05]  /*12740*/  BSYNC B0 ;  /* 0x0000000000007941 */ /* 0x000fea0003800000 */
.L_x_1694:
        /* <DEDUP_REMOVED lines=29> */
.L_x_1697:
[----:B------:R-:W-:Y:S05]  /*12920*/  BSYNC B0 ;  /* 0x0000000000007941 */ /* 0x000fea0003800000 */
.L_x_1696:
        /* <DEDUP_REMOVED lines=30> */
.L_x_1699:
[----:B------:R-:W-:Y:S05]  /*12b10*/  BSYNC B0 ;  /* 0x0000000000007941 */ /* 0x000fea0003800000 */
.L_x_1698:
        /* <DEDUP_REMOVED lines=32> */
.L_x_1637:
[----:B------:R-:W-:Y:S05]  /*12d20*/  BSYNC B3 ;  /* 0x0000000000037941 */ /* 0x000fea0003800000 */
.L_x_1598:
[----:B------:R-:W-:Y:S01]  /*12d30*/  IADD3 R210, R134, -0x1, RZ ;  /* 0xffffffff86d27810 */ /* 0x000fe20007ffe0ff */
[----:B------:R-:W-:Y:S01]  /*12d40*/  BSSY B0, `(.L_x_1700) ;  /* 0x000001e000007945 */ /* 0x000fe20003800000 */
[----:B------:R-:W-:Y:S02]  /*12d50*/  LEA R208, P0, R156, c[0x0][0x168], 0x1 ;  /* 0x00005a009cd07a11 */ /* 0x000fe400078008ff */
[----:B------:R-:W-:Y:S01]  /*12d60*/  LOP3.LUT R207, R152, 0xff, RZ, 0xc0, !PT ;  /* 0x000000ff98cf7812 */ /* 0x000fe200078ec0ff */
[----:B------:R-:W-:Y:S01]  /*12d70*/  IMAD.SHL.U32 R44, R210, 0x40, RZ ;  /* 0x00000040d22c7824 */ /* 0x000fe200078e00ff */
[----:B------:R-:W-:-:S03]  /*12d80*/  LEA.HI.X R209, R156, c[0x0][0x16c], R155, 0x1, P0 ;  /* 0x00005b009cd17a11 */ /* 0x000fc600000f0c9b */
[----:B-12---:R-:W-:-:S05]  /*12d90*/  IMAD.IADD R5, R65, 0x1, -R44 ;  /* 0x0000000141057824 */ /* 0x006fca00078e0a2c */
[----:B------:R-:W-:-:S13]  /*12da0*/  ISETP.GE.AND P1, PT, R158, R5, PT ;  /* 0x000000059e00720c */ /* 0x000fda0003f26270 */
[----:B------:R-:W-:Y:S05]  /*12db0*/  @P1 BRA `(.L_x_1701) ;  /* 0x0000016000001947 */ /* 0x000fea0003800000 */
[C---:B------:R-:W-:Y:S02]  /*12dc0*/  LOP3.LUT R2, R207.reuse, 0x1, RZ, 0xc0, !PT ;  /* 0x00000001cf027812 */ /* 0x040fe400078ec0ff */
[----:B------:R-:W-:Y:S02]  /*12dd0*/  R2P PR, R207, 0x6 ;  /* 0x00000006cf007804 */ /* 0x000fe40000000000 */
[----:B------:R-:W-:-:S13]  /*12de0*/  ISETP.NE.U32.AND P0, PT, R2, 0x1, PT ;  /* 0x000000010200780c */ /* 0x000fda0003f05070 */
[----:B------:R-:W-:Y:S02]  /*12df0*/  @!P0 IMAD.MOV.U32 R2, RZ, RZ, R208 ;  /* 0x000000ffff028224 */ /* 0x000fe400078e00d0 */
        /* <DEDUP_REMOVED lines=17> */
.L_x_1702:
[----:B------:R2:W-:Y:S02]  /*12f10*/  STS.128 [R206+0xa000], RZ ;  /* 0x00a000ffce007388 */ /* 0x0005e40000000c00 */
.L_x_1701:
[----:B------:R-:W-:Y:S05]  /*12f20*/  BSYNC B0 ;  /* 0x0000000000007941 */ /* 0x000fea0003800000 */
.L_x_1700:
[----:B------:R-:W-:Y:S01]  /*12f30*/  ISETP.GE.AND P0, PT, R0, R5, PT ;  /* 0x000000050000720c */ /* 0x000fe20003f06270 */
[----:B------:R-:W-:-:S12]  /*12f40*/  BSSY B0, `(.L_x_1703) ;  /* 0x000001f000007945 */ /* 0x000fd80003800000 */
[----:B------:R-:W-:Y:S05]  /*12f50*/  @P0 BRA `(.L_x_1704) ;  /* 0x000001d000000947 */ /* 0x000fea0003800000 */
[C---:B-1----:R-:W-:Y:S02]  /*12f60*/  LOP3.LUT R2, R207.reuse, 0x1, RZ, 0xc0, !PT ;  /* 0x00000001cf027812 */ /* 0x042fe400078ec0ff */
[----:B------:R-:W-:Y:S02]  /*12f70*/  LOP3.LUT P0, RZ, R207, 0x2, RZ, 0xc0, !PT ;  /* 0x00000002cfff7812 */ /* 0x000fe4000780c0ff */
[----:B------:R-:W-:Y:S02]  /*12f80*/  ISETP.NE.U32.AND P1, PT, R2, 0x1, PT ;  /* 0x000000010200780c */ /* 0x000fe40003f25070 */
[----:B------:R-:W-:-:S05]  /*12f90*/  IADD3 R3, P2, R60, R156, RZ ;  /* 0x0000009c3c037210 */ /* 0x000fca0007f5e0ff */
        /* <DEDUP_REMOVED lines=17> */
[----:B-1----:R-:W-:-:S04]  /*130b0*/  LEA R6, P0, R3, c[0x0][0x168], 0x1 ;  /* 0x00005a0003067a11 */ /* 0x002fc800078008ff */
[----:B------:R-:W-:-:S05]  /*130c0*/  LEA.HI.X R7, R3, c[0x0][0x16c], R2, 0x1, P0 ;  /* 0x00005b0003077a11 */ /* 0x000fca00000f0c02 */
[----:B------:R-:W-:Y:S01]  /*130d0*/  @!PT LDS RZ, [RZ] ;  /* 0x00000000fffff984 */ /* 0x000fe20000000800 */
[----:B------:R-:W-:Y:S01]  /*130e0*/  @!PT LDS RZ, [RZ] ;  /* 0x00000000fffff984 */ /* 0x000fe20000000800 */
[----:B------:R-:W-:Y:S01]  /*130f0*/  @!PT LDS RZ, [RZ] ;  /* 0x00000000fffff984 */ /* 0x000fe20000000800 */
[----:B------:R1:W-:Y:S01]  /*13100*/  LDGSTS.E.BYPASS.LTC128B.128 [R206+0xa800], [R6.64+0x100] ;  /* 0x0a80010006ce7fae */ /* 0x0003e2000b901d46 */
[----:B------:R-:W-:Y:S05]  /*13110*/  BRA `(.L_x_1704) ;  /* 0x0000001000007947 */ /* 0x000fea0003800000 */
.L_x_1705:
[----:B------:R1:W-:Y:S02]  /*13120*/  STS.128 [R206+0xa800], RZ ;  /* 0x00a800ffce007388 */ /* 0x0003e40000000c00 */
.L_x_1704:
[----:B------:R-:W-:Y:S05]  /*13130*/  BSYNC B0 ;  /* 0x0000000000007941 */ /* 0x000fea0003800000 */
.L_x_1703:
[----:B------:R-:W-:Y:S01]  /*13140*/  ISETP.GE.AND P0, PT, R22, R5, PT ;  /* 0x000000051600720c */ /* 0x000fe20003f06270 */
[----:B------:R-:W-:-:S12]  /*13150*/  BSSY B0, `(.L_x_1706) ;  /* 0x0000023000007945 */ /* 0x000fd80003800000 */
[----:B------:R-:W-:Y:S05]  /*13160*/  @P0 BRA `(.L_x_1707) ;  /* 0x0000021000000947 */ /* 0x000fea0003800000 */
[C---:B-1----:R-:W-:Y:S01]  /*13170*/  LOP3.LUT R2, R207.reuse, 0x1, RZ, 0xc0, !PT ;  /* 0x00000001cf027812 */ /* 0x042fe200078ec0ff */
[----:B------:R-:W-:Y:S01]  /*13180*/  IMAD.MOV.U32 R3, RZ, RZ, c[0x0][0x198] ;  /* 0x00006600ff037624 */ /* 0x000fe200078e00ff */
        /* <DEDUP_REMOVED lines=30> */
.L_x_1708:
[----:B------:R1:W-:Y:S02]  /*13370*/  STS.128 [R206+0xb000], RZ ;  /* 0x00b000ffce007388 */ /* 0x0003e40000000c00 */
.L_x_1707:
[----:B------:R-:W-:Y:S05]  /*13380*/  BSYNC B0 ;  /* 0x0000000000007941 */ /* 0x000fea0003800000 */
.L_x_1706:
[----:B------:R-:W-:Y:S01]  /*13390*/  ISETP.GE.AND P0, PT, R28, R5, PT ;  /* 0x000000051c00720c */ /* 0x000fe20003f06270 */
[----:B------:R-:W-:-:S12]  /*133a0*/  BSSY B0, `(.L_x_1709) ;  /* 0x0000022000007945 */ /* 0x000fd80003800000 */
[----:B------:R-:W-:Y:S05]  /*133b0*/  @P0 BRA `(.L_x_1710) ;  /* 0x0000020000000947 */ /* 0x000fea0003800000 */
[C---:B-1----:R-:W-:Y:S01]  /*133c0*/  LOP3.LUT R2, R207.reuse, 0x1, RZ, 0xc0, !PT ;  /* 0x00000001cf027812 */ /* 0x042fe200078ec0ff */
[----:B------:R-:W-:Y:S01]  /*133d0*/  IMAD.MOV.U32 R3, RZ, RZ, c[0x0][0x198] ;  /* 0x00006600ff037624 */ /* 0x000fe200078e00ff */
[C---:B------:R-:W-:Y:S02]  /*133e0*/  LOP3.LUT P2, RZ, R207.reuse, 0x2, RZ, 0xc0, !PT ;  /* 0x00000002cfff7812 */ /* 0x040fe4000784c0ff */
[----:B------:R-:W-:Y:S01]  /*133f0*/  ISETP.NE.U32.AND P4, PT, R2, 0x1, PT ;  /* 0x000000010200780c */ /* 0x000fe20003f85070 */
[----:B------:R-:W-:Y:S01]  /*13400*/  IMAD.MOV.U32 R2, RZ, RZ, c[0x0][0x19c] ;  /* 0x00006700ff027624 */ /* 0x000fe200078e00ff */
[----:B------:R-:W-:Y:S02]  /*13410*/  LOP3.LUT P1, RZ, R207, 0x4, RZ, 0xc0, !PT ;  /* 0x00000004cfff7812 */ /* 0x000fe4000782c0ff */
[----:B------:R-:W-:Y:S01]  /*13420*/  MOV R154, R156 ;  /* 0x0000009c009a7202 */ /* 0x000fe20000000f00 */
[----:B------:R-:W-:-:S04]  /*13430*/  IMAD R4, R2, 0x30, RZ ;  /* 0x0000003002047824 */ /* 0x000fc800078e02ff */
[----:B------:R-:W-:-:S04]  /*13440*/  IMAD.WIDE.U32 R6, R3, 0x30, R154 ;  /* 0x0000003003067825 */ /* 0x000fc800078e009a */
[----:B------:R-:W-:Y:S01]  /*13450*/  @!P4 IMAD.WIDE.U32 R8, R3, 0x60, R208 ;  /* 0x000000600308c825 */ /* 0x000fe200078e00d0 */
[C---:B------:R-:W-:Y:S02]  /*13460*/  @P2 LEA R12, P5, R6.reuse, c[0x0][0x168], 0x1 ;  /* 0x00005a00060c2a11 */ /* 0x040fe400078a08ff */
[----:B------:R-:W-:Y:S01]  /*13470*/  @P1 LEA R10, P0, R6, c[0x0][0x168], 0x1 ;  /* 0x00005a00060a1a11 */ /* 0x000fe200078008ff */
[----:B------:R-:W-:Y:S02]  /*13480*/  @!P4 IMAD R2, R2, 0x60, RZ ;  /* 0x000000600202c824 */ /* 0x000fe400078e02ff */
[----:B------:R-:W-:-:S03]  /*13490*/  IMAD.IADD R4, R7, 0x1, R4 ;  /* 0x0000000107047824 */ /* 0x000fc600078e0204 */
[----:B------:R-:W-:Y:S02]  /*134a0*/  @!P4 IADD3 R9, R9, R2, RZ ;  /* 0x000000020909c210 */ /* 0x000fe40007ffe0ff */
[C-C-:B------:R-:W-:Y:S02]  /*134b0*/  @P2 LEA.HI.X R13, R6.reuse, c[0x0][0x16c], R4.reuse, 0x1, P5 ;  /* 0x00005b00060d2a11 */ /* 0x140fe400028f0c04 */
[----:B------:R-:W-:Y:S01]  /*134c0*/  @P1 LEA.HI.X R11, R6, c[0x0][0x16c], R4, 0x1, P0 ;  /* 0x00005b00060b1a11 */ /* 0x000fe200000f0c04 */
        /* <DEDUP_REMOVED lines=15> */
.L_x_1710:
[----:B------:R-:W-:Y:S05]  /*135c0*/  BSYNC B0 ;  /* 0x0000000000007941 */ /* 0x000fea0003800000 */
.L_x_1709:
[----:B------:R-:W0:Y:S01]  /*135d0*/  LDGDEPBAR ;  /* 0x00000000000079af */ /* 0x000e220000000000 */
[----:B------:R-:W-:Y:S01]  /*135e0*/  ISETP.GE.AND P1, PT, R158, R5, PT ;  /* 0x000000059e00720c */ /* 0x000fe20003f26270 */
[----:B-1----:R-:W-:Y:S01]  /*135f0*/  IMAD.SHL.U32 R3, R128, 0x2, RZ ;  /* 0x0000000280037824 */ /* 0x002fe200078e00ff */
        /* <DEDUP_REMOVED lines=34> */
.L_x_1713:
[----:B------:R1:W-:Y:S02]  /*13820*/  STS.128 [R206+0x10000], RZ ;  /* 0x010000ffce007388 */ /* 0x0003e40000000c00 */
.L_x_1712:
[----:B------:R-:W-:Y:S05]  /*13830*/  BSYNC B0 ;  /* 0x0000000000007941 */ /* 0x000fea0003800000 */
.L_x_1711:
        /* <DEDUP_REMOVED lines=32> */
.L_x_1716:
[----:B------:R1:W-:Y:S02]  /*13a40*/  STS.128 [R206+0x10800], RZ ;  /* 0x010800ffce007388 */ /* 0x0003e40000000c00 */
.L_x_1715:
[----:B------:R-:W-:Y:S05]  /*13a50*/  BSYNC B0 ;  /* 0x0000000000007941 */ /* 0x000fea0003800000 */
.L_x_1714:
        /* <DEDUP_REMOVED lines=36> */
.L_x_1719:
[----:B------:R1:W-:Y:S02]  /*13ca0*/  STS.128 [R206+0x11000], RZ ;  /* 0x011000ffce007388 */ /* 0x0003e40000000c00 */
.L_x_1718:
[----:B------:R-:W-:Y:S05]  /*13cb0*/  BSYNC B0 ;  /* 0x0000000000007941 */ /* 0x000fea0003800000 */
.L_x_1717:
        /* <DEDUP_REMOVED lines=41> */
.L_x_1722:
[----:B------:R1:W-:Y:S02]  /*13f50*/  STS.128 [R206+0x11800], RZ ;  /* 0x011800ffce007388 */ /* 0x0003e40000000c00 */
.L_x_1721:
[----:B------:R-:W-:Y:S05]  /*13f60*/  BSYNC B0 ;  /* 0x0000000000007941 */ /* 0x000fea0003800000 */
.L_x_1720:
[C---:B------:R-:W-:Y:S01]  /*13f70*/  IMAD.SHL.U32 R0, R62.reuse, 0x40, RZ ;  /* 0x000000403e007824 */ /* 0x040fe200078e00ff */
[----:B------:R-:W-:Y:S01]  /*13f80*/  R2P PR, R62, 0x6 ;  /* 0x000000063e007804 */ /* 0x000fe20000000000 */
[----:B------:R-:W-:Y:S01]  /*13f90*/  IMAD.SHL.U32 R158, R158, 0x8, RZ ;  /* 0x000000089e9e7824 */ /* 0x000fe200078e00ff */
[----:B------:R-:W0:Y:S01]  /*13fa0*/  LDGDEPBAR ;  /* 0x00000000000079af */ /* 0x000e220000000000 */
[C---:B------:R-:W-:Y:S01]  /*13fb0*/  IMAD R198, R61.reuse, 0x400, R46 ;  /* 0x000004003dc67824 */ /* 0x040fe200078e022e */
[----:B-1----:R-:W-:Y:S01]  /*13fc0*/  LOP3.LUT R5, R0, 0x1c0, RZ, 0xc0, !PT ;  /* 0x000001c000057812 */ /* 0x002fe200078ec0ff */
[----:B------:R-:W-:Y:S01]  /*13fd0*/  IMAD R61, R61, 0x10, R63 ;  /* 0x000000103d3d7824 */ /* 0x000fe200078e023f */
[----:B------:R-:W-:Y:S01]  /*13fe0*/  ISETP.GT.AND P6, PT, R210, R199, PT ;  /* 0x000000c7d200720c */ /* 0x000fe20003fc4270 */
[----:B------:R-:W-:Y:S01]  /*13ff0*/  IMAD.SHL.U32 R198, R198, 0x2, RZ ;  /* 0x00000002c6c67824 */ /* 0x000fe200078e00ff */
[----:B------:R-:W-:-:S02]  /*14000*/  LOP3.LUT R158, R5, 0x8, R158, 0xf8, !PT ;  /* 0x00000008059e7812 */ /* 0x000fc400078ef89e */
        /* <DEDUP_REMOVED lines=8> */
[----:B----4-:R-:W-:Y:S03]  /*14090*/  LDSM.16.M88.4 R24, [R194] ;  /* 0x00000000c218783b */ /* 0x010fe60000000200 */
        /* <DEDUP_REMOVED lines=24> */
[----:B------:R-:W-:Y:S02]  /*14220*/  IADD3 R0, R0, c[0x0][0x2e8], RZ ;  /* 0x0000ba0000007a10 */ /* 0x000fe40007ffe0ff */
[----:B------:R-:W-:Y:S01]  /*14230*/  IADD3 R180, R195, 0x3800, RZ ;  /* 0x00003800c3b47810 */ /* 0x000fe20007ffe0ff */
[----:B------:R-:W2:Y:S01]  /*14240*/  LDSM.16.M88.4 R20, [R191+0x6000] ;  /* 0x00600000bf14783b */ /* 0x000ea20000000200 */
[C---:B------:R-:W-:Y:S02]  /*14250*/  IADD3 R2, R0.reuse, 0x8, RZ ;  /* 0x0000000800027810 */ /* 0x040fe40007ffe0ff */
[-C--:B------:R-:W-:Y:S01]  /*14260*/  IMNMX R0, R0, R65.reuse, PT ;  /* 0x0000004100007217 */ /* 0x080fe20003800200 */
[----:B------:R-:W2:Y:S01]  /*14270*/  LDSM.16.M88.4 R16, [R191+0x6800] ;  /* 0x00680000bf10783b */ /* 0x000ea20000000200 */
[----:B------:R-:W-:-:S02]  /*14280*/  IMNMX R2, R2, R65, PT ;  /* 0x0000004102027217 */ /* 0x000fc40003800200 */
[C---:B------:R-:W-:Y:S01]  /*14290*/  IADD3 R179, R195.reuse, 0x4000, RZ ;  /* 0x00004000c3b37810 */ /* 0x040fe20007ffe0ff */
[C---:B-1----:R-:W-:Y:S01]  /*142a0*/  HMMA.16816.F32 R12, R28.reuse, R8, RZ ;  /* 0x000000081c0c723c */ /* 0x042fe200000018ff */
[----:B------:R-:W1:Y:S01]  /*142b0*/  LDSM.16.M88.4 R88, [R191+0x7000] ;  /* 0x00700000bf58783b */ /* 0x000e620000000200 */
[C---:B------:R-:W-:Y:S02]  /*142c0*/  IADD3 R178, R195.reuse, 0x4800, RZ ;  /* 0x00004800c3b27810 */ /* 0x040fe40007ffe0ff */
[C---:B------:R-:W-:Y:S01]  /*142d0*/  IADD3 R177, R195.reuse, 0x5000, RZ ;  /* 0x00005000c3b17810 */ /* 0x040fe20007ffe0ff */
[----:B------:R-:W1:Y:S01]  /*142e0*/  LDSM.16.M88.4 R84, [R191+0x7800] ;  /* 0x00780000bf54783b */ /* 0x000e620000000200 */
[----:B------:R-:W-:Y:S02]  /*142f0*/  IADD3 R176, R195, 0x5800, RZ ;  /* 0x00005800c3b07810 */ /* 0x000fe40007ffe0ff */
        /* <DEDUP_REMOVED lines=132> */
[----:B------:R-:W-:Y:S08]  /*14b40*/  HMMA.16816.F32 R28, R68, R6, R28 ;  /* 0x00000006441c723c */ /* 0x000ff0000000181c */
[C---:B----4-:R-:W-:Y:S08]  /*14b50*/  HMMA.16816.F32 R12, R76.reuse, R32, R12 ;  /* 0x000000204c0c723c */ /* 0x050ff0000000180c */
        /* <DEDUP_REMOVED lines=61> */
[----:B--2---:R-:W-:-:S04]  /*14f30*/  IMAD.IADD R6, R6, 0x1, -R5 ;  /* 0x0000000106067824 */ /* 0x004fc800078e0a05 */
[----:B------:R-:W-:Y:S01]  /*14f40*/  IMAD.WIDE.U32 R16, R6, c[0x0][0x180], R16 ;  /* 0x0000600006107a25 */ /* 0x000fe200078e0010 */
[----:B------:R-:W-:-:S05]  /*14f50*/  SHF.R.S32.HI R5, RZ, 0x1f, R6 ;  /* 0x0000001fff057819 */ /* 0x000fca0000011406 */
[----:B------:R-:W-:-:S04]  /*14f60*/  IMAD R5, R5, c[0x0][0x180], RZ ;  /* 0x0000600005057a24 */ /* 0x000fc800078e02ff */
[----:B------:R-:W-:-:S05]  /*14f70*/  IMAD R5, R6, c[0x0][0x184], R5 ;  /* 0x0000610006057a24 */ /* 0x000fca00078e0205 */
[----:B------:R-:W-:Y:S01]  /*14f80*/  IADD3 R6, R17, R5, RZ ;  /* 0x0000000511067210 */ /* 0x000fe20007ffe0ff */
[----:B------:R-:W-:Y:S01]  /*14f90*/  IMAD.MOV.U32 R5, RZ, RZ, R16 ;  /* 0x000000ffff057224 */ /* 0x000fe200078e0010 */
[----:B------:R-:W-:Y:S05]  /*14fa0*/  BRA `(.L_x_1725) ;  /* 0x0000003000007947 */ /* 0x000fea0003800000 */
.L_x_1724:
[----:B------:R-:W-:-:S05]  /*14fb0*/  IMAD.MOV.U32 R5, RZ, RZ, c[0x0][0x198] ;  /* 0x00006600ff057624 */ /* 0x000fca00078e00ff */
[----:B------:R-:W-:-:S04]  /*14fc0*/  LEA R5, -R5, RZ, 0x6 ;  /* 0x000000ff05057211 */ /* 0x000fc800078e31ff */
[----:B------:R-:W-:Y:S02]  /*14fd0*/  SHF.R.S32.HI R6, RZ, 0x1f, R5 ;  /* 0x0000001fff067819 */ /* 0x000fe40000011405 */
.L_x_1725:
[C---:B------:R-:W-:Y:S02]  /*14fe0*/  LOP3.LUT P2, RZ, R207.reuse, 0x2, RZ, 0xc0, !PT ;  /* 0x00000002cfff7812 */ /* 0x040fe4000784c0ff */
[----:B------:R-:W-:Y:S02]  /*14ff0*/  LOP3.LUT P1, RZ, R207, 0x4, RZ, 0xc0, !PT ;  /* 0x00000004cfff7812 */ /* 0x000fe4000782c0ff */
[----:B------:R-:W-:Y:S02]  /*15000*/  LEA R24, P4, R5, R208, 0x1 ;  /* 0x000000d005187211 */ /* 0x000fe400078808ff */
[----:B------:R-:W-:Y:S02]  /*15010*/  LOP3.LUT P5, RZ, R207, 0x1, RZ, 0xc0, !PT ;  /* 0x00000001cfff7812 */ /* 0x000fe400078ac0ff */
[----:B------:R-:W-:-:S05]  /*15020*/  LEA.HI.X R25, R5, R209, R6, 0x1, P4 ;  /* 0x000000d105197211 */ /* 0x000fca00020f0c06 */
[----:B------:R-:W-:-:S04]  /*15030*/  @P2 IADD3 R17, P0, R5, R156, RZ ;  /* 0x0000009c05112210 */ /* 0x000fc80007f1e0ff */
[----:B------:R-:W-:Y:S01]  /*15040*/  @P2 LEA R22, P4, R17, c[0x0][0x168], 0x1 ;  /* 0x00005a0011162a11 */ /* 0x000fe200078808ff */
[C-C-:B------:R-:W-:Y:S01]  /*15050*/  @P2 IMAD.X R4, R6.reuse, 0x1, R155.reuse, P0 ;  /* 0x0000000106042824 */ /* 0x140fe200000e069b */
        /* <DEDUP_REMOVED lines=31> */
[C---:B------:R-:W-:Y:S01]  /*15250*/  @P1 LEA R26, P0, R4.reuse, c[0x0][0x168], 0x1 ;  /* 0x00005a00041a1a11 */ /* 0x040fe200078008ff */
        /* <DEDUP_REMOVED lines=8> */
[----:B------:R-:W-:Y:S01]  /*152e0*/  @P5 LEA R34, P4, R5, R208, 0x1 ;  /* 0x000000d005225211 */ /* 0x000fe200078808ff */
[----:B------:R-:W-:Y:S01]  /*152f0*/  @!PT LDS RZ, [RZ] ;  /* 0x00000000fffff984 */ /* 0x000fe20000000800 */
[----:B------:R-:W-:Y:S01]  /*15300*/  @!PT LDS RZ, [RZ] ;  /* 0x00000000fffff984 */ /* 0x000fe20000000800 */
[----:B------:R-:W-:Y:S01]  /*15310*/  @!PT LDS RZ, [RZ] ;  /* 0x00000000fffff984 */ /* 0x000fe20000000800 */
[----:B------:R1:W-:Y:S02]  /*15320*/  @P2 LDGSTS.E.BYPASS.LTC128B.128 [R206+0x8800], [R18.64+0x80] ;  /* 0x0880008012ce2fae */ /* 0x0003e4000b901d46 */
[----:B------:R-:W-:Y:S01]  /*15330*/  @P2 IMAD.X R6, R154, 0x1, R155, P0 ;  /* 0x000000019a062824 */ /* 0x000fe200000e069b */
[----:B------:R-:W-:Y:S01]  /*15340*/  @P2 LEA R32, P0, R7, c[0x0][0x168], 0x1 ;  /* 0x00005a0007202a11 */ /* 0x000fe200078008ff */
[----:B------:R1:W-:Y:S01]  /*15350*/  @!P2 STS.128 [R206+0x8800], RZ ;  /* 0x008800ffce00a388 */ /* 0x0003e20000000c00 */
[C---:B------:R-:W-:Y:S02]  /*15360*/  @P5 LEA.HI.X R35, R5.reuse, R209, R154, 0x1, P4 ;  /* 0x000000d105235211 */ /* 0x040fe400020f0c9a */
        /* <DEDUP_REMOVED lines=11> */
[C---:B------:R-:W-:Y:S01]  /*15420*/  @P5 LEA R50, P0, R7.reuse, R208, 0x1 ;  /* 0x000000d007325211 */ /* 0x040fe200078008ff */
[----:B------:R-:W-:Y:S01]  /*15430*/  @!PT LDS RZ, [RZ] ;  /* 0x00000000fffff984 */ /* 0x000fe20000000800 */
[----:B------:R-:W-:Y:S01]  /*15440*/  @!PT LDS RZ, [RZ] ;  /* 0x00000000fffff984 */ /* 0x000fe20000000800 */
[----:B------:R-:W-:Y:S01]  /*15450*/  @!PT LDS RZ, [RZ] ;  /* 0x00000000fffff984 */ /* 0x000fe20000000800 */
[----:B------:R1:W-:Y:S01]  /*15460*/  @P5 LDGSTS.E.BYPASS.LTC128B.128 [R206+0x7000], [R34.64] ;  /* 0x0700000022ce5fae */ /* 0x0003e2000b901d46 */
[----:B------:R-:W-:Y:S01]  /*15470*/  @P1 LEA.HI.X R49, R4, c[0x0][0x16c], R5, 0x1, P4 ;  /* 0x00005b0004311a11 */ /* 0x000fe200020f0c05 */
        /* <DEDUP_REMOVED lines=38> */
.L_x_1723:
[----:B------:R-:W-:Y:S02]  /*156e0*/  IMAD.IADD R5, R44, 0x1, R3 ;  /* 0x000000012c057824 */ /* 0x000fe400078e0203 */
[----:B------:R-:W-:-:S03]  /*156f0*/  IMAD.SHL.U32 R192, R46, 0x2, RZ ;  /* 0x000000022ec07824 */ /* 0x000fc600078e00ff */
[----:B------:R-:W-:Y:S01]  /*15700*/  IADD3 R3, R5, 0x1, RZ ;  /* 0x0000000105037810 */ /* 0x000fe20007ffe0ff */
[--C-:B------:R-:W-:Y:S01]  /*15710*/  IMAD R190, R47, 0x2, R192.reuse ;  /* 0x000000022fbe7824 */ /* 0x100fe200078e02c0 */
[----:B-1----:R-:W-:Y:S01]  /*15720*/  IADD3 R7, R5, 0x8, RZ ;  /* 0x0000000805077810 */ /* 0x002fe20007ffe0ff */
[----:B------:R-:W-:Y:S01]  /*15730*/  IMAD R189, R45, 0x2, R192 ;  /* 0x000000022dbd7824 */ /* 0x000fe200078e02c0 */
[C---:B------:R-:W-:Y:S01]  /*15740*/  ISETP.GE.AND P5, PT, R3.reuse, R0, PT ;  /* 0x000000000300720c */ /* 0x040fe20003fa6270 */
[----:B------:R-:W-:Y:S01]  /*15750*/  LDSM.16.MT88.4 R68, [R192+0xe000] ;  /* 0x00e00000c044783b */ /* 0x000fe20000004200 */
[----:B------:R-:W-:Y:S01]  /*15760*/  ISETP.GE.AND P1, PT, R3, R2, PT ;  /* 0x000000020300720c */ /* 0x000fe20003f26270 */
[----:B------:R-:W-:Y:S01]  /*15770*/  IMAD R188, R45, 0x2, R190 ;  /* 0x000000022dbc7824 */ /* 0x000fe200078e02be */
[----:B------:R-:W-:Y:S01]  /*15780*/  ISETP.GE.AND P0, PT, R7, R0, PT ;  /* 0x000000000700720c */ /* 0x000fe20003f06270 */
[----:B------:R-:W-:Y:S01]  /*15790*/  LDSM.16.MT88.4 R52, [R189+0xc000] ;  /* 0x00c00000bd34783b */ /* 0x000fe20000004200 */
[----:B------:R-:W-:-:S02]  /*157a0*/  IADD3 R3, R5, 0x9, RZ ;  /* 0x0000000905037810 */ /* 0x000fc40007ffe0ff */
[----:B------:R-:W-:Y:S01]  /*157b0*/  ISETP.GE.AND P2, PT, R7, R2, PT ;  /* 0x000000020700720c */ /* 0x000fe20003f46270 */
[----:B------:R-:W-:Y:S01]  /*157c0*/  LDSM.16.MT88.4 R60, [R188+0xc000] ;  /* 0x00c00000bc3c783b */ /* 0x000fe20000004200 */
[----:B------:R-:W-:Y:S02]  /*157d0*/  IADD3 R7, R5, 0x10, RZ ;  /* 0x0000001005077810 */ /* 0x000fe40007ffe0ff */
        /* <DEDUP_REMOVED lines=9> */
[----:B------:R-:W-:Y:S01]  /*15870*/  FSEL R4, R9, -INF , !P4 ;  /* 0xff80000009047808 */ /* 0x000fe20006000000 */
[----:B------:R-:W-:Y:S01]  /*15880*/  LDSM.16.MT88.4 R124, [R190+0x10000] ;  /* 0x01000000be7c783b */ /* 0x000fe20000004200 */
[----:B------:R-:W-:Y:S02]  /*15890*/  FSEL R26, R11, -INF , !P0 ;  /* 0xff8000000b1a7808 */ /* 0x000fe40004000000 */
[----:B------:R-:W-:Y:S01]  /*158a0*/  ISETP.GE.AND P4, PT, R7, R2, PT ;  /* 0x000000020700720c */ /* 0x000fe20003f86270 */
        /* <DEDUP_REMOVED lines=8> */
[----:B------:R-:W-:-:S02]  /*15930*/  ISETP.GE.AND P5, PT, R5, R0, PT ;  /* 0x000000000500720c */ /* 0x000fc40003fa6270 */
[----:B------:R-:W-:Y:S02]  /*15940*/  FSEL R18, R74, -INF , !P4 ;  /* 0xff8000004a127808 */ /* 0x000fe40006000000 */
[----:B------:R-:W-:Y:S02]  /*15950*/  FSEL R22, R73, -INF , !P0 ;  /* 0xff80000049167808 */ /* 0x000fe40004000000 */
[C---:B------:R-:W-:Y:S02]  /*15960*/  ISETP.GE.AND P4, PT, R7.reuse, R0, PT ;  /* 0x000000000700720c */ /* 0x040fe40003f86270 */
[----:B------:R-:W-:Y:S02]  /*15970*/  ISETP.GE.AND P0, PT, R7, R2, PT ;  /* 0x000000020700720c */ /* 0x000fe40003f06270 */
        /* <DEDUP_REMOVED lines=8> */
[C---:B------:R-:W-:Y:S02]  /*15a00*/  ISETP.GE.AND P4, PT, R9.reuse, R0, PT ;  /* 0x000000000900720c */ /* 0x040fe40003f86270 */
[----:B------:R-:W-:Y:S02]  /*15a10*/  ISETP.GE.AND P0, PT, R9, R2, PT ;  /* 0x000000020900720c */ /* 0x000fe40003f06270 */
[----:B------:R-:W-:Y:S02]  /*15a20*/  FMNMX.FTZ R9, R3, R44, !PT ;  /* 0x0000002c03097209 */ /* 0x000fe40007810000 */
[----:B------:R-:W-:Y:S02]  /*15a30*/  IADD3 R7, R5, 0x21, RZ ;  /* 0x0000002105077810 */ /* 0x000fe40007ffe0ff */
[----:B------:R-:W-:Y:S02]  /*15a40*/  FMNMX.FTZ R9, R6, R9, !PT ;  /* 0x0000000906097209 */ /* 0x000fe40007810000 */
[----:B------:R-:W-:-:S02]  /*15a50*/  FSEL R12, R81, -INF , !P1 ;  /* 0xff800000510c7808 */ /* 0x000fc40004800000 */
[C---:B------:R-:W-:Y:S02]  /*15a60*/  ISETP.GE.AND P5, PT, R7.reuse, R0, PT ;  /* 0x000000000700720c */ /* 0x040fe40003fa6270 */
[-C--:B------:R-:W-:Y:S02]  /*15a70*/  ISETP.GE.AND P1, PT, R7, R2.reuse, PT ;  /* 0x000000020700720c */ /* 0x080fe40003f26270 */
[----:B------:R-:W-:Y:S02]  /*15a80*/  FSEL R8, R83, -INF , !P2 ;  /* 0xff80000053087808 */ /* 0x000fe40005000000 */
[C---:B------:R-:W-:Y:S02]  /*15a90*/  IADD3 R7, R5.reuse, 0x28, RZ ;  /* 0x0000002805077810 */ /* 0x040fe40007ffe0ff */
[----:B------:R-:W-:Y:S02]  /*15aa0*/  ISETP.GE.AND P2, PT, R5, R2, PT ;  /* 0x000000020500720c */ /* 0x000fe40003f46270 */
[----:B------:R-:W-:-:S02]  /*15ab0*/  FMNMX.FTZ R9, R4, R9, !PT ;  /* 0x0000000904097209 */ /* 0x000fc40007810000 */
[----:B------:R-:W-:Y:S02]  /*15ac0*/  FSEL R166, R40, -INF , !P4 ;  /* 0xff80000028a67808 */ /* 0x000fe40006000000 */
[----:B------:R-:W-:Y:S02]  /*15ad0*/  FSEL R222, R42, -INF , !P0 ;  /* 0xff8000002ade7808 */ /* 0x000fe40004000000 */
[C---:B------:R-:W-:Y:S02]  /*15ae0*/  ISETP.GE.AND P4, PT, R7.reuse, R0, PT ;  /* 0x000000000700720c */ /* 0x040fe40003f86270 */
[----:B------:R-:W-:Y:S02]  /*15af0*/  ISETP.GE.AND P0, PT, R7, R2, PT ;  /* 0x000000020700720c */ /* 0x000fe40003f06270 */
[----:B------:R-:W-:Y:S02]  /*15b00*/  FMNMX.FTZ R7, R24, R9, !PT ;  /* 0x0000000918077209 */ /* 0x000fe40007810000 */
[----:B------:R-:W-:-:S02]  /*15b10*/  FSEL R14, R14, -INF , !P2 ;  /* 0xff8000000e0e7808 */ /* 0x000fc40005000000 */
[----:B------:R-:W-:Y:S02]  /*15b20*/  FMNMX.FTZ R7, R22, R7, !PT ;  /* 0x0000000716077209 */ /* 0x000fe40007810000 */
[----:B------:R-:W-:Y:S02]  /*15b30*/  FMNMX.FTZ R13, R14, R34, !PT ;  /* 0x000000220e0d7209 */ /* 0x000fe40007810000 */
[----:B------:R-:W-:Y:S02]  /*15b40*/  FMNMX.FTZ R15, R20, R7, !PT ;  /* 0x00000007140f7209 */ /* 0x000fe40007810000 */
[----:B------:R-:W-:Y:S02]  /*15b50*/  FMNMX.FTZ R13, R32, R13, !PT ;  /* 0x0000000d200d7209 */ /* 0x000fe40007810000 */
[----:B------:R-:W-:Y:S02]  /*15b60*/  FMNMX.FTZ R15, R12, R15, !PT ;  /* 0x0000000f0c0f7209 */ /* 0x000fe40007810000 */
[----:B------:R-:W-:-:S02]  /*15b70*/  FMNMX.FTZ R13, R26, R13, !PT ;  /* 0x0000000d1a0d7209 */ /* 0x000fc40007810000 */
[----:B------:R-:W-:Y:S02]  /*15b80*/  IADD3 R9, R5, 0x29, RZ ;  /* 0x0000002905097810 */ /* 0x000fe40007ffe0ff */
[----:B------:R-:W-:Y:S02]  /*15b90*/  FSEL R226, R41, -INF , !P5 ;  /* 0xff80000029e27808 */ /* 0x000fe40006800000 */
[----:B------:R-:W-:Y:S02]  /*15ba0*/  FMNMX.FTZ R15, R166, R15, !PT ;  /* 0x0000000fa60f7209 */ /* 0x000fe40007810000 */
[----:B------:R-:W-:Y:S02]  /*15bb0*/  FMNMX.FTZ R13, R18, R13, !PT ;  /* 0x0000000d120d7209 */ /* 0x000fe40007810000 */
[----:B------:R-:W-:Y:S02]  /*15bc0*/  ISETP.GE.AND P5, PT, R9, R0, PT ;  /* 0x000000000900720c */ /* 0x000fe40003fa6270 */
[----:B------:R-:W-:-:S02]  /*15bd0*/  IADD3 R11, R5, 0x30, RZ ;  /* 0x00000030050b7810 */ /* 0x000fc40007ffe0ff */
[----:B------:R-:W-:Y:S02]  /*15be0*/  FSEL R162, R36, -INF , !P4 ;  /* 0xff80000024a27808 */ /* 0x000fe40006000000 */
[----:B------:R-:W-:Y:S02]  /*15bf0*/  FMNMX.FTZ R15, R226, R15, !PT ;  /* 0x0000000fe20f7209 */ /* 0x000fe40007810000 */
[----:B------:R-:W-:Y:S02]  /*15c00*/  FMNMX.FTZ R13, R16, R13, !PT ;  /* 0x0000000d100d7209 */ /* 0x000fe40007810000 */
[----:B------:R-:W-:Y:S02]  /*15c10*/  ISETP.GE.AND P2, PT, R9, R2, PT ;  /* 0x000000020900720c */ /* 0x000fe40003f46270 */
[----:B------:R-:W-:Y:S02]  /*15c20*/  FSEL R170, R43, -INF , !P1 ;  /* 0xff8000002baa7808 */ /* 0x000fe40004800000 */
[----:B------:R-:W-:-:S02]  /*15c30*/  IADD3 R9, R5, 0x31, RZ ;  /* 0x0000003105097810 */ /* 0x000fc40007ffe0ff */
[-C--:B------:R-:W-:Y:S02]  /*15c40*/  ISETP.GE.AND P1, PT, R11, R0.reuse, PT ;  /* 0x000000000b00720c */ /* 0x080fe40003f26270 */
[----:B------:R-:W-:Y:S02]  /*15c50*/  FSEL R224, R37, -INF , !P5 ;  /* 0xff80000025e07808 */ /* 0x000fe40006800000 */
[----:B------:R-:W-:Y:S02]  /*15c60*/  FMNMX.FTZ R15, R162, R15, !PT ;  /* 0x0000000fa20f7209 */ /* 0x000fe40007810000 */
[----:B------:R-:W-:Y:S02]  /*15c70*/  FMNMX.FTZ R13, R10, R13, !PT ;  /* 0x0000000d0a0d7209 */ /* 0x000fe40007810000 */
        /* <DEDUP_REMOVED lines=10> */
[----:B------:R-:W-:Y:S02]  /*15d20*/  ISETP.GE.AND P4, PT, R5, R0, PT ;  /* 0x000000000500720c */ /* 0x000fe40003f86270 */
[----:B------:R-:W-:Y:S02]  /*15d30*/  FSEL R214, R28, -INF , !P1 ;  /* 0xff8000001cd67808 */ /* 0x000fe40004800000 */
[----:B------:R-:W-:Y:S02]  /*15d40*/  FMNMX.FTZ R15, R216, R15, !PT ;  /* 0x0000000fd80f7209 */ /* 0x000fe40007810000 */
[----:B------:R-:W-:-:S02]  /*15d50*/  FSEL R220, R38, -INF , !P0 ;  /* 0xff80000026dc7808 */ /* 0x000fc40004000000 */
[----:B------:R-:W-:Y:S02]  /*15d60*/  FMNMX.FTZ R13, R170, R13, !PT ;  /* 0x0000000daa0d7209 */ /* 0x000fe40007810000 */
        /* <DEDUP_REMOVED lines=11> */
[-C--:B------:R-:W-:Y:S02]  /*15e20*/  ISETP.GE.AND P0, PT, R7, R2.reuse, PT ;  /* 0x000000020700720c */ /* 0x080fe40003f06270 */
[----:B------:R-:W-:Y:S02]  /*15e30*/  FSEL R146, R87, -INF , !P1 ;  /* 0xff80000057927808 */ /* 0x000fe40004800000 */
[----:B------:R-:W-:Y:S01]  /*15e40*/  FMNMX.FTZ R13, R174, R13, !PT ;  /* 0x0000000dae0d7209 */ /* 0x000fe20007810000 */
[----:B------:R-:W-:Y:S01]  /*15e50*/  LDSM.16.MT88.4 R84, [R189+0xe000] ;  /* 0x00e00000bd54783b */ /* 0x000fe20000004200 */
[----:B------:R-:W-:-:S02]  /*15e60*/  ISETP.GE.AND P1, PT, R5, R2, PT ;  /* 0x000000020500720c */ /* 0x000fc40003f26270 */
        /* <DEDUP_REMOVED lines=225> */
[C---:B------:R-:W-:Y:S01]  /*16c80*/  F2FP.PACK_AB R5, R211.reuse, R174 ;  /* 0x000000aed305723e */ /* 0x040fe200000000ff */
        /* <DEDUP_REMOVED lines=101> */
.L_x_1727:
[----:B------:R-:W-:-:S05]  /*172e0*/  IMAD.MOV.U32 R9, RZ, RZ, c[0x0][0x1a0] ;  /* 0x00006800ff097624 */ /* 0x000fca00078e00ff */
[----:B------:R-:W-:-:S04]  /*172f0*/  LEA R9, -R9, RZ, 0x6 ;  /* 0x000000ff09097211 */ /* 0x000fc800078e31ff */
[----:B------:R-:W-:Y:S02]  /*17300*/  SHF.R.S32.HI R6, RZ, 0x1f, R9 ;  /* 0x0000001fff067819 */ /* 0x000fe40000011409 */
.L_x_1728:
[C---:B------:R-:W-:Y:S01]  /*17310*/  LOP3.LUT P5, RZ, R207.reuse, 0x2, RZ, 0xc0, !PT ;  /* 0x00000002cfff7812 */ /* 0x040fe200078ac0ff */
[----:B------:R-:W-:Y:S01]  /*17320*/  ULDC UR4, c[0x0][0x1a0] ;  /* 0x0000680000047ab9 */ /* 0x000fe20000000800 */
[C---:B------:R-:W-:Y:S01]  /*17330*/  LOP3.LUT P4, RZ, R207.reuse, 0x4, RZ, 0xc0, !PT ;  /* 0x00000004cfff7812 */ /* 0x040fe2000788c0ff */
[----:B------:R-:W-:Y:S01]  /*17340*/  USHF.L.U32 UR4, UR4, 0x4, URZ ;  /* 0x0000000404047899 */ /* 0x000fe2000800063f */
[----:B------:R-:W-:Y:S02]  /*17350*/  LOP3.LUT P1, RZ, R207, 0x1, RZ, 0xc0, !PT ;  /* 0x00000001cfff7812 */ /* 0x000fe4000782c0ff */
[----:B------:R-:W-:-:S04]  /*17360*/  LEA R134, P6, R9, R164, 0x1 ;  /* 0x000000a409867211 */ /* 0x000fc800078c08ff */
[----:B------:R-:W-:-:S03]  /*17370*/  LEA.HI.X R135, R9, R165, R6, 0x1, P6 ;  /* 0x000000a509877211 */ /* 0x000fc600030f0c06 */
        /* <DEDUP_REMOVED lines=11> */
[----:B------:R-:W-:Y:S01]  /*17430*/  @!P1 STS.128 [R206+0xc000], RZ ;  /* 0x00c000ffce009388 */ /* 0x000fe20000000c00 */
[----:B------:R-:W-:-:S02]  /*17440*/  IADD3 R5, P2, R9, UR4, RZ ;  /* 0x0000000409057c10 */ /* 0x000fc4000ff5e0ff */
[----:B------:R-:W-:Y:S01]  /*17450*/  @P4 LEA.HI.X R13, R7, c[0x0][0x174], R4, 0x1, P0 ;  /* 0x00005d00070d4a11 */ /* 0x000fe200000f0c04 */
[----:B------:R-:W-:Y:S01]  /*17460*/  @!PT LDS RZ, [RZ] ;  /* 0x00000000fffff984 */ /* 0x000fe20000000800 */
[----:B------:R-:W-:Y:S01]  /*17470*/  @!PT LDS RZ, [RZ] ;  /* 0x00000000fffff984 */ /* 0x000fe20000000800 */
[----:B------:R-:W-:Y:S01]  /*17480*/  @!PT LDS RZ, [RZ] ;  /* 0x00000000fffff984 */ /* 0x000fe20000000800 */
[----:B------:R2:W-:Y:S01]  /*17490*/  @P5 LDGSTS.E.BYPASS.LTC128B.128 [R206+0xe000], [R20.64+0x80] ;  /* 0x0e00008014ce5fae */ /* 0x0005e2000b901d46 */
[C---:B------:R-:W-:Y:S01]  /*174a0*/  @P5 IADD3 R9, P0, R5.reuse, R136, RZ ;  /* 0x0000008805095210 */ /* 0x040fe20007f1e0ff */
[----:B------:R-:W-:Y:S01]  /*174b0*/  IMAD.X R4, R200, 0x1, R6, P2 ;  /* 0x00000001c8047824 */ /* 0x000fe200010e0606 */
[----:B------:R-:W-:Y:S01]  /*174c0*/  @P1 LEA R18, P2, R5, R164, 0x1 ;  /* 0x000000a405121211 */ /* 0x000fe200078408ff */
[----:B------:R-:W-:Y:S01]  /*174d0*/  @!P5 STS.128 [R206+0xe000], RZ ;  /* 0x00e000ffce00d388 */ /* 0x000fe20000000c00 */
[----:B------:R-:W-:Y:S01]  /*174e0*/  @P5 LEA R16, P6, R9, c[0x0][0x170], 0x1 ;  /* 0x00005c0009105a11 */ /* 0x000fe200078c08ff */
[----:B------:R-:W-:Y:S01]  /*174f0*/  @P5 IMAD.X R6, R4, 0x1, R133, P0 ;  /* 0x0000000104065824 */ /* 0x000fe200000e0685 */
[C---:B------:R-:W-:Y:S01]  /*17500*/  @P1 LEA.HI.X R19, R5.reuse, R165, R4, 0x1, P2 ;  /* 0x000000a505131211 */ /* 0x040fe200010f0c04 */
[----:B------:R-:W-:Y:S01]  /*17510*/  @!PT LDS RZ, [RZ] ;  /* 0x00000000fffff984 */ /* 0x000fe20000000800 */
[----:B------:R-:W-:Y:S01]  /*17520*/  @!PT LDS RZ, [RZ] ;  /* 0x00000000fffff984 */ /* 0x000fe20000000800 */
[----:B------:R-:W-:Y:S01]  /*17530*/  @!PT LDS RZ, [RZ] ;  /* 0x00000000fffff984 */ /* 0x000fe20000000800 */
[----:B------:R3:W-:Y:S01]  /*17540*/  @P4 LDGSTS.E.BYPASS.LTC128B.128 [R206+0x10000], [R12.64+0x100] ;  /* 0x100001000cce4fae */ /* 0x0007e2000b901d46 */
[----:B------:R-:W-:-:S02]  /*17550*/  IADD3 R7, P2, R5, UR4, RZ ;  /* 0x0000000405077c10 */ /* 0x000fc4000ff5e0ff */
[-C--:B------:R-:W-:Y:S01]  /*17560*/  @P4 IADD3 R5, P0, R5, R136.reuse, RZ ;  /* 0x0000008805054210 */ /* 0x080fe20007f1e0ff */
[----:B------:R-:W-:Y:S01]  /*17570*/  @!P4 STS.128 [R206+0x10000], RZ ;  /* 0x010000ffce00c388 */ /* 0x000fe20000000c00 */
[----:B------:R-:W-:Y:S01]  /*17580*/  @P5 LEA.HI.X R17, R9, c[0x0][0x174], R6, 0x1, P6 ;  /* 0x00005d0009115a11 */ /* 0x000fe200030f0c06 */
[----:B------:R-:W-:Y:S01]  /*17590*/  IMAD.X R6, R200, 0x1, R4, P2 ;  /* 0x00000001c8067824 */ /* 0x000fe200010e0604 */
[-C--:B------:R-:W-:Y:S01]  /*175a0*/  @P5 IADD3 R9, P2, R7, R136.reuse, RZ ;  /* 0x0000008807095210 */ /* 0x080fe20007f5e0ff */
[--C-:B------:R-:W-:Y:S01]  /*175b0*/  @P4 IMAD.X R4, R4, 0x1, R133.reuse, P0 ;  /* 0x0000000104044824 */ /* 0x100fe200000e0685 */
[C---:B------:R-:W-:Y:S01]  /*175c0*/  @P4 LEA R10, P0, R5.reuse, c[0x0][0x170], 0x1 ;  /* 0x00005c00050a4a11 */ /* 0x040fe200078008ff */
[----:B------:R-:W-:Y:S01]  /*175d0*/  @!PT LDS RZ, [RZ] ;  /* 0x00000000fffff984 */ /* 0x000fe20000000800 */
[----:B------:R-:W-:Y:S01]  /*175e0*/  @!PT LDS RZ, [RZ] ;  /* 0x00000000fffff984 */ /* 0x000fe20000000800 */
[----:B------:R-:W-:Y:S01]  /*175f0*/  @!PT LDS RZ, [RZ] ;  /* 0x00000000fffff984 */ /* 0x000fe20000000800 */
[----:B------:R4:W-:Y:S02]  /*17600*/  @P1 LDGSTS.E.BYPASS.LTC128B.128 [R206+0xc800], [R18.64] ;  /* 0x0c80000012ce1fae */ /* 0x0009e4000b901d46 */
[----:B------:R-:W-:Y:S01]  /*17610*/  @P5 IMAD.X R8, R6, 0x1, R133, P2 ;  /* 0x0000000106085824 */ /* 0x000fe200010e0685 */
[----:B------:R-:W-:Y:S01]  /*17620*/  @P4 LEA.HI.X R11, R5, c[0x0][0x174], R4, 0x1, P0 ;  /* 0x00005d00050b4a11 */ /* 0x000fe200000f0c04 */
[----:B------:R-:W-:Y:S01]  /*17630*/  @!P1 STS.128 [R206+0xc800], RZ ;  /* 0x00c800ffce009388 */ /* 0x000fe20000000c00 */
[----:B------:R-:W-:-:S02]  /*17640*/  @P4 IADD3 R4, P0, R7, R136, RZ ;  /* 0x0000008807044210 */ /* 0x000fc40007f1e0ff */
[C---:B------:R-:W-:Y:S01]  /*17650*/  @P5 LEA R14, P2, R9.reuse, c[0x0][0x170], 0x1 ;  /* 0x00005c00090e5a11 */ /* 0x040fe200078408ff */
[----:B------:R-:W-:Y:S01]  /*17660*/  @!PT LDS RZ, [RZ] ;  /* 0x00000000fffff984 */ /* 0x000fe20000000800 */
[----:B------:R-:W-:Y:S01]  /*17670*/  @!PT LDS RZ, [RZ] ;  /* 0x00000000fffff984 */ /* 0x000fe20000000800 */
[----:B------:R-:W-:Y:S01]  /*17680*/  @!PT LDS RZ, [RZ] ;  /* 0x00000000fffff984 */ /* 0x000fe20000000800 */
[----:B------:R4:W-:Y:S02]  /*17690*/  @P5 LDGSTS.E.BYPASS.LTC128B.128 [R206+0xe800], [R16.64+0x80] ;  /* 0x0e80008010ce5fae */ /* 0x0009e4000b901d46 */
[----:B------:R-:W-:Y:S01]  /*176a0*/  @P4 IMAD.X R5, R6, 0x1, R133, P0 ;  /* 0x0000000106054824 */ /* 0x000fe200000e0685 */
[----:B------:R-:W-:Y:S01]  /*176b0*/  @P5 LEA.HI.X R15, R9, c[0x0][0x174], R8, 0x1, P2 ;  /* 0x00005d00090f5a11 */ /* 0x000fe200010f0c08 */
[----:B------:R-:W-:Y:S01]  /*176c0*/  @!P5 STS.128 [R206+0xe800], RZ ;  /* 0x00e800ffce00d388 */ /* 0x000fe20000000c00 */
[----:B------:R-:W-:Y:S02]  /*176d0*/  @P4 LEA R22, P0, R4, c[0x0][0x170], 0x1 ;  /* 0x00005c0004164a11 */ /* 0x000fe400078008ff */
[C---:B------:R-:W-:Y:S01]  /*176e0*/  @P1 LEA R24, P2, R7.reuse, R164, 0x1 ;  /* 0x000000a407181211 */ /* 0x040fe200078408ff */
[----:B------:R-:W-:Y:S01]  /*176f0*/  @!PT LDS RZ, [RZ] ;  /* 0x00000000fffff984 */ /* 0x000fe20000000800 */
[----:B------:R-:W-:Y:S01]  /*17700*/  @!PT LDS RZ, [RZ] ;  /* 0x00000000fffff984 */ /* 0x000fe20000000800 */
[----:B------:R-:W-:Y:S01]  /*17710*/  @!PT LDS RZ, [RZ] ;  /* 0x00000000fffff984 */ /* 0x000fe20000000800 */
[----:B------:R5:W-:Y:S01]  /*17720*/  @P4 LDGSTS.E.BYPASS.LTC128B.128 [R206+0x10800], [R10.64+0x100] ;  /* 0x108001000ace4fae */ /* 0x000be2000b901d46 */
[----:B------:R-:W-:-:S02]  /*17730*/  IADD3 R9, P6, R7, UR4, RZ ;  /* 0x0000000407097c10 */ /* 0x000fc4000ffde0ff */
[----:B------:R-:W-:Y:S01]  /*17740*/  @P4 LEA.HI.X R23, R4, c[0x0][0x174], R5, 0x1, P0 ;  /* 0x00005d0004174a11 */ /* 0x000fe200000f0c05 */
[----:B------:R-:W-:Y:S01]  /*17750*/  @!P4 STS.128 [R206+0x10800], RZ ;  /* 0x010800ffce00c388 */ /* 0x000fe20000000c00 */
[-CC-:B------:R-:W-:Y:S01]  /*17760*/  @P1 LEA.HI.X R25, R7, R165.reuse, R6.reuse, 0x1, P2 ;  /* 0x000000a507191211 */ /* 0x180fe200010f0c06 */
[----:B------:R-:W-:Y:S01]  /*17770*/  IMAD.X R6, R200, 0x1, R6, P6 ;  /* 0x00000001c8067824 */ /* 0x000fe200030e0606 */
[CC--:B------:R-:W-:Y:S02]  /*17780*/  @P5 IADD3 R4, P2, R9.reuse, R136.reuse, RZ ;  /* 0x0000008809045210 */ /* 0x0c0fe40007f5e0ff */
[C---:B------:R-:W-:Y:S01]  /*17790*/  @P4 IADD3 R136, P0, R9.reuse, R136, RZ ;  /* 0x0000008809884210 */ /* 0x040fe20007f1e0ff */
[----:B------:R-:W-:Y:S01]  /*177a0*/  @!PT LDS RZ, [RZ] ;  /* 0x00000000fffff984 */ /* 0x000fe20000000800 */
[----:B------:R-:W-:Y:S01]  /*177b0*/  @!PT LDS RZ, [RZ] ;  /* 0x00000000fffff984 */ /* 0x000fe20000000800 */
[----:B------:R-:W-:Y:S01]  /*177c0*/  @!PT LDS RZ, [RZ] ;  /* 0x00000000fffff984 */ /* 0x000fe20000000800 */
[----:B------:R1:W-:Y:S01]  /*177d0*/  @P1 LDGSTS.E.BYPASS.LTC128B.128 [R206+0xd000], [R24.64] ;  /* 0x0d00000018ce1fae */ /* 0x0003e2000b901d46 */
[C---:B------:R-:W-:Y:S01]  /*177e0*/  @P1 LEA R8, P6, R9.reuse, R164, 0x1 ;  /* 0x000000a409081211 */ /* 0x040fe200078c08ff */
[--C-:B------:R-:W-:Y:S01]  /*177f0*/  @P5 IMAD.X R5, R6, 0x1, R133.reuse, P2 ;  /* 0x0000000106055824 */ /* 0x100fe200010e0685 */
[----:B------:R-:W-:Y:S01]  /*17800*/  @P5 LEA R28, P2, R4, c[0x0][0x170], 0x1 ;  /* 0x00005c00041c5a11 */ /* 0x000fe200078408ff */
[----:B------:R-:W-:Y:S01]  /*17810*/  @P4 IMAD.X R133, R6, 0x1, R133, P0 ;  /* 0x0000000106854824 */ /* 0x000fe200000e0685 */
[----:B------:R-:W-:Y:S01]  /*17820*/  @P1 LEA.HI.X R9, R9, R165, R6, 0x1, P6 ;  /* 0x000000a509091211 */ /* 0x000fe200030f0c06 */
[----:B------:R-:W-:Y:S01]  /*17830*/  @!P1 STS.128 [R206+0xd000], RZ ;  /* 0x00d000ffce009388 */ /* 0x000fe20000000c00 */
[----:B------:R-:W-:-:S02]  /*17840*/  @P4 LEA R26, P0, R136, c[0x0][0x170], 0x1 ;  /* 0x00005c00881a4a11 */ /* 0x000fc400078008ff */
[----:B------:R-:W-:Y:S01]  /*17850*/  @P5 LEA.HI.X R29, R4, c[0x0][0x174], R5, 0x1, P2 ;  /* 0x00005d00041d5a11 */ /* 0x000fe200010f0c05 */
[----:B------:R-:W-:Y:S01]  /*17860*/  @!PT LDS RZ, [RZ] ;  /* 0x00000000fffff984 */ /* 0x000fe20000000800 */
[----:B------:R-:W-:Y:S01]  /*17870*/  @!PT LDS RZ, [RZ] ;  /* 0x00000000fffff984 */ /* 0x000fe20000000800 */
[----:B------:R-:W-:Y:S01]  /*17880*/  @!PT LDS RZ, [RZ] ;  /* 0x00000000fffff984 */ /* 0x000fe20000000800 */
[----:B------:R3:W-:Y:S01]  /*17890*/  @P5 LDGSTS.E.BYPASS.LTC128B.128 [R206+0xf000], [R14.64+0x80] ;  /* 0x0f0000800ece5fae */ /* 0x0007e2000b901d46 */
[----:B------:R-:W-:-:S03]  /*178a0*/  @P4 LEA.HI.X R27, R136, c[0x0][0x174], R133, 0x1, P0 ;  /* 0x00005d00881b4a11 */ /* 0x000fc600000f0c85 */
        /* <DEDUP_REMOVED lines=22> */
[----:B---3--:R-:W4:Y:S04]  /*17a10*/  LDSM.16.M88.4 R12, [R197+0x6000] ;  /* 0x00600000c50c783b */ /* 0x008f280000000200 */
        /* <DEDUP_REMOVED lines=9> */
[C---:B----4-:R-:W-:Y:S03]  /*17ab0*/  HMMA.16816.F32 R16, R216.reuse, R12, RZ ;  /* 0x0000000cd810723c */ /* 0x050fe600000018ff */
[----:B-----5:R-:W4:Y:S04]  /*17ac0*/  LDSM.16.M88.4 R8, [R191+0x7000] ;  /* 0x00700000bf08783b */ /* 0x020f280000000200 */
[----:B--2---:R-:W2:Y:S01]  /*17ad0*/  LDSM.16.M88.4 R20, [R191+0x6800] ;  /* 0x00680000bf14783b */ /* 0x004ea20000000200 */
[C---:B------:R-:W-:Y:S03]  /*17ae0*/  HMMA.16816.F32 R12, R216.reuse, R14, RZ ;  /* 0x0000000ed80c723c */ /* 0x040fe600000018ff */
[----:B------:R-:W5:Y:S04]  /*17af0*/  LDSM.16.M88.4 R220, [R185] ;  /* 0x00000000b9dc783b */ /* 0x000f680000000200 */
[----:B------:R-:W-:Y:S01]  /*17b00*/  LDSM.16.M88.4 R24, [R193] ;  /* 0x00000000c118783b */ /* 0x000fe20000000200 */
[C---:B---3--:R-:W-:Y:S03]  /*17b10*/  HMMA.16816.F32 R148, R216.reuse, R144, RZ ;  /* 0x00000090d894723c */ /* 0x048fe600000018ff */
[----:B------:R-:W-:Y:S04]  /*17b20*/  LDSM.16.M88.4 R224, [R191+0x7800] ;  /* 0x00780000bfe0783b */ /* 0x000fe80000000200 */
[----:B------:R-:W-:Y:S01]  /*17b30*/  LDSM.16.M88.4 R168, [R184+0x1800] ;  /* 0x00180000b8a8783b */ /* 0x000fe20000000200 */
[C---:B------:R-:W-:Y:S03]  /*17b40*/  HMMA.16816.F32 R144, R216.reuse, R146, RZ ;  /* 0x00000092d890723c */ /* 0x040fe600000018ff */
[----:B------:R-:W3:Y:S04]  /*17b50*/  S2R R133, SR_TID.X ;  /* 0x0000000000857919 */ /* 0x000ee80000002100 */
[----:B------:R-:W0:Y:S01]  /*17b60*/  LDGDEPBAR ;  /* 0x00000000000079af */ /* 0x000e220000000000 */
[C---:B------:R-:W-:Y:S08]  /*17b70*/  HMMA.16816.F32 R156, R216.reuse, R152, RZ ;  /* 0x00000098d89c723c */ /* 0x040ff000000018ff */
[----:B------:R-:W-:Y:S08]  /*17b80*/  HMMA.16816.F32 R152, R216, R154, RZ ;  /* 0x0000009ad898723c */ /* 0x000ff000000018ff */
[----:B------:R-:W-:Y:S01]  /*17b90*/  HMMA.16816.F32 R16, R172, R4, R16 ;  /* 0x00000004ac10723c */ /* 0x000fe20000001810 */
[----:B---3--:R-:W-:-:S07]  /*17ba0*/  IMAD.SHL.U32 R133, R133, 0x2, RZ ;  /* 0x0000000285857824 */ /* 0x008fce00078e00ff */
[C---:B------:R-:W-:Y:S01]  /*17bb0*/  HMMA.16816.F32 R12, R172.reuse, R6, R12 ;  /* 0x00000006ac0c723c */ /* 0x040fe2000000180c */
[----:B------:R-:W3:Y:S07]  /*17bc0*/  LDSM.16.M88.4 R4, [R184] ;  /* 0x00000000b804783b */ /* 0x000eee0000000200 */
[C---:B------:R-:W-:Y:S08]  /*17bd0*/  HMMA.16816.F32 R148, R172.reuse, R32, R148 ;  /* 0x00000020ac94723c */ /* 0x040ff00000001894 */
[C---:B------:R-:W-:Y:S01]  /*17be0*/  HMMA.16816.F32 R144, R172.reuse, R34, R144 ;  /* 0x00000022ac90723c */ /* 0x040fe20000001890 */
[----:B------:R-:W2:Y:S07]  /*17bf0*/  LDSM.16.M88.4 R32, [R184+0x1000] ;  /* 0x00100000b820783b */ /* 0x000eae0000000200 */
[----:B------:R-:W-:Y:S08]  /*17c00*/  HMMA.16816.F32 R156, R172, R136, R156 ;  /* 0x00000088ac9c723c */ /* 0x000ff0000000189c */
[C---:B------:R-:W-:Y:S08]  /*17c10*/  HMMA.16816.F32 R140, R216.reuse, R160, RZ ;  /* 0x000000a0d88c723c */ /* 0x040ff000000018ff */
[----:B------:R-:W-:Y:S01]  /*17c20*/  HMMA.16816.F32 R216, R216, R162, RZ ;  /* 0x000000a2d8d8723c */ /* 0x000fe200000018ff */
[----:B------:R-:W-:Y:S07]  /*17c30*/  LDSM.16.M88.4 R160, [R198+0x2000] ;  /* 0x00200000c6a0783b */ /* 0x000fee0000000200 */
[----:B------:R-:W-:Y:S01]  /*17c40*/  HMMA.16816.F32 R152, R172, R138, R152 ;  /* 0x0000008aac98723c */ /* 0x000fe20000001898 */
[----:B------:R-:W3:Y:S07]  /*17c50*/  LDSM.16.M88.4 R136, [R184+0x800] ;  /* 0x00080000b888783b */ /* 0x000eee0000000200 */
[C---:B-1----:R-:W-:Y:S08]  /*17c60*/  HMMA.16816.F32 R16, R164.reuse, R28, R16 ;  /* 0x0000001ca410723c */ /* 0x042ff00000001810 */
[C---:B------:R-:W-:Y:S01]  /*17c70*/  HMMA.16816.F32 R12, R164.reuse, R30, R12 ;  /* 0x0000001ea40c723c */ /* 0x040fe2000000180c */
[----:B------:R-:W1:Y:S07]  /*17c80*/  LDSM.16.M88.4 R28, [R197+0x8000] ;  /* 0x00800000c51c783b */ /* 0x000e6e0000000200 */
[C---:B----4-:R-:W-:Y:S08]  /*17c90*/  HMMA.16816.F32 R148, R164.reuse, R8, R148 ;  /* 0x00000008a494723c */ /* 0x050ff00000001894 */
[C---:B------:R-:W-:Y:S01]  /*17ca0*/  HMMA.16816.F32 R144, R164.reuse, R10, R144 ;  /* 0x0000000aa490723c */ /* 0x040fe20000001890 */
[----:B------:R-:W4:Y:S07]  /*17cb0*/  LDSM.16.M88.4 R8, [R197+0x9000] ;  /* 0x00900000c508783b */ /* 0x000f2e0000000200 */
[----:B--2---:R-:W-:Y:S08]  /*17cc0*/  HMMA.16816.F32 R156, R164, R20, R156 ;  /* 0x00000014a49c723c */ /* 0x004ff0000000189c */
[C---:B-----5:R-:W-:Y:S08]  /*17cd0*/  HMMA.16816.F32 R140, R172.reuse, R220, R140 ;  /* 0x000000dcac8c723c */ /* 0x060ff0000000188c */
[----:B------:R-:W-:Y:S01]  /*17ce0*/  HMMA.16816.F32 R216, R172, R222, R216 ;  /* 0x000000deacd8723c */ /* 0x000fe200000018d8 */
[----:B------:R-:W-:Y:S04]  /*17cf0*/  LDSM.16.M88.4 R172, [R196+0x2000] ;  /* 0x00200000c4ac783b */ /* 0x000fe80000000200 */
[----:B------:R-:W-:Y:S03]  /*17d00*/  LDSM.16.M88.4 R220, [R197+0x9800] ;  /* 0x00980000c5dc783b */ /* 0x000fe60000000200 */
[----:B------:R-:W-:Y:S01]  /*17d10*/  HMMA.16816.F32 R152, R164, R22, R152 ;  /* 0x00000016a498723c */ /* 0x000fe20000001898 */
[----:B------:R-:W2:Y:S07]  /*17d20*/  LDSM.16.M88.4 R20, [R197+0x8800] ;  /* 0x00880000c514783b */ /* 0x000eae0000000200 */
[C---:B---3--:R-:W-:Y:S08]  /*17d30*/  HMMA.16816.F32 R16, R24.reuse, R4, R16 ;  /* 0x000000041810723c */ /* 0x048ff00000001810 */
[C---:B------:R-:W-:Y:S01]  /*17d40*/  HMMA.16816.F32 R12, R24.reuse, R6, R12 ;  /* 0x00000006180c723c */ /* 0x040fe2000000180c */
[----:B------:R-:W3:Y:S07]  /*17d50*/  LDSM.16.M88.4 R4, [R183] ;  /* 0x00000000b704783b */ /* 0x000eee0000000200 */
[C---:B------:R-:W-:Y:S08]  /*17d60*/  HMMA.16816.F32 R148, R24.reuse, R32, R148 ;  /* 0x000000201894723c */ /* 0x040ff00000001894 */
[C---:B------:R-:W-:Y:S01]  /*17d70*/  HMMA.16816.F32 R144, R24.reuse, R34, R144 ;  /* 0x000000221890723c */ /* 0x040fe20000001890 */
[----:B------:R-:W5:Y:S07]  /*17d80*/  LDSM.16.M88.4 R32, [R181] ;  /* 0x00000000b520783b */ /* 0x000f6e0000000200 */
[----:B------:R-:W-:Y:S08]  /*17d90*/  HMMA.16816.F32 R156, R24, R136, R156 ;  /* 0x00000088189c723c */ /* 0x000ff0000000189c */
[C---:B------:R-:W-:Y:S08]  /*17da0*/  HMMA.16816.F32 R140, R164.reuse, R224, R140 ;  /* 0x000000e0a48c723c */ /* 0x040ff0000000188c */
[----:B------:R-:W-:Y:S01]  /*17db0*/  HMMA.16816.F32 R216, R164, R226, R216 ;  /* 0x000000e2a4d8723c */ /* 0x000fe200000018d8 */
[----:B------:R-:W-:Y:S04]  /*17dc0*/  LDSM.16.M88.4 R164, [R194+0x2000] ;  /* 0x00200000c2a4783b */ /* 0x000fe80000000200 */
[----:B------:R-:W-:Y:S03]  /*17dd0*/  LDSM.16.M88.4 R224, [R180] ;  /* 0x00000000b4e0783b */ /* 0x000fe60000000200 */
[----:B------:R-:W-:Y:S01]  /*17de0*/  HMMA.16816.F32 R152, R24, R138, R152 ;  /* 0x0000008a1898723c */ /* 0x000fe20000001898 */
[----:B------:R-:W3:Y:S07]  /*17df0*/  LDSM.16.M88.4 R136, [R182] ;  /* 0x00000000b688783b */ /* 0x000eee0000000200 */
[C---:B-1----:R-:W-:Y:S08]  /*17e00*/  HMMA.16816.F32 R16, R160.reuse, R28, R16 ;  /* 0x0000001ca010723c */ /* 0x042ff00000001810 */
[C---:B------:R-:W-:Y:S01]  /*17e10*/  HMMA.16816.F32 R12, R160.reuse, R30, R12 ;  /* 0x0000001ea00c723c */ /* 0x040fe2000000180c */
[----:B------:R-:W1:Y:S07]  /*17e20*/  LDSM.16.M88.4 R28, [R191+0x8000] ;  /* 0x00800000bf1c783b */ /* 0x000e6e0000000200 */
[C---:B----4-:R-:W-:Y:S08]  /*17e30*/  HMMA.16816.F32 R148, R160.reuse, R8, R148 ;  /* 0x00000008a094723c */ /* 0x050ff00000001894 */
[C---:B------:R-:W-:Y:S01]  /*17e40*/  HMMA.16816.F32 R144, R160.reuse, R10, R144 ;  /* 0x0000000aa090723c */ /* 0x040fe20000001890 */
[----:B------:R-:W4:Y:S07]  /*17e50*/  LDSM.16.M88.4 R8, [R191+0x9000] ;  /* 0x00900000bf08783b */ /* 0x000f2e0000000200 */
[----:B--2---:R-:W-:Y:S08]  /*17e60*/  HMMA.16816.F32 R156, R160, R20, R156 ;  /* 0x00000014a09c723c */ /* 0x004ff0000000189c */
[C---:B------:R-:W-:Y:S08]  /*17e70*/  HMMA.16816.F32 R140, R24.reuse, R168, R140 ;  /* 0x000000a8188c723c */ /* 0x040ff0000000188c */
[----:B------:R-:W-:Y:S01]  /*17e80*/  HMMA.16816.F32 R216, R24, R170, R216 ;  /* 0x000000aa18d8723c */ /* 0x000fe200000018d8 */
[----:B------:R-:W-:Y:S04]  /*17e90*/  LDSM.16.M88.4 R24, [R193+0x2000] ;  /* 0x00200000c118783b */ /* 0x000fe80000000200 */
[----:B------:R-:W-:Y:S03]  /*17ea0*/  LDSM.16.M88.4 R168, [R191+0x9800] ;  /* 0x00980000bfa8783b */ /* 0x000fe60000000200 */
[----:B------:R-:W-:Y:S01]  /*17eb0*/  HMMA.16816.F32 R152, R160, R22, R152 ;  /* 0x00000016a098723c */ /* 0x000fe20000001898 */
[----:B------:R-:W2:Y:S07]  /*17ec0*/  LDSM.16.M88.4 R20, [R191+0x8800] ;  /* 0x00880000bf14783b */ /* 0x000eae0000000200 */
[C---:B---3--:R-:W-:Y:S08]  /*17ed0*/  HMMA.16816.F32 R16, R172.reuse, R4, R16 ;  /* 0x00000004ac10723c */ /* 0x048ff00000001810 */
[C---:B------:R-:W-:Y:S01]  /*17ee0*/  HMMA.16816.F32 R12, R172.reuse, R6, R12 ;  /* 0x00000006ac0c723c */ /* 0x040fe2000000180c */
[----:B------:R-:W3:Y:S07]  /*17ef0*/  LDSM.16.M88.4 R4, [R184+0x2000] ;  /* 0x00200000b804783b */ /* 0x000eee0000000200 */
[C---:B-----5:R-:W-:Y:S08]  /*17f00*/  HMMA.16816.F32 R148, R172.reuse, R32, R148 ;  /* 0x00000020ac94723c */ /* 0x060ff00000001894 */
[C---:B------:R-:W-:Y:S01]  /*17f10*/  HMMA.16816.F32 R144, R172.reuse, R34, R144 ;  /* 0x00000022ac90723c */ /* 0x040fe20000001890 */
[----:B------:R-:W-:Y:S07]  /*17f20*/  LDSM.16.M88.4 R32, [R197+0xa000] ;  /* 0x00a00000c520783b */ /* 0x000fee0000000200 */
[----:B------:R-:W-:Y:S08]  /*17f30*/  HMMA.16816.F32 R156, R172, R136, R156 ;  /* 0x00000088ac9c723c */ /* 0x000ff0000000189c */
[C---:B------:R-:W-:Y:S08]  /*17f40*/  HMMA.16816.F32 R140, R160.reuse, R220, R140 ;  /* 0x000000dca08c723c */ /* 0x040ff0000000188c */
[----:B------:R-:W-:Y:S01]  /*17f50*/  HMMA.16816.F32 R216, R160, R222, R216 ;  /* 0x000000dea0d8723c */ /* 0x000fe200000018d8 */
[----:B------:R-:W-:Y:S04]  /*17f60*/  LDSM.16.M88.4 R160, [R184+0x2800] ;  /* 0x00280000b8a0783b */ /* 0x000fe80000000200 */
[----:B------:R-:W-:Y:S03]  /*17f70*/  LDSM.16.M88.4 R220, [R198+0x4000] ;  /* 0x00400000c6dc783b */ /* 0x000fe60000000200 */
[----:B------:R-:W-:Y:S01]  /*17f80*/  HMMA.16816.F32 R152, R172, R138, R152 ;  /* 0x0000008aac98723c */ /* 0x000fe20000001898 */
[----:B------:R-:W5:Y:S07]  /*17f90*/  LDSM.16.M88.4 R136, [R184+0x3000] ;  /* 0x00300000b888783b */ /* 0x000f6e0000000200 */
[C---:B-1----:R-:W-:Y:S08]  /*17fa0*/  HMMA.16816.F32 R16, R164.reuse, R28, R16 ;  /* 0x0000001ca410723c */ /* 0x042ff00000001810 */
[C---:B------:R-:W-:Y:S01]  /*17fb0*/  HMMA.16816.F32 R12, R164.reuse, R30, R12 ;  /* 0x0000001ea40c723c */ /* 0x040fe2000000180c */
[----:B------:R-:W-:Y:S07]  /*17fc0*/  LDSM.16.M88.4 R28, [R184+0x3800] ;  /* 0x00380000b81c783b */ /* 0x000fee0000000200 */
[C---:B----4-:R-:W-:Y:S08]  /*17fd0*/  HMMA.16816.F32 R148, R164.reuse, R8, R148 ;  /* 0x00000008a494723c */ /* 0x050ff00000001894 */
[C---:B------:R-:W-:Y:S01]  /*17fe0*/  HMMA.16816.F32 R144, R164.reuse, R10, R144 ;  /* 0x0000000aa490723c */ /* 0x040fe20000001890 */
[----:B------:R-:W1:Y:S07]  /*17ff0*/  LDSM.16.M88.4 R8, [R197+0xb000] ;  /* 0x00b00000c508783b */ /* 0x000e6e0000000200 */
        /* <DEDUP_REMOVED lines=10> */
[C---:B-----5:R-:W-:Y:S08]  /*180a0*/  HMMA.16816.F32 R148, R24.reuse, R136, R148 ;  /* 0x000000881894723c */ /* 0x060ff00000001894 */
[C---:B------:R-:W-:Y:S01]  /*180b0*/  HMMA.16816.F32 R144, R24.reuse, R138, R144 ;  /* 0x0000008a1890723c */ /* 0x040fe20000001890 */
[----:B------:R-:W-:Y:S07]  /*180c0*/  LDSM.16.M88.4 R136, [R194+0x4000] ;  /* 0x00400000c288783b */ /* 0x000fee0000000200 */
[----:B------:R-:W-:Y:S08]  /*180d0*/  HMMA.16816.F32 R156, R24, R160, R156 ;  /* 0x000000a0189c723c */ /* 0x000ff0000000189c */
[C---:B------:R-:W-:Y:S08]  /*180e0*/  HMMA.16816.F32 R140, R164.reuse, R168, R140 ;  /* 0x000000a8a48c723c */ /* 0x040ff0000000188c */
[----:B------:R-:W-:Y:S01]  /*180f0*/  HMMA.16816.F32 R216, R164, R170, R216 ;  /* 0x000000aaa4d8723c */ /* 0x000fe200000018d8 */
[----:B------:R-:W4:Y:S04]  /*18100*/  LDSM.16.M88.4 R164, [R177] ;  /* 0x00000000b1a4783b */ /* 0x000f280000000200 */
[----:B------:R-:W5:Y:S03]  /*18110*/  LDSM.16.M88.4 R168, [R178] ;  /* 0x00000000b2a8783b */ /* 0x000f660000000200 */
[C---:B------:R-:W-:Y:S08]  /*18120*/  HMMA.16816.F32 R16, R220.reuse, R32, R16 ;  /* 0x00000020dc10723c */ /* 0x040ff00000001810 */
[----:B------:R-:W-:Y:S01]  /*18130*/  HMMA.16816.F32 R12, R220, R34, R12 ;  /* 0x00000022dc0c723c */ /* 0x000fe2000000180c */
[----:B------:R-:W3:Y:S07]  /*18140*/  LDSM.16.M88.4 R32, [R191+0xa000] ;  /* 0x00a00000bf20783b */ /* 0x000eee0000000200 */
[----:B------:R-:W-:Y:S01]  /*18150*/  HMMA.16816.F32 R152, R24, R162, R152 ;  /* 0x000000a21898723c */ /* 0x000fe20000001898 */
[----:B------:R-:W-:Y:S07]  /*18160*/  LDSM.16.M88.4 R160, [R176] ;  /* 0x00000000b0a0783b */ /* 0x000fee0000000200 */
[C---:B-1----:R-:W-:Y:S08]  /*18170*/  HMMA.16816.F32 R148, R220.reuse, R8, R148 ;  /* 0x00000008dc94723c */ /* 0x042ff00000001894 */
[C---:B------:R-:W-:Y:S01]  /*18180*/  HMMA.16816.F32 R144, R220.reuse, R10, R144 ;  /* 0x0000000adc90723c */ /* 0x040fe20000001890 */
[----:B------:R-:W-:Y:S07]  /*18190*/  LDSM.16.M88.4 R8, [R193+0x4000] ;  /* 0x00400000c108783b */ /* 0x000fee0000000200 */
[----:B--2---:R-:W-:Y:S08]  /*181a0*/  HMMA.16816.F32 R156, R220, R20, R156 ;  /* 0x00000014dc9c723c */ /* 0x004ff0000000189c */
[C---:B------:R-:W-:Y:S08]  /*181b0*/  HMMA.16816.F32 R140, R24.reuse, R28, R140 ;  /* 0x0000001c188c723c */ /* 0x040ff0000000188c */
[----:B------:R-:W-:Y:S01]  /*181c0*/  HMMA.16816.F32 R216, R24, R30, R216 ;  /* 0x0000001e18d8723c */ /* 0x000fe200000018d8 */
[----:B------:R-:W1:Y:S04]  /*181d0*/  LDSM.16.M88.4 R24, [R191+0xb000] ;  /* 0x00b00000bf18783b */ /* 0x000e680000000200 */
[----:B------:R-:W2:Y:S03]  /*181e0*/  LDSM.16.M88.4 R28, [R191+0xa800] ;  /* 0x00a80000bf1c783b */ /* 0x000ea60000000200 */
[C---:B---3--:R-:W-:Y:S08]  /*181f0*/  HMMA.16816.F32 R16, R172.reuse, R4, R16 ;  /* 0x00000004ac10723c */ /* 0x048ff00000001810 */
[----:B------:R-:W-:Y:S01]  /*18200*/  HMMA.16816.F32 R12, R172, R6, R12 ;  /* 0x00000006ac0c723c */ /* 0x000fe2000000180c */
[----:B------:R-:W3:Y:S07]  /*18210*/  LDSM.16.M88.4 R4, [R184+0x4000] ;  /* 0x00400000b804783b */ /* 0x000eee0000000200 */
[----:B------:R-:W-:Y:S01]  /*18220*/  HMMA.16816.F32 R152, R220, R22, R152 ;  /* 0x00000016dc98723c */ /* 0x000fe20000001898 */
[----:B------:R-:W-:Y:S07]  /*18230*/  LDSM.16.M88.4 R20, [R191+0xb800] ;  /* 0x00b80000bf14783b */ /* 0x000fee0000000200 */
[C---:B----4-:R-:W-:Y:S07]  /*18240*/  HMMA.16816.F32 R148, R172.reuse, R164, R148 ;  /* 0x000000a4ac94723c */ /* 0x050fee0000001894 */
[----:B------:R-:W-:Y:S01]  /*18250*/  IMAD.MOV.U32 R164, RZ, RZ, R134 ;  /* 0x000000ffffa47224 */ /* 0x000fe200078e0086 */
[----:B------:R-:W-:Y:S01]  /*18260*/  HMMA.16816.F32 R144, R172, R166, R144 ;  /* 0x000000a6ac90723c */ /* 0x000fe20000001890 */
[----:B------:R-:W-:-:S07]  /*18270*/  IMAD.MOV.U32 R165, RZ, RZ, R135 ;  /* 0x000000ffffa57224 */ /* 0x000fce00078e0087 */
[----:B-----5:R-:W-:Y:S08]  /*18280*/  HMMA.16816.F32 R156, R172, R168, R156 ;  /* 0x000000a8ac9c723c */ /* 0x020ff0000000189c */
[C---:B------:R-:W-:Y:S08]  /*18290*/  HMMA.16816.F32 R140, R220.reuse, R224, R140 ;  /* 0x000000e0dc8c723c */ /* 0x040ff0000000188c */
[----:B------:R-:W-:Y:S08]  /*182a0*/  HMMA.16816.F32 R216, R220, R226, R216 ;  /* 0x000000e2dcd8723c */ /* 0x000ff000000018d8 */
[C---:B------:R-:W-:Y:S08]  /*182b0*/  HMMA.16816.F32 R16, R136.reuse, R32, R16 ;  /* 0x000000208810723c */ /* 0x040ff00000001810 */
[----:B------:R-:W-:Y:S01]  /*182c0*/  HMMA.16816.F32 R12, R136, R34, R12 ;  /* 0x00000022880c723c */ /* 0x000fe2000000180c */
[----:B------:R-:W4:Y:S07]  /*182d0*/  LDSM.16.M88.4 R32, [R184+0x4800] ;  /* 0x00480000b820783b */ /* 0x000f2e0000000200 */
[----:B------:R-:W-:Y:S08]  /*182e0*/  HMMA.16816.F32 R152, R172, R170, R152 ;  /* 0x000000aaac98723c */ /* 0x000ff00000001898 */
[C---:B-1----:R-:W-:Y:S08]  /*182f0*/  HMMA.16816.F32 R148, R136.reuse, R24, R148 ;  /* 0x000000188894723c */ /* 0x042ff00000001894 */
[C---:B------:R-:W-:Y:S01]  /*18300*/  HMMA.16816.F32 R144, R136.reuse, R26, R144 ;  /* 0x0000001a8890723c */ /* 0x040fe20000001890 */
[----:B------:R-:W1:Y:S07]  /*18310*/  LDSM.16.M88.4 R24, [R184+0x5000] ;  /* 0x00500000b818783b */ /* 0x000e6e0000000200 */
[----:B--2---:R-:W-:Y:S07]  /*18320*/  HMMA.16816.F32 R156, R136, R28, R156 ;  /* 0x0000001c889c723c */ /* 0x004fee000000189c */
[----:B------:R-:W-:Y:S01]  /*18330*/  LOP3.LUT R29, R133, 0x6, RZ, 0xc0, !PT ;  /* 0x00000006851d7812 */ /* 0x000fe200078ec0ff */
[----:B------:R-:W-:Y:S04]  /*18340*/  HMMA.16816.F32 R140, R172, R160, R140 ;  /* 0x000000a0ac8c723c */ /* 0x000fe8000000188c */
[----:B------:R-:W-:-:S04]  /*18350*/  IMAD R29, R210, 0x40, R29 ;  /* 0x00000040d21d7824 */ /* 0x000fc800078e021d */
[----:B------:R-:W-:Y:S08]  /*18360*/  HMMA.16816.F32 R216, R172, R162, R216 ;  /* 0x000000a2acd8723c */ /* 0x000ff000000018d8 */
[----:B------:R-:W-:Y:S07]  /*18370*/  HMMA.16816.F32 R152, R136, R30, R152 ;  /* 0x0000001e8898723c */ /* 0x000fee0000001898 */
[----:B------:R-:W-:Y:S01]  /*18380*/  IADD3 R31, R29, 0x28, RZ ;  /* 0x000000281d1f7810 */ /* 0x000fe20007ffe0ff */
[C---:B---3--:R-:W-:Y:S08]  /*18390*/  HMMA.16816.F32 R16, R8.reuse, R4, R16 ;  /* 0x000000040810723c */ /* 0x048ff00000001810 */
[----:B------:R-:W-:Y:S01]  /*183a0*/  HMMA.16816.F32 R12, R8, R6, R12 ;  /* 0x00000006080c723c */ /* 0x000fe2000000180c */
[----:B------:R-:W2:Y:S01]  /*183b0*/  LDSM.16.M88.4 R4, [R184+0x5800] ;  /* 0x00580000b804783b */ /* 0x000ea20000000200 */
[----:B------:R-:W-:-:S06]  /*183c0*/  DEPBAR.LE SB0, 0x0 ;  /* 0x000080000000791a */ /* 0x000fcc0000000000 */
[----:B----4-:R-:W-:Y:S08]  /*183d0*/  HMMA.16816.F32 R156, R8, R32, R156 ;  /* 0x00000020089c723c */ /* 0x010ff0000000189c */
[C---:B------:R-:W-:Y:S07]  /*183e0*/  HMMA.16816.F32 R140, R136.reuse, R20, R140 ;  /* 0x00000014888c723c */ /* 0x040fee000000188c */
[----:B------:R-:W-:Y:S01]  /*183f0*/  IADD3 R21, R29, 0x8, RZ ;  /* 0x000000081d157810 */ /* 0x000fe20007ffe0ff */
[----:B------:R-:W-:Y:S03]  /*18400*/  HMMA.16816.F32 R216, R136, R22, R216 ;  /* 0x0000001688d8723c */ /* 0x000fe600000018d8 */
[----:B------:R-:W-:-:S02]  /*18410*/  ISETP.GE.AND P2, PT, R21, R0, PT ;  /* 0x000000001500720c */ /* 0x000fc40003f46270 */
[----:B------:R-:W-:Y:S02]  /*18420*/  ISETP.GE.AND P0, PT, R21, R2, PT ;  /* 0x000000021500720c */ /* 0x000fe40003f06270 */
[C---:B------:R-:W-:Y:S01]  /*18430*/  IADD3 R23, R29.reuse, 0x1, RZ ;  /* 0x000000011d177810 */ /* 0x040fe20007ffe0ff */
[C---:B------:R-:W-:Y:S01]  /*18440*/  HMMA.16816.F32 R152, R8.reuse, R34, R152 ;  /* 0x000000220898723c */ /* 0x040fe20000001898 */
[----:B------:R-:W-:Y:S01]  /*18450*/  IADD3 R21, R29, 0x9, RZ ;  /* 0x000000091d157810 */ /* 0x000fe20007ffe0ff */
[----:B------:R-:W-:Y:S01]  /*18460*/  BAR.SYNC.DEFER_BLOCKING 0x0 ;  /* 0x0000000000007b1d */ /* 0x000fe20000010000 */
[C---:B------:R-:W-:Y:S02]  /*18470*/  ISETP.GE.AND P1, PT, R23.reuse, R0, PT ;  /* 0x000000001700720c */ /* 0x040fe40003f26270 */
[----:B------:R-:W-:Y:S02]  /*18480*/  ISETP.GE.AND P6, PT, R23, R2, PT ;  /* 0x000000021700720c */ /* 0x000fe40003fc6270 */
[----:B------:R-:W-:Y:S01]  /*18490*/  FSEL R30, R17, -INF , !P1 ;  /* 0xff800000111e7808 */ /* 0x000fe20004800000 */
[----:B-1----:R-:W-:Y:S01]  /*184a0*/  HMMA.16816.F32 R148, R8, R24, R148 ;  /* 0x000000180894723c */ /* 0x002fe20000001894 */
[----:B------:R-:W-:-:S02]  /*184b0*/  IADD3 R23, R29, 0x10, RZ ;  /* 0x000000101d177810 */ /* 0x000fc40007ffe0ff */
[C---:B------:R-:W-:Y:S02]  /*184c0*/  ISETP.GE.AND P1, PT, R21.reuse, R0, PT ;  /* 0x000000001500720c */ /* 0x040fe40003f26270 */
[----:B------:R-:W-:Y:S02]  /*184d0*/  FSEL R28, R12, -INF , !P2 ;  /* 0xff8000000c1c7808 */ /* 0x000fe40005000000 */
[----:B------:R-:W-:Y:S01]  /*184e0*/  FSEL R17, R14, -INF , !P0 ;  /* 0xff8000000e117808 */ /* 0x000fe20004000000 */
[----:B------:R-:W-:Y:S01]  /*184f0*/  HMMA.16816.F32 R144, R8, R26, R144 ;  /* 0x0000001a0890723c */ /* 0x000fe20000001890 */
[----:B------:R-:W-:Y:S02]  /*18500*/  ISETP.GE.AND P2, PT, R21, R2, PT ;  /* 0x000000021500720c */ /* 0x000fe40003f46270 */
[----:B------:R-:W-:Y:S02]  /*18510*/  ISETP.GE.AND P0, PT, R23, R0, PT ;  /* 0x000000001700720c */ /* 0x000fe40003f06270 */
[----:B------:R-:W-:-:S02]  /*18520*/  FSEL R12, R13, -INF , !P1 ;  /* 0xff8000000d0c7808 */ /* 0x000fc40004800000 */
[----:B------:R-:W-:Y:S01]  /*18530*/  IADD3 R13, R29, 0x11, RZ ;  /* 0x000000111d0d7810 */ /* 0x000fe20007ffe0ff */
[C---:B--2---:R-:W-:Y:S01]  /*18540*/  HMMA.16816.F32 R140, R8.reuse, R4, R140 ;  /* 0x00000004088c723c */ /* 0x044fe2000000188c */
[----:B------:R-:W-:Y:S02]  /*18550*/  FSEL R15, R15, -INF , !P2 ;  /* 0xff8000000f0f7808 */ /* 0x000fe40005000000 */
[----:B------:R-:W-:Y:S02]  /*18560*/  FSEL R156, R156, -INF , !P0 ;  /* 0xff8000009c9c7808 */ /* 0x000fe40004000000 */
[----:B------:R-:W-:Y:S02]  /*18570*/  ISETP.GE.AND P1, PT, R23, R2, PT ;  /* 0x000000021700720c */ /* 0x000fe40003f26270 */
[C---:B------:R-:W-:Y:S01]  /*18580*/  ISETP.GE.AND P2, PT, R13.reuse, R0, PT ;  /* 0x000000000d00720c */ /* 0x040fe20003f46270 */
[----:B------:R-:W-:Y:S01]  /*18590*/  HMMA.16816.F32 R216, R8, R6, R216 ;  /* 0x0000000608d8723c */ /* 0x000fe200000018d8 */
[----:B------:R-:W-:-:S02]  /*185a0*/  ISETP.GE.AND P0, PT, R13, R2, PT ;  /* 0x000000020d00720c */ /* 0x000fc40003f06270 */
[C---:B------:R-:W-:Y:S02]  /*185b0*/  IADD3 R21, R29.reuse, 0x18, RZ ;  /* 0x000000181d157810 */ /* 0x040fe40007ffe0ff */
[----:B------:R-:W-:Y:S02]  /*185c0*/  IADD3 R13, R29, 0x19, RZ ;  /* 0x000000191d0d7810 */ /* 0x000fe40007ffe0ff */
[----:B------:R-:W-:Y:S02]  /*185d0*/  FSEL R25, R158, -INF , !P1 ;  /* 0xff8000009e197808 */ /* 0x000fe40004800000 */
[----:B------:R-:W-:Y:S02]  /*185e0*/  FSEL R24, R157, -INF , !P2 ;  /* 0xff8000009d187808 */ /* 0x000fe40005000000 */
[----:B------:R-:W-:Y:S02]  /*185f0*/  FSEL R27, R159, -INF , !P0 ;  /* 0xff8000009f1b7808 */ /* 0x000fe40004000000 */
[----:B------:R-:W-:-:S02]  /*18600*/  ISETP.GE.AND P1, PT, R21, R0, PT ;  /* 0x000000001500720c */ /* 0x000fc40003f26270 */
[----:B------:R-:W-:Y:S02]  /*18610*/  ISETP.GE.AND P2, PT, R21, R2, PT ;  /* 0x000000021500720c */ /* 0x000fe40003f46270 */
[----:B------:R-:W-:Y:S02]  /*18620*/  ISETP.GE.AND P0, PT, R13, R0, PT ;  /* 0x000000000d00720c */ /* 0x000fe40003f06270 */
[----:B------:R-:W-:Y:S02]  /*18630*/  IADD3 R21, R29, 0x20, RZ ;  /* 0x000000201d157810 */ /* 0x000fe40007ffe0ff */
[----:B------:R-:W-:Y:S02]  /*18640*/  FSEL R22, R152, -INF , !P1 ;  /* 0xff80000098167808 */ /* 0x000fe40004800000 */
[----:B------:R-:W-:Y:S02]  /*18650*/  FSEL R23, R154, -INF , !P2 ;  /* 0xff8000009a177808 */ /* 0x000fe40005000000 */
[----:B------:R-:W-:-:S02]  /*18660*/  FSEL R20, R153, -INF , !P0 ;  /* 0xff80000099147808 */ /* 0x000fc40004000000 */
[----:B------:R-:W-:Y:S02]  /*18670*/  ISETP.GE.AND P1, PT, R13, R2, PT ;  /* 0x000000020d00720c */ /* 0x000fe40003f26270 */
[C---:B------:R-:W-:Y:S02]  /*18680*/  ISETP.GE.AND P2, PT, R21.reuse, R0, PT ;  /* 0x000000001500720c */ /* 0x040fe40003f46270 */
[----:B------:R-:W-:Y:S02]  /*18690*/  ISETP.GE.AND P0, PT, R21, R2, PT ;  /* 0x000000021500720c */ /* 0x000fe40003f06270 */
[----:B------:R-:W-:Y:S02]  /*186a0*/  IADD3 R13, R29, 0x21, RZ ;  /* 0x000000211d0d7810 */ /* 0x000fe40007ffe0ff */
[----:B------:R-:W-:Y:S02]  /*186b0*/  FSEL R21, R155, -INF , !P1 ;  /* 0xff8000009b157808 */ /* 0x000fe40004800000 */
[----:B------:R-:W-:-:S02]  /*186c0*/  FSEL R168, R148, -INF , !P2 ;  /* 0xff80000094a87808 */ /* 0x000fc40005000000 */
[----:B------:R-:W-:Y:S02]  /*186d0*/  FSEL R169, R150, -INF , !P0 ;  /* 0xff80000096a97808 */ /* 0x000fe40004000000 */
[C---:B------:R-:W-:Y:S02]  /*186e0*/  ISETP.GE.AND P1, PT, R13.reuse, R0, PT ;  /* 0x000000000d00720c */ /* 0x040fe40003f26270 */
[----:B------:R-:W-:Y:S02]  /*186f0*/  ISETP.GE.AND P2, PT, R13, R2, PT ;  /* 0x000000020d00720c */ /* 0x000fe40003f46270 */
[----:B------:R-:W-:Y:S02]  /*18700*/  ISETP.GE.AND P0, PT, R31, R0, PT ;  /* 0x000000001f00720c */ /* 0x000fe40003f06270 */
[----:B------:R-:W-:Y:S02]  /*18710*/  IADD3 R5, R29, 0x29, RZ ;  /* 0x000000291d057810 */ /* 0x000fe40007ffe0ff */
[----:B------:R-:W-:-:S02]  /*18720*/  FSEL R19, R19, -INF , !P6 ;  /* 0xff80000013137808 */ /* 0x000fc40007000000 */
[----:B------:R-:W-:Y:S02]  /*18730*/  FSEL R170, R149, -INF , !P1 ;  /* 0xff80000095aa7808 */ /* 0x000fe40004800000 */
[----:B------:R-:W-:Y:S02]  /*18740*/  FSEL R167, R151, -INF , !P2 ;  /* 0xff80000097a77808 */ /* 0x000fe40005000000 */
[----:B------:R-:W-:Y:S02]  /*18750*/  FSEL R166, R144, -INF , !P0 ;  /* 0xff80000090a67808 */ /* 0x000fe40004000000 */
[----:B------:R-:W-:Y:S02]  /*18760*/  ISETP.GE.AND P6, PT, R29, R0, PT ;  /* 0x000000001d00720c */ /* 0x000fe40003fc6270 */
[----:B------:R-:W-:Y:S02]  /*18770*/  ISETP.GE.AND P1, PT, R31, R2, PT ;  /* 0x000000021f00720c */ /* 0x000fe40003f26270 */
[----:B------:R-:W-:-:S02]  /*18780*/  ISETP.GE.AND P2, PT, R5, R0, PT ;  /* 0x000000000500720c */ /* 0x000fc40003f46270 */
[----:B------:R-:W-:Y:S02]  /*18790*/  ISETP.GE.AND P0, PT, R5, R2, PT ;  /* 0x000000020500720c */ /* 0x000fe40003f06270 */
[C---:B------:R-:W-:Y:S02]  /*187a0*/  IADD3 R5, R29.reuse, 0x30, RZ ;  /* 0x000000301d057810 */ /* 0x040fe40007ffe0ff */
[----:B------:R-:W-:Y:S02]  /*187b0*/  IADD3 R7, R29, 0x31, RZ ;  /* 0x000000311d077810 */ /* 0x000fe40007ffe0ff */
[----:B------:R-:W-:Y:S02]  /*187c0*/  FSEL R16, R16, -INF , !P6 ;  /* 0xff80000010107808 */ /* 0x000fe40007000000 */
[----:B------:R-:W-:Y:S02]  /*187d0*/  FSEL R171, R146, -INF , !P1 ;  /* 0xff80000092ab7808 */ /* 0x000fe40004800000 */
[----:B------:R-:W-:-:S02]  /*187e0*/  FSEL R172, R145, -INF , !P2 ;  /* 0xff80000091ac7808 */ /* 0x000fc40005000000 */
[----:B------:R-:W-:Y:S02]  /*187f0*/  FSEL R163, R147, -INF , !P0 ;  /* 0xff80000093a37808 */ /* 0x000fe40004000000 */
[----:B------:R-:W-:Y:S02]  /*18800*/  ISETP.GT.AND P6, PT, R210, R199, PT ;  /* 0x000000c7d200720c */ /* 0x000fe40003fc4270 */
[C---:B------:R-:W-:Y:S02]  /*18810*/  ISETP.GE.AND P1, PT, R5.reuse, R0, PT ;  /* 0x000000000500720c */ /* 0x040fe40003f26270 */
[----:B------:R-:W-:Y:S02]  /*18820*/  ISETP.GE.AND P2, PT, R5, R2, PT ;  /* 0x000000020500720c */ /* 0x000fe40003f46270 */
[----:B------:R-:W-:Y:S02]  /*18830*/  ISETP.GE.AND P0, PT, R7, R0, PT ;  /* 0x000000000700720c */ /* 0x000fe40003f06270 */
[----:B------:R-:W-:-:S02]  /*18840*/  IADD3 R5, R29, 0x38, RZ ;  /* 0x000000381d057810 */ /* 0x000fc40007ffe0ff */
[----:B------:R-:W-:Y:S02]  /*18850*/  FSEL R154, R140, -INF , !P1 ;  /* 0xff8000008c9a7808 */ /* 0x000fe40004800000 */
[----:B------:R-:W-:Y:S02]  /*18860*/  FSEL R151, R142, -INF , !P2 ;  /* 0xff8000008e977808 */ /* 0x000fe40005000000 */
[----:B------:R-:W-:Y:S02]  /*18870*/  FSEL R152, R141, -INF , !P0 ;  /* 0xff8000008d987808 */ /* 0x000fe40004000000 */
[----:B------:R-:W-:Y:S02]  /*18880*/  ISETP.GE.AND P1, PT, R7, R2, PT ;  /* 0x000000020700720c */ /* 0x000fe40003f26270 */
[C---:B------:R-:W-:Y:S02]  /*18890*/  ISETP.GE.AND P2, PT, R5.reuse, R0, PT ;  /* 0x000000000500720c */ /* 0x040fe40003f46270 */
        /* <DEDUP_REMOVED lines=8> */
[----:B------:R-:W-:Y:S02]  /*18920*/  FSEL R18, R18, -INF , !P1 ;  /* 0xff80000012127808 */ /* 0x000fe40004800000 */
[----:B------:R-:W-:Y:S02]  /*18930*/  FSEL R136, R217, -INF , !P2 ;  /* 0xff800000d9887808 */ /* 0x000fe40005000000 */
[----:B------:R-:W-:Y:S01]  /*18940*/  FSEL R149, R219, -INF , !P0 ;  /* 0xff800000db957808 */ /* 0x000fe20004000000 */
[----:B------:R-:W-:Y:S05]  /*18950*/  @!P6 BRA `(.L_x_1729) ;  /* 0x00000a300000e947 */ /* 0x000fea0003800000 */
[----:B------:R-:W-:Y:S05]  /*18960*/  @!P3 BRA `(.L_x_1730) ;  /* 0x000003c00000b947 */ /* 0x000fea0003800000 */
[----:B------:R-:W-:Y:S01]  /*18970*/  IABS R2, c[0x0][0x2d0] ;  /* 0x0000b40000027a13 */ /* 0x000fe20000000000 */
[----:B------:R-:W-:-:S03]  /*18980*/  IMAD.SHL.U32 R4, R210, 0x40, RZ ;  /* 0x00000040d2047824 */ /* 0x000fc600078e00ff */
[----:B------:R-:W1:Y:S02]  /*18990*/  I2F.RP R7, R2 ;  /* 0x0000000200077306 */ /* 0x000e640000209400 */
[----:B------:R-:W-:Y:S02]  /*189a0*/  IABS R9, R4 ;  /* 0x0000000400097213 */ /* 0x000fe40000000000 */
[C---:B------:R-:W-:Y:S02]  /*189b0*/  IADD3 R6, R4.reuse, -0x40, RZ ;  /* 0xffffffc004067810 */ /* 0x040fe40007ffe0ff */
[----:B------:R-:W-:Y:S02]  /*189c0*/  LOP3.LUT R4, R4, c[0x0][0x2d0], RZ, 0x3c, !PT ;  /* 0x0000b40004047a12 */ /* 0x000fe400078e3cff */
        /* <DEDUP_REMOVED lines=23> */
[----:B------:R-:W-:-:S05]  /*18b40*/  ISETP.GE.AND P1, PT, R6, RZ, PT ;  /* 0x000000ff0600720c */ /* 0x000fca0003f26270 */
[----:B------:R-:W-:Y:S02]  /*18b50*/  @P2 IADD3 R8, R8, 0x1, RZ ;  /* 0x0000000108082810 */ /* 0x000fe40007ffe0ff */
[----:B------:R-:W-:-:S04]  /*18b60*/  ISETP.GE.AND P2, PT, R4, RZ, PT ;  /* 0x000000ff0400720c */ /* 0x000fc80003f46270 */
[----:B------:R-:W-:Y:S02]  /*18b70*/  @P0 IADD3 R0, R0, 0x1, RZ ;  /* 0x0000000100000810 */ /* 0x000fe40007ffe0ff */
[----:B------:R-:W-:-:S03]  /*18b80*/  ISETP.NE.AND P0, PT, RZ, c[0x0][0x2d0], PT ;  /* 0x0000b400ff007a0c */ /* 0x000fc60003f05270 */
[----:B------:R-:W-:Y:S01]  /*18b90*/  IMAD.MOV.U32 R7, RZ, RZ, R0 ;  /* 0x000000ffff077224 */ /* 0x000fe200078e0000 */
[----:B------:R-:W-:-:S03]  /*18ba0*/  LOP3.LUT R0, RZ, c[0x0][0x2d0], RZ, 0x33, !PT ;  /* 0x0000b400ff007a12 */ /* 0x000fc600078e33ff */
        /* <DEDUP_REMOVED lines=10> */
[----:B------:R-:W-:-:S05]  /*18c50*/  IMAD R5, R0, c[0x0][0x2d0], -R5 ;  /* 0x0000b40000057a24 */ /* 0x000fca00078e0a05 */
[----:B------:R-:W-:-:S05]  /*18c60*/  SHF.R.S32.HI R0, RZ, 0x1f, R5 ;  /* 0x0000001fff007819 */ /* 0x000fca0000011405 */
[----:B------:R-:W-:-:S04]  /*18c70*/  IMAD R0, R0, c[0x0][0x198], RZ ;  /* 0x0000660000007a24 */ /* 0x000fc800078e02ff */
[----:B------:R-:W-:Y:S01]  /*18c80*/  IMAD R0, R5, c[0x0][0x19c], R0 ;  /* 0x0000670005007a24 */ /* 0x000fe200078e0200 */
[----:B--2---:R-:W-:Y:S01]  /*18c90*/  IADD3 R4, -R7, R4, RZ ;  /* 0x0000000407047210 */ /* 0x004fe20007ffe1ff */
[----:B------:R-:W-:-:S03]  /*18ca0*/  IMAD.WIDE.U32 R6, R5, c[0x0][0x198], RZ ;  /* 0x0000660005067a25 */ /* 0x000fc600078e00ff */
[----:B------:R-:W-:Y:S01]  /*18cb0*/  SHF.R.S32.HI R2, RZ, 0x1f, R4 ;  /* 0x0000001fff027819 */ /* 0x000fe20000011404 */
[----:B------:R-:W-:-:S04]  /*18cc0*/  IMAD.IADD R7, R7, 0x1, R0 ;  /* 0x0000000107077824 */ /* 0x000fc800078e0200 */
[----:B------:R-:W-:Y:S02]  /*18cd0*/  IMAD R5, R2, c[0x0][0x180], RZ ;  /* 0x0000600002057a24 */ /* 0x000fe400078e02ff */
[----:B------:R-:W-:-:S04]  /*18ce0*/  IMAD.WIDE.U32 R8, R4, c[0x0][0x180], R6 ;  /* 0x0000600004087a25 */ /* 0x000fc800078e0006 */
[----:B------:R-:W-:Y:S01]  /*18cf0*/  IMAD R5, R4, c[0x0][0x184], R5 ;  /* 0x0000610004057a24 */ /* 0x000fe200078e0205 */
[----:B------:R-:W-:-:S03]  /*18d00*/  MOV R7, R8 ;  /* 0x0000000800077202 */ /* 0x000fc60000000f00 */
[----:B------:R-:W-:Y:S01]  /*18d10*/  IMAD.IADD R6, R9, 0x1, R5 ;  /* 0x0000000109067824 */ /* 0x000fe200078e0205 */
[----:B------:R-:W-:Y:S05]  /*18d20*/  BRA `(.L_x_1731) ;  /* 0x0000003000007947 */ /* 0x000fea0003800000 */
.L_x_1730:
[----:B------:R-:W-:-:S05]  /*18d30*/  IMAD.MOV.U32 R7, RZ, RZ, c[0x0][0x198] ;  /* 0x00006600ff077624 */ /* 0x000fca00078e00ff */
[----:B------:R-:W-:-:S04]  /*18d40*/  LEA R7, -R7, RZ, 0x6 ;  /* 0x000000ff07077211 */ /* 0x000fc800078e31ff */
[----:B------:R-:W-:Y:S02]  /*18d50*/  SHF.R.S32.HI R6, RZ, 0x1f, R7 ;  /* 0x0000001fff067819 */ /* 0x000fe40000011407 */
.L_x_1731:
[----:B------:R-:W-:Y:S02]  /*18d60*/  LOP3.LUT R0, R207, 0x1, RZ, 0xc0, !PT ;  /* 0x00000001cf007812 */ /* 0x000fe400078ec0ff */
[C---:B------:R-:W-:Y:S02]  /*18d70*/  LEA R32, P0, R7.reuse, R208, 0x1 ;  /* 0x000000d007207211 */ /* 0x040fe400078008ff */
[----:B------:R-:W-:Y:S01]  /*18d80*/  ISETP.NE.U32.AND P2, PT, R0, 0x1, PT ;  /* 0x000000010000780c */ /* 0x000fe20003f45070 */
[----:B------:R-:W-:Y:S01]  /*18d90*/  IMAD.MOV.U32 R0, RZ, RZ, c[0x0][0x198] ;  /* 0x00006600ff007624 */ /* 0x000fe200078e00ff */
[----:B------:R-:W-:-:S03]  /*18da0*/  LEA.HI.X R33, R7, R209, R6, 0x1, P0 ;  /* 0x000000d107217211 */ /* 0x000fc600000f0c06 */
[----:B------:R-:W-:-:S05]  /*18db0*/  IMAD.SHL.U32 R0, R0, 0x10, RZ ;  /* 0x0000001000007824 */ /* 0x000fca00078e00ff */
[----:B------:R-:W-:-:S03]  /*18dc0*/  @P5 IADD3 R5, P0, R0, R7, RZ ;  /* 0x0000000700055210 */ /* 0x000fc60007f1e0ff */
[----:B------:R-:W-:Y:S01]  /*18dd0*/  @!P2 IADD3 R9, P1, R0, R7, RZ ;  /* 0x000000070009a210 */ /* 0x000fe20007f3e0ff */
[----:B------:R-:W-:Y:S01]  /*18de0*/  @!PT LDS RZ, [RZ] ;  /* 0x00000000fffff984 */ /* 0x000fe20000000800 */
[----:B------:R-:W-:Y:S01]  /*18df0*/  @!PT LDS RZ, [RZ] ;  /* 0x00000000fffff984 */ /* 0x000fe20000000800 */
[----:B------:R-:W-:Y:S01]  /*18e00*/  @!PT LDS RZ, [RZ] ;  /* 0x00000000fffff984 */ /* 0x000fe20000000800 */
[----:B------:R1:W-:Y:S01]  /*18e10*/  @!P2 LDGSTS.E.BYPASS.LTC128B.128 [R206+0x6000], [R32.64] ;  /* 0x0600000020ceafae */ /* 0x0003e2000b901d46 */
[----:B------:R-:W-:-:S03]  /*18e20*/  @P5 IMAD.X R4, R201, 0x1, R6, P0 ;  /* 0x00000001c9045824 */ /* 0x000fc600000e0606 */
[----:B------:R-:W-:Y:S01]  /*18e30*/  @!P2 IMAD.X R2, R201, 0x1, R6, P1 ;  /* 0x00000001c902a824 */ /* 0x000fe200008e0606 */
[CC--:B------:R-:W-:Y:S01]  /*18e40*/  @!P2 LEA R10, P1, R9.reuse, R208.reuse, 0x1 ;  /* 0x000000d0090aa211 */ /* 0x0c0fe200078208ff */
[----:B------:R1:W-:Y:S03]  /*18e50*/  @P2 STS.128 [R206+0x6000], RZ ;  /* 0x006000ffce002388 */ /* 0x0003e60000000c00 */
[----:B------:R-:W-:Y:S01]  /*18e60*/  @!P2 LEA.HI.X R11, R9, R209, R2, 0x1, P1 ;  /* 0x000000d1090ba211 */ /* 0x000fe200008f0c02 */
[----:B------:R-:W-:Y:S01]  /*18e70*/  @!PT LDS RZ, [RZ] ;  /* 0x00000000fffff984 */ /* 0x000fe20000000800 */
[----:B------:R-:W-:Y:S01]  /*18e80*/  @!PT LDS RZ, [RZ] ;  /* 0x00000000fffff984 */ /* 0x000fe20000000800 */
[----:B------:R-:W-:Y:S01]  /*18e90*/  @!PT LDS RZ, [RZ] ;  /* 0x00000000fffff984 */ /* 0x000fe20000000800 */
[----:B------:R1:W-:Y:S01]  /*18ea0*/  @P5 LDGSTS.E.BYPASS.LTC128B.128 [R206+0x8000], [R32.64+0x80] ;  /* 0x0800008020ce5fae */ /* 0x0003e2000b901d46 */
[C---:B------:R-:W-:Y:S02]  /*18eb0*/  @P5 LEA R8, P1, R5.reuse, R208, 0x1 ;  /* 0x000000d005085211 */ /* 0x040fe400078208ff */
[----:B------:R-:W-:Y:S01]  /*18ec0*/  @P4 IADD3 R2, P0, R0, R7, RZ ;  /* 0x0000000700024210 */ /* 0x000fe20007f1e0ff */
[----:B------:R1:W-:Y:S01]  /*18ed0*/  @!P5 STS.128 [R206+0x8000], RZ ;  /* 0x008000ffce00d388 */ /* 0x0003e20000000c00 */
[----:B------:R-:W-:-:S03]  /*18ee0*/  @P5 LEA.HI.X R9, R5, R209, R4, 0x1, P1 ;  /* 0x000000d105095211 */ /* 0x000fc600008f0c04 */
[----:B------:R-:W-:Y:S01]  /*18ef0*/  @P4 IMAD.X R4, R201, 0x1, R6, P0 ;  /* 0x00000001c9044824 */ /* 0x000fe200000e0606 */
[----:B------:R-:W-:-:S04]  /*18f00*/  IADD3 R7, P1, P0, R0, R7, R0 ;  /* 0x0000000700077210 */ /* 0x000fc8000783e000 */
[----:B------:R-:W-:Y:S02]  /*18f10*/  IADD3.X R6, R201, R6, R201, P1, P0 ;  /* 0x00000006c9067210 */ /* 0x000fe40000fe04c9 */
[CC--:B------:R-:W-:Y:S02]  /*18f20*/  @P4 LEA R34, P1, R2.reuse, R208.reuse, 0x1 ;  /* 0x000000d002224211 */ /* 0x0c0fe400078208ff */
[CC--:B------:R-:W-:Y:S02]  /*18f30*/  @!P2 LEA R134, P0, R7.reuse, R208.reuse, 0x1 ;  /* 0x000000d00786a211 */ /* 0x0c0fe400078008ff */
[-C--:B------:R-:W-:Y:S02]  /*18f40*/  @P4 LEA.HI.X R35, R2, R209.reuse, R4, 0x1, P1 ;  /* 0x000000d102234211 */ /* 0x080fe400008f0c04 */
[C---:B------:R-:W-:Y:S02]  /*18f50*/  @P5 LEA R140, P1, R7.reuse, R208, 0x1 ;  /* 0x000000d0078c5211 */ /* 0x040fe400078208ff */
[----:B------:R-:W-:-:S02]  /*18f60*/  @!P2 LEA.HI.X R135, R7, R209, R6, 0x1, P0 ;  /* 0x000000d10787a211 */ /* 0x000fc400000f0c06 */
[C-C-:B------:R-:W-:Y:S02]  /*18f70*/  @P5 LEA.HI.X R141, R7.reuse, R209, R6.reuse, 0x1, P1 ;  /* 0x000000d1078d5211 */ /* 0x140fe400008f0c06 */
[CC--:B------:R-:W-:Y:S02]  /*18f80*/  @P4 LEA R4, P0, R7.reuse, R208.reuse, 0x1 ;  /* 0x000000d007044211 */ /* 0x0c0fe400078008ff */
[----:B------:R-:W-:Y:S02]  /*18f90*/  IADD3 R0, P1, R0, R7, RZ ;  /* 0x0000000700007210 */ /* 0x000fe40007f3e0ff */
[--C-:B------:R-:W-:Y:S01]  /*18fa0*/  @P4 LEA.HI.X R5, R7, R209, R6.reuse, 0x1, P0 ;  /* 0x000000d107054211 */ /* 0x100fe200000f0c06 */
[----:B------:R-:W-:Y:S01]  /*18fb0*/  @P4 IMAD.MOV.U32 R7, RZ, RZ, R33 ;  /* 0x000000ffff074224 */ /* 0x000fe200078e0021 */
[CC--:B------:R-:W-:Y:S01]  /*18fc0*/  @!P2 LEA R144, P0, R0.reuse, R208.reuse, 0x1 ;  /* 0x000000d00090a211 */ /* 0x0c0fe200078008ff */
[----:B------:R-:W-:Y:S01]  /*18fd0*/  IMAD.X R6, R201, 0x1, R6, P1 ;  /* 0x00000001c9067824 */ /* 0x000fe200008e0606 */
[----:B------:R-:W-:-:S04]  /*18fe0*/  @P5 LEA R142, P1, R0, R208, 0x1 ;  /* 0x000000d0008e5211 */ /* 0x000fc800078208ff */
[CC--:B------:R-:W-:Y:S02]  /*18ff0*/  @!P2 LEA.HI.X R145, R0.reuse, R209.reuse, R6, 0x1, P0 ;  /* 0x000000d10091a211 */ /* 0x0c0fe400000f0c06 */
[C---:B------:R-:W-:Y:S01]  /*19000*/  @P4 LEA R146, P0, R0.reuse, R208, 0x1 ;  /* 0x000000d000924211 */ /* 0x040fe200078008ff */
[----:B------:R-:W-:Y:S01]  /*19010*/  IMAD.MOV.U32 R208, RZ, RZ, R32 ;  /* 0x000000ffffd07224 */ /* 0x000fe200078e0020 */
[CCC-:B------:R-:W-:Y:S02]  /*19020*/  @P5 LEA.HI.X R143, R0.reuse, R209.reuse, R6.reuse, 0x1, P1 ;  /* 0x000000d1008f5211 */ /* 0x1c0fe400008f0c06 */
[----:B------:R-:W-:Y:S01]  /*19030*/  @P4 LEA.HI.X R147, R0, R209, R6, 0x1, P0 ;  /* 0x000000d100934211 */ /* 0x000fe200000f0c06 */
[----:B------:R-:W-:Y:S02]  /*19040*/  @P4 IMAD.MOV.U32 R6, RZ, RZ, R32 ;  /* 0x000000ffff064224 */ /* 0x000fe400078e0020 */
[----:B------:R-:W-:-:S03]  /*19050*/  IMAD.MOV.U32 R209, RZ, RZ, R33 ;  /* 0x000000ffffd17224 */ /* 0x000fc600078e0021 */
        /* <DEDUP_REMOVED lines=51> */
.L_x_1729:
        /* <DEDUP_REMOVED lines=87> */
[--C-:B------:R-:W-:Y:S02]  /*19900*/  FFMA.FTZ R168, R168, c[0x0][0x23c], -R153.reuse ;  /* 0x00008f00a8a87a23 */ /* 0x100fe40000010899 */
[----:B------:R-:W-:Y:S02]  /*19910*/  FFMA.FTZ R166, R166, c[0x0][0x23c], -R153 ;  /* 0x00008f00a6a67a23 */ /* 0x000fe40000010899 */
        /* <DEDUP_REMOVED lines=320> */
.L_x_1726:
[----:B------:R-:W-:Y:S05]  /*1ad20*/  @!P6 BRA `(.L_x_1732) ;  /* 0x000037b00000e947 */ /* 0x000fea0003800000 */
[----:B------:R-:W-:Y:S01]  /*1ad30*/  ULDC UR6, c[0x0][0x1a0] ;  /* 0x0000680000067ab9 */ /* 0x000fe20000000800 */
[----:B------:R-:W-:Y:S01]  /*1ad40*/  IMAD.MOV.U32 R0, RZ, RZ, R3 ;  /* 0x000000ffff007224 */ /* 0x000fe200078e0003 */
[----:B------:R-:W-:Y:S01]  /*1ad50*/  ULEA UR6, -UR6, URZ, 0x6 ;  /* 0x0000003f06067291 */ /* 0x000fe2000f8e313f */
[----:B------:R-:W-:Y:S01]  /*1ad60*/  IMAD.MOV.U32 R133, RZ, RZ, R132 ;  /* 0x000000ffff857224 */ /* 0x000fe200078e0084 */
[----:B------:R-:W-:-:S02]  /*1ad70*/  ULDC UR7, c[0x0][0x1a0] ;  /* 0x0000680000077ab9 */ /* 0x000fc40000000800 */
[----:B------:R-:W-:Y:S02]  /*1ad80*/  USHF.R.S32.HI UR5, URZ, 0x1f, UR6 ;  /* 0x0000001f3f057899 */ /* 0x000fe40008011406 */
[----:B------:R-:W-:Y:S01]  /*1ad90*/  MOV R214, UR6 ;  /* 0x0000000600d67c02 */ /* 0x000fe20008000f00 */
[----:B------:R-:W-:Y:S02]  /*1ada0*/  ULDC UR4, c[0x0][0x198] ;  /* 0x0000660000047ab9 */ /* 0x000fe40000000800 */
[----:B------:R-:W-:Y:S01]  /*1adb0*/  USHF.L.U32 UR7, UR7, 0x4, URZ ;  /* 0x0000000407077899 */ /* 0x000fe2000800063f */
[----:B------:R-:W-:Y:S01]  /*1adc0*/  MOV R212, UR5 ;  /* 0x0000000500d47c02 */ /* 0x000fe20008000f00 */
[----:B------:R-:W-:Y:S02]  /*1add0*/  USHF.L.U32 UR4, UR4, 0x4, URZ ;  /* 0x0000000404047899 */ /* 0x000fe4000800063f */
[----:B------:R-:W-:Y:S02]  /*1ade0*/  ULDC.64 UR8, c[0x0][0x118] ;  /* 0x0000460000087ab9 */ /* 0x000fe40000000a00 */
.L_x_1736:
        /* <DEDUP_REMOVED lines=12> */
[C---:B------:R-:W-:Y:S02]  /*1aeb0*/  IADD3 R10, R3.reuse, 0x40, RZ ;  /* 0x00000040030a7810 */ /* 0x040fe40007ffe0ff */
[----:B------:R-:W-:Y:S02]  /*1aec0*/  IABS R4, R3 ;  /* 0x0000000300047213 */ /* 0x000fe40000000000 */
[----:B------:R-:W-:Y:S02]  /*1aed0*/  IABS R6, R10 ;  /* 0x0000000a00067213 */ /* 0x000fe40000000000 */
[----:B------:R-:W-:Y:S02]  /*1aee0*/  LOP3.LUT R10, R10, c[0x0][0x2d0], RZ, 0x3c, !PT ;  /* 0x0000b4000a0a7a12 */ /* 0x000fe400078e3cff */
        /* <DEDUP_REMOVED lines=49> */
.L_x_1733:
[C---:B------:R-:W-:Y:S02]  /*1b200*/  LOP3.LUT P5, RZ, R207.reuse, 0x1, RZ, 0xc0, !PT ;  /* 0x00000001cfff7812 */ /* 0x040fe400078ac0ff */
[C---:B------:R-:W-:Y:S02]  /*1b210*/  IADD3 R7, P0, R4.reuse, UR7, RZ ;  /* 0x0000000704077c10 */ /* 0x040fe4000ff1e0ff */
[-C--:B------:R-:W-:Y:S02]  /*1b220*/  LEA R2, P1, R4, R164.reuse, 0x1 ;  /* 0x000000a404027211 */ /* 0x080fe400078208ff */
[C---:B------:R-:W-:Y:S01]  /*1b230*/  LOP3.LUT P4, RZ, R207.reuse, 0x2, RZ, 0xc0, !PT ;  /* 0x00000002cfff7812 */ /* 0x040fe2000788c0ff */
[--C-:B------:R-:W-:Y:S01]  /*1b240*/  IMAD.X R6, R200, 0x1, R3.reuse, P0 ;  /* 0x00000001c8067824 */ /* 0x100fe200000e0603 */
[-C--:B------:R-:W-:Y:S02]  /*1b250*/  LEA.HI.X R3, R4, R165.reuse, R3, 0x1, P1 ;  /* 0x000000a504037211 */ /* 0x080fe400008f0c03 */
[----:B------:R-:W-:Y:S02]  /*1b260*/  LOP3.LUT P2, RZ, R207, 0x4, RZ, 0xc0, !PT ;  /* 0x00000004cfff7812 */ /* 0x000fe4000784c0ff */
[C---:B------:R-:W-:Y:S01]  /*1b270*/  IADD3 R5, P0, R7.reuse, UR7, RZ ;  /* 0x0000000707057c10 */ /* 0x040fe2000ff1e0ff */
[----:B------:R-:W-:Y:S01]  /*1b280*/  @!PT LDS RZ, [RZ] ;  /* 0x00000000fffff984 */ /* 0x000fe20000000800 */
[----:B------:R-:W-:Y:S01]  /*1b290*/  @!PT LDS RZ, [RZ] ;  /* 0x00000000fffff984 */ /* 0x000fe20000000800 */
[----:B------:R-:W-:Y:S01]  /*1b2a0*/  @!PT LDS RZ, [RZ] ;  /* 0x00000000fffff984 */ /* 0x000fe20000000800 */
[----:B------:R1:W-:Y:S01]  /*1b2b0*/  @P5 LDGSTS.E.BYPASS.LTC128B.128 [R206+0xc000], [R2.64] ;  /* 0x0c00000002ce5fae */ /* 0x0003e2000b901d48 */
[CC--:B------:R-:W-:Y:S03]  /*1b2c0*/  @P5 LEA R14, P6, R7.reuse, R164.reuse, 0x1 ;  /* 0x000000a4070e5211 */ /* 0x0c0fe600078c08ff */
[----:B------:R-:W-:Y:S01]  /*1b2d0*/  @!P5 STS.128 [R206+0xc000], RZ ;  /* 0x00c000ffce00d388 */ /* 0x000fe20000000c00 */
[CCC-:B------:R-:W-:Y:S01]  /*1b2e0*/  @P5 LEA.HI.X R15, R7.reuse, R165.reuse, R6.reuse, 0x1, P6 ;  /* 0x000000a5070f5211 */ /* 0x1c0fe200030f0c06 */
        /* <DEDUP_REMOVED lines=19> */
[CCC-:B------:R-:W-:Y:S01]  /*1b420*/  @P4 LEA.HI.X R17, R5.reuse, R165.reuse, R4.reuse, 0x1, P1 ;  /* 0x000000a505114211 */ /* 0x1c0fe200008f0c04 */
[----:B------:R-:W-:Y:S01]  /*1b430*/  @!PT LDS RZ, [RZ] ;  /* 0x00000000fffff984 */ /* 0x000fe20000000800 */
[----:B------:R-:W-:Y:S01]  /*1b440*/  @!PT LDS RZ, [RZ] ;  /* 0x00000000fffff984 */ /* 0x000fe20000000800 */
[----:B------:R-:W-:Y:S01]  /*1b450*/  @!PT LDS RZ, [RZ] ;  /* 0x00000000fffff984 */ /* 0x000fe20000000800 */
[----:B------:R2:W-:Y:S01]  /*1b460*/  @P5 LDGSTS.E.BYPASS.LTC128B.128 [R206+0xc800], [R14.64] ;  /* 0x0c8000000ece5fae */ /* 0x0005e2000b901d48 */
[C---:B------:R-:W-:Y:S02]  /*1b470*/  IADD3 R6, P6, R5.reuse, UR7, RZ ;  /* 0x0000000705067c10 */ /* 0x040fe4000ffde0ff */
[-CC-:B------:R-:W-:Y:S01]  /*1b480*/  @P2 LEA.HI.X R21, R5, R165.reuse, R4.reuse, 0x1, P0 ;  /* 0x000000a505152211 */ /* 0x180fe200000f0c04 */
[----:B------:R-:W-:Y:S01]  /*1b490*/  @!P5 STS.128 [R206+0xc800], RZ ;  /* 0x00c800ffce00d388 */ /* 0x000fe20000000c00 */
[-C--:B------:R-:W-:Y:S01]  /*1b4a0*/  @P4 LEA R22, P1, R6, R164.reuse, 0x1 ;  /* 0x000000a406164211 */ /* 0x080fe200078208ff */
        /* <DEDUP_REMOVED lines=15> */
[----:B------:R-:W-:Y:S03]  /*1b5a0*/  ISETP.GT.AND P0, PT, R210, R199, PT ;  /* 0x000000c7d200720c */ /* 0x000fe60003f04270 */
        /* <DEDUP_REMOVED lines=258> */
.L_x_1735:
[CC--:B------:R-:W-:Y:S02]  /*1c5d0*/  LEA R142, P1, R134.reuse, R208.reuse, 0x1 ;  /* 0x000000d0868e7211 */ /* 0x0c0fe400078208ff */
[C---:B------:R-:W-:Y:S02]  /*1c5e0*/  IADD3 R135, P0, R134.reuse, UR4, RZ ;  /* 0x0000000486877c10 */ /* 0x040fe4000ff1e0ff */
[-CC-:B------:R-:W-:Y:S02]  /*1c5f0*/  LEA.HI.X R143, R134, R209.reuse, R2.reuse, 0x1, P1 ;  /* 0x000000d1868f7211 */ /* 0x180fe400008f0c02 */
[-C--:B------:R-:W-:Y:S01]  /*1c600*/  @P5 LEA R140, P6, R135, R208.reuse, 0x1 ;  /* 0x000000d0878c5211 */ /* 0x080fe200078c08ff */
[----:B------:R-:W-:Y:S01]  /*1c610*/  IMAD.X R132, R201, 0x1, R2, P0 ;  /* 0x00000001c9847824 */ /* 0x000fe200000e0602 */
[CC--:B------:R-:W-:Y:S01]  /*1c620*/  @P4 LEA R136, P1, R135.reuse, R208.reuse, 0x1 ;  /* 0x000000d087884211 */ /* 0x0c0fe200078208ff */
[----:B------:R-:W-:Y:S01]  /*1c630*/  @!PT LDS RZ, [RZ] ;  /* 0x00000000fffff984 */ /* 0x000fe20000000800 */
[----:B------:R-:W-:Y:S01]  /*1c640*/  @!PT LDS RZ, [RZ] ;  /* 0x00000000fffff984 */ /* 0x000fe20000000800 */
[----:B------:R-:W-:Y:S01]  /*1c650*/  @!PT LDS RZ, [RZ] ;  /* 0x00000000fffff984 */ /* 0x000fe20000000800 */
[----:B------:R1:W-:Y:S01]  /*1c660*/  @P5 LDGSTS.E.BYPASS.LTC128B.128 [R206+0x6000], [R142.64] ;  /* 0x060000008ece5fae */ /* 0x0003e2000b901d48 */
[C---:B------:R-:W-:Y:S02]  /*1c670*/  IADD3 R3, P0, R135.reuse, UR4, RZ ;  /* 0x0000000487037c10 */ /* 0x040fe4000ff1e0ff */
        /* <DEDUP_REMOVED lines=21> */
[CCC-:B------:R-:W-:Y:S02]  /*1c7d0*/  @P2 LEA.HI.X R145, R3.reuse, R209.reuse, R2.reuse, 0x1, P0 ;  /* 0x000000d103912211 */ /* 0x1c0fe400000f0c02 */
[----:B------:R-:W-:Y:S01]  /*1c7e0*/  IADD3 R132, P6, R3, UR4, RZ ;  /* 0x0000000403847c10 */ /* 0x000fe2000ffde0ff */
        /* <DEDUP_REMOVED lines=55> */
.L_x_1734:
        /* <DEDUP_REMOVED lines=408> */
.L_x_1732:
        /* <DEDUP_REMOVED lines=46> */
[----:B------:R-:W1:Y:S01]  /*1e7c0*/  @P4 MUFU.LG2 R4, R4 ;  /* 0x0000000400044308 */ /* 0x000e620000000c00 */
        /* <DEDUP_REMOVED lines=41> */
[----:B------:R-:W2:Y:S01]  /*1ea60*/  @P3 MUFU.LG2 R2, R2 ;  /* 0x0000000200023308 */ /* 0x000ea20000000c00 */
[C---:B------:R-:W-:Y:S01]  /*1ea70*/  FMUL.FTZ R59, R6.reuse, R59 ;  /* 0x0000003b063b7220 */ /* 0x040fe20000410000 */
[----:B------:R-:W-:Y:S01]  /*1ea80*/  IADD3 R9, -R9, R0, RZ ;  /* 0x0000000009097210 */ /* 0x000fe20007ffe1ff */
[----:B------:R-:W-:Y:S01]  /*1ea90*/  FMUL.FTZ R58, R6, R58 ;  /* 0x0000003a063a7220 */ /* 0x000fe20000410000 */
[----:B------:R-:W-:Y:S01]  /*1eaa0*/  IADD3 R11, -R11, R10, RZ ;  /* 0x0000000a0b0b7210 */ /* 0x000fe20007ffe1ff */
[----:B------:R-:W-:-:S02]  /*1eab0*/  FMUL.FTZ R60, R7, R60 ;  /* 0x0000003c073c7220 */ /* 0x000fc40000410000 */
[C---:B------:R-:W-:Y:S01]  /*1eac0*/  FMUL.FTZ R61, R7.reuse, R61 ;  /* 0x0000003d073d7220 */ /* 0x040fe20000410000 */
[----:B------:R-:W-:Y:S01]  /*1ead0*/  SHF.R.S32.HI R0, RZ, 0x1f, R11 ;  /* 0x0000001fff007819 */ /* 0x000fe2000001140b */
[C---:B------:R-:W-:Y:S02]  /*1eae0*/  FMUL.FTZ R63, R6.reuse, R63 ;  /* 0x0000003f063f7220 */ /* 0x040fe40000410000 */
[----:B------:R-:W-:Y:S01]  /*1eaf0*/  FMUL.FTZ R62, R6, R62 ;  /* 0x0000003e063e7220 */ /* 0x000fe20000410000 */
[----:B------:R-:W-:Y:S01]  /*1eb00*/  LEA.HI R0, R0, R11, RZ, 0x2 ;  /* 0x0000000b00007211 */ /* 0x000fe200078f10ff */
[C---:B------:R-:W-:Y:S02]  /*1eb10*/  FMUL.FTZ R64, R7.reuse, R64 ;  /* 0x0000004007407220 */ /* 0x040fe40000410000 */
[----:B------:R-:W-:Y:S01]  /*1eb20*/  FMUL.FTZ R65, R7, R65 ;  /* 0x0000004107417220 */ /* 0x000fe20000410000 */
[----:B------:R-:W-:Y:S01]  /*1eb30*/  SHF.R.S32.HI R0, RZ, 0x2, R0 ;  /* 0x00000002ff007819 */ /* 0x000fe20000011400 */
        /* <DEDUP_REMOVED lines=59> */
[----:B------:R-:W-:Y:S01]  /*1eef0*/  FMUL.FTZ R117, R7, R117 ;  /* 0x0000007507757220 */ /* 0x000fe20000410000 */
[----:B------:R-:W-:Y:S01]  /*1ef00*/  MOV R7, 0x40 ;  /* 0x0000004000077802 */ /* 0x000fe20000000f00 */
[----:B------:R-:W-:-:S02]  /*1ef10*/  FMUL.FTZ R119, R6, R119 ;  /* 0x0000007706777220 */ /* 0x000fc40000410000 */
[----:B------:R-:W-:Y:S01]  /*1ef20*/  FMUL.FTZ R118, R6, R118 ;  /* 0x0000007606767220 */ /* 0x000fe20000410000 */
[----:B------:R-:W-:Y:S01]  /*1ef30*/  SHF.L.U32 R6, R14, 0x2, RZ ;  /* 0x000000020e067819 */ /* 0x000fe200000006ff */
[----:B-1----:R-:W-:Y:S01]  /*1ef40*/  @P4 FMUL.FTZ R11, R4, 0.69314718246459960938 ;  /* 0x3f317218040b4820 */ /* 0x002fe20000410000 */
[----:B------:R-:W-:Y:S01]  /*1ef50*/  SEL R7, R7, 0xffffffc0, !P1 ;  /* 0xffffffc007077807 */ /* 0x000fe20004800000 */
[----:B--2---:R-:W-:Y:S01]  /*1ef60*/  @P3 FMUL.FTZ R2, R2, 0.69314718246459960938 ;  /* 0x3f31721802023820 */ /* 0x004fe20000410000 */
[C---:B------:R-:W-:Y:S02]  /*1ef70*/  IADD3 R16, R6.reuse, -0x20, RZ ;  /* 0xffffffe006107810 */ /* 0x040fe40007ffe0ff */
[C---:B------:R-:W-:Y:S02]  /*1ef80*/  @P0 IADD3 R16, R6.reuse, 0x20, RZ ;  /* 0x0000002006100810 */ /* 0x040fe40007ffe0ff */
[C---:B------:R-:W-:Y:S02]  /*1ef90*/  IADD3 R17, R6.reuse, R7, RZ ;  /* 0x0000000706117210 */ /* 0x040fe40007ffe0ff */
[----:B------:R-:W-:Y:S01]  /*1efa0*/  IADD3 R18, R7, R16, RZ ;  /* 0x0000001007127210 */ /* 0x000fe20007ffe0ff */
[----:B------:R-:W-:Y:S01]  /*1efb0*/  STS.64 [R16], R36 ;  /* 0x0000002410007388 */ /* 0x000fe20000000a00 */
[----:B------:R-:W-:-:S02]  /*1efc0*/  IADD3 R19, R6, R15, RZ ;  /* 0x0000000f06137210 */ /* 0x000fc40007ffe0ff */
[----:B------:R-:W-:Y:S01]  /*1efd0*/  IADD3 R20, R15, R16, RZ ;  /* 0x000000100f147210 */ /* 0x000fe20007ffe0ff */
[----:B------:R-:W-:Y:S01]  /*1efe0*/  STS.64 [R16+0x800], R38 ;  /* 0x0008002610007388 */ /* 0x000fe20000000a00 */
[-C--:B------:R-:W-:Y:S02]  /*1eff0*/  IADD3 R21, R17, R15.reuse, RZ ;  /* 0x0000000f11157210 */ /* 0x080fe40007ffe0ff */
[----:B------:R-:W-:Y:S01]  /*1f000*/  IADD3 R15, R18, R15, RZ ;  /* 0x0000000f120f7210 */ /* 0x000fe20007ffe0ff */
[----:B------:R-:W-:Y:S01]  /*1f010*/  STS.64 [R17], R40 ;  /* 0x0000002811007388 */ /* 0x000fe20000000a00 */
[----:B------:R-:W-:Y:S02]  /*1f020*/  LOP3.LUT P0, RZ, R9, 0x3, RZ, 0xc0, !PT ;  /* 0x0000000309ff7812 */ /* 0x000fe4000780c0ff */
[----:B------:R-:W-:Y:S01]  /*1f030*/  MOV R9, 0xff800000 ;  /* 0xff80000000097802 */ /* 0x000fe20000000f00 */
[----:B------:R-:W-:Y:S01]  /*1f040*/  STS.64 [R17+0x800], R42 ;  /* 0x0008002a11007388 */ /* 0x000fe20000000a00 */
[----:B------:R-:W-:-:S03]  /*1f050*/  @P3 FFMA.FTZ R9, R3, c[0x0][0x238], R2 ;  /* 0x00008e0003093a23 */ /* 0x000fc60000010002 */
        /* <DEDUP_REMOVED lines=28> */
[----:B------:R-:W-:Y:S04]  /*1f220*/  STS.64 [R16+0x8000], R100 ;  /* 0x0080006410007388 */ /* 0x000fe80000000a00 */
[----:B------:R-:W-:Y:S04]  /*1f230*/  STS.64 [R16+0x8800], R102 ;  /* 0x0088006610007388 */ /* 0x000fe80000000a00 */
[----:B------:R-:W-:Y:S04]  /*1f240*/  STS.64 [R17+0x8000], R104 ;  /* 0x0080006811007388 */ /* 0x000fe80000000a00 */
[----:B------:R-:W-:Y:S04]  /*1f250*/  STS.64 [R17+0x8800], R106 ;  /* 0x0088006a11007388 */ /* 0x000fe80000000a00 */
[----:B------:R-:W-:Y:S04]  /*1f260*/  STS.64 [R18+0x8000], R124 ;  /* 0x0080007c12007388 */ /* 0x000fe80000000a00 */
[----:B------:R-:W-:Y:S04]  /*1f270*/  STS.64 [R18+0x8800], R126 ;  /* 0x0088007e12007388 */ /* 0x000fe80000000a00 */
[----:B-1----:R-:W1:Y:S04]  /*1f280*/  S2R R14, SR_CTAID.Z ;  /* 0x00000000000e7919 */ /* 0x002e680000002700 */
[----:B------:R-:W-:Y:S04]  /*1f290*/  STS.64 [R19+0x8000], R108 ;  /* 0x0080006c13007388 */ /* 0x000fe80000000a00 */
[----:B------:R-:W-:Y:S04]  /*1f2a0*/  STS.64 [R19+0x8800], R110 ;  /* 0x0088006e13007388 */ /* 0x000fe80000000a00 */
[----:B------:R-:W-:Y:S04]  /*1f2b0*/  STS.64 [R20+0x8000], R112 ;  /* 0x0080007014007388 */ /* 0x000fe80000000a00 */
[----:B------:R-:W-:Y:S04]  /*1f2c0*/  STS.64 [R20+0x8800], R114 ;  /* 0x0088007214007388 */ /* 0x000fe80000000a00 */
[----:B------:R-:W-:Y:S04]  /*1f2d0*/  STS.64 [R21+0x8000], R120 ;  /* 0x0080007815007388 */ /* 0x000fe80000000a00 */
[----:B------:R-:W-:Y:S04]  /*1f2e0*/  STS.64 [R21+0x8800], R122 ;  /* 0x0088007a15007388 */ /* 0x000fe80000000a00 */
[----:B------:R-:W2:Y:S04]  /*1f2f0*/  S2R R6, SR_CTAID.Y ;  /* 0x0000000000067919 */ /* 0x000ea80000002600 */
[----:B------:R-:W-:Y:S04]  /*1f300*/  STS.64 [R15+0x8000], R116 ;  /* 0x008000740f007388 */ /* 0x000fe80000000a00 */
[----:B------:R3:W-:Y:S04]  /*1f310*/  STS.64 [R15+0x8800], R118 ;  /* 0x008800760f007388 */ /* 0x0007e80000000a00 */
[----:B------:R-:W-:Y:S06]  /*1f320*/  BAR.SYNC.DEFER_BLOCKING 0x0 ;  /* 0x0000000000007b1d */ /* 0x000fec0000010000 */
[----:B------:R-:W4:Y:S01]  /*1f330*/  S2R R7, SR_CTAID.X ;  /* 0x0000000000077919 */ /* 0x000f220000002500 */
[----:B---3--:R-:W-:Y:S01]  /*1f340*/  IADD3 R15, -R203, RZ, RZ ;  /* 0x000000ffcb0f7210 */ /* 0x008fe20007ffe1ff */
[----:B--2---:R-:W-:-:S02]  /*1f350*/  IMAD R203, R6, c[0x0][0x210], R203 ;  /* 0x0000840006cb7a24 */ /* 0x004fc400078e02cb */
[----:B------:R-:W2:Y:S01]  /*1f360*/  LDS.128 R104, [R5.X4] ;  /* 0x0000000005687984 */ /* 0x000ea20000004c00 */
[----:B------:R-:W-:Y:S01]  /*1f370*/  MOV R6, 0xff800000 ;  /* 0xff80000000067802 */ /* 0x000fe20000000f00 */
[----:B------:R-:W-:Y:S02]  /*1f380*/  @P4 FFMA.FTZ R6, R132, c[0x0][0x238], R11 ;  /* 0x00008e0084064a23 */ /* 0x000fe4000001000b */
[----:B-1----:R-:W-:Y:S01]  /*1f390*/  IMAD R14, R15, c[0x0][0x1c0], R14 ;  /* 0x000070000f0e7a24 */ /* 0x002fe200078e020e */
[----:B------:R-:W-:Y:S01]  /*1f3a0*/  SHF.R.S32.HI R15, RZ, 0x1f, R12 ;  /* 0x0000001fff0f7819 */ /* 0x000fe2000001140c */
[----:B------:R-:W1:Y:S02]  /*1f3b0*/  LDS.128 R100, [R5.X4+0x800] ;  /* 0x0008000005647984 */ /* 0x000e640000004c00 */
[----:B------:R-:W-:Y:S01]  /*1f3c0*/  IMAD R14, R203, c[0x0][0x1c0], R14 ;  /* 0x00007000cb0e7a24 */ /* 0x000fe200078e020e */
[----:B------:R-:W-:Y:S01]  /*1f3d0*/  LEA.HI R15, R15, R12, RZ, 0x2 ;  /* 0x0000000c0f0f7211 */ /* 0x000fe200078f10ff */
[----:B------:R-:W3:Y:S03]  /*1f3e0*/  LDS.128 R96, [R5.X4+0x1000] ;  /* 0x0010000005607984 */ /* 0x000ee60000004c00 */
[----:B------:R-:W-:Y:S01]  /*1f3f0*/  LOP3.LUT R15, R15, 0xffffffc, RZ, 0xc0, !PT ;  /* 0x0ffffffc0f0f7812 */ /* 0x000fe200078ec0ff */
[----:B------:R-:W1:Y:S03]  /*1f400*/  LDS.128 R92, [R5.X4+0x1800] ;  /* 0x00180000055c7984 */ /* 0x000e660000004c00 */
[----:B------:R-:W-:Y:S01]  /*1f410*/  IADD3 R15, R12, -R15, RZ ;  /* 0x8000000f0c0f7210 */ /* 0x000fe20007ffe0ff */
[----:B------:R-:W1:Y:S01]  /*1f420*/  LDS.128 R88, [R5.X4+0x2000] ;  /* 0x0020000005587984 */ /* 0x000e620000004c00 */
[----:B------:R-:W-:-:S02]  /*1f430*/  SHF.L.U32 R12, R13, 0x2, RZ ;  /* 0x000000020d0c7819 */ /* 0x000fc400000006ff */
[----:B------:R-:W-:Y:S01]  /*1f440*/  LEA R15, R15, R0, 0x4 ;  /* 0x000000000f0f7211 */ /* 0x000fe200078e20ff */
[----:B------:R-:W1:Y:S01]  /*1f450*/  LDS.128 R84, [R5.X4+0x2800] ;  /* 0x0028000005547984 */ /* 0x000e620000004c00 */
[----:B------:R-:W-:-:S03]  /*1f460*/  SHF.R.S32.HI R13, RZ, 0x1f, R12 ;  /* 0x0000001fff0d7819 */ /* 0x000fc6000001140c */
        /* <DEDUP_REMOVED lines=18> */
[----:B----4-:R-:W-:-:S05]  /*1f590*/  SHF.L.U32 R5, R7, 0x6, RZ ;  /* 0x0000000607057819 */ /* 0x010fca00000006ff */
[----:B------:R-:W-:Y:S01]  /*1f5a0*/  IMAD R5, R14, c[0x0][0x214], R5 ;  /* 0x000085000e057a24 */ /* 0x000fe200078e0205 */
[----:B------:R-:W-:Y:S05]  /*1f5b0*/  @P0 BRA `(.L_x_1738) ;  /* 0x000000b000000947 */ /* 0x000fea0003800000 */
[----:B--23--:R-:W-:Y:S01]  /*1f5c0*/  IMAD R0, R7, -0x40, R202 ;  /* 0xffffffc007007824 */ /* 0x00cfe200078e02ca */
[----:B------:R-:W-:Y:S02]  /*1f5d0*/  IADD3 R3, R15, 0x8, RZ ;  /* 0x000000080f037810 */ /* 0x000fe40007ffe0ff */
[----:B------:R-:W-:Y:S02]  /*1f5e0*/  SHF.R.S32.HI R4, RZ, 0x1f, R15 ;  /* 0x0000001fff047819 */ /* 0x000fe4000001140f */
[----:B------:R-:W-:Y:S02]  /*1f5f0*/  IADD3 R2, P0, R5, R15, RZ ;  /* 0x0000000f05027210 */ /* 0x000fe40007f1e0ff */
[-C--:B------:R-:W-:Y:S02]  /*1f600*/  ISETP.GE.AND P2, PT, R15, R0.reuse, PT ;  /* 0x000000000f00720c */ /* 0x080fe40003f46270 */
[----:B------:R-:W-:-:S02]  /*1f610*/  ISETP.GE.AND P1, PT, R3, R0, PT ;  /* 0x000000000300720c */ /* 0x000fc40003f26270 */
[----:B------:R-:W-:Y:S02]  /*1f620*/  LEA.HI.X.SX32 R3, R5, R4, 0x1, P0 ;  /* 0x0000000405037211 */ /* 0x000fe400000f0eff */
[----:B------:R-:W-:-:S04]  /*1f630*/  LEA R10, P0, R2, c[0x0][0x208], 0x2 ;  /* 0x00008200020a7a11 */ /* 0x000fc800078010ff */
[----:B------:R-:W-:-:S05]  /*1f640*/  LEA.HI.X R11, R2, c[0x0][0x20c], R3, 0x2, P0 ;  /* 0x00008300020b7a11 */ /* 0x000fca00000f1403 */
[----:B------:R2:W-:Y:S04]  /*1f650*/  @!P2 STG.E [R10.64], R6 ;  /* 0x000000060a00a986 */ /* 0x0005e8000c101904 */
[----:B------:R2:W-:Y:S02]  /*1f660*/  @!P1 STG.E [R10.64+0x20], R9 ;  /* 0x000020090a009986 */ /* 0x0005e4000c101904 */
.L_x_1738:
[----:B--23--:R-:W-:Y:S05]  /*1f670*/  BSYNC B0 ;  /* 0x0000000000007941 */ /* 0x00cfea0003800000 */
.L_x_1737:
[----:B------:R-:W-:Y:S01]  /*1f680*/  IMAD R7, R7, -0x40, R202 ;  /* 0xffffffc007077824 */ /* 0x000fe200078e02ca */
[----:B------:R-:W-:Y:S01]  /*1f690*/  BSSY B0, `(.L_x_1739) ;  /* 0x0000012000007945 */ /* 0x000fe20003800000 */
[----:B------:R-:W-:-:S03]  /*1f6a0*/  IMAD.WIDE R2, R8, 0xc0, R12 ;  /* 0x000000c008027825 */ /* 0x000fc600078e020c */
[----:B------:R-:W-:Y:S01]  /*1f6b0*/  ISETP.GE.AND P1, PT, R8, R7, PT ;  /* 0x000000070800720c */ /* 0x000fe20003f26270 */
        /* <DEDUP_REMOVED lines=15> */
.L_x_1740:
[----:B------:R-:W-:Y:S05]  /*1f7b0*/  BSYNC B0 ;  /* 0x0000000000007941 */ /* 0x000fea0003800000 */
.L_x_1739:
        /* <DEDUP_REMOVED lines=11> */
.L_x_1742:
[----:B------:R-:W-:Y:S05]  /*1f870*/  BSYNC B0 ;  /* 0x0000000000007941 */ /* 0x000fea0003800000 */
.L_x_1741:
        /* <DEDUP_REMOVED lines=11> */
.L_x_1744:
[----:B------:R-:W-:Y:S05]  /*1f930*/  BSYNC B0 ;  /* 0x0000000000007941 */ /* 0x000fea0003800000 */
.L_x_1743:
        /* <DEDUP_REMOVED lines=11> */
.L_x_1746:
[----:B------:R-:W-:Y:S05]  /*1f9f0*/  BSYNC B0 ;  /* 0x0000000000007941 */ /* 0x000fea0003800000 */
.L_x_1745:
        /* <DEDUP_REMOVED lines=11> */
.L_x_1748:
[----:B------:R-:W-:Y:S05]  /*1fab0*/  BSYNC B0 ;  /* 0x0000000000007941 */ /* 0x000fea0003800000 */
.L_x_1747:
        /* <DEDUP_REMOVED lines=11> */
.L_x_1750:
[----:B------:R-:W-:Y:S05]  /*1fb70*/  BSYNC B0 ;  /* 0x0000000000007941 */ /* 0x000fea0003800000 */
.L_x_1749:
        /* <DEDUP_REMOVED lines=11> */
.L_x_1752:
[----:B------:R-:W-:Y:S05]  /*1fc30*/  BSYNC B0 ;  /* 0x0000000000007941 */ /* 0x000fea0003800000 */
.L_x_1751:
        /* <DEDUP_REMOVED lines=12> */
.L_x_1753:
        /* <DEDUP_REMOVED lines=16> */
.L_x_4104:


//--------------------- .text._ZN5flash24flash_fwd_splitkv_kernelI23Flash_fwd_kernel_traitsILi192ELi64ELi64ELi4ELb0ELb0EN7cutlass6half_tE19Flash_kernel_traitsILi192ELi64ELi64ELi4ES3_EELb1ELb0ELb0ELb0ELb0ELb1ELb1ELb1EEEvNS_16Flash_fwd_paramsE --------------------------
	.section	.text._ZN5flash24flash_fwd_splitkv_kernelI23Flash_fwd_kernel_traitsILi192ELi64ELi64ELi4ELb0ELb0EN7cutlass6half_tE19Flash_kernel_traitsILi192ELi64ELi64ELi4ES3_EELb1ELb0ELb0ELb0ELb0ELb1ELb1ELb1EEEvNS_16Flash_fwd_paramsE,"ax",@progbits
	.sectioninfo	@"SHI_REGISTERS=249"
	.align	128
        .global         _ZN5flash24flash_fwd_splitkv_kernelI23Flash_fwd_kernel_traitsILi192ELi64ELi64ELi4ELb0ELb0EN7cutlass6half_tE19Flash_kernel_traitsILi192ELi64ELi64ELi4ES3_EELb1ELb0ELb0ELb0ELb0ELb1ELb1ELb1EEEvNS_16Flash_fwd_paramsE
        .type           _ZN5flash24flash_fwd_splitkv_kernelI23Flash_fwd_kernel_traitsILi192ELi64ELi64ELi4ELb0ELb0EN7cutlass6half_tE19Flash_kernel_traitsILi192ELi64ELi64ELi4ES3_EELb1ELb0ELb0ELb0ELb0ELb1ELb1ELb1EEEvNS_16Flash_fwd_paramsE,@function
        .size           _ZN5flash24flash_fwd_splitkv_kernelI23Flash_fwd_kernel_traitsILi192ELi64ELi64ELi4ELb0ELb0EN7cutlass6half_tE19Flash_kernel_traitsILi192ELi64ELi64ELi4ES3_EELb1ELb0ELb0ELb0ELb0ELb1ELb1ELb1EEEvNS_16Flash_fwd_paramsE,(.L_x_4105 - _ZN5flash24flash_fwd_splitkv_kernelI23Flash_fwd_kernel_traitsILi192ELi64ELi64ELi4ELb0ELb0EN7cutlass6half_tE19Flash_kernel_traitsILi192ELi64ELi64ELi4ES3_EELb1ELb0ELb0ELb0ELb0ELb1ELb1ELb1EEEvNS_16Flash_fwd_paramsE)
        .other          _ZN5flash24flash_fwd_splitkv_kernelI23Flash_fwd_kernel_traitsILi192ELi64ELi64ELi4ELb0ELb0EN7cutlass6half_tE19Flash_kernel_traitsILi192ELi64ELi64ELi4ES3_EELb1ELb0ELb0ELb0ELb0ELb1ELb1ELb1EEEvNS_16Flash_fwd_paramsE,@"STO_CUDA_ENTRY STV_DEFAULT"
_ZN5flash24flash_fwd_splitkv_kernelI23Flash_fwd_kernel_traitsILi192ELi64ELi64ELi4ELb0ELb0EN7cutlass6half_tE19Flash_kernel_traitsILi192ELi64ELi64ELi4ES3_EELb1ELb0ELb0ELb0ELb0ELb1ELb1ELb1EEEvNS_16Flash_fwd_paramsE:
.text._ZN5flash24flash_fwd_splitkv_kernelI23Flash_fwd_kernel_traitsILi192ELi64ELi64ELi4ELb0ELb0EN7cutlass6half_tE19Flash_kernel_traitsILi192ELi64ELi64ELi4ES3_EELb1ELb0ELb0ELb0ELb0ELb1ELb1ELb1EEEvNS_16Flash_fwd_paramsE:
        /* <DEDUP_REMOVED lines=53> */
.L_x_1754:
[----:B-1-34-:R-:W-:Y:S02]  /*0350*/  MOV R67, c[0x0][0x218] ;  /* 0x0000860000437a02 */ /* 0x01afe40000000f00 */
.L_x_1755:
        /* <DEDUP_REMOVED lines=87> */
.L_x_1758:
[----:B------:R-:W-:Y:S05]  /*08d0*/  BSYNC B0 ;  /* 0x0000000000007941 */ /* 0x000fea0003800000 */
.L_x_1757:
        /* <DEDUP_REMOVED lines=10> */
.L_x_1760:
[----:B------:R-:W-:Y:S05]  /*0980*/  BSYNC B0 ;  /* 0x0000000000007941 */ /* 0x000fea0003800000 */
.L_x_1759:
        /* <DEDUP_REMOVED lines=10> */
.L_x_1762:
[----:B------:R-:W-:Y:S05]  /*0a30*/  BSYNC B0 ;  /* 0x0000000000007941 */ /* 0x000fea0003800000 */
.L_x_1761:
        /* <DEDUP_REMOVED lines=10> */
.L_x_1764:
[----:B------:R-:W-:Y:S05]  /*0ae0*/  BSYNC B0 ;  /* 0x0000000000007941 */ /* 0x000fea0003800000 */
.L_x_1763:
        /* <DEDUP_REMOVED lines=10> */
.L_x_1766:
[----:B------:R-:W-:Y:S05]  /*0b90*/  BSYNC B0 ;  /* 0x0000000000007941 */ /* 0x000fea0003800000 */
.L_x_1765:
        /* <DEDUP_REMOVED lines=10> */
.L_x_1768:
[----:B------:R-:W-:Y:S05]  /*0c40*/  BSYNC B0 ;  /* 0x0000000000007941 */ /* 0x000fea0003800000 */
.L_x_1767:
        /* <DEDUP_REMOVED lines=10> */
.L_x_1770:
[----:B------:R-:W-:Y:S05]  /*0cf0*/  BSYNC B0 ;  /* 0x0000000000007941 */ /* 0x000fea0003800000 */
.L_x_1769:
        /* <DEDUP_REMOVED lines=10> */
.L_x_1772:
[----:B------:R-:W-:Y:S05]  /*0da0*/  BSYNC B0 ;  /* 0x0000000000007941 */ /* 0x000fea0003800000 */
.L_x_1771:
        /* <DEDUP_REMOVED lines=32> */
.L_x_1756:
        /* <DEDUP_REMOVED lines=93> */
.L_x_1773:
        /* <DEDUP_REMOVED lines=17> */
.L_x_1775:
        /* <DEDUP_REMOVED lines=53> */
.L_x_1774:
        /* <DEDUP_REMOVED lines=262> */
.L_x_1869:
        /* <DEDUP_REMOVED lines=18> */
.L_x_1778:
[----:B------:R-:W-:Y:S05]  /*2b60*/  BSYNC B0 ;  /* 0x0000000000007941 */ /* 0x000fea0003800000 */
.L_x_1777:
        /* <DEDUP_REMOVED lines=18> */
.L_x_1780:
[----:B------:R-:W-:Y:S05]  /*2c90*/  BSYNC B0 ;  /* 0x0000000000007941 */ /* 0x000fea0003800000 */
.L_x_1779:
        /* <DEDUP_REMOVED lines=18> */
.L_x_1782:
[----:B------:R-:W-:Y:S05]  /*2dc0*/  BSYNC B0 ;  /* 0x0000000000007941 */ /* 0x000fea0003800000 */
.L_x_1781:
        /* <DEDUP_REMOVED lines=18> */
.L_x_1784:
[----:B------:R-:W-:Y:S05]  /*2ef0*/  BSYNC B0 ;  /* 0x0000000000007941 */ /* 0x000fea0003800000 */
.L_x_1783:
        /* <DEDUP_REMOVED lines=65> */
.L_x_1790:
[----:B------:R-:W-:Y:S05]  /*3310*/  BSYNC B0 ;  /* 0x0000000000007941 */ /* 0x000fea0003800000 */
.L_x_1789:
        /* <DEDUP_REMOVED lines=54> */
.L_x_1792:
[----:B------:R-:W-:Y:S05]  /*3680*/  BSYNC B0 ;  /* 0x0000000000007941 */ /* 0x000fea0003800000 */
.L_x_1791:
        /* <DEDUP_REMOVED lines=53> */
.L_x_1788:
[----:B------:R-:W-:Y:S05]  /*39e0*/  BSYNC B1 ;  /* 0x0000000000017941 */ /* 0x000fea0003800000 */
.L_x_1787:
        /* <DEDUP_REMOVED lines=64> */
.L_x_1796:
[----:B------:R-:W-:Y:S05]  /*3df0*/  BSYNC B0 ;  /* 0x0000000000007941 */ /* 0x000fea0003800000 */
.L_x_1795:
        /* <DEDUP_REMOVED lines=57> */
.L_x_1798:
[----:B------:R-:W-:Y:S05]  /*4190*/  BSYNC B0 ;  /* 0x0000000000007941 */ /* 0x000fea0003800000 */
.L_x_1797:
        /* <DEDUP_REMOVED lines=56> */
.L_x_1794:
[----:B------:R-:W-:Y:S05]  /*4520*/  BSYNC B1 ;  /* 0x0000000000017941 */ /* 0x000fea0003800000 */
.L_x_1793:
        /* <DEDUP_REMOVED lines=64> */
.L_x_1802:
[----:B------:R-:W-:Y:S05]  /*4930*/  BSYNC B0 ;  /* 0x0000000000007941 */ /* 0x000fea0003800000 */
.L_x_1801:
        /* <DEDUP_REMOVED lines=57> */
.L_x_1804:
[----:B------:R-:W-:Y:S05]  /*4cd0*/  BSYNC B0 ;  /* 0x0000000000007941 */ /* 0x000fea0003800000 */
.L_x_1803:
        /* <DEDUP_REMOVED lines=56> */
.L_x_1800:
[----:B------:R-:W-:Y:S05]  /*5060*/  BSYNC B1 ;  /* 0x0000000000017941 */ /* 0x000fea0003800000 */
.L_x_1799:
        /* <DEDUP_REMOVED lines=67> */
.L_x_1808:
[----:B------:R-:W-:Y:S05]  /*54a0*/  BSYNC B0 ;  /* 0x0000000000007941 */ /* 0x000fea0003800000 */
.L_x_1807:
        /* <DEDUP_REMOVED lines=57> */
.L_x_1810:
[----:B------:R-:W-:Y:S05]  /*5840*/  BSYNC B0 ;  /* 0x0000000000007941 */ /* 0x000fea0003800000 */
.L_x_1809:
        /* <DEDUP_REMOVED lines=56> */
.L_x_1806:
[----:B------:R-:W-:Y:S05]  /*5bd0*/  BSYNC B1 ;  /* 0x0000000000017941 */ /* 0x000fea0003800000 */
.L_x_1805:
        /* <DEDUP_REMOVED lines=8> */
.L_x_1786:
        /* <DEDUP_REMOVED lines=95> */
.L_x_1817:
[----:B------:R-:W-:Y:S05]  /*6250*/  BSYNC B0 ;  /* 0x0000000000007941 */ /* 0x000fea0003800000 */
.L_x_1816:
[----:B-----5:R2:W-:Y:S02]  /*6260*/  STG.E.128 [R104.64], R52 ;  /* 0x0000003468007986 */ /* 0x0205e4000c101d06 */
.L_x_1815:
[----:B------:R-:W-:Y:S05]  /*6270*/  BSYNC B1 ;  /* 0x0000000000017941 */ /* 0x000fea0003800000 */
.L_x_1814:
        /* <DEDUP_REMOVED lines=94> */
.L_x_1821:
[----:B------:R-:W-:Y:S05]  /*6860*/  BSYNC B0 ;  /* 0x0000000000007941 */ /* 0x000fea0003800000 */
.L_x_1820:
[----:B-----5:R3:W-:Y:S02]  /*6870*/  STG.E.128 [R104.64+0x80], R52 ;  /* 0x0000803468007986 */ /* 0x0207e4000c101d06 */
.L_x_1819:
[----:B------:R-:W-:Y:S05]  /*6880*/  BSYNC B1 ;  /* 0x0000000000017941 */ /* 0x000fea0003800000 */
.L_x_1818:
        /* <DEDUP_REMOVED lines=93> */
.L_x_1823:
[----:B------:R-:W-:Y:S05]  /*6e60*/  BSYNC B0 ;  /* 0x0000000000007941 */ /* 0x000fea0003800000 */
.L_x_1822:
[----:B-----5:R3:W-:Y:S02]  /*6e70*/  STG.E.128 [R104.64+0x100], R52 ;  /* 0x0001003468007986 */ /* 0x0207e4000c101d06 */
.L_x_1813:
[----:B------:R-:W-:Y:S05]  /*6e80*/  BSYNC B2 ;  /* 0x0000000000027941 */ /* 0x000fea0003800000 */
.L_x_1812:
        /* <DEDUP_REMOVED lines=98> */
.L_x_1829:
[----:B------:R-:W-:Y:S05]  /*74b0*/  BSYNC B0 ;  /* 0x0000000000007941 */ /* 0x000fea0003800000 */
.L_x_1828:
[C---:B------:R-:W-:Y:S04]  /*74c0*/  LEA R2, P0, R60.reuse, R104, 0x1 ;  /* 0x000000683c027211 */ /* 0x040fe800078008ff */
[----:B------:R-:W-:Y:S05]  /*74d0*/  LEA.HI.X R3, R60, R105, R209, 0x1, P0 ;  /* 0x000000693c037211 */ /* 0x000fea00000f0cd1 */
[----:B-----5:R1:W-:Y:S04]  /*74e0*/  STG.E.128 [R2.64], R56 ;  /* 0x0000003802007986 */ /* 0x0203e8000c101d06 */
.L_x_1827:
[----:B------:R-:W-:Y:S05]  /*74f0*/  BSYNC B1 ;  /* 0x0000000000017941 */ /* 0x000fea0003800000 */
.L_x_1826:
        /* <DEDUP_REMOVED lines=96> */
.L_x_1833:
[----:B------:R-:W-:Y:S05]  /*7b00*/  BSYNC B0 ;  /* 0x0000000000007941 */ /* 0x000fea0003800000 */
.L_x_1832:
[C---:B------:R-:W-:Y:S04]  /*7b10*/  LEA R2, P0, R77.reuse, R104, 0x1 ;  /* 0x000000684d027211 */ /* 0x040fe800078008ff */
[----:B------:R-:W-:Y:S05]  /*7b20*/  LEA.HI.X R3, R77, R105, R78, 0x1, P0 ;  /* 0x000000694d037211 */ /* 0x000fea00000f0c4e */
[----:B-----5:R4:W-:Y:S04]  /*7b30*/  STG.E.128 [R2.64], R56 ;  /* 0x0000003802007986 */ /* 0x0209e8000c101d06 */
.L_x_1831:
[----:B------:R-:W-:Y:S05]  /*7b40*/  BSYNC B1 ;  /* 0x0000000000017941 */ /* 0x000fea0003800000 */
.L_x_1830:
        /* <DEDUP_REMOVED lines=95> */
.L_x_1835:
[----:B------:R-:W-:Y:S05]  /*8140*/  BSYNC B0 ;  /* 0x0000000000007941 */ /* 0x000fea0003800000 */
.L_x_1834:
[C---:B------:R-:W-:Y:S04]  /*8150*/  LEA R2, P0, R85.reuse, R104, 0x1 ;  /* 0x0000006855027211 */ /* 0x040fe800078008ff */
[----:B------:R-:W-:Y:S05]  /*8160*/  LEA.HI.X R3, R85, R105, R86, 0x1, P0 ;  /* 0x0000006955037211 */ /* 0x000fea00000f0c56 */
[----:B-----5:R4:W-:Y:S04]  /*8170*/  STG.E.128 [R2.64], R56 ;  /* 0x0000003802007986 */ /* 0x0209e8000c101d06 */
.L_x_1825:
[----:B------:R-:W-:Y:S05]  /*8180*/  BSYNC B2 ;  /* 0x0000000000027941 */ /* 0x000fea0003800000 */
.L_x_1824:
        /* <DEDUP_REMOVED lines=98> */
.L_x_1841:
[----:B------:R-:W-:Y:S05]  /*87b0*/  BSYNC B0 ;  /* 0x0000000000007941 */ /* 0x000fea0003800000 */
.L_x_1840:
[C---:B------:R-:W-:Y:S04]  /*87c0*/  LEA R2, P0, R168.reuse, R104, 0x1 ;  /* 0x00000068a8027211 */ /* 0x040fe800078008ff */
[----:B------:R-:W-:Y:S05]  /*87d0*/  LEA.HI.X R3, R168, R105, R72, 0x1, P0 ;  /* 0x00000069a8037211 */ /* 0x000fea00000f0c48 */
[----:B-----5:R4:W-:Y:S04]  /*87e0*/  STG.E.128 [R2.64], R56 ;  /* 0x0000003802007986 */ /* 0x0209e8000c101d06 */
.L_x_1839:
[----:B------:R-:W-:Y:S05]  /*87f0*/  BSYNC B1 ;  /* 0x0000000000017941 */ /* 0x000fea0003800000 */
.L_x_1838:
        /* <DEDUP_REMOVED lines=96> */
.L_x_1845:
[----:B------:R-:W-:Y:S05]  /*8e00*/  BSYNC B0 ;  /* 0x0000000000007941 */ /* 0x000fea0003800000 */
.L_x_1844:
[C---:B------:R-:W-:Y:S04]  /*8e10*/  LEA R2, P0, R79.reuse, R104, 0x1 ;  /* 0x000000684f027211 */ /* 0x040fe800078008ff */
[----:B------:R-:W-:Y:S05]  /*8e20*/  LEA.HI.X R3, R79, R105, R80, 0x1, P0 ;  /* 0x000000694f037211 */ /* 0x000fea00000f0c50 */
[----:B-----5:R4:W-:Y:S04]  /*8e30*/  STG.E.128 [R2.64], R56 ;  /* 0x0000003802007986 */ /* 0x0209e8000c101d06 */
.L_x_1843:
[----:B------:R-:W-:Y:S05]  /*8e40*/  BSYNC B1 ;  /* 0x0000000000017941 */ /* 0x000fea0003800000 */
.L_x_1842:
        /* <DEDUP_REMOVED lines=95> */
.L_x_1847:
[----:B------:R-:W-:Y:S05]  /*9440*/  BSYNC B0 ;  /* 0x0000000000007941 */ /* 0x000fea0003800000 */
.L_x_1846:
[C---:B------:R-:W-:Y:S04]  /*9450*/  LEA R2, P0, R87.reuse, R104, 0x1 ;  /* 0x0000006857027211 */ /* 0x040fe800078008ff */
[----:B------:R-:W-:Y:S05]  /*9460*/  LEA.HI.X R3, R87, R105, R88, 0x1, P0 ;  /* 0x0000006957037211 */ /* 0x000fea00000f0c58 */
[----:B-----5:R4:W-:Y:S04]  /*9470*/  STG.E.128 [R2.64], R56 ;  /* 0x0000003802007986 */ /* 0x0209e8000c101d06 */
.L_x_1837:
[----:B------:R-:W-:Y:S05]  /*9480*/  BSYNC B2 ;  /* 0x0000000000027941 */ /* 0x000fea0003800000 */
.L_x_1836:
        /* <DEDUP_REMOVED lines=100> */
.L_x_1853:
[----:B------:R-:W-:Y:S05]  /*9ad0*/  BSYNC B0 ;  /* 0x0000000000007941 */ /* 0x000fea0003800000 */
.L_x_1852:
[C---:B------:R-:W-:Y:S02]  /*9ae0*/  IMAD R0, R171.reuse, c[0x0][0x19c], RZ ;  /* 0x00006700ab007a24 */ /* 0x040fe400078e02ff */
[----:B------:R-:W-:Y:S05]  /*9af0*/  IMAD.WIDE.U32 R2, R171, c[0x0][0x198], R104 ;  /* 0x00006600ab027a25 */ /* 0x000fea00078e0068 */
[----:B------:R-:W-:Y:S05]  /*9b00*/  IADD3 R3, R3, R0, RZ ;  /* 0x0000000003037210 */ /* 0x000fea0007ffe0ff */
[----:B-----5:R4:W-:Y:S02]  /*9b10*/  STG.E.128 [R2.64], R56 ;  /* 0x0000003802007986 */ /* 0x0209e4000c101d06 */
.L_x_1851:
[----:B------:R-:W-:Y:S05]  /*9b20*/  BSYNC B1 ;  /* 0x0000000000017941 */ /* 0x000fea0003800000 */
.L_x_1850:
        /* <DEDUP_REMOVED lines=96> */
.L_x_1857:
[----:B------:R-:W-:Y:S05]  /*a130*/  BSYNC B0 ;  /* 0x0000000000007941 */ /* 0x000fea0003800000 */
.L_x_1856:
[C---:B------:R-:W-:Y:S04]  /*a140*/  LEA R2, P0, R92.reuse, R104, 0x1 ;  /* 0x000000685c027211 */ /* 0x040fe800078008ff */
[----:B------:R-:W-:Y:S05]  /*a150*/  LEA.HI.X R3, R92, R105, R91, 0x1, P0 ;  /* 0x000000695c037211 */ /* 0x000fea00000f0c5b */
[----:B-----5:R4:W-:Y:S04]  /*a160*/  STG.E.128 [R2.64], R56 ;  /* 0x0000003802007986 */ /* 0x0209e8000c101d06 */
.L_x_1855:
[----:B------:R-:W-:Y:S05]  /*a170*/  BSYNC B1 ;  /* 0x0000000000017941 */ /* 0x000fea0003800000 */
.L_x_1854:
        /* <DEDUP_REMOVED lines=95> */
.L_x_1859:
[----:B------:R-:W-:Y:S05]  /*a770*/  BSYNC B0 ;  /* 0x0000000000007941 */ /* 0x000fea0003800000 */
.L_x_1858:
[C---:B------:R-:W-:Y:S04]  /*a780*/  LEA R2, P0, R96.reuse, R104, 0x1 ;  /* 0x0000006860027211 */ /* 0x040fe800078008ff */
[----:B------:R-:W-:Y:S05]  /*a790*/  LEA.HI.X R3, R96, R105, R95, 0x1, P0 ;  /* 0x0000006960037211 */ /* 0x000fea00000f0c5f */
[----:B-----5:R4:W-:Y:S04]  /*a7a0*/  STG.E.128 [R2.64], R56 ;  /* 0x0000003802007986 */ /* 0x0209e8000c101d06 */
.L_x_1849:
[----:B------:R-:W-:Y:S05]  /*a7b0*/  BSYNC B2 ;  /* 0x0000000000027941 */ /* 0x000fea0003800000 */
.L_x_1848:
        /* <DEDUP_REMOVED lines=8> */
.L_x_1785:
        /* <DEDUP_REMOVED lines=11> */
.L_x_1861:
[----:B------:R-:W-:Y:S05]  /*a8f0*/  BSYNC B0 ;  /* 0x0000000000007941 */ /* 0x000fea0003800000 */
.L_x_1860:
        /* <DEDUP_REMOVED lines=24> */
.L_x_1863:
[----:B------:R-:W-:Y:S05]  /*aa80*/  BSYNC B0 ;  /* 0x0000000000007941 */ /* 0x000fea0003800000 */
.L_x_1862:
        /* <DEDUP_REMOVED lines=24> */
.L_x_1865:
[----:B------:R-:W-:Y:S05]  /*ac10*/  BSYNC B0 ;  /* 0x0000000000007941 */ /* 0x000fea0003800000 */
.L_x_1864:
        /* <DEDUP_REMOVED lines=27> */
.L_x_1866:
[----:B------:R-:W-:Y:S05]  /*add0*/  BSYNC B0 ;  /* 0x0000000000007941 */ /* 0x000fea0003800000 */
.L_x_1811:
        /* <DEDUP_REMOVED lines=80> */
.L_x_1867:
        /* <DEDUP_REMOVED lines=8> */
.L_x_1868:
[----:B------:R-:W-:Y:S04]  /*b360*/  IADD3 R9, R9, -0x1, RZ ;  /* 0xffffffff09097810 */ /* 0x000fe80007ffe0ff */
[----:B------:R-:W-:Y:S11]  /*b370*/  ISETP.GT.AND P0, PT, R9, R66, PT ;  /* 0x000000420900720c */ /* 0x000ff60003f04270 */
[----:B------:R-:W-:Y:S02]  /*b380*/  @!UPT UIADD3 URZ, URZ, URZ, URZ ;  /* 0x0000003f3f3ff290 */ /* 0x000fe4000fffe03f */
[----:B------:R-:W-:-:S05]  /*b390*/  @P0 BRA `(.L_x_1869) ;  /* 0xffff76a000000947 */ /* 0x000fca000383ffff */
.L_x_1776:
        /* <DEDUP_REMOVED lines=100> */
.L_x_1878:
[----:B------:R-:W-:Y:S05]  /*b9e0*/  BSYNC B0 ;  /* 0x0000000000007941 */ /* 0x000fea0003800000 */
.L_x_1877:
[----:B-----5:R4:W-:Y:S02]  /*b9f0*/  STS.128 [R214], R16 ;  /* 0x00000010d6007388 */ /* 0x0209e40000000c00 */
.L_x_1876:
[----:B------:R-:W-:Y:S05]  /*ba00*/  BSYNC B1 ;  /* 0x0000000000017941 */ /* 0x000fea0003800000 */
.L_x_1875:
        /* <DEDUP_REMOVED lines=46> */
.L_x_1882:
[----:B------:R-:W-:Y:S05]  /*bcf0*/  BSYNC B0 ;  /* 0x0000000000007941 */ /* 0x000fea0003800000 */
.L_x_1881:
[----:B-----5:R1:W-:Y:S02]  /*bd00*/  STS.128 [R214+0x2000], R16 ;  /* 0x00200010d6007388 */ /* 0x0203e40000000c00 */
.L_x_1880:
[----:B------:R-:W-:Y:S05]  /*bd10*/  BSYNC B1 ;  /* 0x0000000000017941 */ /* 0x000fea0003800000 */
.L_x_1879:
        /* <DEDUP_REMOVED lines=46> */
.L_x_1884:
[----:B------:R-:W-:Y:S05]  /*c000*/  BSYNC B0 ;  /* 0x0000000000007941 */ /* 0x000fea0003800000 */
.L_x_1883:
[----:B-----5:R4:W-:Y:S02]  /*c010*/  STS.128 [R214+0x4000], R16 ;  /* 0x00400010d6007388 */ /* 0x0209e40000000c00 */
.L_x_1874:
[----:B------:R-:W-:Y:S05]  /*c020*/  BSYNC B2 ;  /* 0x0000000000027941 */ /* 0x000fea0003800000 */
.L_x_1873:
        /* <DEDUP_REMOVED lines=62> */
.L_x_1890:
[----:B------:R-:W-:Y:S05]  /*c410*/  BSYNC B0 ;  /* 0x0000000000007941 */ /* 0x000fea0003800000 */
.L_x_1889:
[----:B-----5:R4:W-:Y:S02]  /*c420*/  STS.128 [R214+0x800], R16 ;  /* 0x00080010d6007388 */ /* 0x0209e40000000c00 */
.L_x_1888:
[----:B------:R-:W-:Y:S05]  /*c430*/  BSYNC B1 ;  /* 0x0000000000017941 */ /* 0x000fea0003800000 */
.L_x_1887:
        /* <DEDUP_REMOVED lines=48> */
.L_x_1894:
[----:B------:R-:W-:Y:S05]  /*c740*/  BSYNC B0 ;  /* 0x0000000000007941 */ /* 0x000fea0003800000 */
.L_x_1893:
[----:B-----5:R4:W-:Y:S02]  /*c750*/  STS.128 [R214+0x2800], R16 ;  /* 0x00280010d6007388 */ /* 0x0209e40000000c00 */
.L_x_1892:
[----:B------:R-:W-:Y:S05]  /*c760*/  BSYNC B1 ;  /* 0x0000000000017941 */ /* 0x000fea0003800000 */
.L_x_1891:
        /* <DEDUP_REMOVED lines=45> */
.L_x_1896:
[----:B------:R-:W-:Y:S05]  /*ca40*/  BSYNC B0 ;  /* 0x0000000000007941 */ /* 0x000fea0003800000 */
.L_x_1895:
[----:B-----5:R4:W-:Y:S02]  /*ca50*/  STS.128 [R214+0x4800], R16 ;  /* 0x00480010d6007388 */ /* 0x0209e40000000c00 */
.L_x_1886:
[----:B------:R-:W-:Y:S05]  /*ca60*/  BSYNC B2 ;  /* 0x0000000000027941 */ /* 0x000fea0003800000 */
.L_x_1885:
        /* <DEDUP_REMOVED lines=63> */
.L_x_1902:
[----:B------:R-:W-:Y:S05]  /*ce60*/  BSYNC B0 ;  /* 0x0000000000007941 */ /* 0x000fea0003800000 */
.L_x_1901:
[----:B-----5:R1:W-:Y:S02]  /*ce70*/  STS.128 [R214+0x1000], R16 ;  /* 0x00100010d6007388 */ /* 0x0203e40000000c00 */
.L_x_1900:
[----:B------:R-:W-:Y:S05]  /*ce80*/  BSYNC B1 ;  /* 0x0000000000017941 */ /* 0x000fea0003800000 */
.L_x_1899:
        /* <DEDUP_REMOVED lines=48> */
.L_x_1906:
[----:B------:R-:W-:Y:S05]  /*d190*/  BSYNC B0 ;  /* 0x0000000000007941 */ /* 0x000fea0003800000 */
.L_x_1905:
[----:B-----5:R4:W-:Y:S02]  /*d1a0*/  STS.128 [R214+0x3000], R16 ;  /* 0x00300010d6007388 */ /* 0x0209e40000000c00 */
.L_x_1904:
[----:B------:R-:W-:Y:S05]  /*d1b0*/  BSYNC B1 ;  /* 0x0000000000017941 */ /* 0x000fea0003800000 */
.L_x_1903:
        /* <DEDUP_REMOVED lines=46> */
.L_x_1908:
[----:B------:R-:W-:Y:S05]  /*d4a0*/  BSYNC B0 ;  /* 0x0000000000007941 */ /* 0x000fea0003800000 */
.L_x_1907:
[----:B-----5:R1:W-:Y:S02]  /*d4b0*/  STS.128 [R214+0x5000], R24 ;  /* 0x00500018d6007388 */ /* 0x0203e40000000c00 */
.L_x_1898:
[----:B------:R-:W-:Y:S05]  /*d4c0*/  BSYNC B2 ;  /* 0x0000000000027941 */ /* 0x000fea0003800000 */
.L_x_1897:
        /* <DEDUP_REMOVED lines=60> */
.L_x_1913:
[----:B------:R-:W-:Y:S05]  /*d890*/  BSYNC B0 ;  /* 0x0000000000007941 */ /* 0x000fea0003800000 */
.L_x_1912:
[----:B-----5:R4:W-:Y:S02]  /*d8a0*/  STS.128 [R214+0x1800], R16 ;  /* 0x00180010d6007388 */ /* 0x0209e40000000c00 */
.L_x_1911:
[----:B------:R-:W-:Y:S05]  /*d8b0*/  BSYNC B1 ;  /* 0x0000000000017941 */ /* 0x000fea0003800000 */
.L_x_1910:
        /* <DEDUP_REMOVED lines=48> */
.L_x_1917:
[----:B------:R-:W-:Y:S05]  /*dbc0*/  BSYNC B0 ;  /* 0x0000000000007941 */ /* 0x000fea0003800000 */
.L_x_1916:
[----:B-----5:R1:W-:Y:S02]  /*dbd0*/  STS.128 [R214+0x3800], R12 ;  /* 0x0038000cd6007388 */ /* 0x0203e40000000c00 */
.L_x_1915:
[----:B------:R-:W-:Y:S05]  /*dbe0*/  BSYNC B1 ;  /* 0x0000000000017941 */ /* 0x000fea0003800000 */
.L_x_1914:
        /* <DEDUP_REMOVED lines=47> */
.L_x_1919:
[----:B------:R-:W-:Y:S05]  /*dee0*/  BSYNC B0 ;  /* 0x0000000000007941 */ /* 0x000fea0003800000 */
.L_x_1918:
[----:B-----5:R1:W-:Y:S01]  /*def0*/  STS.128 [R214+0x5800], R12 ;  /* 0x0058000cd6007388 */ /* 0x0203e20000000c00 */
[----:B------:R-:W-:Y:S05]  /*df00*/  BRA `(.L_x_1909) ;  /* 0x00004e1000007947 */ /* 0x000fea0003800000 */
.L_x_1872:
        /* <DEDUP_REMOVED lines=90> */
.L_x_1925:
[----:B------:R-:W-:Y:S05]  /*e4b0*/  BSYNC B0 ;  /* 0x0000000000007941 */ /* 0x000fea0003800000 */
.L_x_1924:
[----:B-----5:R4:W-:Y:S02]  /*e4c0*/  STS.128 [R214], R32 ;  /* 0x00000020d6007388 */ /* 0x0209e40000000c00 */
.L_x_1923:
[----:B------:R-:W-:Y:S05]  /*e4d0*/  BSYNC B1 ;  /* 0x0000000000017941 */ /* 0x000fea0003800000 */
.L_x_1922:
        /* <DEDUP_REMOVED lines=87> */
.L_x_1929:
[----:B------:R-:W-:Y:S05]  /*ea50*/  BSYNC B0 ;  /* 0x0000000000007941 */ /* 0x000fea0003800000 */
.L_x_1928:
[----:B-----5:R1:W-:Y:S02]  /*ea60*/  STS.128 [R214+0x2000], R32 ;  /* 0x00200020d6007388 */ /* 0x0203e40000000c00 */
.L_x_1927:
[----:B------:R-:W-:Y:S05]  /*ea70*/  BSYNC B1 ;  /* 0x0000000000017941 */ /* 0x000fea0003800000 */
.L_x_1926:
        /* <DEDUP_REMOVED lines=86> */
.L_x_1931:
[----:B------:R-:W-:Y:S05]  /*efe0*/  BSYNC B0 ;  /* 0x0000000000007941 */ /* 0x000fea0003800000 */
.L_x_1930:
[----:B-----5:R4:W-:Y:S02]  /*eff0*/  STS.128 [R214+0x4000], R32 ;  /* 0x00400020d6007388 */ /* 0x0209e40000000c00 */
.L_x_1921:
[----:B------:R-:W-:Y:S05]  /*f000*/  BSYNC B2 ;  /* 0x0000000000027941 */ /* 0x000fea0003800000 */
.L_x_1920:
        /* <DEDUP_REMOVED lines=95> */
.L_x_1937:
[----:B------:R-:W-:Y:S05]  /*f600*/  BSYNC B0 ;  /* 0x0000000000007941 */ /* 0x000fea0003800000 */
.L_x_1936:
[----:B-----5:R4:W-:Y:S02]  /*f610*/  STS.128 [R214+0x800], R32 ;  /* 0x00080020d6007388 */ /* 0x0209e40000000c00 */
.L_x_1935:
[----:B------:R-:W-:Y:S05]  /*f620*/  BSYNC B1 ;  /* 0x0000000000017941 */ /* 0x000fea0003800000 */
.L_x_1934:
        /* <DEDUP_REMOVED lines=90> */
.L_x_1941:
[----:B------:R-:W-:Y:S05]  /*fbd0*/  BSYNC B0 ;  /* 0x0000000000007941 */ /* 0x000fea0003800000 */
.L_x_1940:
[----:B-----5:R4:W-:Y:S02]  /*fbe0*/  STS.128 [R214+0x2800], R32 ;  /* 0x00280020d6007388 */ /* 0x0209e40000000c00 */
.L_x_1939:
[----:B------:R-:W-:Y:S05]  /*fbf0*/  BSYNC B1 ;  /* 0x0000000000017941 */ /* 0x000fea0003800000 */
.L_x_1938:
        /* <DEDUP_REMOVED lines=89> */
.L_x_1943:
[----:B------:R-:W-:Y:S05]  /*10190*/  BSYNC B0 ;  /* 0x0000000000007941 */ /* 0x000fea0003800000 */
.L_x_1942:
[----:B-----5:R1:W-:Y:S02]  /*101a0*/  STS.128 [R214+0x4800], R28 ;  /* 0x0048001cd6007388 */ /* 0x0203e40000000c00 */
.L_x_1933:
[----:B------:R-:W-:Y:S05]  /*101b0*/  BSYNC B2 ;  /* 0x0000000000027941 */ /* 0x000fea0003800000 */
.L_x_1932:
        /* <DEDUP_REMOVED lines=96> */
.L_x_1949:
[----:B------:R-:W-:Y:S05]  /*107c0*/  BSYNC B0 ;  /* 0x0000000000007941 */ /* 0x000fea0003800000 */
.L_x_1948:
[----:B-----5:R1:W-:Y:S02]  /*107d0*/  STS.128 [R214+0x1000], R32 ;  /* 0x00100020d6007388 */ /* 0x0203e40000000c00 */
.L_x_1947:
[----:B------:R-:W-:Y:S05]  /*107e0*/  BSYNC B1 ;  /* 0x0000000000017941 */ /* 0x000fea0003800000 */
.L_x_1946:
        /* <DEDUP_REMOVED lines=90> */
.L_x_1953:
[----:B------:R-:W-:Y:S05]  /*10d90*/  BSYNC B0 ;  /* 0x0000000000007941 */ /* 0x000fea0003800000 */
.L_x_1952:
[----:B-----5:R4:W-:Y:S02]  /*10da0*/  STS.128 [R214+0x3000], R32 ;  /* 0x00300020d6007388 */ /* 0x0209e40000000c00 */
.L_x_1951:
[----:B------:R-:W-:Y:S05]  /*10db0*/  BSYNC B1 ;  /* 0x0000000000017941 */ /* 0x000fea0003800000 */
.L_x_1950:
        /* <DEDUP_REMOVED lines=89> */
.L_x_1955:
[----:B------:R-:W-:Y:S05]  /*11350*/  BSYNC B0 ;  /* 0x0000000000007941 */ /* 0x000fea0003800000 */
.L_x_1954:
[----:B-----5:R1:W-:Y:S02]  /*11360*/  STS.128 [R214+0x5000], R28 ;  /* 0x0050001cd6007388 */ /* 0x0203e40000000c00 */
.L_x_1945:
[----:B------:R-:W-:Y:S05]  /*11370*/  BSYNC B2 ;  /* 0x0000000000027941 */ /* 0x000fea0003800000 */
.L_x_1944:
        /* <DEDUP_REMOVED lines=95> */
.L_x_1959:
[----:B------:R-:W-:Y:S05]  /*11970*/  BSYNC B0 ;  /* 0x0000000000007941 */ /* 0x000fea0003800000 */
.L_x_1958:
[----:B-----5:R1:W-:Y:S02]  /*11980*/  STS.128 [R214+0x1800], R16 ;  /* 0x00180010d6007388 */ /* 0x0203e40000000c00 */
.L_x_1957:
[----:B------:R-:W-:Y:S05]  /*11990*/  BSYNC B1 ;  /* 0x0000000000017941 */ /* 0x000fea0003800000 */
.L_x_1956:
        /* <DEDUP_REMOVED lines=91> */
.L_x_1963:
[----:B------:R-:W-:Y:S05]  /*11f50*/  BSYNC B0 ;  /* 0x0000000000007941 */ /* 0x000fea0003800000 */
.L_x_1962:
[----:B-----5:R1:W-:Y:S02]  /*11f60*/  STS.128 [R214+0x3800], R16 ;  /* 0x00380010d6007388 */ /* 0x0203e40000000c00 */
.L_x_1961:
[----:B------:R-:W-:Y:S05]  /*11f70*/  BSYNC B1 ;  /* 0x0000000000017941 */ /* 0x000fea0003800000 */
.L_x_1960:
        /* <DEDUP_REMOVED lines=94> */
.L_x_1965:
[----:B------:R-:W-:Y:S05]  /*12560*/  BSYNC B0 ;  /* 0x0000000000007941 */ /* 0x000fea0003800000 */
.L_x_1964:
[----:B-----5:R1:W-:Y:S01]  /*12570*/  STS.128 [R214+0x5800], R12 ;  /* 0x0058000cd6007388 */ /* 0x0203e20000000c00 */
[----:B------:R-:W-:Y:S05]  /*12580*/  BRA `(.L_x_1909) ;  /* 0x0000079000007947 */ /* 0x000fea0003800000 */
.L_x_1871:
        /* <DEDUP_REMOVED lines=27> */
.L_x_1967:
[----:B------:R-:W-:Y:S05]  /*12740*/  BSYNC B0 ;  /* 0x0000000000007941 */ /* 0x000fea0003800000 */
.L_x_1966:
        /* <DEDUP_REMOVED lines=29> */
.L_x_1969:
[----:B------:R-:W-:Y:S05]  /*12920*/  BSYNC B0 ;  /* 0x0000000000007941 */ /* 0x000fea0003800000 */
.L_x_1968:
        /* <DEDUP_REMOVED lines=30> */
.L_x_1971:
[----:B------:R-:W-:Y:S05]  /*12b10*/  BSYNC B0 ;  /* 0x0000000000007941 */ /* 0x000fea0003800000 */
.L_x_1970:
        /* <DEDUP_REMOVED lines=32> */
.L_x_1909:
[----:B------:R-:W-:Y:S05]  /*12d20*/  BSYNC B3 ;  /* 0x0000000000037941 */ /* 0x000fea0003800000 */
.L_x_1870:
        /* <DEDUP_REMOVED lines=30> */
.L_x_1974:
[----:B------:R2:W-:Y:S02]  /*12f10*/  STS.128 [R214+0xa000], RZ ;  /* 0x00a000ffd6007388 */ /* 0x0005e40000000c00 */
.L_x_1973:
[----:B------:R-:W-:Y:S05]  /*12f20*/  BSYNC B0 ;  /* 0x0000000000007941 */ /* 0x000fea0003800000 */
.L_x_1972:
        /* <DEDUP_REMOVED lines=31> */
.L_x_1977:
[----:B------:R1:W-:Y:S02]  /*13120*/  STS.128 [R214+0xa800], RZ ;  /* 0x00a800ffd6007388 */ /* 0x0003e40000000c00 */
.L_x_1976:
[----:B------:R-:W-:Y:S05]  /*13130*/  BSYNC B0 ;  /* 0x0000000000007941 */ /* 0x000fea0003800000 */
.L_x_1975:
        /* <DEDUP_REMOVED lines=35> */
.L_x_1980:
[----:B------:R1:W-:Y:S02]  /*13370*/  STS.128 [R214+0xb000], RZ ;  /* 0x00b000ffd6007388 */ /* 0x0003e40000000c00 */
.L_x_1979:
[----:B------:R-:W-:Y:S05]  /*13380*/  BSYNC B0 ;  /* 0x0000000000007941 */ /* 0x000fea0003800000 */
.L_x_1978:
        /* <DEDUP_REMOVED lines=35> */
.L_x_1982:
[----:B------:R-:W-:Y:S05]  /*135c0*/  BSYNC B0 ;  /* 0x0000000000007941 */ /* 0x000fea0003800000 */
.L_x_1981:
        /* <DEDUP_REMOVED lines=37> */
.L_x_1985:
[----:B------:R1:W-:Y:S02]  /*13820*/  STS.128 [R214+0x10000], RZ ;  /* 0x010000ffd6007388 */ /* 0x0003e40000000c00 */
.L_x_1984:
[----:B------:R-:W-:Y:S05]  /*13830*/  BSYNC B0 ;  /* 0x0000000000007941 */ /* 0x000fea0003800000 */
.L_x_1983:
        /* <DEDUP_REMOVED lines=32> */
.L_x_1988:
[----:B------:R1:W-:Y:S02]  /*13a40*/  STS.128 [R214+0x10800], RZ ;  /* 0x010800ffd6007388 */ /* 0x0003e40000000c00 */
.L_x_1987:
[----:B------:R-:W-:Y:S05]  /*13a50*/  BSYNC B0 ;  /* 0x0000000000007941 */ /* 0x000fea0003800000 */
.L_x_1986:
        /* <DEDUP_REMOVED lines=36> */
.L_x_1991:
[----:B------:R1:W-:Y:S02]  /*13ca0*/  STS.128 [R214+0x11000], RZ ;  /* 0x011000ffd6007388 */ /* 0x0003e40000000c00 */
.L_x_1990:
[----:B------:R-:W-:Y:S05]  /*13cb0*/  BSYNC B0 ;  /* 0x0000000000007941 */ /* 0x000fea0003800000 */
.L_x_1989:
        /* <DEDUP_REMOVED lines=41> */
.L_x_1994:
[----:B------:R1:W-:Y:S02]  /*13f50*/  STS.128 [R214+0x11800], RZ ;  /* 0x011800ffd6007388 */ /* 0x0003e40000000c00 */
.L_x_1993:
[----:B------:R-:W-:Y:S05]  /*13f60*/  BSYNC B0 ;  /* 0x0000000000007941 */ /* 0x000fea0003800000 */
.L_x_1992:
        /* <DEDUP_REMOVED lines=19> */
[----:B------:R-:W-:Y:S01]  /*140a0*/  ISETP.GT.AND P6, PT, R218, R207, PT ;  /* 0x000000cfda00720c */ /* 0x000fe20003fc4270 */
[----:B------:R-:W-:Y:S01]  /*140b0*/  LDSM.16.M88.4 R88, [R201+0x2000] ;  /* 0x00200000c958783b */ /* 0x000fe20000000200 */
[----:B------:R-:W-:-:S02]  /*140c0*/  IADD3 R0, R205, 0x6000, RZ ;  /* 0x00006000cd007810 */ /* 0x000fc40007ffe0ff */
[----:B------:R-:W-:Y:S01]  /*140d0*/  IADD3 R203, R205, 0x6020, RZ ;  /* 0x00006020cdcb7810 */ /* 0x000fe20007ffe0ff */
[----:B------:R-:W1:Y:S01]  /*140e0*/  LDSM.16.M88.4 R12, [R205+0x6000] ;  /* 0x00600000cd0c783b */ /* 0x000e620000000200 */
        /* <DEDUP_REMOVED lines=10> */
[----:B------:R-:W-:Y:S01]  /*14190*/  IADD3 R0, R61, 0x1, R2 ;  /* 0x000000013d007810 */ /* 0x000fe20007ffe002 */
[----:B------:R-:W2:Y:S01]  /*141a0*/  LDSM.16.M88.4 R80, [R205+0x7800] ;  /* 0x00780000cd50783b */ /* 0x000ea20000000200 */
[----:B------:R-:W-:Y:S02]  /*141b0*/  IADD3 R193, R203, 0x1800, RZ ;  /* 0x00001800cbc17810 */ /* 0x000fe40007ffe0ff */
[----:B------:R-:W-:Y:S01]  /*141c0*/  IADD3 R0, R65, R0, -R210 ;  /* 0x0000000041007210 */ /* 0x000fe20007ffe8d2 */
[----:B------:R-:W2:Y:S01]  /*141d0*/  LDSM.16.M88.4 R8, [R203+0x800] ;  /* 0x00080000cb08783b */ /* 0x000ea20000000200 */
[----:B------:R-:W-:-:S02]  /*141e0*/  IADD3 R191, R203, 0x2000, RZ ;  /* 0x00002000cbbf7810 */ /* 0x000fc40007ffe0ff */
[----:B------:R-:W-:Y:S01]  /*141f0*/  IADD3 R0, R0, c[0x0][0x2e8], RZ ;  /* 0x0000ba0000007a10 */ /* 0x000fe20007ffe0ff */
[----:B------:R-:W2:Y:S01]  /*14200*/  LDSM.16.M88.4 R48, [R203+0x1000] ;  /* 0x00100000cb30783b */ /* 0x000ea20000000200 */
[C---:B------:R-:W-:Y:S02]  /*14210*/  IADD3 R190, R203.reuse, 0x2800, RZ ;  /* 0x00002800cbbe7810 */ /* 0x040fe40007ffe0ff */
[C---:B------:R-:W-:Y:S01]  /*14220*/  IADD3 R2, R0.reuse, 0x8, RZ ;  /* 0x0000000800027810 */ /* 0x040fe20007ffe0ff */
[----:B------:R-:W2:Y:S01]  /*14230*/  LDSM.16.M88.4 R20, [R199+0x6000] ;  /* 0x00600000c714783b */ /* 0x000ea20000000200 */
[-C--:B------:R-:W-:Y:S02]  /*14240*/  IMNMX R0, R0, R65.reuse, PT ;  /* 0x0000004100007217 */ /* 0x080fe40003800200 */
[----:B------:R-:W-:Y:S01]  /*14250*/  IMNMX R2, R2, R65, PT ;  /* 0x0000004102027217 */ /* 0x000fe20003800200 */
[----:B------:R-:W2:Y:S01]  /*14260*/  LDSM.16.M88.4 R36, [R203+0x1800] ;  /* 0x00180000cb24783b */ /* 0x000ea20000000200 */
[----:B------:R-:W-:-:S02]  /*14270*/  IADD3 R189, R203, 0x3000, RZ ;  /* 0x00003000cbbd7810 */ /* 0x000fc40007ffe0ff */
[C---:B------:R-:W-:Y:S01]  /*14280*/  IADD3 R188, R203.reuse, 0x3800, RZ ;  /* 0x00003800cbbc7810 */ /* 0x040fe20007ffe0ff */
[----:B------:R-:W2:Y:S01]  /*14290*/  LDSM.16.M88.4 R24, [R199+0x6800] ;  /* 0x00680000c718783b */ /* 0x000ea20000000200 */
[C---:B------:R-:W-:Y:S02]  /*142a0*/  IADD3 R187, R203.reuse, 0x4000, RZ ;  /* 0x00004000cbbb7810 */ /* 0x040fe40007ffe0ff */
[C---:B------:R-:W-:Y:S01]  /*142b0*/  IADD3 R186, R203.reuse, 0x4800, RZ ;  /* 0x00004800cbba7810 */ /* 0x040fe20007ffe0ff */
[C---:B-1----:R-:W-:Y:S01]  /*142c0*/  HMMA.16816.F32 R16, R56.reuse, R12, RZ ;  /* 0x0000000c3810723c */ /* 0x042fe200000018ff */
[----:B------:R-:W-:Y:S01]  /*142d0*/  LDSM.16.M88.4 R84, [R203+0x2000] ;  /* 0x00200000cb54783b */ /* 0x000fe20000000200 */
[C---:B------:R-:W-:Y:S02]  /*142e0*/  IADD3 R185, R203.reuse, 0x5000, RZ ;  /* 0x00005000cbb97810 */ /* 0x040fe40007ffe0ff */
[----:B------:R-:W-:Y:S01]  /*142f0*/  IADD3 R184, R203, 0x5800, RZ ;  /* 0x00005800cbb87810 */ /* 0x000fe20007ffe0ff */
[----:B------:R-:W-:Y:S03]  /*14300*/  LDSM.16.M88.4 R96, [R192+0x2800] ;  /* 0x00280000c060783b */ /* 0x000fe60000000200 */
[C---:B------:R-:W-:Y:S01]  /*14310*/  HMMA.16816.F32 R12, R56.reuse, R14, RZ ;  /* 0x0000000e380c723c */ /* 0x040fe200000018ff */
[----:B------:R-:W-:Y:S07]  /*14320*/  LDSM.16.M88.4 R92, [R205+0xa800] ;  /* 0x00a80000cd5c783b */ /* 0x000fee0000000200 */
        /* <DEDUP_REMOVED lines=167> */
[----:B------:R-:W-:Y:S02]  /*14da0*/  FMUL.FTZ R99, R99, c[0x0][0x2ec] ;  /* 0x0000bb0063637a20 */ /* 0x000fe40000410000 */
[----:B------:R-:W-:Y:S01]  /*14db0*/  FMUL.FTZ R72, R72, c[0x0][0x2ec] ;  /* 0x0000bb0048487a20 */ /* 0x000fe20000410000 */
[----:B------:R-:W1:Y:S01]  /*14dc0*/  MUFU.TANH R29, R29 ;  /* 0x0000001d001d7308 */ /* 0x000e620000002400 */
[----:B------:R-:W-:-:S02]  /*14dd0*/  FMUL.FTZ R73, R73, c[0x0][0x2ec] ;  /* 0x0000bb0049497a20 */ /* 0x000fc40000410000 */
[----:B------:R-:W-:Y:S02]  /*14de0*/  FMUL.FTZ R74, R74, c[0x0][0x2ec] ;  /* 0x0000bb004a4a7a20 */ /* 0x000fe40000410000 */
[----:B------:R-:W-:Y:S02]  /*14df0*/  FMUL.FTZ R75, R75, c[0x0][0x2ec] ;  /* 0x0000bb004b4b7a20 */ /* 0x000fe40000410000 */
[----:B------:R-:W-:Y:S01]  /*14e00*/  FMUL.FTZ R68, R68, c[0x0][0x2ec] ;  /* 0x0000bb0044447a20 */ /* 0x000fe20000410000 */
[----:B------:R-:W1:Y:S01]  /*14e10*/  MUFU.TANH R17, R17 ;  /* 0x0000001100117308 */ /* 0x000e620000002400 */
[----:B------:R-:W-:Y:S02]  /*14e20*/  FMUL.FTZ R69, R69, c[0x0][0x2ec] ;  /* 0x0000bb0045457a20 */ /* 0x000fe40000410000 */
[----:B------:R-:W-:Y:S02]  /*14e30*/  FMUL.FTZ R70, R70, c[0x0][0x2ec] ;  /* 0x0000bb0046467a20 */ /* 0x000fe40000410000 */
[----:B------:R-:W-:-:S02]  /*14e40*/  FMUL.FTZ R71, R71, c[0x0][0x2ec] ;  /* 0x0000bb0047477a20 */ /* 0x000fc40000410000 */
[----:B------:R-:W-:Y:S01]  /*14e50*/  FMUL.FTZ R80, R80, c[0x0][0x2ec] ;  /* 0x0000bb0050507a20 */ /* 0x000fe20000410000 */
[----:B------:R-:W1:Y:S01]  /*14e60*/  MUFU.TANH R31, R31 ;  /* 0x0000001f001f7308 */ /* 0x000e620000002400 */
[----:B------:R-:W-:Y:S02]  /*14e70*/  FMUL.FTZ R81, R81, c[0x0][0x2ec] ;  /* 0x0000bb0051517a20 */ /* 0x000fe40000410000 */
        /* <DEDUP_REMOVED lines=82> */
.L_x_1996:
[----:B------:R-:W-:-:S05]  /*153a0*/  IMAD.MOV.U32 R5, RZ, RZ, c[0x0][0x198] ;  /* 0x00006600ff057624 */ /* 0x000fca00078e00ff */
[----:B------:R-:W-:-:S04]  /*153b0*/  LEA R5, -R5, RZ, 0x6 ;  /* 0x000000ff05057211 */ /* 0x000fc800078e31ff */
[----:B------:R-:W-:Y:S02]  /*153c0*/  SHF.R.S32.HI R6, RZ, 0x1f, R5 ;  /* 0x0000001fff067819 */ /* 0x000fe40000011405 */
.L_x_1997:
        /* <DEDUP_REMOVED lines=112> */
.L_x_1995:
        /* <DEDUP_REMOVED lines=25> */
[----:B------:R-:W-:Y:S01]  /*15c60*/  LDSM.16.MT88.4 R64, [R196+0xe000] ;  /* 0x00e00000c440783b */ /* 0x000fe20000004200 */
[----:B------:R-:W-:Y:S02]  /*15c70*/  FSEL R24, R22, -INF , !P2 ;  /* 0xff80000016187808 */ /* 0x000fe40005000000 */
[----:B------:R-:W-:Y:S01]  /*15c80*/  FSEL R34, R51, -INF , !P5 ;  /* 0xff80000033227808 */ /* 0x000fe20006800000 */
[----:B-1----:R-:W-:Y:S01]  /*15c90*/  LDSM.16.MT88.4 R72, [R200+0x10000] ;  /* 0x01000000c848783b */ /* 0x002fe20000004200 */
        /* <DEDUP_REMOVED lines=419> */
.L_x_1999:
[----:B------:R-:W-:-:S05]  /*176d0*/  IMAD.MOV.U32 R9, RZ, RZ, c[0x0][0x1a0] ;  /* 0x00006800ff097624 */ /* 0x000fca00078e00ff */
[----:B------:R-:W-:-:S04]  /*176e0*/  LEA R9, -R9, RZ, 0x6 ;  /* 0x000000ff09097211 */ /* 0x000fc800078e31ff */
[----:B------:R-:W-:Y:S02]  /*176f0*/  SHF.R.S32.HI R6, RZ, 0x1f, R9 ;  /* 0x0000001fff067819 */ /* 0x000fe40000011409 */
.L_x_2000:
        /* <DEDUP_REMOVED lines=78> */
[C-C-:B------:R-:W-:Y:S02]  /*17be0*/  @P5 IMAD.X R5, R6.reuse, 0x1, R133.reuse, P2 ;  /* 0x0000000106055824 */ /* 0x140fe400010e0685 */
[----:B------:R-:W-:Y:S01]  /*17bf0*/  @P4 IMAD.X R133, R6, 0x1, R133, P0 ;  /* 0x0000000106854824 */ /* 0x000fe200000e0685 */
[----:B------:R-:W-:Y:S01]  /*17c00*/  @P1 LEA.HI.X R9, R9, R165, R6, 0x1, P6 ;  /* 0x000000a509091211 */ /* 0x000fe200030f0c06 */
[----:B------:R-:W-:Y:S01]  /*17c10*/  @!P1 STS.128 [R214+0xd000], RZ ;  /* 0x00d000ffd6009388 */ /* 0x000fe20000000c00 */
[----:B------:R-:W-:-:S02]  /*17c20*/  @P5 LEA R6, P2, R4, c[0x0][0x170], 0x1 ;  /* 0x00005c0004065a11 */ /* 0x000fc400078408ff */
[----:B------:R-:W-:Y:S01]  /*17c30*/  @P4 LEA R28, P0, R136, c[0x0][0x170], 0x1 ;  /* 0x00005c00881c4a11 */ /* 0x000fe200078008ff */
[----:B------:R-:W-:Y:S01]  /*17c40*/  @!PT LDS RZ, [RZ] ;  /* 0x00000000fffff984 */ /* 0x000fe20000000800 */
[----:B------:R-:W-:Y:S01]  /*17c50*/  @!PT LDS RZ, [RZ] ;  /* 0x00000000fffff984 */ /* 0x000fe20000000800 */
[----:B------:R-:W-:Y:S01]  /*17c60*/  @!PT LDS RZ, [RZ] ;  /* 0x00000000fffff984 */ /* 0x000fe20000000800 */
[----:B------:R3:W-:Y:S01]  /*17c70*/  @P5 LDGSTS.E.BYPASS.LTC128B.128 [R214+0xf000], [R14.64+0x80] ;  /* 0x0f0000800ed65fae */ /* 0x0007e2000b901d46 */
[----:B------:R-:W-:Y:S02]  /*17c80*/  @P5 LEA.HI.X R7, R4, c[0x0][0x174], R5, 0x1, P2 ;  /* 0x00005d0004075a11 */ /* 0x000fe400010f0c05 */
[----:B------:R-:W-:Y:S01]  /*17c90*/  @P4 LEA.HI.X R29, R136, c[0x0][0x174], R133, 0x1, P0 ;  /* 0x00005d00881d4a11 */ /* 0x000fe200000f0c85 */
        /* <DEDUP_REMOVED lines=22> */
[----:B----4-:R-:W4:Y:S04]  /*17e00*/  LDSM.16.M88.4 R16, [R205+0x6000] ;  /* 0x00600000cd10783b */ /* 0x010f280000000200 */
[----:B------:R-:W-:Y:S04]  /*17e10*/  LDSM.16.M88.4 R32, [R204] ;  /* 0x00000000cc20783b */ /* 0x000fe80000000200 */
[----:B---3--:R-:W-:Y:S04]  /*17e20*/  LDSM.16.M88.4 R12, [R203] ;  /* 0x00000000cb0c783b */ /* 0x008fe80000000200 */
[----:B------:R-:W3:Y:S04]  /*17e30*/  LDSM.16.M88.4 R140, [R205+0x6800] ;  /* 0x00680000cd8c783b */ /* 0x000ee80000000200 */
[----:B------:R-:W3:Y:S04]  /*17e40*/  LDSM.16.M88.4 R152, [R205+0x7000] ;  /* 0x00700000cd98783b */ /* 0x000ee80000000200 */
[----:B-1----:R-:W1:Y:S04]  /*17e50*/  LDSM.16.M88.4 R24, [R205+0x7800] ;  /* 0x00780000cd18783b */ /* 0x002e680000000200 */
[----:B-----5:R-:W-:Y:S04]  /*17e60*/  LDSM.16.M88.4 R8, [R202] ;  /* 0x00000000ca08783b */ /* 0x020fe80000000200 */
[----:B--2---:R-:W2:Y:S04]  /*17e70*/  LDSM.16.M88.4 R20, [R199+0x6000] ;  /* 0x00600000c714783b */ /* 0x004ea80000000200 */
[----:B------:R-:W5:Y:S04]  /*17e80*/  LDSM.16.M88.4 R148, [R195] ;  /* 0x00000000c394783b */ /* 0x000f680000000200 */
[----:B------:R-:W1:Y:S01]  /*17e90*/  LDSM.16.M88.4 R144, [R194] ;  /* 0x00000000c290783b */ /* 0x000e620000000200 */
[C---:B----4-:R-:W-:Y:S03]  /*17ea0*/  HMMA.16816.F32 R4, R168.reuse, R16, RZ ;  /* 0x00000010a804723c */ /* 0x050fe600000018ff */
[----:B------:R-:W4:Y:S04]  /*17eb0*/  LDSM.16.M88.4 R136, [R193] ;  /* 0x00000000c188783b */ /* 0x000f280000000200 */
        /* <DEDUP_REMOVED lines=13> */
[----:B-1----:R-:W-:Y:S08]  /*17f90*/  HMMA.16816.F32 R172, R168, R24, RZ ;  /* 0x00000018a8ac723c */ /* 0x002ff000000018ff */
[----:B------:R-:W-:Y:S01]  /*17fa0*/  HMMA.16816.F32 R16, R32, R14, R16 ;  /* 0x0000000e2010723c */ /* 0x000fe20000001810 */
[----:B------:R-:W-:Y:S07]  /*17fb0*/  LDSM.16.M88.4 R12, [R192] ;  /* 0x00000000c00c783b */ /* 0x000fee0000000200 */
[----:B------:R-:W-:Y:S01]  /*17fc0*/  HMMA.16816.F32 R168, R168, R26, RZ ;  /* 0x0000001aa8a8723c */ /* 0x000fe200000018ff */
[----:B------:R-:W1:Y:S07]  /*17fd0*/  LDSM.16.M88.4 R24, [R201] ;  /* 0x00000000c918783b */ /* 0x000e6e0000000200 */
[C---:B--2---:R-:W-:Y:S08]  /*17fe0*/  HMMA.16816.F32 R4, R8.reuse, R20, R4 ;  /* 0x000000140804723c */ /* 0x044ff00000001804 */
[----:B------:R-:W-:Y:S01]  /*17ff0*/  HMMA.16816.F32 R16, R8, R22, R16 ;  /* 0x000000160810723c */ /* 0x000fe20000001810 */
[----:B------:R-:W-:Y:S07]  /*18000*/  LDSM.16.M88.4 R20, [R205+0x8000] ;  /* 0x00800000cd14783b */ /* 0x000fee0000000200 */
[C---:B-----5:R-:W-:Y:S08]  /*18010*/  HMMA.16816.F32 R28, R32.reuse, R148, R28 ;  /* 0x00000094201c723c */ /* 0x060ff0000000181c */
[C---:B------:R-:W-:Y:S01]  /*18020*/  HMMA.16816.F32 R140, R32.reuse, R150, R140 ;  /* 0x00000096208c723c */ /* 0x040fe2000000188c */
[----:B------:R-:W-:Y:S07]  /*18030*/  LDSM.16.M88.4 R148, [R192+0x800] ;  /* 0x00080000c094783b */ /* 0x000fee0000000200 */
[C---:B------:R-:W-:Y:S08]  /*18040*/  HMMA.16816.F32 R156, R32.reuse, R144, R156 ;  /* 0x00000090209c723c */ /* 0x040ff0000000189c */
[C---:B------:R-:W-:Y:S01]  /*18050*/  HMMA.16816.F32 R152, R32.reuse, R146, R152 ;  /* 0x000000922098723c */ /* 0x040fe20000001898 */
[----:B------:R-:W-:Y:S07]  /*18060*/  LDSM.16.M88.4 R144, [R192+0x1000] ;  /* 0x00100000c090783b */ /* 0x000fee0000000200 */
[C---:B----4-:R-:W-:Y:S08]  /*18070*/  HMMA.16816.F32 R172, R32.reuse, R136, R172 ;  /* 0x0000008820ac723c */ /* 0x050ff000000018ac */
[----:B------:R-:W-:Y:S01]  /*18080*/  HMMA.16816.F32 R168, R32, R138, R168 ;  /* 0x0000008a20a8723c */ /* 0x000fe200000018a8 */
[----:B------:R-:W2:Y:S04]  /*18090*/  LDSM.16.M88.4 R32, [R206+0x2000] ;  /* 0x00200000ce20783b */ /* 0x000ea80000000200 */
[----:B------:R-:W-:Y:S03]  /*180a0*/  LDSM.16.M88.4 R136, [R192+0x1800] ;  /* 0x00180000c088783b */ /* 0x000fe60000000200 */
[C---:B-1----:R-:W-:Y:S08]  /*180b0*/  HMMA.16816.F32 R4, R24.reuse, R12, R4 ;  /* 0x0000000c1804723c */ /* 0x042ff00000001804 */
[----:B------:R-:W-:Y:S01]  /*180c0*/  HMMA.16816.F32 R16, R24, R14, R16 ;  /* 0x0000000e1810723c */ /* 0x000fe20000001810 */
[----:B------:R-:W-:Y:S07]  /*180d0*/  LDSM.16.M88.4 R12, [R204+0x2000] ;  /* 0x00200000cc0c783b */ /* 0x000fee0000000200 */
[C---:B------:R-:W-:Y:S08]  /*180e0*/  HMMA.16816.F32 R172, R8.reuse, R160, R172 ;  /* 0x000000a008ac723c */ /* 0x040ff000000018ac */
[C---:B------:R-:W-:Y:S01]  /*180f0*/  HMMA.16816.F32 R168, R8.reuse, R162, R168 ;  /* 0x000000a208a8723c */ /* 0x040fe200000018a8 */
[----:B------:R-:W1:Y:S07]  /*18100*/  LDSM.16.M88.4 R160, [R191] ;  /* 0x00000000bfa0783b */ /* 0x000e6e0000000200 */
        /* <DEDUP_REMOVED lines=16> */
[C---:B-1----:R-:W-:Y:S08]  /*18210*/  HMMA.16816.F32 R4, R12.reuse, R160, R4 ;  /* 0x000000a00c04723c */ /* 0x042ff00000001804 */
[----:B------:R-:W-:Y:S01]  /*18220*/  HMMA.16816.F32 R16, R12, R162, R16 ;  /* 0x000000a20c10723c */ /* 0x000fe20000001810 */
[----:B------:R-:W-:Y:S07]  /*18230*/  LDSM.16.M88.4 R160, [R188] ;  /* 0x00000000bca0783b */ /* 0x000fee0000000200 */
[C---:B------:R-:W-:Y:S08]  /*18240*/  HMMA.16816.F32 R172, R24.reuse, R136, R172 ;  /* 0x0000008818ac723c */ /* 0x040ff000000018ac */
[----:B------:R-:W-:Y:S01]  /*18250*/  HMMA.16816.F32 R168, R24, R138, R168 ;  /* 0x0000008a18a8723c */ /* 0x000fe200000018a8 */
[----:B------:R-:W1:Y:S04]  /*18260*/  LDSM.16.M88.4 R136, [R190] ;  /* 0x00000000be88783b */ /* 0x000e680000000200 */
[----:B------:R-:W1:Y:S03]  /*18270*/  LDSM.16.M88.4 R24, [R192+0x2000] ;  /* 0x00200000c018783b */ /* 0x000e660000000200 */
[C---:B---3--:R-:W-:Y:S08]  /*18280*/  HMMA.16816.F32 R28, R32.reuse, R8, R28 ;  /* 0x00000008201c723c */ /* 0x048ff0000000181c */
[----:B------:R-:W-:Y:S01]  /*18290*/  HMMA.16816.F32 R140, R32, R10, R140 ;  /* 0x0000000a208c723c */ /* 0x000fe2000000188c */
[----:B------:R-:W3:Y:S07]  /*182a0*/  LDSM.16.M88.4 R8, [R189] ;  /* 0x00000000bd08783b */ /* 0x000eee0000000200 */
[C---:B--2---:R-:W-:Y:S08]  /*182b0*/  HMMA.16816.F32 R4, R180.reuse, R20, R4 ;  /* 0x00000014b404723c */ /* 0x044ff00000001804 */
[----:B------:R-:W-:Y:S01]  /*182c0*/  HMMA.16816.F32 R16, R180, R22, R16 ;  /* 0x00000016b410723c */ /* 0x000fe20000001810 */
[----:B------:R-:W-:Y:S07]  /*182d0*/  LDSM.16.M88.4 R20, [R199+0x9000] ;  /* 0x00900000c714783b */ /* 0x000fee0000000200 */
        /* <DEDUP_REMOVED lines=10> */
[C---:B------:R-:W-:Y:S08]  /*18380*/  HMMA.16816.F32 R4, R164.reuse, R24, R4 ;  /* 0x00000018a404723c */ /* 0x040ff00000001804 */
[----:B------:R-:W-:Y:S01]  /*18390*/  HMMA.16816.F32 R16, R164, R26, R16 ;  /* 0x0000001aa410723c */ /* 0x000fe20000001810 */
[----:B------:R-:W-:Y:S07]  /*183a0*/  LDSM.16.M88.4 R24, [R202+0x4000] ;  /* 0x00400000ca18783b */ /* 0x000fee0000000200 */
[C---:B---3--:R-:W-:Y:S08]  /*183b0*/  HMMA.16816.F32 R156, R12.reuse, R8, R156 ;  /* 0x000000080c9c723c */ /* 0x048ff0000000189c */
[----:B------:R-:W-:Y:S01]  /*183c0*/  HMMA.16816.F32 R152, R12, R10, R152 ;  /* 0x0000000a0c98723c */ /* 0x000fe20000001898 */
[----:B------:R-:W1:Y:S07]  /*183d0*/  LDSM.16.M88.4 R8, [R192+0x2800] ;  /* 0x00280000c008783b */ /* 0x000e6e0000000200 */
[----:B------:R-:W-:Y:S08]  /*183e0*/  HMMA.16816.F32 R28, R180, R176, R28 ;  /* 0x000000b0b41c723c */ /* 0x000ff0000000181c */
[----:B--2---:R-:W-:Y:S08]  /*183f0*/  HMMA.16816.F32 R4, R148, R32, R4 ;  /* 0x000000209404723c */ /* 0x004ff00000001804 */
[----:B------:R-:W-:Y:S01]  /*18400*/  HMMA.16816.F32 R140, R180, R178, R140 ;  /* 0x000000b2b48c723c */ /* 0x000fe2000000188c */
[----:B------:R-:W-:Y:S07]  /*18410*/  LDSM.16.M88.4 R176, [R199+0x9800] ;  /* 0x00980000c7b0783b */ /* 0x000fee0000000200 */
[C---:B------:R-:W-:Y:S08]  /*18420*/  HMMA.16816.F32 R172, R12.reuse, R160, R172 ;  /* 0x000000a00cac723c */ /* 0x040ff000000018ac */
[----:B------:R-:W-:Y:S01]  /*18430*/  HMMA.16816.F32 R168, R12, R162, R168 ;  /* 0x000000a20ca8723c */ /* 0x000fe200000018a8 */
[----:B------:R-:W2:Y:S04]  /*18440*/  LDSM.16.M88.4 R160, [R192+0x3000] ;  /* 0x00300000c0a0783b */ /* 0x000ea80000000200 */
[----:B------:R-:W-:Y:S03]  /*18450*/  LDSM.16.M88.4 R12, [R201+0x4000] ;  /* 0x00400000c90c783b */ /* 0x000fe60000000200 */
[----:B------:R-:W-:Y:S01]  /*18460*/  HMMA.16816.F32 R16, R148, R34, R16 ;  /* 0x000000229410723c */ /* 0x000fe20000001810 */
[----:B------:R-:W-:Y:S07]  /*18470*/  LDSM.16.M88.4 R32, [R186] ;  /* 0x00000000ba20783b */ /* 0x000fee0000000200 */
[----:B------:R-:W-:Y:S08]  /*18480*/  HMMA.16816.F32 R156, R180, R20, R156 ;  /* 0x00000014b49c723c */ /* 0x000ff0000000189c */
[----:B-1----:R-:W-:Y:S08]  /*18490*/  HMMA.16816.F32 R28, R164, R8, R28 ;  /* 0x00000008a41c723c */ /* 0x002ff0000000181c */
[----:B------:R-:W-:Y:S08]  /*184a0*/  HMMA.16816.F32 R4, R136, R144, R4 ;  /* 0x000000908804723c */ /* 0x000ff00000001804 */
[----:B------:R-:W-:Y:S01]  /*184b0*/  HMMA.16816.F32 R140, R164, R10, R140 ;  /* 0x0000000aa48c723c */ /* 0x000fe2000000188c */
[----:B------:R-:W-:Y:S07]  /*184c0*/  LDSM.16.M88.4 R8, [R192+0x4000] ;  /* 0x00400000c008783b */ /* 0x000fee0000000200 */
[----:B------:R-:W-:Y:S01]  /*184d0*/  HMMA.16816.F32 R16, R136, R146, R16 ;  /* 0x000000928810723c */ /* 0x000fe20000001810 */
[----:B------:R-:W1:Y:S07]  /*184e0*/  LDSM.16.M88.4 R144, [R205+0xb000] ;  /* 0x00b00000cd90783b */ /* 0x000e6e0000000200 */
[----:B--2---:R-:W-:Y:S08]  /*184f0*/  HMMA.16816.F32 R156, R164, R160, R156 ;  /* 0x000000a0a49c723c */ /* 0x004ff0000000189c */
[----:B------:R-:W-:Y:S08]  /*18500*/  HMMA.16816.F32 R28, R148, R228, R28 ;  /* 0x000000e4941c723c */ /* 0x000ff0000000181c */
[----:B------:R-:W-:Y:S08]  /*18510*/  HMMA.16816.F32 R4, R24, R224, R4 ;  /* 0x000000e01804723c */ /* 0x000ff00000001804 */
[----:B------:R-:W-:Y:S08]  /*18520*/  HMMA.16816.F32 R140, R148, R230, R140 ;  /* 0x000000e6948c723c */ /* 0x000ff0000000188c */
[----:B------:R-:W-:Y:S01]  /*18530*/  HMMA.16816.F32 R16, R24, R226, R16 ;  /* 0x000000e21810723c */ /* 0x000fe20000001810 */
[----:B------:R-:W2:Y:S07]  /*18540*/  LDSM.16.M88.4 R224, [R185] ;  /* 0x00000000b9e0783b */ /* 0x000eae0000000200 */
[----:B------:R-:W-:Y:S01]  /*18550*/  HMMA.16816.F32 R152, R180, R22, R152 ;  /* 0x00000016b498723c */ /* 0x000fe20000001898 */
[----:B------:R-:W3:Y:S07]  /*18560*/  LDSM.16.M88.4 R20, [R199+0xa800] ;  /* 0x00a80000c714783b */ /* 0x000eee0000000200 */
[----:B-1----:R-:W-:Y:S08]  /*18570*/  HMMA.16816.F32 R156, R148, R144, R156 ;  /* 0x00000090949c723c */ /* 0x002ff0000000189c */
[----:B------:R-:W-:Y:S08]  /*18580*/  HMMA.16816.F32 R28, R136, R32, R28 ;  /* 0x00000020881c723c */ /* 0x000ff0000000181c */
[----:B------:R-:W-:Y:S08]  /*18590*/  HMMA.16816.F32 R4, R12, R8, R4 ;  /* 0x000000080c04723c */ /* 0x000ff00000001804 */
[----:B------:R-:W-:Y:S01]  /*185a0*/  HMMA.16816.F32 R140, R136, R34, R140 ;  /* 0x00000022888c723c */ /* 0x000fe2000000188c */
[----:B------:R-:W1:Y:S07]  /*185b0*/  LDSM.16.M88.4 R32, [R192+0x3800] ;  /* 0x00380000c020783b */ /* 0x000e6e0000000200 */
[----:B------:R-:W-:Y:S08]  /*185c0*/  HMMA.16816.F32 R172, R180, R176, R172 ;  /* 0x000000b0b4ac723c */ /* 0x000ff000000018ac */
[----:B------:R-:W-:Y:S01]  /*185d0*/  HMMA.16816.F32 R16, R12, R10, R16 ;  /* 0x0000000a0c10723c */ /* 0x000fe20000001810 */
[----:B------:R-:W4:Y:S01]  /*185e0*/  LDSM.16.M88.4 R8, [R199+0xb000] ;  /* 0x00b00000c708783b */ /* 0x000f220000000200 */
[----:B------:R-:W-:-:S02]  /*185f0*/  FMUL.FTZ R133, R4, c[0x0][0x2ec] ;  /* 0x0000bb0004857a20 */ /* 0x000fc40000410000 */
[----:B------:R-:W-:Y:S02]  /*18600*/  FMUL.FTZ R145, R5, c[0x0][0x2ec] ;  /* 0x0000bb0005917a20 */ /* 0x000fe40000410000 */
[----:B------:R-:W-:Y:S02]  /*18610*/  FMUL.FTZ R144, R6, c[0x0][0x2ec] ;  /* 0x0000bb0006907a20 */ /* 0x000fe40000410000 */
[----:B------:R-:W-:Y:S01]  /*18620*/  HMMA.16816.F32 R176, R180, R178, R168 ;  /* 0x000000b2b4b0723c */ /* 0x000fe200000018a8 */
[----:B------:R-:W5:Y:S01]  /*18630*/  LDSM.16.M88.4 R168, [R192+0x4800] ;  /* 0x00480000c0a8783b */ /* 0x000f620000000200 */
[----:B------:R-:W-:Y:S01]  /*18640*/  FMUL.FTZ R160, R7, c[0x0][0x2ec] ;  /* 0x0000bb0007a07a20 */ /* 0x000fe20000410000 */
[----:B------:R-:W-:Y:S02]  /*18650*/  MUFU.TANH R145, R145 ;  /* 0x0000009100917308 */ /* 0x000fe40000002400 */
[----:B------:R-:W4:Y:S03]  /*18660*/  LDSM.16.M88.4 R4, [R205+0xb800] ;  /* 0x00b80000cd04783b */ /* 0x000f260000000200 */
[----:B------:R-:W-:Y:S03]  /*18670*/  HMMA.16816.F32 R152, R164, R162, R152 ;  /* 0x000000a2a498723c */ /* 0x000fe60000001898 */
[----:B------:R-:W-:Y:S05]  /*18680*/  MUFU.TANH R160, R160 ;  /* 0x000000a000a07308 */ /* 0x000fea0000002400 */
[----:B--2---:R-:W-:Y:S01]  /*18690*/  HMMA.16816.F32 R156, R136, R224, R156 ;  /* 0x000000e0889c723c */ /* 0x004fe2000000189c */
[----:B------:R-:W-:-:S02]  /*186a0*/  FMUL.FTZ R161, R16, c[0x0][0x2ec] ;  /* 0x0000bb0010a17a20 */ /* 0x000fc40000410000 */
[----:B------:R-:W-:Y:S05]  /*186b0*/  MUFU.TANH R133, R133 ;  /* 0x0000008500857308 */ /* 0x000fea0000002400 */
[----:B---3--:R-:W-:Y:S03]  /*186c0*/  HMMA.16816.F32 R28, R24, R20, R28 ;  /* 0x00000014181c723c */ /* 0x008fe6000000181c */
[----:B------:R-:W2:Y:S05]  /*186d0*/  MUFU.TANH R161, R161 ;  /* 0x000000a100a17308 */ /* 0x000eaa0000002400 */
[----:B-1----:R-:W-:Y:S03]  /*186e0*/  HMMA.16816.F32 R172, R164, R32, R172 ;  /* 0x00000020a4ac723c */ /* 0x002fe600000018ac */
[----:B------:R-:W-:Y:S04]  /*186f0*/  MUFU.TANH R144, R144 ;  /* 0x0000009000907308 */ /* 0x000fe80000002400 */
[----:B------:R-:W-:Y:S01]  /*18700*/  FMUL.FTZ R32, R18, c[0x0][0x2ec] ;  /* 0x0000bb0012207a20 */ /* 0x000fe20000410000 */
[----:B------:R-:W-:Y:S05]  /*18710*/  HMMA.16816.F32 R152, R148, R146, R152 ;  /* 0x000000929498723c */ /* 0x000fea0000001898 */
[----:B------:R-:W1:Y:S02]  /*18720*/  MUFU.TANH R32, R32 ;  /* 0x0000002000207308 */ /* 0x000e640000002400 */
[----:B------:R-:W-:Y:S01]  /*18730*/  FMUL.FTZ R146, R17, c[0x0][0x2ec] ;  /* 0x0000bb0011927a20 */ /* 0x000fe20000410000 */
[----:B----4-:R-:W-:Y:S05]  /*18740*/  HMMA.16816.F32 R156, R24, R8, R156 ;  /* 0x00000008189c723c */ /* 0x010fea000000189c */
[----:B------:R-:W3:Y:S02]  /*18750*/  MUFU.TANH R146, R146 ;  /* 0x0000009200927308 */ /* 0x000ee40000002400 */
[----:B------:R-:W-:Y:S01]  /*18760*/  FMUL.FTZ R8, R19, c[0x0][0x2ec] ;  /* 0x0000bb0013087a20 */ /* 0x000fe20000410000 */
[----:B-----5:R-:W-:Y:S01]  /*18770*/  HMMA.16816.F32 R28, R12, R168, R28 ;  /* 0x000000a80c1c723c */ /* 0x020fe2000000181c */
[----:B------:R-:W4:Y:S04]  /*18780*/  LDSM.16.M88.4 R16, [R184] ;  /* 0x00000000b810783b */ /* 0x000f280000000200 */
[----:B------:R-:W5:Y:S03]  /*18790*/  MUFU.TANH R8, R8 ;  /* 0x0000000800087308 */ /* 0x000f660000002400 */
[----:B------:R-:W-:Y:S07]  /*187a0*/  HMMA.16816.F32 R176, R164, R34, R176 ;  /* 0x00000022a4b0723c */ /* 0x000fee00000018b0 */
[----:B------:R-:W-:Y:S01]  /*187b0*/  IMAD.MOV.U32 R164, RZ, RZ, R134 ;  /* 0x000000ffffa47224 */ /* 0x000fe200078e0086 */
[----:B------:R-:W-:Y:S01]  /*187c0*/  HMMA.16816.F32 R172, R148, R4, R172 ;  /* 0x0000000494ac723c */ /* 0x000fe200000018ac */
[----:B------:R-:W-:-:S07]  /*187d0*/  IMAD.MOV.U32 R165, RZ, RZ, R135 ;  /* 0x000000ffffa57224 */ /* 0x000fce00078e0087 */
[----:B------:R-:W-:Y:S01]  /*187e0*/  FMUL.FTZ R9, R28, c[0x0][0x2ec] ;  /* 0x0000bb001c097a20 */ /* 0x000fe20000410000 */
[----:B------:R-:W-:Y:S01]  /*187f0*/  HMMA.16816.F32 R152, R136, R226, R152 ;  /* 0x000000e28898723c */ /* 0x000fe20000001898 */
[----:B------:R-:W-:Y:S02]  /*18800*/  FMUL.FTZ R33, R29, c[0x0][0x2ec] ;  /* 0x0000bb001d217a20 */ /* 0x000fe40000410000 */
[----:B------:R-:W-:Y:S02]  /*18810*/  FMUL.FTZ R147, R30, c[0x0][0x2ec] ;  /* 0x0000bb001e937a20 */ /* 0x000fe40000410000 */
[----:B------:R-:W-:Y:S01]  /*18820*/  FMUL.FTZ R34, R31, c[0x0][0x2ec] ;  /* 0x0000bb001f227a20 */ /* 0x000fe20000410000 */
[----:B------:R-:W1:Y:S01]  /*18830*/  MUFU.TANH R9, R9 ;  /* 0x0000000900097308 */ /* 0x000e620000002400 */
[----:B------:R-:W1:Y:S01]  /*18840*/  LDSM.16.M88.4 R28, [R199+0xb800] ;  /* 0x00b80000c71c783b */ /* 0x000e620000000200 */
[----:B------:R-:W-:Y:S03]  /*18850*/  HMMA.16816.F32 R176, R148, R6, R176 ;  /* 0x0000000694b0723c */ /* 0x000fe600000018b0 */
[----:B------:R-:W-:Y:S03]  /*18860*/  LDSM.16.M88.4 R4, [R192+0x5800] ;  /* 0x00580000c004783b */ /* 0x000fe60000000200 */
[----:B------:R-:W1:Y:S02]  /*18870*/  MUFU.TANH R147, R147 ;  /* 0x0000009300937308 */ /* 0x000e640000002400 */
[----:B------:R-:W-:Y:S01]  /*18880*/  HMMA.16816.F32 R140, R24, R22, R140 ;  /* 0x00000016188c723c */ /* 0x000fe2000000188c */
[----:B------:R-:W2:Y:S01]  /*18890*/  LDSM.16.M88.4 R20, [R192+0x5000] ;  /* 0x00500000c014783b */ /* 0x000ea20000000200 */
[----:B------:R-:W-:-:S04]  /*188a0*/  DEPBAR.LE SB0, 0x0 ;  /* 0x000080000000791a */ /* 0x000fc80000000000 */
[----:B------:R-:W1:Y:S02]  /*188b0*/  MUFU.TANH R33, R33 ;  /* 0x0000002100217308 */ /* 0x000e640000002400 */
[C---:B----4-:R-:W-:Y:S01]  /*188c0*/  HMMA.16816.F32 R172, R136.reuse, R16, R172 ;  /* 0x0000001088ac723c */ /* 0x050fe200000018ac */
[----:B------:R-:W4:Y:S05]  /*188d0*/  S2R R17, SR_TID.X ;  /* 0x0000000000117919 */ /* 0x000f2a0000002100 */
[----:B------:R-:W1:Y:S02]  /*188e0*/  MUFU.TANH R34, R34 ;  /* 0x0000002200227308 */ /* 0x000e640000002400 */
[----:B------:R-:W-:Y:S08]  /*188f0*/  HMMA.16816.F32 R176, R136, R18, R176 ;  /* 0x0000001288b0723c */ /* 0x000ff000000018b0 */
[C---:B------:R-:W-:Y:S08]  /*18900*/  HMMA.16816.F32 R152, R24.reuse, R10, R152 ;  /* 0x0000000a1898723c */ /* 0x040ff00000001898 */
[----:B-1----:R-:W-:Y:S01]  /*18910*/  HMMA.16816.F32 R172, R24, R28, R172 ;  /* 0x0000001c18ac723c */ /* 0x002fe200000018ac */
[----:B----4-:R-:W-:-:S05]  /*18920*/  IMAD.SHL.U32 R17, R17, 0x2, RZ ;  /* 0x0000000211117824 */ /* 0x010fca00078e00ff */
[----:B------:R-:W-:Y:S02]  /*18930*/  LOP3.LUT R17, R17, 0x6, RZ, 0xc0, !PT ;  /* 0x0000000611117812 */ /* 0x000fe400078ec0ff */
[----:B------:R-:W-:Y:S03]  /*18940*/  HMMA.16816.F32 R140, R12, R170, R140 ;  /* 0x000000aa0c8c723c */ /* 0x000fe6000000188c */
[----:B------:R-:W-:-:S05]  /*18950*/  IMAD R17, R218, 0x40, R17 ;  /* 0x00000040da117824 */ /* 0x000fca00078e0211 */
[----:B--2---:R-:W-:Y:S01]  /*18960*/  HMMA.16816.F32 R156, R12, R20, R156 ;  /* 0x000000140c9c723c */ /* 0x004fe2000000189c */
[----:B------:R-:W-:-:S04]  /*18970*/  IADD3 R19, R17, 0x8, RZ ;  /* 0x0000000811137810 */ /* 0x000fc80007ffe0ff */
[C---:B------:R-:W-:Y:S02]  /*18980*/  ISETP.GE.AND P2, PT, R19.reuse, R0, PT ;  /* 0x000000001300720c */ /* 0x040fe40003f46270 */
[----:B------:R-:W-:Y:S01]  /*18990*/  ISETP.GE.AND P0, PT, R19, R2, PT ;  /* 0x000000021300720c */ /* 0x000fe20003f06270 */
[----:B------:R-:W-:Y:S01]  /*189a0*/  HMMA.16816.F32 R176, R24, R30, R176 ;  /* 0x0000001e18b0723c */ /* 0x000fe200000018b0 */
[----:B------:R-:W-:Y:S02]  /*189b0*/  IADD3 R19, R17, 0x9, RZ ;  /* 0x0000000911137810 */ /* 0x000fe40007ffe0ff */
[----:B------:R-:W-:-:S04]  /*189c0*/  FSEL R18, R161, -INF , !P2 ;  /* 0xff800000a1127808 */ /* 0x000fc80005000000 */
[----:B------:R-:W-:Y:S01]  /*189d0*/  IADD3 R25, R17, 0x18, RZ ;  /* 0x0000001811197810 */ /* 0x000fe20007ffe0ff */
[C---:B------:R-:W-:Y:S01]  /*189e0*/  HMMA.16816.F32 R152, R12.reuse, R22, R152 ;  /* 0x000000160c98723c */ /* 0x040fe20000001898 */
[----:B------:R-:W-:Y:S02]  /*189f0*/  FMUL.FTZ R20, R140, c[0x0][0x2ec] ;  /* 0x0000bb008c147a20 */ /* 0x000fe40000410000 */
[----:B------:R-:W-:Y:S02]  /*18a00*/  FMUL.FTZ R10, R141, c[0x0][0x2ec] ;  /* 0x0000bb008d0a7a20 */ /* 0x000fe40000410000 */
[----:B------:R-:W-:Y:S02]  /*18a10*/  FMUL.FTZ R11, R142, c[0x0][0x2ec] ;  /* 0x0000bb008e0b7a20 */ /* 0x000fe40000410000 */
[----:B------:R-:W-:Y:S01]  /*18a20*/  IADD3 R23, R17, 0x1, RZ ;  /* 0x0000000111177810 */ /* 0x000fe20007ffe0ff */
[C---:B------:R-:W-:Y:S01]  /*18a30*/  HMMA.16816.F32 R172, R12.reuse, R4, R172 ;  /* 0x000000040cac723c */ /* 0x040fe200000018ac */
[----:B------:R-:W-:Y:S01]  /*18a40*/  FMUL.FTZ R21, R143, c[0x0][0x2ec] ;  /* 0x0000bb008f157a20 */ /* 0x000fe20000410000 */
[----:B------:R-:W1:Y:S01]  /*18a50*/  MUFU.TANH R20, R20 ;  /* 0x0000001400147308 */ /* 0x000e620000002400 */
[C---:B------:R-:W-:Y:S01]  /*18a60*/  ISETP.GE.AND P6, PT, R23.reuse, R0, PT ;  /* 0x000000001700720c */ /* 0x040fe20003fc6270 */
[----:B------:R-:W-:Y:S01]  /*18a70*/  FMUL.FTZ R16, R156, c[0x0][0x2ec] ;  /* 0x0000bb009c107a20 */ /* 0x000fe20000410000 */
[----:B------:R-:W-:Y:S01]  /*18a80*/  ISETP.GE.AND P1, PT, R23, R2, PT ;  /* 0x000000021700720c */ /* 0x000fe20003f26270 */
[----:B------:R-:W-:Y:S01]  /*18a90*/  FMUL.FTZ R157, R157, c[0x0][0x2ec] ;  /* 0x0000bb009d9d7a20 */ /* 0x000fe20000410000 */
[----:B------:R-:W-:Y:S01]  /*18aa0*/  IADD3 R23, R17, 0x10, RZ ;  /* 0x0000001011177810 */ /* 0x000fe20007ffe0ff */
[----:B------:R-:W-:Y:S01]  /*18ab0*/  FMUL.FTZ R158, R158, c[0x0][0x2ec] ;  /* 0x0000bb009e9e7a20 */ /* 0x000fe20000410000 */
[----:B------:R-:W-:Y:S01]  /*18ac0*/  FSEL R4, R145, -INF , !P6 ;  /* 0xff80000091047808 */ /* 0x000fe20007000000 */
[----:B------:R-:W-:Y:S01]  /*18ad0*/  MUFU.TANH R10, R10 ;  /* 0x0000000a000a7308 */ /* 0x000fe20000002400 */
[----:B------:R-:W-:Y:S01]  /*18ae0*/  FSEL R5, R160, -INF , !P1 ;  /* 0xff800000a0057808 */ /* 0x000fe20004800000 */
[----:B------:R-:W-:Y:S01]  /*18af0*/  HMMA.16816.F32 R176, R12, R6, R176 ;  /* 0x000000060cb0723c */ /* 0x000fe200000018b0 */
[----:B------:R-:W-:Y:S01]  /*18b00*/  ISETP.GE.AND P6, PT, R19, R0, PT ;  /* 0x000000001300720c */ /* 0x000fe20003fc6270 */
[----:B------:R-:W-:Y:S01]  /*18b10*/  FMUL.FTZ R159, R159, c[0x0][0x2ec] ;  /* 0x0000bb009f9f7a20 */ /* 0x000fe20000410000 */
[----:B------:R-:W-:Y:S01]  /*18b20*/  ISETP.GE.AND P1, PT, R19, R2, PT ;  /* 0x000000021300720c */ /* 0x000fe20003f26270 */
[----:B------:R-:W-:Y:S01]  /*18b30*/  FMUL.FTZ R152, R152, c[0x0][0x2ec] ;  /* 0x0000bb0098987a20 */ /* 0x000fe20000410000 */
[----:B------:R-:W-:Y:S01]  /*18b40*/  FSEL R19, R32, -INF , !P0 ;  /* 0xff80000020137808 */ /* 0x000fe20004000000 */
[----:B------:R-:W2:Y:S01]  /*18b50*/  MUFU.TANH R11, R11 ;  /* 0x0000000b000b7308 */ /* 0x000ea20000002400 */
[----:B------:R-:W-:Y:S01]  /*18b60*/  ISETP.GE.AND P2, PT, R23, R0, PT ;  /* 0x000000001700720c */ /* 0x000fe20003f46270 */
[----:B------:R-:W-:Y:S01]  /*18b70*/  FMUL.FTZ R153, R153, c[0x0][0x2ec] ;  /* 0x0000bb0099997a20 */ /* 0x000fe20000410000 */
[----:B------:R-:W-:Y:S01]  /*18b80*/  ISETP.GE.AND P0, PT, R23, R2, PT ;  /* 0x000000021700720c */ /* 0x000fe20003f06270 */
[----:B------:R-:W-:Y:S01]  /*18b90*/  FMUL.FTZ R154, R154, c[0x0][0x2ec] ;  /* 0x0000bb009a9a7a20 */ /* 0x000fe20000410000 */
[----:B------:R-:W-:Y:S01]  /*18ba0*/  IADD3 R23, R17, 0x11, RZ ;  /* 0x0000001111177810 */ /* 0x000fe20007ffe0ff */
[----:B------:R-:W-:Y:S01]  /*18bb0*/  FMUL.FTZ R151, R174, c[0x0][0x2ec] ;  /* 0x0000bb00ae977a20 */ /* 0x000fe20000410000 */
[----:B---3--:R-:W-:Y:S01]  /*18bc0*/  FSEL R28, R146, -INF , !P6 ;  /* 0xff800000921c7808 */ /* 0x008fe20007000000 */
[----:B------:R-:W3:Y:S01]  /*18bd0*/  MUFU.TANH R21, R21 ;  /* 0x0000001500157308 */ /* 0x000ee20000002400 */
[----:B-----5:R-:W-:Y:S01]  /*18be0*/  FSEL R29, R8, -INF , !P1 ;  /* 0xff800000081d7808 */ /* 0x020fe20004800000 */
[----:B------:R-:W-:Y:S01]  /*18bf0*/  FMUL.FTZ R155, R155, c[0x0][0x2ec] ;  /* 0x0000bb009b9b7a20 */ /* 0x000fe20000410000 */
[----:B------:R-:W-:Y:S01]  /*18c00*/  ISETP.GE.AND P6, PT, R23, R0, PT ;  /* 0x000000001700720c */ /* 0x000fe20003fc6270 */
[----:B------:R-:W-:Y:S01]  /*18c10*/  FMUL.FTZ R137, R175, c[0x0][0x2ec] ;  /* 0x0000bb00af897a20 */ /* 0x000fe20000410000 */
[----:B------:R-:W-:-:S02]  /*18c20*/  ISETP.GE.AND P1, PT, R23, R2, PT ;  /* 0x000000021700720c */ /* 0x000fc40003f26270 */
[----:B------:R-:W-:Y:S01]  /*18c30*/  IADD3 R23, R17, 0x19, RZ ;  /* 0x0000001911177810 */ /* 0x000fe20007ffe0ff */
[----:B------:R-:W-:Y:S01]  /*18c40*/  MUFU.TANH R16, R16 ;  /* 0x0000001000107308 */ /* 0x000fe20000002400 */
[----:B------:R-:W-:Y:S01]  /*18c50*/  FSEL R26, R9, -INF , !P2 ;  /* 0xff800000091a7808 */ /* 0x000fe20005000000 */
[----:B------:R-:W-:Y:S01]  /*18c60*/  FMUL.FTZ R138, R176, c[0x0][0x2ec] ;  /* 0x0000bb00b08a7a20 */ /* 0x000fe20000410000 */
[----:B------:R-:W-:Y:S01]  /*18c70*/  FSEL R27, R147, -INF , !P0 ;  /* 0xff800000931b7808 */ /* 0x000fe20004000000 */
[----:B------:R-:W-:Y:S01]  /*18c80*/  FMUL.FTZ R139, R178, c[0x0][0x2ec] ;  /* 0x0000bb00b28b7a20 */ /* 0x000fe20000410000 */
[----:B------:R-:W-:Y:S01]  /*18c90*/  ISETP.GE.AND P2, PT, R25, R0, PT ;  /* 0x000000001900720c */ /* 0x000fe20003f46270 */
[----:B------:R-:W-:Y:S01]  /*18ca0*/  FMUL.FTZ R136, R177, c[0x0][0x2ec] ;  /* 0x0000bb00b1887a20 */ /* 0x000fe20000410000 */
[----:B------:R-:W-:Y:S01]  /*18cb0*/  ISETP.GE.AND P0, PT, R25, R2, PT ;  /* 0x000000021900720c */ /* 0x000fe20003f06270 */
[----:B------:R-:W-:Y:S01]  /*18cc0*/  MUFU.TANH R170, R157 ;  /* 0x0000009d00aa7308 */ /* 0x000fe20000002400 */
[----:B------:R-:W-:Y:S01]  /*18cd0*/  FSEL R22, R33, -INF , !P6 ;  /* 0xff80000021167808 */ /* 0x000fe20007000000 */
[----:B------:R-:W-:Y:S01]  /*18ce0*/  FMUL.FTZ R149, R179, c[0x0][0x2ec] ;  /* 0x0000bb00b3957a20 */ /* 0x000fe20000410000 */
[----:B------:R-:W-:-:S02]  /*18cf0*/  FSEL R25, R34, -INF , !P1 ;  /* 0xff80000022197808 */ /* 0x000fc40004800000 */
[C---:B------:R-:W-:Y:S02]  /*18d00*/  ISETP.GE.AND P6, PT, R23.reuse, R0, PT ;  /* 0x000000001700720c */ /* 0x040fe40003fc6270 */
[----:B------:R-:W-:Y:S01]  /*18d10*/  ISETP.GE.AND P1, PT, R23, R2, PT ;  /* 0x000000021700720c */ /* 0x000fe20003f26270 */
[----:B------:R-:W4:Y:S01]  /*18d20*/  MUFU.TANH R171, R158 ;  /* 0x0000009e00ab7308 */ /* 0x000f220000002400 */
[C---:B------:R-:W-:Y:S02]  /*18d30*/  IADD3 R9, R17.reuse, 0x20, RZ ;  /* 0x0000002011097810 */ /* 0x040fe40007ffe0ff */
[----:B------:R-:W-:Y:S02]  /*18d40*/  IADD3 R7, R17, 0x21, RZ ;  /* 0x0000002111077810 */ /* 0x000fe40007ffe0ff */
[----:B-1----:R-:W-:Y:S02]  /*18d50*/  FSEL R24, R20, -INF , !P2 ;  /* 0xff80000014187808 */ /* 0x002fe40005000000 */
[----:B--2---:R-:W-:Y:S01]  /*18d60*/  FSEL R23, R11, -INF , !P0 ;  /* 0xff8000000b177808 */ /* 0x004fe20004000000 */
[----:B------:R1:W-:Y:S01]  /*18d70*/  MUFU.TANH R168, R152 ;  /* 0x0000009800a87308 */ /* 0x0003e20000002400 */
[----:B------:R-:W-:-:S02]  /*18d80*/  FSEL R20, R10, -INF , !P6 ;  /* 0xff8000000a147808 */ /* 0x000fc40007000000 */
[----:B---3--:R-:W-:Y:S02]  /*18d90*/  FSEL R21, R21, -INF , !P1 ;  /* 0xff80000015157808 */ /* 0x008fe40004800000 */
[C---:B------:R-:W-:Y:S02]  /*18da0*/  ISETP.GE.AND P2, PT, R9.reuse, R0, PT ;  /* 0x000000000900720c */ /* 0x040fe40003f46270 */
[----:B------:R-:W-:Y:S01]  /*18db0*/  ISETP.GE.AND P0, PT, R9, R2, PT ;  /* 0x000000020900720c */ /* 0x000fe20003f06270 */
[----:B------:R-:W2:Y:S01]  /*18dc0*/  MUFU.TANH R166, R153 ;  /* 0x0000009900a67308 */ /* 0x000ea20000002400 */
[C---:B------:R-:W-:Y:S02]  /*18dd0*/  ISETP.GE.AND P6, PT, R7.reuse, R0, PT ;  /* 0x000000000700720c */ /* 0x040fe40003fc6270 */
[----:B------:R-:W-:Y:S02]  /*18de0*/  ISETP.GE.AND P1, PT, R7, R2, PT ;  /* 0x000000020700720c */ /* 0x000fe40003f26270 */
[----:B------:R-:W-:-:S02]  /*18df0*/  IADD3 R9, R17, 0x28, RZ ;  /* 0x0000002811097810 */ /* 0x000fc40007ffe0ff */
[----:B------:R-:W-:Y:S01]  /*18e00*/  IADD3 R7, R17, 0x29, RZ ;  /* 0x0000002911077810 */ /* 0x000fe20007ffe0ff */
[----:B-1----:R-:W-:Y:S01]  /*18e10*/  FMUL.FTZ R152, R173, c[0x0][0x2ec] ;  /* 0x0000bb00ad987a20 */ /* 0x002fe20000410000 */
[----:B------:R-:W1:Y:S01]  /*18e20*/  MUFU.TANH R169, R159 ;  /* 0x0000009f00a97308 */ /* 0x000e620000002400 */
[----:B----4-:R-:W-:Y:S02]  /*18e30*/  FSEL R171, R171, -INF , !P0 ;  /* 0xff800000abab7808 */ /* 0x010fe40004000000 */
[----:B------:R-:W-:Y:S02]  /*18e40*/  FSEL R170, R170, -INF , !P6 ;  /* 0xff800000aaaa7808 */ /* 0x000fe40007000000 */
[----:B------:R-:W-:Y:S02]  /*18e50*/  ISETP.GE.AND P0, PT, R9, R2, PT ;  /* 0x000000020900720c */ /* 0x000fe40003f06270 */
[----:B------:R-:W-:Y:S01]  /*18e60*/  ISETP.GE.AND P6, PT, R7, R0, PT ;  /* 0x000000000700720c */ /* 0x000fe20003fc6270 */
[----:B------:R-:W-:Y:S03]  /*18e70*/  MUFU.TANH R152, R152 ;  /* 0x0000009800987308 */ /* 0x000fe60000002400 */
[----:B--2---:R-:W-:-:S05]  /*18e80*/  FSEL R166, R166, -INF , !P6 ;  /* 0xff800000a6a67808 */ /* 0x004fca0007000000 */
[----:B------:R2:W3:Y:S01]  /*18e90*/  MUFU.TANH R167, R154 ;  /* 0x0000009a00a77308 */ /* 0x0004e20000002400 */
[----:B-1----:R-:W-:Y:S02]  /*18ea0*/  FSEL R169, R169, -INF , !P1 ;  /* 0xff800000a9a97808 */ /* 0x002fe40004800000 */
[----:B------:R-:W-:Y:S02]  /*18eb0*/  ISETP.GE.AND P1, PT, R7, R2, PT ;  /* 0x000000020700720c */ /* 0x000fe40003f26270 */
[----:B------:R-:W-:-:S03]  /*18ec0*/  IADD3 R7, R17, 0x30, RZ ;  /* 0x0000003011077810 */ /* 0x000fc60007ffe0ff */
[----:B------:R-:W1:Y:S01]  /*18ed0*/  MUFU.TANH R163, R155 ;  /* 0x0000009b00a37308 */ /* 0x000e620000002400 */
[----:B--2---:R-:W-:Y:S01]  /*18ee0*/  FMUL.FTZ R154, R172, c[0x0][0x2ec] ;  /* 0x0000bb00ac9a7a20 */ /* 0x004fe20000410000 */
[----:B------:R-:W-:-:S06]  /*18ef0*/  FSEL R172, R16, -INF , !P2 ;  /* 0xff80000010ac7808 */ /* 0x000fcc0005000000 */
[----:B------:R-:W-:Y:S01]  /*18f00*/  MUFU.TANH R151, R151 ;  /* 0x0000009700977308 */ /* 0x000fe20000002400 */
[-C--:B------:R-:W-:Y:S02]  /*18f10*/  ISETP.GE.AND P2, PT, R9, R0.reuse, PT ;  /* 0x000000000900720c */ /* 0x080fe40003f46270 */
[----:B------:R-:W-:Y:S02]  /*18f20*/  IADD3 R9, R17, 0x31, RZ ;  /* 0x0000003111097810 */ /* 0x000fe40007ffe0ff */
[----:B------:R-:W-:Y:S02]  /*18f30*/  FSEL R168, R168, -INF , !P2 ;  /* 0xff800000a8a87808 */ /* 0x000fe40005000000 */
[----:B------:R-:W-:Y:S01]  /*18f40*/  ISETP.GE.AND P6, PT, R9, R0, PT ;  /* 0x000000000900720c */ /* 0x000fe20003fc6270 */
[----:B------:R-:W2:Y:S01]  /*18f50*/  MUFU.TANH R154, R154 ;  /* 0x0000009a009a7308 */ /* 0x000ea20000002400 */
[----:B---3--:R-:W-:Y:S02]  /*18f60*/  FSEL R167, R167, -INF , !P0 ;  /* 0xff800000a7a77808 */ /* 0x008fe40004000000 */
[----:B------:R-:W-:-:S02]  /*18f70*/  FSEL R152, R152, -INF , !P6 ;  /* 0xff80000098987808 */ /* 0x000fc40007000000 */
[-C--:B------:R-:W-:Y:S02]  /*18f80*/  ISETP.GE.AND P6, PT, R17, R0.reuse, PT ;  /* 0x000000001100720c */ /* 0x080fe40003fc6270 */
[----:B------:R-:W-:Y:S01]  /*18f90*/  ISETP.GE.AND P2, PT, R7, R0, PT ;  /* 0x000000000700720c */ /* 0x000fe20003f46270 */
[----:B------:R-:W3:Y:S01]  /*18fa0*/  MUFU.TANH R137, R137 ;  /* 0x0000008900897308 */ /* 0x000ee20000002400 */
[----:B------:R-:W-:Y:S02]  /*18fb0*/  FSEL R133, R133, -INF , !P6 ;  /* 0xff80000085857808 */ /* 0x000fe40007000000 */
[----:B------:R-:W-:Y:S01]  /*18fc0*/  ISETP.GT.AND P6, PT, R218, R207, PT ;  /* 0x000000cfda00720c */ /* 0x000fe20003fc4270 */
[----:B------:R-:W-:Y:S01]  /*18fd0*/  BAR.SYNC.DEFER_BLOCKING 0x0 ;  /* 0x0000000000007b1d */ /* 0x000fe20000010000 */
[----:B------:R-:W-:Y:S02]  /*18fe0*/  ISETP.GE.AND P0, PT, R7, R2, PT ;  /* 0x000000020700720c */ /* 0x000fe40003f06270 */
[----:B------:R-:W-:-:S02]  /*18ff0*/  IADD3 R7, R17, 0x38, RZ ;  /* 0x0000003811077810 */ /* 0x000fc40007ffe0ff */
[----:B-1----:R-:W-:Y:S01]  /*19000*/  FSEL R163, R163, -INF , !P1 ;  /* 0xff800000a3a37808 */ /* 0x002fe20004800000 */
[----:B------:R-:W1:Y:S01]  /*19010*/  MUFU.TANH R138, R138 ;  /* 0x0000008a008a7308 */ /* 0x000e620000002400 */
[----:B--2---:R-:W-:Y:S02]  /*19020*/  FSEL R154, R154, -INF , !P2 ;  /* 0xff8000009a9a7808 */ /* 0x004fe40005000000 */
[----:B------:R-:W-:Y:S02]  /*19030*/  FSEL R151, R151, -INF , !P0 ;  /* 0xff80000097977808 */ /* 0x000fe40004000000 */
[----:B------:R-:W-:Y:S02]  /*19040*/  ISETP.GE.AND P1, PT, R9, R2, PT ;  /* 0x000000020900720c */ /* 0x000fe40003f26270 */
[C---:B------:R-:W-:Y:S01]  /*19050*/  ISETP.GE.AND P2, PT, R7.reuse, R0, PT ;  /* 0x000000000700720c */ /* 0x040fe20003f46270 */
[----:B------:R-:W2:Y:S01]  /*19060*/  MUFU.TANH R139, R139 ;  /* 0x0000008b008b7308 */ /* 0x000ea20000002400 */
[----:B------:R-:W-:-:S02]  /*19070*/  ISETP.GE.AND P0, PT, R7, R2, PT ;  /* 0x000000020700720c */ /* 0x000fc40003f06270 */
[----:B------:R-:W-:Y:S02]  /*19080*/  IADD3 R7, R17, 0x39, RZ ;  /* 0x0000003911077810 */ /* 0x000fe40007ffe0ff */
[----:B---3--:R-:W-:Y:S02]  /*19090*/  FSEL R137, R137, -INF , !P1 ;  /* 0xff80000089897808 */ /* 0x008fe40004800000 */
[----:B------:R-:W-:Y:S01]  /*190a0*/  ISETP.GE.AND P1, PT, R17, R2, PT ;  /* 0x000000021100720c */ /* 0x000fe20003f26270 */
[----:B------:R-:W3:Y:S01]  /*190b0*/  MUFU.TANH R136, R136 ;  /* 0x0000008800887308 */ /* 0x000ee20000002400 */
[----:B-1----:R-:W-:Y:S02]  /*190c0*/  FSEL R138, R138, -INF , !P2 ;  /* 0xff8000008a8a7808 */ /* 0x002fe40005000000 */
[----:B------:R-:W-:Y:S02]  /*190d0*/  ISETP.GE.AND P2, PT, R7, R0, PT ;  /* 0x000000000700720c */ /* 0x000fe40003f46270 */
[----:B------:R-:W-:-:S03]  /*190e0*/  FSEL R0, R144, -INF , !P1 ;  /* 0xff80000090007808 */ /* 0x000fc60004800000 */
[----:B------:R-:W1:Y:S01]  /*190f0*/  MUFU.TANH R149, R149 ;  /* 0x0000009500957308 */ /* 0x000e620000002400 */
[----:B--2---:R-:W-:Y:S02]  /*19100*/  FSEL R139, R139, -INF , !P0 ;  /* 0xff8000008b8b7808 */ /* 0x004fe40004000000 */
[----:B------:R-:W-:Y:S02]  /*19110*/  ISETP.GE.AND P0, PT, R7, R2, PT ;  /* 0x000000020700720c */ /* 0x000fe40003f06270 */
[----:B---3--:R-:W-:Y:S02]  /*19120*/  FSEL R136, R136, -INF , !P2 ;  /* 0xff80000088887808 */ /* 0x008fe40005000000 */
[----:B-1----:R-:W-:Y:S01]  /*19130*/  FSEL R149, R149, -INF , !P0 ;  /* 0xff80000095957808 */ /* 0x002fe20004000000 */
        /* <DEDUP_REMOVED lines=55> */
[----:B------:R-:W-:-:S05]  /*194b0*/  SHF.R.S32.HI R6, RZ, 0x1f, R8 ;  /* 0x0000001fff067819 */ /* 0x000fca0000011408 */
[----:B------:R-:W-:-:S04]  /*194c0*/  IMAD R7, R6, c[0x0][0x180], RZ ;  /* 0x0000600006077a24 */ /* 0x000fc800078e02ff */
[C---:B------:R-:W-:Y:S02]  /*194d0*/  IMAD R7, R8.reuse, c[0x0][0x184], R7 ;  /* 0x0000610008077a24 */ /* 0x040fe400078e0207 */
[----:B------:R-:W-:-:S04]  /*194e0*/  IMAD.WIDE.U32 R8, R8, c[0x0][0x180], R10 ;  /* 0x0000600008087a25 */ /* 0x000fc800078e000a */
[----:B------:R-:W-:Y:S01]  /*194f0*/  IMAD.IADD R10, R9, 0x1, R7 ;  /* 0x00000001090a7824 */ /* 0x000fe200078e0207 */
[----:B------:R-:W-:Y:S01]  /*19500*/  MOV R9, R8 ;  /* 0x0000000800097202 */ /* 0x000fe20000000f00 */
[----:B------:R-:W-:Y:S05]  /*19510*/  BRA `(.L_x_2003) ;  /* 0x0000003000007947 */ /* 0x000fea0003800000 */
.L_x_2002:
[----:B------:R-:W-:-:S05]  /*19520*/  IMAD.MOV.U32 R9, RZ, RZ, c[0x0][0x198] ;  /* 0x00006600ff097624 */ /* 0x000fca00078e00ff */
[----:B------:R-:W-:-:S04]  /*19530*/  LEA R9, -R9, RZ, 0x6 ;  /* 0x000000ff09097211 */ /* 0x000fc800078e31ff */
[----:B------:R-:W-:Y:S02]  /*19540*/  SHF.R.S32.HI R10, RZ, 0x1f, R9 ;  /* 0x0000001fff0a7819 */ /* 0x000fe40000011409 */
.L_x_2003:
        /* <DEDUP_REMOVED lines=17> */
[----:B------:R-:W-:Y:S01]  /*19660*/  @P4 IMAD.MOV.U32 R11, RZ, RZ, R17 ;  /* 0x000000ffff0b4224 */ /* 0x000fe200078e0011 */
[C---:B------:R-:W-:Y:S01]  /*19670*/  @P5 LEA R12, P1, R7.reuse, R216, 0x1 ;  /* 0x000000d8070c5211 */ /* 0x040fe200078208ff */
[----:B------:R-:W-:Y:S01]  /*19680*/  @!PT LDS RZ, [RZ] ;  /* 0x00000000fffff984 */ /* 0x000fe20000000800 */
[----:B------:R-:W-:Y:S01]  /*19690*/  @!PT LDS RZ, [RZ] ;  /* 0x00000000fffff984 */ /* 0x000fe20000000800 */
[----:B------:R-:W-:Y:S01]  /*196a0*/  @!PT LDS RZ, [RZ] ;  /* 0x00000000fffff984 */ /* 0x000fe20000000800 */
[----:B------:R1:W-:Y:S01]  /*196b0*/  @P5 LDGSTS.E.BYPASS.LTC128B.128 [R214+0x8000], [R16.64+0x80] ;  /* 0x0800008010d65fae */ /* 0x0003e2000b901d46 */
[C---:B------:R-:W-:Y:S02]  /*196c0*/  @P4 IADD3 R6, P0, R2.reuse, R9, RZ ;  /* 0x0000000902064210 */ /* 0x040fe40007f1e0ff */
[----:B------:R-:W-:Y:S01]  /*196d0*/  @P5 LEA.HI.X R13, R7, R217, R8, 0x1, P1 ;  /* 0x000000d9070d5211 */ /* 0x000fe200008f0c08 */
[----:B------:R1:W-:Y:S02]  /*196e0*/  @!P5 STS.128 [R214+0x8000], RZ ;  /* 0x008000ffd600d388 */ /* 0x0003e40000000c00 */
        /* <DEDUP_REMOVED lines=11> */
[--C-:B------:R-:W-:Y:S02]  /*197a0*/  @P4 LEA.HI.X R7, R9, R217, R10.reuse, 0x1, P0 ;  /* 0x000000d909074211 */ /* 0x100fe400000f0c0a */
        /* <DEDUP_REMOVED lines=61> */
.L_x_2001:
[----:B------:R-:W-:Y:S01]  /*19b80*/  FMNMX.FTZ R2, R3, R0, !PT ;  /* 0x0000000003027209 */ /* 0x000fe20007810000 */
[----:B-1----:R-:W-:Y:S01]  /*19b90*/  LDSM.16.MT88.4 R12, [R198+0xc000] ;  /* 0x00c00000c60c783b */ /* 0x002fe20000004200 */
        /* <DEDUP_REMOVED lines=34> */
[----:B-1----:R-:W-:-:S03]  /*19dc0*/  FMNMX.FTZ R2, R9, R2, !PT ;  /* 0x0000000209027209 */ /* 0x002fc60007810000 */
[----:B------:R-:W-:Y:S01]  /*19dd0*/  LDSM.16.MT88.4 R8, [R197+0xc000] ;  /* 0x00c00000c508783b */ /* 0x000fe20000004200 */
        /* <DEDUP_REMOVED lines=15> */
[----:B------:R-:W-:Y:S02]  /*19ed0*/  FFMA.FTZ R143, R4, c[0x0][0x23c], -R153 ;  /* 0x00008f00048f7a23 */ /* 0x000fe40000010899 */
[----:B------:R-:W-:Y:S01]  /*19ee0*/  FADD.FTZ R4, R132, -R5 ;  /* 0x8000000584047221 */ /* 0x000fe20000010000 */
[----:B------:R-:W-:Y:S01]  /*19ef0*/  MUFU.EX2 R2, R2 ;  /* 0x0000000200027308 */ /* 0x000fe20000000800 */
[--C-:B------:R-:W-:Y:S02]  /*19f00*/  FFMA.FTZ R140, R0, c[0x0][0x23c], -R150.reuse ;  /* 0x00008f00008c7a23 */ /* 0x100fe40000010896 */
[--C-:B------:R-:W-:Y:S02]  /*19f10*/  FFMA.FTZ R144, R133, c[0x0][0x23c], -R153.reuse ;  /* 0x00008f0085907a23 */ /* 0x100fe40000010899 */
[--C-:B------:R-:W-:Y:S01]  /*19f20*/  FFMA.FTZ R142, R18, c[0x0][0x23c], -R153.reuse ;  /* 0x00008f00128e7a23 */ /* 0x100fe20000010899 */
[----:B------:R-:W-:Y:S01]  /*19f30*/  LDSM.16.MT88.4 R132, [R198+0xc800] ;  /* 0x00c80000c684783b */ /* 0x000fe20000004200 */
[----:B------:R-:W-:Y:S01]  /*19f40*/  FFMA.FTZ R141, R28, c[0x0][0x23c], -R153 ;  /* 0x00008f001c8d7a23 */ /* 0x000fe20000010899 */
[----:B------:R-:W-:Y:S01]  /*19f50*/  MUFU.EX2 R143, R143 ;  /* 0x0000008f008f7308 */ /* 0x000fe20000000800 */
[----:B------:R-:W-:-:S02]  /*19f60*/  FFMA.FTZ R0, R19, c[0x0][0x23c], -R150 ;  /* 0x00008f0013007a23 */ /* 0x000fc40000010896 */
[----:B------:R-:W-:Y:S01]  /*19f70*/  FFMA.FTZ R147, R29, c[0x0][0x23c], -R150 ;  /* 0x00008f001d937a23 */ /* 0x000fe20000010896 */
[----:B------:R-:W1:Y:S01]  /*19f80*/  LDSM.16.MT88.4 R16, [R200+0xc000] ;  /* 0x00c00000c810783b */ /* 0x000e620000004200 */
[----:B------:R-:W-:Y:S02]  /*19f90*/  FMUL.FTZ R148, R4, c[0x0][0x23c] ;  /* 0x00008f0004947a20 */ /* 0x000fe40000410000 */
[----:B------:R-:W-:Y:S01]  /*19fa0*/  FMUL.FTZ R3, R6, c[0x0][0x23c] ;  /* 0x00008f0006037a20 */ /* 0x000fe20000410000 */
[----:B------:R-:W2:Y:S01]  /*19fb0*/  MUFU.EX2 R144, R144 ;  /* 0x0000009000907308 */ /* 0x000ea20000000800 */
[--C-:B------:R-:W-:Y:S01]  /*19fc0*/  FFMA.FTZ R155, R26, c[0x0][0x23c], -R153.reuse ;  /* 0x00008f001a9b7a23 */ /* 0x100fe20000010899 */
[----:B------:R-:W-:Y:S01]  /*19fd0*/  LDSM.16.MT88.4 R28, [R196+0xc800] ;  /* 0x00c80000c41c783b */ /* 0x000fe20000004200 */
[--C-:B------:R-:W-:Y:S02]  /*19fe0*/  FFMA.FTZ R156, R22, c[0x0][0x23c], -R153.reuse ;  /* 0x00008f00169c7a23 */ /* 0x100fe40000010899 */
[----:B------:R-:W-:-:S02]  /*19ff0*/  FFMA.FTZ R157, R24, c[0x0][0x23c], -R153 ;  /* 0x00008f00189d7a23 */ /* 0x000fc40000010899 */
[--C-:B------:R-:W-:Y:S01]  /*1a000*/  FFMA.FTZ R158, R20, c[0x0][0x23c], -R153.reuse ;  /* 0x00008f00149e7a23 */ /* 0x100fe20000010899 */
[----:B------:R-:W-:Y:S01]  /*1a010*/  MUFU.EX2 R142, R142 ;  /* 0x0000008e008e7308 */ /* 0x000fe20000000800 */
[--C-:B------:R-:W-:Y:S02]  /*1a020*/  FFMA.FTZ R159, R27, c[0x0][0x23c], -R150.reuse ;  /* 0x00008f001b9f7a23 */ /* 0x100fe40000010896 */
[--C-:B------:R-:W-:Y:S02]  /*1a030*/  FFMA.FTZ R162, R25, c[0x0][0x23c], -R150.reuse ;  /* 0x00008f0019a27a23 */ /* 0x100fe40000010896 */
[--C-:B------:R-:W-:Y:S01]  /*1a040*/  FFMA.FTZ R160, R23, c[0x0][0x23c], -R150.reuse ;  /* 0x00008f0017a07a23 */ /* 0x100fe20000010896 */
[----:B------:R-:W-:Y:S01]  /*1a050*/  LDSM.16.MT88.4 R24, [R200+0xe800] ;  /* 0x00e80000c818783b */ /* 0x000fe20000004200 */
[----:B------:R-:W-:Y:S01]  /*1a060*/  FFMA.FTZ R161, R21, c[0x0][0x23c], -R150 ;  /* 0x00008f0015a17a23 */ /* 0x000fe20000010896 */
[----:B------:R-:W3:Y:S01]  /*1a070*/  MUFU.EX2 R141, R141 ;  /* 0x0000008d008d7308 */ /* 0x000ee20000000800 */
[----:B--2---:R-:W-:Y:S01]  /*1a080*/  F2FP.PACK_AB R4, R143, R144 ;  /* 0x000000908f04723e */ /* 0x004fe200000000ff */
[----:B------:R-:W-:Y:S01]  /*1a090*/  LDSM.16.MT88.4 R20, [R198+0xe800] ;  /* 0x00e80000c614783b */ /* 0x000fe20000004200 */
[----:B------:R-:W-:-:S02]  /*1a0a0*/  FFMA.FTZ R173, R170, c[0x0][0x23c], -R153 ;  /* 0x00008f00aaad7a23 */ /* 0x000fc40000010899 */
[--C-:B------:R-:W-:Y:S02]  /*1a0b0*/  FFMA.FTZ R175, R166, c[0x0][0x23c], -R153.reuse ;  /* 0x00008f00a6af7a23 */ /* 0x100fe40000010899 */
[--C-:B------:R-:W-:Y:S01]  /*1a0c0*/  FFMA.FTZ R172, R172, c[0x0][0x23c], -R153.reuse ;  /* 0x00008f00acac7a23 */ /* 0x100fe20000010899 */
[----:B------:R-:W2:Y:S01]  /*1a0d0*/  MUFU.EX2 R140, R140 ;  /* 0x0000008c008c7308 */ /* 0x000ea20000000800 */
[----:B------:R-:W-:Y:S02]  /*1a0e0*/  FFMA.FTZ R168, R168, c[0x0][0x23c], -R153 ;  /* 0x00008f00a8a87a23 */ /* 0x000fe40000010899 */
[--C-:B------:R-:W-:Y:S02]  /*1a0f0*/  FFMA.FTZ R166, R171, c[0x0][0x23c], -R150.reuse ;  /* 0x00008f00aba67a23 */ /* 0x100fe40000010896 */
[--C-:B------:R-:W-:Y:S02]  /*1a100*/  FFMA.FTZ R169, R169, c[0x0][0x23c], -R150.reuse ;  /* 0x00008f00a9a97a23 */ /* 0x100fe40000010896 */
[--C-:B------:R-:W-:Y:S01]  /*1a110*/  FFMA.FTZ R167, R167, c[0x0][0x23c], -R150.reuse ;  /* 0x00008f00a7a77a23 */ /* 0x100fe20000010896 */
[----:B------:R-:W-:Y:S01]  /*1a120*/  MUFU.EX2 R0, R0 ;  /* 0x0000000000007308 */ /* 0x000fe20000000800 */
[----:B---3--:R-:W-:Y:S01]  /*1a130*/  F2FP.PACK_AB R6, R141, R142 ;  /* 0x0000008e8d06723e */ /* 0x008fe200000000ff */
[----:B------:R-:W-:-:S02]  /*1a140*/  FFMA.FTZ R170, R163, c[0x0][0x23c], -R150 ;  /* 0x00008f00a3aa7a23 */ /* 0x000fc40000010896 */
[--C-:B------:R-:W-:Y:S02]  /*1a150*/  FFMA.FTZ R163, R152, c[0x0][0x23c], -R153.reuse ;  /* 0x00008f0098a37a23 */ /* 0x100fe40000010899 */
[--C-:B------:R-:W-:Y:S02]  /*1a160*/  FFMA.FTZ R154, R154, c[0x0][0x23c], -R153.reuse ;  /* 0x00008f009a9a7a23 */ /* 0x100fe40000010899 */
[----:B------:R-:W3:Y:S01]  /*1a170*/  MUFU.EX2 R147, R147 ;  /* 0x0000009300937308 */ /* 0x000ee20000000800 */
[----:B--2---:R-:W-:Y:S01]  /*1a180*/  F2FP.PACK_AB R5, R2, R140 ;  /* 0x0000008c0205723e */ /* 0x004fe200000000ff */
[----:B------:R-:W-:Y:S02]  /*1a190*/  FFMA.FTZ R152, R138, c[0x0][0x23c], -R153 ;  /* 0x00008f008a987a23 */ /* 0x000fe40000010899 */
[--C-:B------:R-:W-:Y:S02]  /*1a1a0*/  FFMA.FTZ R151, R151, c[0x0][0x23c], -R150.reuse ;  /* 0x00008f0097977a23 */ /* 0x100fe40000010896 */
[----:B------:R-:W-:-:S02]  /*1a1b0*/  FFMA.FTZ R174, R137, c[0x0][0x23c], -R150 ;  /* 0x00008f0089ae7a23 */ /* 0x000fc40000010896 */
[----:B------:R-:W2:Y:S01]  /*1a1c0*/  MUFU.EX2 R148, R148 ;  /* 0x0000009400947308 */ /* 0x000ea20000000800 */
[--C-:B------:R-:W-:Y:S02]  /*1a1d0*/  FFMA.FTZ R171, R139, c[0x0][0x23c], -R150.reuse ;  /* 0x00008f008bab7a23 */ /* 0x100fe40000010896 */
[----:B------:R-:W-:Y:S02]  /*1a1e0*/  FFMA.FTZ R153, R136, c[0x0][0x23c], -R153 ;  /* 0x00008f0088997a23 */ /* 0x000fe40000010899 */
[----:B------:R-:W-:Y:S01]  /*1a1f0*/  FFMA.FTZ R150, R149, c[0x0][0x23c], -R150 ;  /* 0x00008f0095967a23 */ /* 0x000fe20000010896 */
[----:B------:R-:W-:Y:S02]  /*1a200*/  LDSM.16.MT88.4 R136, [R198+0xd800] ;  /* 0x00d80000c688783b */ /* 0x000fe40000004200 */
        /* <DEDUP_REMOVED lines=33> */
[----:B------:R-:W-:Y:S01]  /*1a420*/  FMUL.FTZ R109, R109, R148 ;  /* 0x000000946d6d7220 */ /* 0x000fe20000410000 */
[----:B------:R-:W1:Y:S01]  /*1a430*/  LDSM.16.MT88.4 R16, [R196+0xc000] ;  /* 0x00c00000c410783b */ /* 0x000e620000004200 */
        /* <DEDUP_REMOVED lines=30> */
[----:B-1----:R-:W-:Y:S01]  /*1a620*/  HMMA.16816.F32 R104, R4, R16, R104 ;  /* 0x000000100468723c */ /* 0x002fe20000001868 */
[----:B------:R-:W-:Y:S02]  /*1a630*/  FMUL.FTZ R45, R45, R148 ;  /* 0x000000942d2d7220 */ /* 0x000fe40000410000 */
[-C--:B------:R-:W-:Y:S01]  /*1a640*/  FMUL.FTZ R46, R46, R3.reuse ;  /* 0x000000032e2e7220 */ /* 0x080fe20000410000 */
[----:B------:R-:W-:Y:S01]  /*1a650*/  MUFU.EX2 R168, R168 ;  /* 0x000000a800a87308 */ /* 0x000fe20000000800 */
[----:B------:R-:W-:-:S02]  /*1a660*/  FMUL.FTZ R47, R47, R3 ;  /* 0x000000032f2f7220 */ /* 0x000fc40000410000 */
[-C--:B------:R-:W-:Y:S01]  /*1a670*/  FMUL.FTZ R48, R48, R148.reuse ;  /* 0x0000009430307220 */ /* 0x080fe20000410000 */
[C---:B------:R-:W-:Y:S01]  /*1a680*/  HMMA.16816.F32 R100, R4.reuse, R18, R100 ;  /* 0x000000120464723c */ /* 0x040fe20000001864 */
[-C--:B------:R-:W-:Y:S01]  /*1a690*/  FMUL.FTZ R49, R49, R148.reuse ;  /* 0x0000009431317220 */ /* 0x080fe20000410000 */
[----:B------:R-:W1:Y:S01]  /*1a6a0*/  LDSM.16.MT88.4 R16, [R197+0xe000] ;  /* 0x00e00000c510783b */ /* 0x000e620000004200 */
[-C--:B------:R-:W-:Y:S01]  /*1a6b0*/  FMUL.FTZ R50, R50, R3.reuse ;  /* 0x0000000332327220 */ /* 0x080fe20000410000 */
[----:B------:R-:W-:Y:S01]  /*1a6c0*/  MUFU.EX2 R175, R175 ;  /* 0x000000af00af7308 */ /* 0x000fe20000000800 */
[----:B------:R-:W-:Y:S02]  /*1a6d0*/  FMUL.FTZ R51, R51, R3 ;  /* 0x0000000333337220 */ /* 0x000fe40000410000 */
[-C--:B------:R-:W-:Y:S01]  /*1a6e0*/  FMUL.FTZ R60, R60, R148.reuse ;  /* 0x000000943c3c7220 */ /* 0x080fe20000410000 */
[----:B-----5:R-:W-:Y:S01]  /*1a6f0*/  HMMA.16816.F32 R44, R4, R8, R44 ;  /* 0x00000008042c723c */ /* 0x020fe2000000182c */
[----:B------:R-:W-:-:S02]  /*1a700*/  FMUL.FTZ R61, R61, R148 ;  /* 0x000000943d3d7220 */ /* 0x000fc40000410000 */
[-C--:B------:R-:W-:Y:S01]  /*1a710*/  FMUL.FTZ R62, R62, R3.reuse ;  /* 0x000000033e3e7220 */ /* 0x080fe20000410000 */
[----:B------:R-:W5:Y:S01]  /*1a720*/  MUFU.EX2 R166, R166 ;  /* 0x000000a600a67308 */ /* 0x000f620000000800 */
[-C--:B------:R-:W-:Y:S02]  /*1a730*/  FMUL.FTZ R63, R63, R3.reuse ;  /* 0x000000033f3f7220 */ /* 0x080fe40000410000 */
[-C--:B------:R-:W-:Y:S01]  /*1a740*/  FMUL.FTZ R64, R64, R148.reuse ;  /* 0x0000009440407220 */ /* 0x080fe20000410000 */
[----:B------:R-:W-:Y:S01]  /*1a750*/  HMMA.16816.F32 R48, R4, R10, R48 ;  /* 0x0000000a0430723c */ /* 0x000fe20000001830 */
[----:B------:R-:W2:Y:S01]  /*1a760*/  LDSM.16.MT88.4 R8, [R200+0x10000] ;  /* 0x01000000c808783b */ /* 0x000ea20000004200 */
        /* <DEDUP_REMOVED lines=15> */
[----:B------:R-:W2:Y:S01]  /*1a860*/  MUFU.EX2 R170, R170 ;  /* 0x000000aa00aa7308 */ /* 0x000ea20000000800 */
        /* <DEDUP_REMOVED lines=12> */
[----:B------:R-:W1:Y:S01]  /*1a930*/  MUFU.EX2 R163, R163 ;  /* 0x000000a300a37308 */ /* 0x000e620000000800 */
[----:B------:R-:W-:Y:S02]  /*1a940*/  FMUL.FTZ R75, R75, R3 ;  /* 0x000000034b4b7220 */ /* 0x000fe40000410000 */
[-C--:B------:R-:W-:Y:S01]  /*1a950*/  FMUL.FTZ R84, R84, R148.reuse ;  /* 0x0000009454547220 */ /* 0x080fe20000410000 */
[----:B--2---:R-:W-:Y:S01]  /*1a960*/  HMMA.16816.F32 R68, R4, R8, R68 ;  /* 0x000000080444723c */ /* 0x004fe20000001844 */
[----:B------:R-:W-:-:S02]  /*1a970*/  FMUL.FTZ R85, R85, R148 ;  /* 0x0000009455557220 */ /* 0x000fc40000410000 */
[-C--:B------:R-:W-:Y:S01]  /*1a980*/  FMUL.FTZ R86, R86, R3.reuse ;  /* 0x0000000356567220 */ /* 0x080fe20000410000 */
[----:B------:R-:W-:Y:S01]  /*1a990*/  MUFU.EX2 R152, R152 ;  /* 0x0000009800987308 */ /* 0x000fe20000000800 */
[-C--:B------:R-:W-:Y:S02]  /*1a9a0*/  FMUL.FTZ R87, R87, R3.reuse ;  /* 0x0000000357577220 */ /* 0x080fe40000410000 */
[-C--:B------:R-:W-:Y:S01]  /*1a9b0*/  FMUL.FTZ R88, R88, R148.reuse ;  /* 0x0000009458587220 */ /* 0x080fe20000410000 */
[----:B------:R-:W-:Y:S01]  /*1a9c0*/  HMMA.16816.F32 R72, R4, R10, R72 ;  /* 0x0000000a0448723c */ /* 0x000fe20000001848 */
[----:B------:R-:W2:Y:S01]  /*1a9d0*/  LDSM.16.MT88.4 R8, [R196+0x10000] ;  /* 0x01000000c408783b */ /* 0x000ea20000004200 */
        /* <DEDUP_REMOVED lines=29> */
[-C--:B------:R-:W-:Y:S02]  /*1abb0*/  FMUL.FTZ R99, R99, R3.reuse ;  /* 0x0000000363637220 */ /* 0x080fe40000410000 */
[----:B------:R-:W-:Y:S01]  /*1abc0*/  FFMA.FTZ R144, R221, R148, R144 ;  /* 0x00000094dd907223 */ /* 0x000fe20000010090 */
[----:B--2---:R-:W-:Y:S01]  /*1abd0*/  HMMA.16816.F32 R92, R4, R8, R92 ;  /* 0x00000008045c723c */ /* 0x004fe2000000185c */
        /* <DEDUP_REMOVED lines=22> */
[----:B-----5:R-:W-:Y:S01]  /*1ad40*/  FADD.FTZ R0, R166, R161 ;  /* 0x000000a1a6007221 */ /* 0x020fe20000010000 */
[----:B------:R-:W-:Y:S01]  /*1ad50*/  HMMA.16816.F32 R124, R4, R14, R124 ;  /* 0x0000000e047c723c */ /* 0x000fe2000000187c */
[----:B------:R-:W2:Y:S02]  /*1ad60*/  LDSM.16.MT88.4 R12, [R200+0x10800] ;  /* 0x01080000c80c783b */ /* 0x000ea40000004200 */
[----:B------:R-:W-:-:S05]  /*1ad70*/  FADD.FTZ R0, R169, R0 ;  /* 0x00000000a9007221 */ /* 0x000fca0000010000 */
        /* <DEDUP_REMOVED lines=30> */
[C---:B-1----:R-:W-:Y:S08]  /*1af60*/  HMMA.16816.F32 R92, R4.reuse, R16, R92 ;  /* 0x00000010045c723c */ /* 0x042ff0000000185c */
[----:B------:R-:W-:Y:S01]  /*1af70*/  HMMA.16816.F32 R96, R4, R18, R96 ;  /* 0x000000120460723c */ /* 0x000fe20000001860 */
[----:B------:R-:W1:Y:S06]  /*1af80*/  LDSM.16.MT88.4 R16, [R197+0xf000] ;  /* 0x00f00000c510783b */ /* 0x000e6c0000004200 */
        /* <DEDUP_REMOVED lines=10> */
[----:B--2---:R-:W-:Y:S01]  /*1b030*/  HMMA.16816.F32 R128, R4, R12, R128 ;  /* 0x0000000c0480723c */ /* 0x004fe20000001880 */
[----:B------:R-:W-:-:S07]  /*1b040*/  FADD.FTZ R175, R175, R168 ;  /* 0x000000a8afaf7221 */ /* 0x000fce0000010000 */
[C---:B------:R-:W-:Y:S01]  /*1b050*/  HMMA.16816.F32 R124, R4.reuse, R14, R124 ;  /* 0x0000000e047c723c */ /* 0x040fe2000000187c */
[----:B------:R-:W2:Y:S07]  /*1b060*/  LDSM.16.MT88.4 R12, [R196+0xf000] ;  /* 0x00f00000c40c783b */ /* 0x000eae0000004200 */
[C---:B-----5:R-:W-:Y:S08]  /*1b070*/  HMMA.16816.F32 R120, R4.reuse, R8, R120 ;  /* 0x000000080478723c */ /* 0x060ff00000001878 */
[C---:B------:R-:W-:Y:S01]  /*1b080*/  HMMA.16816.F32 R116, R4.reuse, R10, R116 ;  /* 0x0000000a0474723c */ /* 0x040fe20000001874 */
[----:B------:R-:W4:Y:S07]  /*1b090*/  LDSM.16.MT88.4 R8, [R200+0x11000] ;  /* 0x01100000c808783b */ /* 0x000f2e0000004200 */
[C---:B---3--:R-:W-:Y:S08]  /*1b0a0*/  HMMA.16816.F32 R36, R4.reuse, R24, R36 ;  /* 0x000000180424723c */ /* 0x048ff00000001824 */
[C---:B------:R-:W-:Y:S01]  /*1b0b0*/  HMMA.16816.F32 R40, R4.reuse, R26, R40 ;  /* 0x0000001a0428723c */ /* 0x040fe20000001828 */
[----:B------:R-:W3:Y:S07]  /*1b0c0*/  LDSM.16.MT88.4 R24, [R198+0x11000] ;  /* 0x01100000c618783b */ /* 0x000eee0000004200 */
[C---:B-1----:R-:W-:Y:S08]  /*1b0d0*/  HMMA.16816.F32 R52, R4.reuse, R16, R52 ;  /* 0x000000100434723c */ /* 0x042ff00000001834 */
[C---:B--2---:R-:W-:Y:S08]  /*1b0e0*/  HMMA.16816.F32 R60, R4.reuse, R12, R60 ;  /* 0x0000000c043c723c */ /* 0x044ff0000000183c */
        /* <DEDUP_REMOVED lines=66> */
.L_x_1998:
        /* <DEDUP_REMOVED lines=13> */
.L_x_2008:
        /* <DEDUP_REMOVED lines=65> */
.L_x_2005:
[C---:B------:R-:W-:Y:S02]  /*1b9f0*/  LOP3.LUT P5, RZ, R215.reuse, 0x1, RZ, 0xc0, !PT ;  /* 0x00000001d7ff7812 */ /* 0x040fe400078ac0ff */
[CC--:B------:R-:W-:Y:S02]  /*1ba00*/  LEA R2, P1, R4.reuse, R164.reuse, 0x1 ;  /* 0x000000a404027211 */ /* 0x0c0fe400078208ff */
[----:B------:R-:W-:Y:S02]  /*1ba10*/  IADD3 R7, P0, R4, UR7, RZ ;  /* 0x0000000704077c10 */ /* 0x000fe4000ff1e0ff */
[C---:B------:R-:W-:Y:S02]  /*1ba20*/  LOP3.LUT P4, RZ, R215.reuse, 0x2, RZ, 0xc0, !PT ;  /* 0x00000002d7ff7812 */ /* 0x040fe4000788c0ff */
[----:B------:R-:W-:Y:S02]  /*1ba30*/  IADD3.X R6, R208, R3, RZ, P0, !PT ;  /* 0x00000003d0067210 */ /* 0x000fe400007fe4ff */
[-C--:B------:R-:W-:Y:S02]  /*1ba40*/  LEA.HI.X R3, R4, R165.reuse, R3, 0x1, P1 ;  /* 0x000000a504037211 */ /* 0x080fe400008f0c03 */
[----:B------:R-:W-:Y:S02]  /*1ba50*/  LOP3.LUT P2, RZ, R215, 0x4, RZ, 0xc0, !PT ;  /* 0x00000004d7ff7812 */ /* 0x000fe4000784c0ff */
[CC--:B------:R-:W-:Y:S01]  /*1ba60*/  @P5 LEA R14, P6, R7.reuse, R164.reuse, 0x1 ;  /* 0x000000a4070e5211 */ /* 0x0c0fe200078c08ff */
[----:B------:R-:W-:Y:S01]  /*1ba70*/  @!PT LDS RZ, [RZ] ;  /* 0x00000000fffff984 */ /* 0x000fe20000000800 */
[----:B------:R-:W-:Y:S01]  /*1ba80*/  @!PT LDS RZ, [RZ] ;  /* 0x00000000fffff984 */ /* 0x000fe20000000800 */
[----:B------:R-:W-:Y:S01]  /*1ba90*/  @!PT LDS RZ, [RZ] ;  /* 0x00000000fffff984 */ /* 0x000fe20000000800 */
[----:B------:R1:W-:Y:S01]  /*1baa0*/  @P5 LDGSTS.E.BYPASS.LTC128B.128 [R214+0xc000], [R2.64] ;  /* 0x0c00000002d65fae */ /* 0x0003e2000b901d48 */
[C---:B------:R-:W-:Y:S02]  /*1bab0*/  IADD3 R5, P0, R7.reuse, UR7, RZ ;  /* 0x0000000707057c10 */ /* 0x040fe4000ff1e0ff */
[CCC-:B------:R-:W-:Y:S02]  /*1bac0*/  @P5 LEA.HI.X R15, R7.reuse, R165.reuse, R6.reuse, 0x1, P6 ;  /* 0x000000a5070f5211 */ /* 0x1c0fe400030f0c06 */
[C---:B------:R-:W-:Y:S01]  /*1bad0*/  @P4 LEA R10, P1, R7.reuse, R164, 0x1 ;  /* 0x000000a4070a4211 */ /* 0x040fe200078208ff */
[----:B------:R-:W-:Y:S01]  /*1bae0*/  @!P5 STS.128 [R214+0xc000], RZ ;  /* 0x00c000ffd600d388 */ /* 0x000fe20000000c00 */
[C---:B------:R-:W-:Y:S02]  /*1baf0*/  IADD3.X R4, R208.reuse, R6, RZ, P0, !PT ;  /* 0x00000006d0047210 */ /* 0x040fe400007fe4ff */
[CCC-:B------:R-:W-:Y:S02]  /*1bb00*/  @P4 LEA.HI.X R11, R7.reuse, R165.reuse, R6.reuse, 0x1, P1 ;  /* 0x000000a5070b4211 */ /* 0x1c0fe400008f0c06 */
[-C--:B------:R-:W-:Y:S01]  /*1bb10*/  @P2 LEA R8, P0, R7, R164.reuse, 0x1 ;  /* 0x000000a407082211 */ /* 0x080fe200078008ff */
[----:B------:R-:W-:Y:S01]  /*1bb20*/  @!PT LDS RZ, [RZ] ;  /* 0x00000000fffff984 */ /* 0x000fe20000000800 */
[----:B------:R-:W-:Y:S01]  /*1bb30*/  @!PT LDS RZ, [RZ] ;  /* 0x00000000fffff984 */ /* 0x000fe20000000800 */
[----:B------:R-:W-:Y:S01]  /*1bb40*/  @!PT LDS RZ, [RZ] ;  /* 0x00000000fffff984 */ /* 0x000fe20000000800 */
[----:B------:R1:W-:Y:S01]  /*1bb50*/  @P4 LDGSTS.E.BYPASS.LTC128B.128 [R214+0xe000], [R2.64+0x80] ;  /* 0x0e00008002d64fae */ /* 0x0003e2000b901d48 */
[-C--:B------:R-:W-:Y:S02]  /*1bb60*/  @P5 LEA R12, P6, R5, R164.reuse, 0x1 ;  /* 0x000000a4050c5211 */ /* 0x080fe400078c08ff */
[-C--:B------:R-:W-:Y:S02]  /*1bb70*/  @P2 LEA.HI.X R9, R7, R165.reuse, R6, 0x1, P0 ;  /* 0x000000a507092211 */ /* 0x080fe400000f0c06 */
[CCC-:B------:R-:W-:Y:S01]  /*1bb80*/  @P5 LEA.HI.X R13, R5.reuse, R165.reuse, R4.reuse, 0x1, P6 ;  /* 0x000000a5050d5211 */ /* 0x1c0fe200030f0c04 */
[----:B------:R-:W-:Y:S01]  /*1bb90*/  @!P4 STS.128 [R214+0xe000], RZ ;  /* 0x00e000ffd600c388 */ /* 0x000fe20000000c00 */
[CC--:B------:R-:W-:Y:S02]  /*1bba0*/  @P4 LEA R16, P1, R5.reuse, R164.reuse, 0x1 ;  /* 0x000000a405104211 */ /* 0x0c0fe400078208ff */
[C---:B------:R-:W-:Y:S02]  /*1bbb0*/  @P2 LEA R20, P0, R5.reuse, R164, 0x1 ;  /* 0x000000a405142211 */ /* 0x040fe400078008ff */
[CCC-:B------:R-:W-:Y:S01]  /*1bbc0*/  @P4 LEA.HI.X R17, R5.reuse, R165.reuse, R4.reuse, 0x1, P1 ;  /* 0x000000a505114211 */ /* 0x1c0fe200008f0c04 */
[----:B------:R-:W-:Y:S01]  /*1bbd0*/  @!PT LDS RZ, [RZ] ;  /* 0x00000000fffff984 */ /* 0x000fe20000000800 */
[----:B------:R-:W-:Y:S01]  /*1bbe0*/  @!PT LDS RZ, [RZ] ;  /* 0x00000000fffff984 */ /* 0x000fe20000000800 */
[----:B------:R-:W-:Y:S01]  /*1bbf0*/  @!PT LDS RZ, [RZ] ;  /* 0x00000000fffff984 */ /* 0x000fe20000000800 */
[----:B------:R1:W-:Y:S01]  /*1bc00*/  @P2 LDGSTS.E.BYPASS.LTC128B.128 [R214+0x10000], [R2.64+0x100] ;  /* 0x1000010002d62fae */ /* 0x0003e2000b901d48 */
[CC--:B------:R-:W-:Y:S02]  /*1bc10*/  @P2 LEA.HI.X R21, R5.reuse, R165.reuse, R4, 0x1, P0 ;  /* 0x000000a505152211 */ /* 0x0c0fe400000f0c04 */
[----:B------:R-:W-:Y:S03]  /*1bc20*/  IADD3 R6, P6, R5, UR7, RZ ;  /* 0x0000000705067c10 */ /* 0x000fe6000ffde0ff */
        /* <DEDUP_REMOVED lines=13> */
[----:B------:R-:W-:Y:S01]  /*1bd00*/  ISETP.GT.AND P0, PT, R218, R207, PT ;  /* 0x000000cfda00720c */ /* 0x000fe20003f04270 */
        /* <DEDUP_REMOVED lines=178> */
[C---:B------:R-:W-:Y:S07]  /*1c830*/  HMMA.16816.F32 R4, R160.reuse, R164, R4 ;  /* 0x000000a4a004723c */ /* 0x040fee0000001804 */
[----:B------:R-:W-:Y:S01]  /*1c840*/  MOV R164, R2 ;  /* 0x0000000200a47202 */ /* 0x000fe20000000f00 */
[C---:B------:R-:W-:Y:S04]  /*1c850*/  HMMA.16816.F32 R8, R160.reuse, R166, R8 ;  /* 0x000000a6a008723c */ /* 0x040fe80000001808 */
[----:B------:R-:W-:Y:S04]  /*1c860*/  MOV R165, R3 ;  /* 0x0000000300a57202 */ /* 0x000fe80000000f00 */
        /* <DEDUP_REMOVED lines=53> */
[----:B------:R-:W-:Y:S08]  /*1cbc0*/  HMMA.16816.F32 R32, R168, R10, R32 ;  /* 0x0000000aa820723c */ /* 0x000ff00000001820 */
[----:B------:R3:W1:Y:S08]  /*1cbd0*/  MUFU.TANH R234, R15 ;  /* 0x0000000f00ea7308 */ /* 0x0006700000002400 */
        /* <DEDUP_REMOVED lines=75> */
[-C--:B-1----:R-:W-:Y:S02]  /*1d090*/  LEA.HI.X.SX32 R13, R7, R213.reuse, 0x2, P1 ;  /* 0x000000d5070d7211 */ /* 0x082fe400008f16ff */
        /* <DEDUP_REMOVED lines=18> */
.L_x_2007:
[CC--:B---3--:R-:W-:Y:S02]  /*1d1c0*/  LEA R14, P1, R6.reuse, R216.reuse, 0x1 ;  /* 0x000000d8060e7211 */ /* 0x0c8fe400078208ff */
        /* <DEDUP_REMOVED lines=88> */
.L_x_2006:
        /* <DEDUP_REMOVED lines=59> */
[----:B------:R-:W-:Y:S01]  /*1db00*/  ISETP.GT.AND P0, PT, R218, R207, PT ;  /* 0x000000cfda00720c */ /* 0x000fe20003f04270 */
        /* <DEDUP_REMOVED lines=44> */
[C---:B------:R-:W-:Y:S02]  /*1ddd0*/  FMUL.FTZ R36, R2.reuse, R36 ;  /* 0x0000002402247220 */ /* 0x040fe40000410000 */
[----:B------:R-:W-:Y:S02]  /*1dde0*/  FMUL.FTZ R37, R2, R37 ;  /* 0x0000002502257220 */ /* 0x000fe40000410000 */
[----:B------:R-:W-:Y:S01]  /*1ddf0*/  MUFU.EX2 R167, R167 ;  /* 0x000000a700a77308 */ /* 0x000fe20000000800 */
[C---:B------:R-:W-:Y:S02]  /*1de00*/  FMUL.FTZ R38, R0.reuse, R38 ;  /* 0x0000002600267220 */ /* 0x040fe40000410000 */
[----:B------:R-:W-:Y:S02]  /*1de10*/  FMUL.FTZ R39, R0, R39 ;  /* 0x0000002700277220 */ /* 0x000fe40000410000 */
        /* <DEDUP_REMOVED lines=37> */
[C---:B------:R-:W-:Y:S03]  /*1e070*/  HMMA.16816.F32 R12, R128.reuse, R20, R12 ;  /* 0x00000014800c723c */ /* 0x040fe6000000180c */
[C---:B------:R-:W-:Y:S02]  /*1e080*/  FMUL.FTZ R62, R0.reuse, R62 ;  /* 0x0000003e003e7220 */ /* 0x040fe40000410000 */
        /* <DEDUP_REMOVED lines=36> */
[--C-:B------:R-:W-:Y:S02]  /*1e2d0*/  FFMA.FTZ R174, R174, c[0x0][0x23c], -R147.reuse ;  /* 0x00008f00aeae7a23 */ /* 0x100fe40000010893 */
[----:B------:R-:W-:Y:S01]  /*1e2e0*/  FFMA.FTZ R175, R236, c[0x0][0x23c], -R147 ;  /* 0x00008f00ecaf7a23 */ /* 0x000fe20000010893 */
[C---:B---3--:R-:W-:Y:S03]  /*1e2f0*/  HMMA.16816.F32 R44, R128.reuse, R104, R44 ;  /* 0x00000068802c723c */ /* 0x048fe6000000182c */
[----:B------:R-:W-:Y:S01]  /*1e300*/  MUFU.EX2 R174, R174 ;  /* 0x000000ae00ae7308 */ /* 0x000fe20000000800 */
[--C-:B------:R-:W-:Y:S02]  /*1e310*/  FFMA.FTZ R176, R176, c[0x0][0x23c], -R145.reuse ;  /* 0x00008f00b0b07a23 */ /* 0x100fe40000010891 */
[----:B------:R-:W-:Y:S02]  /*1e320*/  FFMA.FTZ R177, R234, c[0x0][0x23c], -R145 ;  /* 0x00008f00eab17a23 */ /* 0x000fe40000010891 */
[----:B------:R-:W-:Y:S01]  /*1e330*/  FFMA.FTZ R179, R232, c[0x0][0x23c], -R147 ;  /* 0x00008f00e8b37a23 */ /* 0x000fe20000010893 */
[C---:B------:R-:W-:Y:S01]  /*1e340*/  HMMA.16816.F32 R48, R128.reuse, R106, R48 ;  /* 0x0000006a8030723c */ /* 0x040fe20000001830 */
[----:B------:R-:W1:Y:S03]  /*1e350*/  LDSM.16.MT88.4 R104, [R200+0x10000] ;  /* 0x01000000c868783b */ /* 0x000e660000004200 */
[----:B------:R-:W2:Y:S01]  /*1e360*/  MUFU.EX2 R175, R175 ;  /* 0x000000af00af7308 */ /* 0x000ea20000000800 */
[----:B------:R-:W-:Y:S02]  /*1e370*/  FFMA.FTZ R232, R148, c[0x0][0x23c], -R145 ;  /* 0x00008f0094e87a23 */ /* 0x000fe40000010891 */
[----:B------:R-:W-:Y:S01]  /*1e380*/  FFMA.FTZ R178, R178, c[0x0][0x23c], -R147 ;  /* 0x00008f00b2b27a23 */ /* 0x000fe20000010893 */
[C---:B------:R-:W-:Y:S01]  /*1e390*/  HMMA.16816.F32 R52, R128.reuse, R100, R52 ;  /* 0x000000648034723c */ /* 0x040fe20000001834 */
[----:B------:R-:W-:Y:S03]  /*1e3a0*/  LDSM.16.MT88.4 R148, [R198+0xf800] ;  /* 0x00f80000c694783b */ /* 0x000fe60000004200 */
[--C-:B------:R-:W-:Y:S02]  /*1e3b0*/  FFMA.FTZ R180, R180, c[0x0][0x23c], -R145.reuse ;  /* 0x00008f00b4b47a23 */ /* 0x100fe40000010891 */
[----:B------:R-:W-:Y:S01]  /*1e3c0*/  MUFU.EX2 R176, R176 ;  /* 0x000000b000b07308 */ /* 0x000fe20000000800 */
[----:B------:R-:W-:Y:S01]  /*1e3d0*/  FFMA.FTZ R181, R230, c[0x0][0x23c], -R145 ;  /* 0x00008f00e6b57a23 */ /* 0x000fe20000010891 */
[C---:B------:R-:W-:Y:S01]  /*1e3e0*/  HMMA.16816.F32 R56, R128.reuse, R102, R56 ;  /* 0x000000668038723c */ /* 0x040fe20000001838 */
[----:B------:R-:W3:Y:S03]  /*1e3f0*/  LDSM.16.MT88.4 R100, [R198+0x10000] ;  /* 0x01000000c664783b */ /* 0x000ee60000004200 */
[--C-:B------:R-:W-:Y:S02]  /*1e400*/  FFMA.FTZ R230, R154, c[0x0][0x23c], -R147.reuse ;  /* 0x00008f009ae67a23 */ /* 0x100fe40000010893 */
[C---:B------:R-:W-:Y:S02]  /*1e410*/  FMUL.FTZ R88, R2.reuse, R88 ;  /* 0x0000005802587220 */ /* 0x040fe40000410000 */
[----:B------:R-:W4:Y:S01]  /*1e420*/  MUFU.EX2 R177, R177 ;  /* 0x000000b100b17308 */ /* 0x000f220000000800 */
[C---:B------:R-:W-:Y:S01]  /*1e430*/  HMMA.16816.F32 R60, R128.reuse, R108, R60 ;  /* 0x0000006c803c723c */ /* 0x040fe2000000183c */
[----:B------:R-:W-:Y:S02]  /*1e440*/  LDSM.16.MT88.4 R152, [R197+0xf800] ;  /* 0x00f80000c598783b */ /* 0x000fe40000004200 */
[----:B------:R-:W-:Y:S02]  /*1e450*/  FMUL.FTZ R89, R2, R89 ;  /* 0x0000005902597220 */ /* 0x000fe40000410000 */
[C---:B------:R-:W-:Y:S03]  /*1e460*/  FMUL.FTZ R90, R0.reuse, R90 ;  /* 0x0000005a005a7220 */ /* 0x040fe60000410000 */
[C---:B------:R-:W-:Y:S01]  /*1e470*/  HMMA.16816.F32 R64, R128.reuse, R110, R64 ;  /* 0x0000006e8040723c */ /* 0x040fe20000001840 */
[----:B------:R-:W5:Y:S01]  /*1e480*/  LDSM.16.MT88.4 R108, [R197+0x10000] ;  /* 0x01000000c56c783b */ /* 0x000f620000004200 */
[----:B------:R-:W-:Y:S02]  /*1e490*/  MUFU.EX2 R179, R179 ;  /* 0x000000b300b37308 */ /* 0x000fe40000000800 */
[----:B------:R-:W-:Y:S02]  /*1e4a0*/  FMUL.FTZ R91, R0, R91 ;  /* 0x0000005b005b7220 */ /* 0x000fe40000410000 */
[C---:B------:R-:W-:Y:S02]  /*1e4b0*/  FMUL.FTZ R92, R2.reuse, R92 ;  /* 0x0000005c025c7220 */ /* 0x040fe40000410000 */
[----:B------:R-:W-:Y:S01]  /*1e4c0*/  FMUL.FTZ R93, R2, R93 ;  /* 0x0000005d025d7220 */ /* 0x000fe20000410000 */
[C---:B-1----:R-:W-:Y:S03]  /*1e4d0*/  HMMA.16816.F32 R68, R128.reuse, R104, R68 ;  /* 0x000000688044723c */ /* 0x042fe60000001844 */
[C---:B------:R-:W-:Y:S01]  /*1e4e0*/  FMUL.FTZ R94, R0.reuse, R94 ;  /* 0x0000005e005e7220 */ /* 0x040fe20000410000 */
[----:B------:R-:W1:Y:S01]  /*1e4f0*/  MUFU.EX2 R178, R178 ;  /* 0x000000b200b27308 */ /* 0x000e620000000800 */
[----:B------:R-:W-:Y:S02]  /*1e500*/  FMUL.FTZ R95, R0, R95 ;  /* 0x0000005f005f7220 */ /* 0x000fe40000410000 */
[C---:B------:R-:W-:Y:S01]  /*1e510*/  FMUL.FTZ R96, R2.reuse, R96 ;  /* 0x0000006002607220 */ /* 0x040fe20000410000 */
[C---:B------:R-:W-:Y:S01]  /*1e520*/  HMMA.16816.F32 R72, R128.reuse, R106, R72 ;  /* 0x0000006a8048723c */ /* 0x040fe20000001848 */
[----:B------:R-:W1:Y:S03]  /*1e530*/  LDSM.16.MT88.4 R104, [R196+0x10000] ;  /* 0x01000000c468783b */ /* 0x000e660000004200 */
[C---:B------:R-:W-:Y:S02]  /*1e540*/  FMUL.FTZ R76, R2.reuse, R76 ;  /* 0x0000004c024c7220 */ /* 0x040fe40000410000 */
[----:B------:R-:W-:Y:S01]  /*1e550*/  FMUL.FTZ R77, R2, R77 ;  /* 0x0000004d024d7220 */ /* 0x000fe20000410000 */
[----:B------:R-:W-:Y:S01]  /*1e560*/  MUFU.EX2 R180, R180 ;  /* 0x000000b400b47308 */ /* 0x000fe20000000800 */
[C---:B------:R-:W-:Y:S04]  /*1e570*/  FMUL.FTZ R78, R0.reuse, R78 ;  /* 0x0000004e004e7220 */ /* 0x040fe80000410000 */
[----:B------:R-:W-:Y:S02]  /*1e580*/  FMUL.FTZ R79, R0, R79 ;  /* 0x0000004f004f7220 */ /* 0x000fe40000410000 */
[----:B------:R-:W-:Y:S02]  /*1e590*/  FMUL.FTZ R97, R2, R97 ;  /* 0x0000006102617220 */ /* 0x000fe40000410000 */
[C---:B------:R-:W-:Y:S01]  /*1e5a0*/  FMUL.FTZ R98, R0.reuse, R98 ;  /* 0x0000006200627220 */ /* 0x040fe20000410000 */
[----:B------:R-:W1:Y:S01]  /*1e5b0*/  MUFU.EX2 R181, R181 ;  /* 0x000000b500b57308 */ /* 0x000e620000000800 */
[----:B------:R-:W-:Y:S01]  /*1e5c0*/  FMUL.FTZ R99, R0, R99 ;  /* 0x0000006300637220 */ /* 0x000fe20000410000 */
[C---:B---3--:R-:W-:Y:S03]  /*1e5d0*/  HMMA.16816.F32 R76, R128.reuse, R100, R76 ;  /* 0x00000064804c723c */ /* 0x048fe6000000184c */
[C---:B------:R-:W-:Y:S02]  /*1e5e0*/  FMUL.FTZ R80, R2.reuse, R80 ;  /* 0x0000005002507220 */ /* 0x040fe40000410000 */
[----:B------:R-:W-:Y:S02]  /*1e5f0*/  FMUL.FTZ R81, R2, R81 ;  /* 0x0000005102517220 */ /* 0x000fe40000410000 */
[C---:B------:R-:W-:Y:S01]  /*1e600*/  FMUL.FTZ R82, R0.reuse, R82 ;  /* 0x0000005200527220 */ /* 0x040fe20000410000 */
[----:B--2---:R-:W-:Y:S01]  /*1e610*/  F2FP.PACK_AB R100, R175, R174 ;  /* 0x000000aeaf64723e */ /* 0x004fe200000000ff */
[----:B------:R-:W-:Y:S01]  /*1e620*/  FMUL.FTZ R83, R0, R83 ;  /* 0x0000005300537220 */ /* 0x000fe20000410000 */
[----:B------:R-:W2:Y:S02]  /*1e630*/  MUFU.EX2 R230, R230 ;  /* 0x000000e600e67308 */ /* 0x000ea40000000800 */
[----:B----4-:R-:W-:Y:S01]  /*1e640*/  F2FP.PACK_AB R101, R177, R176 ;  /* 0x000000b0b165723e */ /* 0x010fe200000000ff */
[--C-:B------:R-:W-:Y:S02]  /*1e650*/  FFMA.FTZ R183, R226, c[0x0][0x23c], -R147.reuse ;  /* 0x00008f00e2b77a23 */ /* 0x100fe40000010893 */
[----:B------:R-:W-:Y:S01]  /*1e660*/  FFMA.FTZ R226, R228, c[0x0][0x23c], -R147 ;  /* 0x00008f00e4e27a23 */ /* 0x000fe20000010893 */
[C---:B------:R-:W-:Y:S03]  /*1e670*/  HMMA.16816.F32 R80, R128.reuse, R102, R80 ;  /* 0x000000668050723c */ /* 0x040fe60000001850 */
[--C-:B------:R-:W-:Y:S01]  /*1e680*/  FFMA.FTZ R228, R156, c[0x0][0x23c], -R145.reuse ;  /* 0x00008f009ce47a23 */ /* 0x100fe20000010891 */
[----:B------:R-:W-:Y:S01]  /*1e690*/  MUFU.EX2 R183, R183 ;  /* 0x000000b700b77308 */ /* 0x000fe20000000800 */
[----:B------:R-:W-:Y:S01]  /*1e6a0*/  LDSM.16.MT88.4 R156, [R196+0xf800] ;  /* 0x00f80000c49c783b */ /* 0x000fe20000004200 */
[----:B------:R-:W-:Y:S01]  /*1e6b0*/  FFMA.FTZ R223, R224, c[0x0][0x23c], -R145 ;  /* 0x00008f00e0df7a23 */ /* 0x000fe20000010891 */
[----:B-1----:R-:W-:Y:S01]  /*1e6c0*/  F2FP.PACK_AB R102, R178, R179 ;  /* 0x000000b3b266723e */ /* 0x002fe200000000ff */
[C---:B-----5:R-:W-:Y:S04]  /*1e6d0*/  HMMA.16816.F32 R84, R128.reuse, R108, R84 ;  /* 0x0000006c8054723c */ /* 0x060fe80000001854 */
[--C-:B------:R-:W-:Y:S01]  /*1e6e0*/  FFMA.FTZ R224, R162, c[0x0][0x23c], -R147.reuse ;  /* 0x00008f00a2e07a23 */ /* 0x100fe20000010893 */
[----:B------:R-:W-:Y:S01]  /*1e6f0*/  F2FP.PACK_AB R103, R181, R180 ;  /* 0x000000b4b567723e */ /* 0x000fe200000000ff */
[----:B------:R-:W-:Y:S01]  /*1e700*/  LDSM.16.MT88.4 R160, [R200+0x11800] ;  /* 0x01180000c8a0783b */ /* 0x000fe20000004200 */
[----:B------:R-:W-:Y:S01]  /*1e710*/  FFMA.FTZ R147, R144, c[0x0][0x23c], -R147 ;  /* 0x00008f0090937a23 */ /* 0x000fe20000010893 */
[C---:B------:R-:W-:Y:S01]  /*1e720*/  HMMA.16816.F32 R88, R128.reuse, R110, R88 ;  /* 0x0000006e8058723c */ /* 0x040fe20000001858 */
[----:B------:R-:W-:Y:S03]  /*1e730*/  MUFU.EX2 R226, R226 ;  /* 0x000000e200e27308 */ /* 0x000fe60000000800 */
[--C-:B------:R-:W-:Y:S02]  /*1e740*/  FFMA.FTZ R182, R182, c[0x0][0x23c], -R145.reuse ;  /* 0x00008f00b6b67a23 */ /* 0x100fe40000010891 */
[----:B------:R-:W1:Y:S01]  /*1e750*/  LDSM.16.MT88.4 R108, [R198+0xc800] ;  /* 0x00c80000c66c783b */ /* 0x000e620000004200 */
[--C-:B------:R-:W-:Y:S01]  /*1e760*/  FFMA.FTZ R134, R134, c[0x0][0x23c], -R145.reuse ;  /* 0x00008f0086867a23 */ /* 0x100fe20000010891 */
[C---:B------:R-:W-:Y:S03]  /*1e770*/  HMMA.16816.F32 R92, R128.reuse, R104, R92 ;  /* 0x00000068805c723c */ /* 0x040fe6000000185c */
[----:B------:R-:W-:Y:S01]  /*1e780*/  MUFU.EX2 R234, R147 ;  /* 0x0000009300ea7308 */ /* 0x000fe20000000800 */
[----:B------:R-:W-:Y:S02]  /*1e790*/  FFMA.FTZ R145, R133, c[0x0][0x23c], -R145 ;  /* 0x00008f0085917a23 */ /* 0x000fe40000010891 */
[----:B------:R-:W-:Y:S02]  /*1e7a0*/  FFMA.FTZ R173, R2, R221, R173 ;  /* 0x000000dd02ad7223 */ /* 0x000fe400000100ad */
[----:B------:R-:W-:Y:S01]  /*1e7b0*/  HMMA.16816.F32 R96, R128, R106, R96 ;  /* 0x0000006a8060723c */ /* 0x000fe20000001860 */
[----:B------:R-:W3:Y:S03]  /*1e7c0*/  LDSM.16.MT88.4 R104, [R196+0xe800] ;  /* 0x00e80000c468783b */ /* 0x000ee60000004200 */
[----:B------:R-:W-:Y:S01]  /*1e7d0*/  FFMA.FTZ R169, R0, R219, R169 ;  /* 0x000000db00a97223 */ /* 0x000fe200000100a9 */
[----:B------:R4:W-:Y:S01]  /*1e7e0*/  MUFU.EX2 R133, R145 ;  /* 0x0000009100857308 */ /* 0x0009e20000000800 */
[----:B------:R-:W-:Y:S02]  /*1e7f0*/  FADD.FTZ R172, R172, R173 ;  /* 0x000000adacac7221 */ /* 0x000fe40000010000 */
[C---:B------:R-:W-:Y:S05]  /*1e800*/  HMMA.16816.F32 R4, R100.reuse, R112, R4 ;  /* 0x000000706404723c */ /* 0x040fea0000001804 */
[----:B------:R-:W-:Y:S02]  /*1e810*/  FADD.FTZ R168, R168, R169 ;  /* 0x000000a9a8a87221 */ /* 0x000fe40000010000 */
[----:B------:R-:W-:Y:S01]  /*1e820*/  MUFU.EX2 R223, R223 ;  /* 0x000000df00df7308 */ /* 0x000fe20000000800 */
[C---:B------:R-:W-:Y:S01]  /*1e830*/  HMMA.16816.F32 R8, R100.reuse, R114, R8 ;  /* 0x000000726408723c */ /* 0x040fe20000001808 */
[----:B------:R-:W-:Y:S08]  /*1e840*/  LDSM.16.MT88.4 R112, [R198+0x10800] ;  /* 0x01080000c670783b */ /* 0x000ff00000004200 */
[----:B------:R-:W-:Y:S01]  /*1e850*/  MUFU.EX2 R182, R182 ;  /* 0x000000b600b67308 */ /* 0x000fe20000000800 */
[----:B----4-:R-:W-:Y:S01]  /*1e860*/  LDSM.16.MT88.4 R144, [R200+0xf800] ;  /* 0x00f80000c890783b */ /* 0x010fe20000004200 */
[C---:B-1----:R-:W-:Y:S08]  /*1e870*/  HMMA.16816.F32 R12, R100.reuse, R108, R12 ;  /* 0x0000006c640c723c */ /* 0x042ff0000000180c */
[----:B------:R-:W-:Y:S01]  /*1e880*/  MUFU.EX2 R224, R224 ;  /* 0x000000e000e07308 */ /* 0x000fe20000000800 */
[C---:B------:R-:W-:Y:S01]  /*1e890*/  HMMA.16816.F32 R16, R100.reuse, R110, R16 ;  /* 0x0000006e6410723c */ /* 0x040fe20000001810 */
[----:B------:R-:W1:Y:S08]  /*1e8a0*/  LDSM.16.MT88.4 R108, [R200+0x10800] ;  /* 0x01080000c86c783b */ /* 0x000e700000004200 */
[----:B------:R-:W-:Y:S01]  /*1e8b0*/  MUFU.EX2 R228, R228 ;  /* 0x000000e400e47308 */ /* 0x000fe20000000800 */
[C---:B------:R-:W-:Y:S08]  /*1e8c0*/  HMMA.16816.F32 R20, R100.reuse, R116, R20 ;  /* 0x000000746414723c */ /* 0x040ff00000001814 */
[C---:B------:R-:W-:Y:S01]  /*1e8d0*/  HMMA.16816.F32 R24, R100.reuse, R118, R24 ;  /* 0x000000766418723c */ /* 0x040fe20000001818 */
[----:B------:R-:W-:Y:S01]  /*1e8e0*/  LDSM.16.MT88.4 R116, [R196+0x10800] ;  /* 0x01080000c474783b */ /* 0x000fe20000004200 */
[----:B------:R-:W4:Y:S06]  /*1e8f0*/  MUFU.EX2 R232, R232 ;  /* 0x000000e800e87308 */ /* 0x000f2c0000000800 */
[C---:B------:R-:W-:Y:S04]  /*1e900*/  HMMA.16816.F32 R28, R100.reuse, R120, R28 ;  /* 0x00000078641c723c */ /* 0x040fe8000000181c */
[----:B------:R-:W5:Y:S04]  /*1e910*/  MUFU.EX2 R134, R134 ;  /* 0x0000008600867308 */ /* 0x000f680000000800 */
[C---:B------:R-:W-:Y:S01]  /*1e920*/  HMMA.16816.F32 R32, R100.reuse, R122, R32 ;  /* 0x0000007a6420723c */ /* 0x040fe20000001820 */
[----:B------:R-:W-:Y:S07]  /*1e930*/  LDSM.16.MT88.4 R120, [R198+0xd000] ;  /* 0x00d00000c678783b */ /* 0x000fee0000004200 */
[C---:B------:R-:W-:Y:S08]  /*1e940*/  HMMA.16816.F32 R36, R100.reuse, R124, R36 ;  /* 0x0000007c6424723c */ /* 0x040ff00000001824 */
[C---:B------:R-:W-:Y:S01]  /*1e950*/  HMMA.16816.F32 R40, R100.reuse, R126, R40 ;  /* 0x0000007e6428723c */ /* 0x040fe20000001828 */
[----:B------:R-:W-:Y:S07]  /*1e960*/  LDSM.16.MT88.4 R124, [R196+0xd000] ;  /* 0x00d00000c47c783b */ /* 0x000fee0000004200 */
[C---:B------:R-:W-:Y:S07]  /*1e970*/  HMMA.16816.F32 R44, R100.reuse, R136, R44 ;  /* 0x00000088642c723c */ /* 0x040fee000000182c */
[----:B--2---:R-:W-:Y:S01]  /*1e980*/  F2FP.PACK_AB R136, R230, R229 ;  /* 0x000000e5e688723e */ /* 0x004fe200000000ff */
[C---:B------:R-:W-:Y:S04]  /*1e990*/  HMMA.16816.F32 R48, R100.reuse, R138, R48 ;  /* 0x0000008a6430723c */ /* 0x040fe80000001830 */
[----:B----4-:R-:W-:Y:S03]  /*1e9a0*/  F2FP.PACK_AB R137, R232, R231 ;  /* 0x000000e7e889723e */ /* 0x010fe600000000ff */
[----:B------:R-:W-:Y:S01]  /*1e9b0*/  F2FP.PACK_AB R138, R234, R233 ;  /* 0x000000e9ea8a723e */ /* 0x000fe200000000ff */
[C---:B------:R-:W-:Y:S04]  /*1e9c0*/  HMMA.16816.F32 R52, R100.reuse, R140, R52 ;  /* 0x0000008c6434723c */ /* 0x040fe80000001834 */
[----:B-----5:R-:W-:Y:S04]  /*1e9d0*/  F2FP.PACK_AB R139, R133, R134 ;  /* 0x00000086858b723e */ /* 0x020fe800000000ff */
[C---:B------:R-:W-:Y:S01]  /*1e9e0*/  HMMA.16816.F32 R56, R100.reuse, R142, R56 ;  /* 0x0000008e6438723c */ /* 0x040fe20000001838 */
[----:B------:R-:W-:Y:S07]  /*1e9f0*/  LDSM.16.MT88.4 R140, [R196+0xd800] ;  /* 0x00d80000c48c783b */ /* 0x000fee0000004200 */
[C---:B---3--:R-:W-:Y:S08]  /*1ea00*/  HMMA.16816.F32 R60, R100.reuse, R104, R60 ;  /* 0x00000068643c723c */ /* 0x048ff0000000183c */
[C---:B------:R-:W-:Y:S01]  /*1ea10*/  HMMA.16816.F32 R64, R100.reuse, R106, R64 ;  /* 0x0000006a6440723c */ /* 0x040fe20000001840 */
[----:B------:R-:W2:Y:S07]  /*1ea20*/  LDSM.16.MT88.4 R104, [R197+0x10800] ;  /* 0x01080000c568783b */ /* 0x000eae0000004200 */
[C---:B-1----:R-:W-:Y:S08]  /*1ea30*/  HMMA.16816.F32 R68, R100.reuse, R108, R68 ;  /* 0x0000006c6444723c */ /* 0x042ff00000001844 */
[C---:B------:R-:W-:Y:S01]  /*1ea40*/  HMMA.16816.F32 R72, R100.reuse, R110, R72 ;  /* 0x0000006e6448723c */ /* 0x040fe20000001848 */
[----:B------:R-:W1:Y:S07]  /*1ea50*/  LDSM.16.MT88.4 R108, [R200+0xd000] ;  /* 0x00d00000c86c783b */ /* 0x000e6e0000004200 */
[C---:B------:R-:W-:Y:S08]  /*1ea60*/  HMMA.16816.F32 R76, R100.reuse, R112, R76 ;  /* 0x00000070644c723c */ /* 0x040ff0000000184c */
[C---:B------:R-:W-:Y:S01]  /*1ea70*/  HMMA.16816.F32 R80, R100.reuse, R114, R80 ;  /* 0x000000726450723c */ /* 0x040fe20000001850 */
[----:B------:R-:W3:Y:S07]  /*1ea80*/  LDSM.16.MT88.4 R112, [R197+0xd000] ;  /* 0x00d00000c570783b */ /* 0x000eee0000004200 */
[C---:B--2---:R-:W-:Y:S08]  /*1ea90*/  HMMA.16816.F32 R84, R100.reuse, R104, R84 ;  /* 0x000000686454723c */ /* 0x044ff00000001854 */
[C---:B------:R-:W-:Y:S01]  /*1eaa0*/  HMMA.16816.F32 R88, R100.reuse, R106, R88 ;  /* 0x0000006a6458723c */ /* 0x040fe20000001858 */
[----:B------:R-:W2:Y:S07]  /*1eab0*/  LDSM.16.MT88.4 R104, [R200+0xf000] ;  /* 0x00f00000c868783b */ /* 0x000eae0000004200 */
[C---:B------:R-:W-:Y:S08]  /*1eac0*/  HMMA.16816.F32 R92, R100.reuse, R116, R92 ;  /* 0x00000074645c723c */ /* 0x040ff0000000185c */
[----:B------:R-:W-:Y:S01]  /*1ead0*/  HMMA.16816.F32 R96, R100, R118, R96 ;  /* 0x000000766460723c */ /* 0x000fe20000001860 */
[----:B------:R-:W4:Y:S06]  /*1eae0*/  LDSM.16.MT88.4 R116, [R198+0xf000] ;  /* 0x00f00000c674783b */ /* 0x000f2c0000004200 */
[----:B------:R-:W-:Y:S02]  /*1eaf0*/  F2FP.PACK_AB R100, R226, R183 ;  /* 0x000000b7e264723e */ /* 0x000fe400000000ff */
[----:B------:R-:W-:Y:S03]  /*1eb00*/  F2FP.PACK_AB R101, R182, R223 ;  /* 0x000000dfb665723e */ /* 0x000fe600000000ff */
[----:B------:R-:W-:Y:S02]  /*1eb10*/  F2FP.PACK_AB R102, R225, R224 ;  /* 0x000000e0e166723e */ /* 0x000fe400000000ff */
[----:B------:R-:W-:Y:S07]  /*1eb20*/  F2FP.PACK_AB R103, R228, R227 ;  /* 0x000000e3e467723e */ /* 0x000fee00000000ff */
[C---:B-1----:R-:W-:Y:S08]  /*1eb30*/  HMMA.16816.F32 R4, R100.reuse, R108, R4 ;  /* 0x0000006c6404723c */ /* 0x042ff00000001804 */
[C---:B------:R-:W-:Y:S01]  /*1eb40*/  HMMA.16816.F32 R8, R100.reuse, R110, R8 ;  /* 0x0000006e6408723c */ /* 0x040fe20000001808 */
[----:B------:R-:W1:Y:S07]  /*1eb50*/  LDSM.16.MT88.4 R108, [R197+0xf000] ;  /* 0x00f00000c56c783b */ /* 0x000e6e0000004200 */
        /* <DEDUP_REMOVED lines=8> */
[C---:B--2---:R-:W-:Y:S08]  /*1ebe0*/  HMMA.16816.F32 R36, R100.reuse, R104, R36 ;  /* 0x000000686424723c */ /* 0x044ff00000001824 */
[C---:B------:R-:W-:Y:S01]  /*1ebf0*/  HMMA.16816.F32 R40, R100.reuse, R106, R40 ;  /* 0x0000006a6428723c */ /* 0x040fe20000001828 */
[----:B------:R-:W2:Y:S07]  /*1ec00*/  LDSM.16.MT88.4 R104, [R200+0x11000] ;  /* 0x01100000c868783b */ /* 0x000eae0000004200 */
[C---:B----4-:R-:W-:Y:S08]  /*1ec10*/  HMMA.16816.F32 R44, R100.reuse, R116, R44 ;  /* 0x00000074642c723c */ /* 0x050ff0000000182c */
[C---:B------:R-:W-:Y:S01]  /*1ec20*/  HMMA.16816.F32 R48, R100.reuse, R118, R48 ;  /* 0x000000766430723c */ /* 0x040fe20000001830 */
[----:B------:R-:W4:Y:S07]  /*1ec30*/  LDSM.16.MT88.4 R116, [R198+0x11000] ;  /* 0x01100000c674783b */ /* 0x000f2e0000004200 */
        /* <DEDUP_REMOVED lines=8> */
[----:B------:R-:W-:Y:S07]  /*1ecc0*/  LDSM.16.MT88.4 R104, [R197+0xd800] ;  /* 0x00d80000c568783b */ /* 0x000fee0000004200 */
[C---:B----4-:R-:W-:Y:S08]  /*1ecd0*/  HMMA.16816.F32 R76, R100.reuse, R116, R76 ;  /* 0x00000074644c723c */ /* 0x050ff0000000184c */
[C---:B------:R-:W-:Y:S01]  /*1ece0*/  HMMA.16816.F32 R80, R100.reuse, R118, R80 ;  /* 0x000000766450723c */ /* 0x040fe20000001850 */
[----:B------:R-:W2:Y:S07]  /*1ecf0*/  LDSM.16.MT88.4 R116, [R198+0xd800] ;  /* 0x00d80000c674783b */ /* 0x000eae0000004200 */
[C---:B-1----:R-:W-:Y:S08]  /*1ed00*/  HMMA.16816.F32 R84, R100.reuse, R108, R84 ;  /* 0x0000006c6454723c */ /* 0x042ff00000001854 */
[C---:B------:R-:W-:Y:S08]  /*1ed10*/  HMMA.16816.F32 R88, R100.reuse, R110, R88 ;  /* 0x0000006e6458723c */ /* 0x040ff00000001858 */
[C---:B---3--:R-:W-:Y:S08]  /*1ed20*/  HMMA.16816.F32 R92, R100.reuse, R112, R92 ;  /* 0x00000070645c723c */ /* 0x048ff0000000185c */
[----:B------:R-:W-:Y:S08]  /*1ed30*/  HMMA.16816.F32 R96, R100, R114, R96 ;  /* 0x000000726460723c */ /* 0x000ff00000001860 */
[C---:B------:R-:W-:Y:S01]  /*1ed40*/  HMMA.16816.F32 R128, R136.reuse, R124, R4 ;  /* 0x0000007c8880723c */ /* 0x040fe20000001804 */
[----:B------:R-:W1:Y:S07]  /*1ed50*/  LDSM.16.MT88.4 R4, [R198+0x11800] ;  /* 0x01180000c604783b */ /* 0x000e6e0000004200 */
[C---:B------:R-:W-:Y:S01]  /*1ed60*/  HMMA.16816.F32 R124, R136.reuse, R126, R8 ;  /* 0x0000007e887c723c */ /* 0x040fe20000001808 */
[----:B------:R-:W3:Y:S07]  /*1ed70*/  LDSM.16.MT88.4 R8, [R197+0x11800] ;  /* 0x01180000c508783b */ /* 0x000eee0000004200 */
[C---:B--2---:R-:W-:Y:S01]  /*1ed80*/  HMMA.16816.F32 R120, R136.reuse, R116, R12 ;  /* 0x000000748878723c */ /* 0x044fe2000000180c */
[----:B------:R-:W2:Y:S07]  /*1ed90*/  LDSM.16.MT88.4 R12, [R196+0x11800] ;  /* 0x01180000c40c783b */ /* 0x000eae0000004200 */
        /* <DEDUP_REMOVED lines=31> */
[C---:B--2---:R-:W-:Y:S03]  /*1ef90*/  HMMA.16816.F32 R92, R136.reuse, R12, R92 ;  /* 0x0000000c885c723c */ /* 0x044fe6000000185c */
[----:B------:R-:W-:Y:S02]  /*1efa0*/  FADD.FTZ R5, R183, R178 ;  /* 0x000000b2b7057221 */ /* 0x000fe40000010000 */
[----:B------:R-:W-:Y:S02]  /*1efb0*/  FADD.FTZ R223, R223, R0 ;  /* 0x00000000dfdf7221 */ /* 0x000fe40000010000 */
[----:B------:R-:W-:Y:S01]  /*1efc0*/  FADD.FTZ R5, R226, R5 ;  /* 0x00000005e2057221 */ /* 0x000fe20000010000 */
[----:B------:R-:W-:Y:S04]  /*1efd0*/  HMMA.16816.F32 R96, R136, R14, R96 ;  /* 0x0000000e8860723c */ /* 0x000fe80000001860 */
[----:B------:R-:W-:Y:S02]  /*1efe0*/  FADD.FTZ R182, R182, R223 ;  /* 0x000000dfb6b67221 */ /* 0x000fe40000010000 */
[----:B------:R-:W-:Y:S02]  /*1eff0*/  FADD.FTZ R0, R224, R5 ;  /* 0x00000005e0007221 */ /* 0x000fe40000010000 */
[----:B------:R-:W-:Y:S04]  /*1f000*/  FADD.FTZ R227, R227, R182 ;  /* 0x000000b6e3e37221 */ /* 0x000fe80000010000 */
[----:B------:R-:W-:Y:S02]  /*1f010*/  FADD.FTZ R0, R225, R0 ;  /* 0x00000000e1007221 */ /* 0x000fe40000010000 */
[----:B------:R-:W-:Y:S02]  /*1f020*/  FADD.FTZ R228, R228, R227 ;  /* 0x000000e3e4e47221 */ /* 0x000fe40000010000 */
[----:B------:R-:W-:Y:S01]  /*1f030*/  FADD.FTZ R229, R229, R0 ;  /* 0x00000000e5e57221 */ /* 0x000fe20000010000 */
[----:B------:R-:W-:Y:S01]  /*1f040*/  MOV R0, R3 ;  /* 0x0000000300007202 */ /* 0x000fe20000000f00 */
[----:B------:R-:W-:Y:S02]  /*1f050*/  FADD.FTZ R231, R231, R228 ;  /* 0x000000e4e7e77221 */ /* 0x000fe40000010000 */
[----:B------:R-:W-:Y:S02]  /*1f060*/  FADD.FTZ R230, R230, R229 ;  /* 0x000000e5e6e67221 */ /* 0x000fe40000010000 */
[----:B------:R-:W-:Y:S02]  /*1f070*/  FADD.FTZ R231, R232, R231 ;  /* 0x000000e7e8e77221 */ /* 0x000fe40000010000 */
[----:B------:R-:W-:Y:S02]  /*1f080*/  FADD.FTZ R221, R233, R230 ;  /* 0x000000e6e9dd7221 */ /* 0x000fe40000010000 */
[----:B------:R-:W-:Y:S02]  /*1f090*/  FADD.FTZ R134, R134, R231 ;  /* 0x000000e786867221 */ /* 0x000fe40000010000 */
[----:B------:R-:W-:Y:S02]  /*1f0a0*/  FADD.FTZ R221, R234, R221 ;  /* 0x000000ddeadd7221 */ /* 0x000fe40000010000 */
[----:B------:R-:W-:Y:S01]  /*1f0b0*/  FADD.FTZ R219, R133, R134 ;  /* 0x0000008685db7221 */ /* 0x000fe20000010000 */
[----:B------:R-:W-:-:S05]  /*1f0c0*/  @P0 BRA `(.L_x_2008) ;  /* 0xffffc51000000947 */ /* 0x000fca000383ffff */
.L_x_2004:
        /* <DEDUP_REMOVED lines=281> */
.L_x_2010:
[----:B--23--:R-:W-:Y:S05]  /*20260*/  BSYNC B0 ;  /* 0x0000000000007941 */ /* 0x00cfea0003800000 */
.L_x_2009:
        /* <DEDUP_REMOVED lines=19> */
.L_x_2012:
[----:B------:R-:W-:Y:S05]  /*203a0*/  BSYNC B0 ;  /* 0x0000000000007941 */ /* 0x000fea0003800000 */
.L_x_2011:
        /* <DEDUP_REMOVED lines=11> */
.L_x_2014:
[----:B------:R-:W-:Y:S05]  /*20460*/  BSYNC B0 ;  /* 0x0000000000007941 */ /* 0x000fea0003800000 */
.L_x_2013:
        /* <DEDUP_REMOVED lines=11> */
.L_x_2016:
[----:B------:R-:W-:Y:S05]  /*20520*/  BSYNC B0 ;  /* 0x0000000000007941 */ /* 0x000fea0003800000 */
.L_x_2015:
        /* <DEDUP_REMOVED lines=11> */
.L_x_2018:
[----:B------:R-:W-:Y:S05]  /*205e0*/  BSYNC B0 ;  /* 0x0000000000007941 */ /* 0x000fea0003800000 */
.L_x_2017:
        /* <DEDUP_REMOVED lines=11> */
.L_x_2020:
[----:B------:R-:W-:Y:S05]  /*206a0*/  BSYNC B0 ;  /* 0x0000000000007941 */ /* 0x000fea0003800000 */
.L_x_2019:
        /* <DEDUP_REMOVED lines=11> */
.L_x_2022:
[----:B------:R-:W-:Y:S05]  /*20760*/  BSYNC B0 ;  /* 0x0000000000007941 */ /* 0x000fea0003800000 */
.L_x_2021:
        /* <DEDUP_REMOVED lines=11> */
.L_x_2024:
[----:B------:R-:W-:Y:S05]  /*20820*/  BSYNC B0 ;  /* 0x0000000000007941 */ /* 0x000fea0003800000 */
.L_x_2023:
        /* <DEDUP_REMOVED lines=12> */
.L_x_2025:
        /* <DEDUP_REMOVED lines=9> */
.L_x_4105:


//--------------------- .text._ZN5flash24flash_fwd_splitkv_kernelI23Flash_fwd_kernel_traitsILi192ELi64ELi64ELi4ELb0ELb0EN7cutlass6half_tE19Flash_kernel_traitsILi192ELi64ELi64ELi4ES3_EELb1ELb0ELb0ELb0ELb1ELb0ELb0ELb0EEEvNS_16Flash_fwd_paramsE --------------------------
	.section	.text._ZN5flash24flash_fwd_splitkv_kernelI23Flash_fwd_kernel_traitsILi192ELi64ELi64ELi4ELb0ELb0EN7cutlass6half_tE19Flash_kernel_traitsILi192ELi64ELi64ELi4ES3_EELb1ELb0ELb0ELb0ELb1ELb0ELb0ELb0EEEvNS_16Flash_fwd_paramsE,"ax",@progbits
	.sectioninfo	@"SHI_REGISTERS=226"
	.align	128
        .global         _ZN5flash24flash_fwd_splitkv_kernelI23Flash_fwd_kernel_traitsILi192ELi64ELi64ELi4ELb0ELb0EN7cutlass6half_tE19Flash_kernel_traitsILi192ELi64ELi64ELi4ES3_EELb1ELb0ELb0ELb0ELb1ELb0ELb0ELb0EEEvNS_16Flash_fwd_paramsE
        .type           _ZN5flash24flash_fwd_splitkv_kernelI23Flash_fwd_kernel_traitsILi192ELi64ELi64ELi4ELb0ELb0EN7cutlass6half_tE19Flash_kernel_traitsILi192ELi64ELi64ELi4ES3_EELb1ELb0ELb0ELb0ELb1ELb0ELb0ELb0EEEvNS_16Flash_fwd_paramsE,@function
        .size           _ZN5flash24flash_fwd_splitkv_kernelI23Flash_fwd_kernel_traitsILi192ELi64ELi64ELi4ELb0ELb0EN7cutlass6half_tE19Flash_kernel_traitsILi192ELi64ELi64ELi4ES3_EELb1ELb0ELb0ELb0ELb1ELb0ELb0ELb0EEEvNS_16Flash_fwd_paramsE,(.L_x_4106 - _ZN5flash24flash_fwd_splitkv_kernelI23Flash_fwd_kernel_traitsILi192ELi64ELi64ELi4ELb0ELb0EN7cutlass6half_tE19Flash_kernel_traitsILi192ELi64ELi64ELi4ES3_EELb1ELb0ELb0ELb0ELb1ELb0ELb0ELb0EEEvNS_16Flash_fwd_paramsE)
        .other          _ZN5flash24flash_fwd_splitkv_kernelI23Flash_fwd_kernel_traitsILi192ELi64ELi64ELi4ELb0ELb0EN7cutlass6half_tE19Flash_kernel_traitsILi192ELi64ELi64ELi4ES3_EELb1ELb0ELb0ELb0ELb1ELb0ELb0ELb0EEEvNS_16Flash_fwd_paramsE,@"STO_CUDA_ENTRY STV_DEFAULT"
_ZN5flash24flash_fwd_splitkv_kernelI23Flash_fwd_kernel_traitsILi192ELi64ELi64ELi4ELb0ELb0EN7cutlass6half_tE19Flash_kernel_traitsILi192ELi64ELi64ELi4ES3_EELb1ELb0ELb0ELb0ELb1ELb0ELb0ELb0EEEvNS_16Flash_fwd_paramsE:
.text._ZN5flash24flash_fwd_splitkv_kernelI23Flash_fwd_kernel_traitsILi192ELi64ELi64ELi4ELb0ELb0EN7cutlass6half_tE19Flash_kernel_traitsILi192ELi64ELi64ELi4ES3_EELb1ELb0ELb0ELb0ELb1ELb0ELb0ELb0EEEvNS_16Flash_fwd_paramsE:
        /* <DEDUP_REMOVED lines=24> */
[----:B------:R-:W4:Y:S04]  /*0180*/  S2R R28, SR_CTAID.Z ;  /* 0x00000000001c7919 */ /* 0x000f280000002700 */
[----:B------:R-:W1:Y:S01]  /*0190*/  S2R R86, SR_TID.X ;  /* 0x0000000000567919 */ /* 0x000e620000002100 */
[----:B------:R-:W-:Y:S01]  /*01a0*/  ISETP.NE.AND.EX P0, PT, RZ, c[0x0][0x24c], PT, P0 ;  /* 0x00009300ff007a0c */ /* 0x000fe20003f05300 */
[----:B--2---:R-:W-:-:S02]  /*01b0*/  @P2 IMAD.IADD R90, R3, 0x1, -R202 ;  /* 0x00000001035a2824 */ /* 0x004fc400078e0aca */
[----:B------:R-:W-:-:S10]  /*01c0*/  @!P2 IMAD.MOV.U32 R90, RZ, RZ, c[0x0][0x214] ;  /* 0x00008500ff5aa624 */ /* 0x000fd400078e00ff */
[----:B------:R-:W-:Y:S05]  /*01d0*/  @!P0 BRA `(.L_x_2026) ;  /* 0x0000004000008947 */ /* 0x000fea0003800000 */
[----:B-1-34-:R-:W2:Y:S02]  /*01e0*/  @P3 LDG.E R0, [R6.64+0x4] ;  /* 0x0000040606003981 */ /* 0x01aea4000c1e1900 */
[----:B--2--5:R-:W-:-:S06]  /*01f0*/  @P3 IADD3 R0, R0, -R9, RZ ;  /* 0x8000000900003210 */ /* 0x024fcc0007ffe0ff */
[----:B------:R1:W5:Y:S01]  /*0200*/  @!P3 LDG.E R0, [R6.64] ;  /* 0x000000060600b981 */ /* 0x000362000c1e1900 */
[----:B------:R-:W-:Y:S05]  /*0210*/  BRA `(.L_x_2027) ;  /* 0x0000001000007947 */ /* 0x000fea0003800000 */
.L_x_2026:
[----:B-1-34-:R-:W-:Y:S02]  /*0220*/  MOV R0, c[0x0][0x218] ;  /* 0x0000860000007a02 */ /* 0x01afe40000000f00 */
.L_x_2027:
[----:B------:R-:W-:-:S04]  /*0230*/  ISETP.NE.U32.AND P2, PT, RZ, c[0x0][0x258], PT ;  /* 0x00009600ff007a0c */ /* 0x000fc80003f45070 */
[----:B------:R-:W-:-:S13]  /*0240*/  ISETP.NE.AND.EX P2, PT, RZ, c[0x0][0x25c], PT, P2 ;  /* 0x00009700ff007a0c */ /* 0x000fda0003f45320 */
[----:B-1----:R-:W-:-:S05]  /*0250*/  @P2 IMAD.WIDE R6, R13, R4, c[0x0][0x258] ;  /* 0x000096000d062625 */ /* 0x002fca00078e0204 */
        /* <DEDUP_REMOVED lines=9> */
[----:B------:R-:W-:Y:S01]  /*02f0*/  ULDC UR5, c[0x0][0x218] ;  /* 0x0000860000057ab9 */ /* 0x000fe20000000800 */
[----:B------:R-:W-:Y:S01]  /*0300*/  IADD3 R3, -R90, 0x7f, R89 ;  /* 0x0000007f5a037810 */ /* 0x000fe20007ffe159 */
[----:B------:R-:W-:Y:S01]  /*0310*/  UIADD3 UR5, UR5, 0x3f, URZ ;  /* 0x0000003f05057890 */ /* 0x000fe2000fffe03f */
[----:B------:R-:W-:Y:S02]  /*0320*/  IADD3 R6, R84, 0x3f, RZ ;  /* 0x0000003f54067810 */ /* 0x000fe40007ffe0ff */
[----:B------:R-:W-:Y:S01]  /*0330*/  IADD3 R3, R3, c[0x0][0x2e8], R84 ;  /* 0x0000ba0003037a10 */ /* 0x000fe20007ffe054 */
[----:B------:R-:W-:Y:S01]  /*0340*/  USHF.R.S32.HI UR4, URZ, 0x1f, UR5 ;  /* 0x0000001f3f047899 */ /* 0x000fe20008011405 */
[----:B------:R-:W-:Y:S02]  /*0350*/  SHF.R.S32.HI R5, RZ, 0x1f, R6 ;  /* 0x0000001fff057819 */ /* 0x000fe40000011406 */
[----:B------:R-:W-:Y:S01]  /*0360*/  SHF.R.S32.HI R0, RZ, 0x1f, R3 ;  /* 0x0000001fff007819 */ /* 0x000fe20000011403 */
[----:B------:R-:W-:Y:S01]  /*0370*/  ULEA.HI UR4, UR4, UR5, URZ, 0x6 ;  /* 0x0000000504047291 */ /* 0x000fe2000f8f303f */
[----:B------:R-:W-:-:S02]  /*0380*/  LEA.HI R5, R5, R6, RZ, 0x6 ;  /* 0x0000000605057211 */ /* 0x000fc400078f30ff */
[----:B------:R-:W-:Y:S01]  /*0390*/  LEA.HI R0, R0, R3, RZ, 0x6 ;  /* 0x0000000300007211 */ /* 0x000fe200078f30ff */
[----:B------:R-:W-:Y:S01]  /*03a0*/  USHF.R.S32.HI UR4, URZ, 0x6, UR4 ;  /* 0x000000063f047899 */ /* 0x000fe20008011404 */
[----:B------:R-:W-:Y:S02]  /*03b0*/  SHF.R.S32.HI R5, RZ, 0x6, R5 ;  /* 0x00000006ff057819 */ /* 0x000fe40000011405 */
[----:B------:R-:W-:-:S03]  /*03c0*/  SHF.R.S32.HI R0, RZ, 0x6, R0 ;  /* 0x00000006ff007819 */ /* 0x000fc60000011400 */
[----:B------:R-:W-:-:S04]  /*03d0*/  IMNMX R5, R5, UR4, PT ;  /* 0x0000000405057c17 */ /* 0x000fc8000b800200 */
[----:B------:R-:W-:-:S04]  /*03e0*/  IMNMX R133, R5, R0, PT ;  /* 0x0000000005857217 */ /* 0x000fc80003800200 */
[----:B------:R-:W-:-:S13]  /*03f0*/  ISETP.GT.AND P0, PT, R133, RZ, PT ;  /* 0x000000ff8500720c */ /* 0x000fda0003f04270 */
[----:B------:R-:W-:Y:S05]  /*0400*/  @P0 BRA `(.L_x_2028) ;  /* 0x0000075000000947 */ /* 0x000fea0003800000 */
[----:B------:R-:W-:Y:S01]  /*0410*/  ISETP.NE.AND P0, PT, R202, -0x1, PT ;  /* 0xffffffffca00780c */ /* 0x000fe20003f05270 */
[----:B------:R-:W-:Y:S01]  /*0420*/  BSSY B0, `(.L_x_2029) ;  /* 0x000002b000007945 */ /* 0x000fe20003800000 */
[----:B------:R-:W-:Y:S02]  /*0430*/  SHF.R.S32.HI R3, RZ, 0x1f, R86 ;  /* 0x0000001fff037819 */ /* 0x000fe40000011456 */
[----:B------:R-:W-:Y:S02]  /*0440*/  SHF.R.S32.HI R0, RZ, 0x1f, R89 ;  /* 0x0000001fff007819 */ /* 0x000fe40000011459 */
[----:B------:R-:W-:Y:S02]  /*0450*/  LEA.HI R2, R3, R86, RZ, 0x3 ;  /* 0x0000005603027211 */ /* 0x000fe400078f18ff */
[----:B------:R-:W-:Y:S01]  /*0460*/  IADD3 R90, -R89, R90, RZ ;  /* 0x0000005a595a7210 */ /* 0x000fe20007ffe1ff */
[----:B------:R-:W-:Y:S01]  /*0470*/  IMAD R0, R0, c[0x0][0x1e8], RZ ;  /* 0x00007a0000007a24 */ /* 0x000fe200078e02ff */
[----:B------:R-:W-:-:S03]  /*0480*/  LOP3.LUT R3, R2, 0x1ffffff8, RZ, 0xc0, !PT ;  /* 0x1ffffff802037812 */ /* 0x000fc600078ec0ff */
[----:B------:R-:W-:Y:S01]  /*0490*/  @!P0 SHF.R.S32.HI R8, RZ, 0x1f, R13 ;  /* 0x0000001fff088819 */ /* 0x000fe2000001140d */
[----:B------:R-:W-:-:S04]  /*04a0*/  @P0 IMAD.WIDE.U32 R6, R202, c[0x0][0x1e8], RZ ;  /* 0x00007a00ca060a25 */ /* 0x000fc800078e00ff */
[----:B------:R-:W-:Y:S02]  /*04b0*/  IMAD.IADD R4, R86, 0x1, -R3 ;  /* 0x0000000156047824 */ /* 0x000fe400078e0a03 */
[----:B------:R-:W-:Y:S02]  /*04c0*/  @!P0 IMAD R8, R8, c[0x0][0x1e0], RZ ;  /* 0x0000780008088a24 */ /* 0x000fe400078e02ff */
[----:B------:R-:W-:Y:S02]  /*04d0*/  IMAD.SHL.U32 R4, R4, 0x8, RZ ;  /* 0x0000000804047824 */ /* 0x000fe400078e00ff */
[----:B------:R-:W-:-:S03]  /*04e0*/  @!P0 IMAD.WIDE.U32 R10, R13, c[0x0][0x1e0], RZ ;  /* 0x000078000d0a8a25 */ /* 0x000fc600078e00ff */
[----:B------:R-:W-:Y:S01]  /*04f0*/  SHF.R.S32.HI R5, RZ, 0x1f, R4 ;  /* 0x0000001fff057819 */ /* 0x000fe20000011404 */
[----:B------:R-:W-:Y:S01]  /*0500*/  @!P0 IMAD R3, R13, c[0x0][0x1e4], R8 ;  /* 0x000079000d038a24 */ /* 0x000fe200078e0208 */
[----:B------:R-:W-:Y:S01]  /*0510*/  @!P0 MOV R6, R10 ;  /* 0x0000000a00068202 */ /* 0x000fe20000000f00 */
[----:B------:R-:W-:Y:S02]  /*0520*/  @P0 IMAD R202, R202, c[0x0][0x1ec], R7 ;  /* 0x00007b00caca0a24 */ /* 0x000fe400078e0207 */
[----:B------:R-:W-:Y:S01]  /*0530*/  @!P0 IMAD.IADD R202, R11, 0x1, R3 ;  /* 0x000000010bca8824 */ /* 0x000fe200078e0203 */
[----:B------:R-:W-:Y:S01]  /*0540*/  SHF.R.S32.HI R3, RZ, 0x1f, R28 ;  /* 0x0000001fff037819 */ /* 0x000fe2000001141c */
[----:B------:R-:W-:-:S04]  /*0550*/  IMAD.WIDE.U32 R4, R89, c[0x0][0x1e8], R4 ;  /* 0x00007a0059047a25 */ /* 0x000fc800078e0004 */
[----:B------:R-:W-:Y:S01]  /*0560*/  IMAD R7, R89, c[0x0][0x1ec], R0 ;  /* 0x00007b0059077a24 */ /* 0x000fe200078e0200 */
[----:B------:R-:W-:Y:S01]  /*0570*/  IADD3 R6, P0, R6, R4, RZ ;  /* 0x0000000406067210 */ /* 0x000fe20007f1e0ff */
[----:B------:R-:W-:Y:S01]  /*0580*/  IMAD R9, R3, c[0x0][0x1f0], RZ ;  /* 0x00007c0003097a24 */ /* 0x000fe200078e02ff */
[----:B------:R-:W-:Y:S01]  /*0590*/  SHF.R.S32.HI R3, RZ, 0x3, R2 ;  /* 0x00000003ff037819 */ /* 0x000fe20000011402 */
[----:B------:R-:W-:Y:S01]  /*05a0*/  IMAD R0, R13, c[0x0][0x1c0], R28 ;  /* 0x000070000d007a24 */ /* 0x000fe200078e021c */
[----:B------:R-:W-:Y:S01]  /*05b0*/  IADD3.X R7, R202, R5, R7, P0, !PT ;  /* 0x00000005ca077210 */ /* 0x000fe200007fe407 */
[----:B------:R-:W-:Y:S01]  /*05c0*/  IMAD R9, R28, c[0x0][0x1f4], R9 ;  /* 0x00007d001c097a24 */ /* 0x000fe200078e0209 */
[----:B------:R-:W-:Y:S01]  /*05d0*/  ISETP.GE.AND P0, PT, R3, R90, PT ;  /* 0x0000005a0300720c */ /* 0x000fe20003f06270 */
[----:B------:R-:W-:Y:S01]  /*05e0*/  IMAD R89, R0, c[0x0][0x214], R89 ;  /* 0x0000850000597a24 */ /* 0x000fe200078e0259 */
[----:B------:R-:W-:Y:S01]  /*05f0*/  SHF.R.S32.HI R2, RZ, 0x1f, R3 ;  /* 0x0000001fff027819 */ /* 0x000fe20000011403 */
[----:B------:R-:W-:-:S05]  /*0600*/  IMAD.WIDE.U32 R28, R28, c[0x0][0x1f0], R6 ;  /* 0x00007c001c1c7a25 */ /* 0x000fca00078e0006 */
[----:B------:R-:W-:-:S05]  /*0610*/  IADD3 R13, R29, R9, RZ ;  /* 0x000000091d0d7210 */ /* 0x000fca0007ffe0ff */
[----:B------:R-:W-:Y:S05]  /*0620*/  @P0 BRA `(.L_x_2030) ;  /* 0x000000a000000947 */ /* 0x000fea0003800000 */
[----:B------:R-:W-:Y:S01]  /*0630*/  MOV R12, R28 ;  /* 0x0000001c000c7202 */ /* 0x000fe20000000f00 */
[----:B------:R-:W-:-:S04]  /*0640*/  IMAD R0, R2, c[0x0][0x1e8], RZ ;  /* 0x00007a0002007a24 */ /* 0x000fc800078e02ff */
[----:B------:R-:W-:-:S04]  /*0650*/  IMAD.WIDE.U32 R4, R3, c[0x0][0x1e8], R12 ;  /* 0x00007a0003047a25 */ /* 0x000fc800078e000c */
[----:B------:R-:W-:Y:S01]  /*0660*/  IMAD R0, R3, c[0x0][0x1ec], R0 ;  /* 0x00007b0003007a24 */ /* 0x000fe200078e0200 */
[----:B------:R-:W-:-:S04]  /*0670*/  LEA R6, P0, R4, c[0x0][0x1d0], 0x1 ;  /* 0x0000740004067a11 */ /* 0x000fc800078008ff */
[----:B------:R-:W-:-:S04]  /*0680*/  IADD3 R0, R5, R0, RZ ;  /* 0x0000000005007210 */ /* 0x000fc80007ffe0ff */
[----:B------:R-:W-:-:S05]  /*0690*/  LEA.HI.X R7, R4, c[0x0][0x1d4], R0, 0x1, P0 ;  /* 0x0000750004077a11 */ /* 0x000fca00000f0c00 */
[----:B------:R1:W-:Y:S04]  /*06a0*/  STG.E.128 [R6.64], RZ ;  /* 0x000000ff06007986 */ /* 0x0003e8000c101d06 */
[----:B------:R1:W-:Y:S04]  /*06b0*/  STG.E.128 [R6.64+0x80], RZ ;  /* 0x000080ff06007986 */ /* 0x0003e8000c101d06 */
[----:B------:R1:W-:Y:S02]  /*06c0*/  STG.E.128 [R6.64+0x100], RZ ;  /* 0x000100ff06007986 */ /* 0x0003e4000c101d06 */
.L_x_2030:
[----:B------:R-:W-:Y:S05]  /*06d0*/  BSYNC B0 ;  /* 0x0000000000007941 */ /* 0x000fea0003800000 */
.L_x_2029:
[----:B------:R-:W-:Y:S01]  /*06e0*/  IADD3 R9, R3, 0x10, RZ ;  /* 0x0000001003097810 */ /* 0x000fe20007ffe0ff */
[----:B------:R-:W-:Y:S03]  /*06f0*/  BSSY B0, `(.L_x_2031) ;  /* 0x0000010000007945 */ /* 0x000fe60003800000 */
[----:B------:R-:W-:-:S13]  /*0700*/  ISETP.GE.AND P0, PT, R9, R90, PT ;  /* 0x0000005a0900720c */ /* 0x000fda0003f06270 */
[----:B------:R-:W-:Y:S05]  /*0710*/  @P0 BRA `(.L_x_2032) ;  /* 0x000000d000000947 */ /* 0x000fea0003800000 */
[----:B------:R-:W-:Y:S01]  /*0720*/  IADD3 R5, P0, R3, 0x10, RZ ;  /* 0x0000001003057810 */ /* 0x000fe20007f1e0ff */
[----:B-1----:R-:W-:Y:S01]  /*0730*/  IMAD.MOV.U32 R6, RZ, RZ, R28 ;  /* 0x000000ffff067224 */ /* 0x002fe200078e001c */
[----:B------:R-:W-:-:S03]  /*0740*/  MOV R7, R13 ;  /* 0x0000000d00077202 */ /* 0x000fc60000000f00 */
[----:B------:R-:W-:Y:S02]  /*0750*/  IMAD.X R0, RZ, RZ, R2, P0 ;  /* 0x000000ffff007224 */ /* 0x000fe400000e0602 */
[----:B------:R-:W-:-:S04]  /*0760*/  IMAD.WIDE.U32 R6, R5, c[0x0][0x1e8], R6 ;  /* 0x00007a0005067a25 */ /* 0x000fc800078e0006 */
[----:B------:R-:W-:Y:S01]  /*0770*/  IMAD R0, R0, c[0x0][0x1e8], RZ ;  /* 0x00007a0000007a24 */ /* 0x000fe200078e02ff */
[----:B------:R-:W-:-:S03]  /*0780*/  LEA R4, P0, R6, c[0x0][0x1d0], 0x1 ;  /* 0x0000740006047a11 */ /* 0x000fc600078008ff */
[----:B------:R-:W-:-:S05]  /*0790*/  IMAD R0, R5, c[0x0][0x1ec], R0 ;  /* 0x00007b0005007a24 */ /* 0x000fca00078e0200 */
[----:B------:R-:W-:-:S04]  /*07a0*/  IADD3 R5, R7, R0, RZ ;  /* 0x0000000007057210 */ /* 0x000fc80007ffe0ff */
[----:B------:R-:W-:-:S05]  /*07b0*/  LEA.HI.X R5, R6, c[0x0][0x1d4], R5, 0x1, P0 ;  /* 0x0000750006057a11 */ /* 0x000fca00000f0c05 */
[----:B------:R1:W-:Y:S04]  /*07c0*/  STG.E.128 [R4.64], RZ ;  /* 0x000000ff04007986 */ /* 0x0003e8000c101d06 */
[----:B------:R1:W-:Y:S04]  /*07d0*/  STG.E.128 [R4.64+0x80], RZ ;  /* 0x000080ff04007986 */ /* 0x0003e8000c101d06 */
[----:B------:R1:W-:Y:S02]  /*07e0*/  STG.E.128 [R4.64+0x100], RZ ;  /* 0x000100ff04007986 */ /* 0x0003e4000c101d06 */
.L_x_2032:
[----:B------:R-:W-:Y:S05]  /*07f0*/  BSYNC B0 ;  /* 0x0000000000007941 */ /* 0x000fea0003800000 */
.L_x_2031:
[----:B-1----:R-:W-:Y:S01]  /*0800*/  IADD3 R7, R3, 0x20, RZ ;  /* 0x0000002003077810 */ /* 0x002fe20007ffe0ff */
[----:B------:R-:W-:Y:S03]  /*0810*/  BSSY B0, `(.L_x_2033) ;  /* 0x0000010000007945 */ /* 0x000fe60003800000 */
[----:B------:R-:W-:-:S13]  /*0820*/  ISETP.GE.AND P0, PT, R7, R90, PT ;  /* 0x0000005a0700720c */ /* 0x000fda0003f06270 */
[----:B------:R-:W-:Y:S05]  /*0830*/  @P0 BRA `(.L_x_2034) ;  /* 0x000000d000000947 */ /* 0x000fea0003800000 */
[----:B------:R-:W-:Y:S01]  /*0840*/  IADD3 R5, P0, R3, 0x20, RZ ;  /* 0x0000002003057810 */ /* 0x000fe20007f1e0ff */
[----:B------:R-:W-:Y:S01]  /*0850*/  IMAD.MOV.U32 R10, RZ, RZ, R28 ;  /* 0x000000ffff0a7224 */ /* 0x000fe200078e001c */
        /* <DEDUP_REMOVED lines=11> */
.L_x_2034:
[----:B------:R-:W-:Y:S05]  /*0910*/  BSYNC B0 ;  /* 0x0000000000007941 */ /* 0x000fea0003800000 */
.L_x_2033:
[----:B------:R-:W-:Y:S01]  /*0920*/  IADD3 R11, R3, 0x30, RZ ;  /* 0x00000030030b7810 */ /* 0x000fe20007ffe0ff */
[----:B------:R-:W-:Y:S03]  /*0930*/  BSSY B0, `(.L_x_2035) ;  /* 0x000000f000007945 */ /* 0x000fe60003800000 */
[----:B------:R-:W-:-:S13]  /*0940*/  ISETP.GE.AND P0, PT, R11, R90, PT ;  /* 0x0000005a0b00720c */ /* 0x000fda0003f06270 */
[----:B------:R-:W-:Y:S05]  /*0950*/  @P0 BRA `(.L_x_2036) ;  /* 0x000000c000000947 */ /* 0x000fea0003800000 */
[----:B-1----:R-:W-:Y:S02]  /*0960*/  IADD3 R5, P0, R3, 0x30, RZ ;  /* 0x0000003003057810 */ /* 0x002fe40007f1e0ff */
[----:B------:R-:W-:Y:S02]  /*0970*/  MOV R12, R28 ;  /* 0x0000001c000c7202 */ /* 0x000fe40000000f00 */
[----:B------:R-:W-:-:S03]  /*0980*/  IADD3.X R0, RZ, R2, RZ, P0, !PT ;  /* 0x00000002ff007210 */ /* 0x000fc600007fe4ff */
        /* <DEDUP_REMOVED lines=9> */
.L_x_2036:
[----:B------:R-:W-:Y:S05]  /*0a20*/  BSYNC B0 ;  /* 0x0000000000007941 */ /* 0x000fea0003800000 */
.L_x_2035:
[----:B------:R-:W-:-:S04]  /*0a30*/  LOP3.LUT P4, RZ, R86, 0x7, RZ, 0xc0, !PT ;  /* 0x0000000756ff7812 */ /* 0x000fc8000788c0ff */
[-C--:B------:R-:W-:Y:S02]  /*0a40*/  ISETP.GE.OR P3, PT, R3, R90.reuse, P4 ;  /* 0x0000005a0300720c */ /* 0x080fe40002766670 */
[-C--:B------:R-:W-:Y:S02]  /*0a50*/  ISETP.GE.OR P2, PT, R9, R90.reuse, P4 ;  /* 0x0000005a0900720c */ /* 0x080fe40002746670 */
[-C--:B------:R-:W-:Y:S02]  /*0a60*/  ISETP.GE.OR P1, PT, R7, R90.reuse, P4 ;  /* 0x0000005a0700720c */ /* 0x080fe40002726670 */
[----:B------:R-:W-:Y:S02]  /*0a70*/  IADD3 R3, P0, R89, R3, RZ ;  /* 0x0000000359037210 */ /* 0x000fe40007f1e0ff */
[----:B------:R-:W-:Y:S02]  /*0a80*/  ISETP.GE.OR P4, PT, R11, R90, P4 ;  /* 0x0000005a0b00720c */ /* 0x000fe40002786670 */
[----:B------:R-:W-:-:S02]  /*0a90*/  LEA.HI.X.SX32 R2, R89, R2, 0x1, P0 ;  /* 0x0000000259027211 */ /* 0x000fc400000f0eff */
[----:B-1----:R-:W-:-:S04]  /*0aa0*/  LEA R4, P0, R3, c[0x0][0x200], 0x2 ;  /* 0x0000800003047a11 */ /* 0x002fc800078010ff */
[----:B------:R-:W-:Y:S01]  /*0ab0*/  LEA.HI.X R5, R3, c[0x0][0x204], R2, 0x2, P0 ;  /* 0x0000810003057a11 */ /* 0x000fe200000f1402 */
[----:B------:R-:W-:Y:S02]  /*0ac0*/  @!P3 IMAD.MOV.U32 R3, RZ, RZ, 0x7f800000 ;  /* 0x7f800000ff03b424 */ /* 0x000fe400078e00ff */
[----:B------:R-:W-:Y:S02]  /*0ad0*/  @!P2 IMAD.MOV.U32 R2, RZ, RZ, 0x7f800000 ;  /* 0x7f800000ff02a424 */ /* 0x000fe400078e00ff */
[----:B------:R-:W-:Y:S01]  /*0ae0*/  @!P1 IMAD.MOV.U32 R0, RZ, RZ, 0x7f800000 ;  /* 0x7f800000ff009424 */ /* 0x000fe200078e00ff */
[----:B------:R1:W-:Y:S04]  /*0af0*/  @!P3 STG.E [R4.64], R3 ;  /* 0x000000030400b986 */ /* 0x0003e8000c101906 */
[----:B------:R1:W-:Y:S04]  /*0b00*/  @!P2 STG.E [R4.64+0x40], R2 ;  /* 0x000040020400a986 */ /* 0x0003e8000c101906 */
[----:B------:R1:W-:Y:S01]  /*0b10*/  @!P1 STG.E [R4.64+0x80], R0 ;  /* 0x0000800004009986 */ /* 0x0003e2000c101906 */
[----:B------:R-:W-:Y:S05]  /*0b20*/  @P4 EXIT ;  /* 0x000000000000494d */ /* 0x000fea0003800000 */
[----:B-1----:R-:W-:-:S05]  /*0b30*/  MOV R3, 0x7f800000 ;  /* 0x7f80000000037802 */ /* 0x002fca0000000f00 */
[----:B------:R-:W-:Y:S01]  /*0b40*/  STG.E [R4.64+0xc0], R3 ;  /* 0x0000c00304007986 */ /* 0x000fe2000c101906 */
[----:B------:R-:W-:Y:S05]  /*0b50*/  EXIT ;  /* 0x000000000000794d */ /* 0x000fea0003800000 */
.L_x_2028:
[----:B------:R-:W-:Y:S01]  /*0b60*/  ISETP.NE.U32.AND P2, PT, RZ, c[0x0][0x2c0], PT ;  /* 0x0000b000ff007a0c */ /* 0x000fe20003f45070 */
[----:B------:R-:W-:Y:S01]  /*0b70*/  IMAD.MOV.U32 R0, RZ, RZ, R13 ;  /* 0x000000ffff007224 */ /* 0x000fe200078e000d */
[----:B------:R-:W-:Y:S02]  /*0b80*/  ISETP.NE.U32.AND P0, PT, RZ, c[0x0][0x2b8], PT ;  /* 0x0000ae00ff007a0c */ /* 0x000fe40003f05070 */
[----:B------:R-:W-:Y:S02]  /*0b90*/  ISETP.NE.AND.EX P2, PT, RZ, c[0x0][0x2c4], PT, P2 ;  /* 0x0000b100ff007a0c */ /* 0x000fe40003f45320 */
[----:B------:R-:W-:-:S11]  /*0ba0*/  ISETP.NE.AND.EX P0, PT, RZ, c[0x0][0x2bc], PT, P0 ;  /* 0x0000af00ff007a0c */ /* 0x000fd60003f05300 */
[----:B------:R-:W-:Y:S02]  /*0bb0*/  @P2 SHF.R.S32.HI R6, RZ, 0x1f, R13 ;  /* 0x0000001fff062819 */ /* 0x000fe4000001140d */
        /* <DEDUP_REMOVED lines=9> */
[----:B------:R-:W-:Y:S02]  /*0c50*/  @P2 SHF.L.U64.HI R3, R4, 0x2, R3 ;  /* 0x0000000204032819 */ /* 0x000fe40000010203 */
[----:B------:R-:W-:Y:S02]  /*0c60*/  IABS R4, c[0x0][0x2d0] ;  /* 0x0000b40000047a13 */ /* 0x000fe40000000000 */
[----:B------:R-:W-:Y:S02]  /*0c70*/  @P2 IADD3.X R207, R3, c[0x0][0x2c4], RZ, P1, !PT ;  /* 0x0000b10003cf2a10 */ /* 0x000fe40000ffe4ff */
[----:B------:R-:W-:-:S04]  /*0c80*/  @P2 ISETP.NE.U32.AND P1, PT, R206, RZ, PT ;  /* 0x000000ffce00220c */ /* 0x000fc80003f25070 */
[----:B------:R-:W-:-:S13]  /*0c90*/  @P2 ISETP.NE.AND.EX P0, PT, R207, RZ, PT, P1 ;  /* 0x000000ffcf00220c */ /* 0x000fda0003f05310 */
[----:B------:R-:W-:Y:S05]  /*0ca0*/  @!P0 BRA `(.L_x_2037) ;  /* 0x0000047000008947 */ /* 0x000fea0003800000 */
[----:B-1----:R-:W1:Y:S01]  /*0cb0*/  I2F.RP R5, R4 ;  /* 0x0000000400057306 */ /* 0x002e620000209400 */
        /* <DEDUP_REMOVED lines=70> */
.L_x_2037:
        /* <DEDUP_REMOVED lines=17> */
.L_x_2039:
[----:B------:R-:W-:Y:S02]  /*1230*/  IABS R7, c[0x0][0x1c8] ;  /* 0x0000720000077a13 */ /* 0x000fe40000000000 */
[----:B------:R-:W-:Y:S02]  /*1240*/  MOV R15, R3 ;  /* 0x00000003000f7202 */ /* 0x000fe40000000f00 */
[----:B------:R-:W1:Y:S08]  /*1250*/  I2F.RP R14, R7 ;  /* 0x00000007000e7306 */ /* 0x000e700000209400 */
[----:B-1----:R-:W1:Y:S02]  /*1260*/  MUFU.RCP R10, R14 ;  /* 0x0000000e000a7308 */ /* 0x002e640000001000 */
[----:B-1----:R-:W-:Y:S01]  /*1270*/  IADD3 R10, R10, 0xffffffe, RZ ;  /* 0x0ffffffe0a0a7810 */ /* 0x002fe20007ffe0ff */
[----:B------:R-:W-:-:S02]  /*1280*/  IMAD.MOV.U32 R14, RZ, RZ, R8 ;  /* 0x000000ffff0e7224 */ /* 0x000fc400078e0008 */
[----:B------:R-:W-:-:S03]  /*1290*/  @P4 IMAD.IADD R8, R2, 0x1, R9 ;  /* 0x0000000102084824 */ /* 0x000fc600078e0209 */
[----:B------:R-:W1:Y:S01]  /*12a0*/  F2I.FTZ.U32.TRUNC.NTZ R11, R10 ;  /* 0x0000000a000b7305 */ /* 0x000e62000021f000 */
[----:B------:R-:W-:-:S04]  /*12b0*/  @P4 IMAD.WIDE.U32 R16, R8, c[0x0][0x1a0], RZ ;  /* 0x0000680008104a25 */ /* 0x000fc800078e00ff */
[----:B------:R-:W-:Y:S02]  /*12c0*/  @P4 IMAD R8, R8, c[0x0][0x1a4], R17 ;  /* 0x0000690008084a24 */ /* 0x000fe400078e0211 */
[----:B-1----:R-:W-:Y:S02]  /*12d0*/  IMAD.MOV R5, RZ, RZ, -R11 ;  /* 0x000000ffff057224 */ /* 0x002fe400078e0a0b */
        /* <DEDUP_REMOVED lines=39> */
.L_x_2038:
[----:B------:R-:W-:Y:S01]  /*1550*/  ISETP.NE.AND P1, PT, R202, -0x1, PT ;  /* 0xffffffffca00780c */ /* 0x000fe20003f25270 */
[----:B------:R-:W-:Y:S01]  /*1560*/  IMAD.IADD R199, R90, 0x1, -R89 ;  /* 0x000000015ac77824 */ /* 0x000fe200078e0a59 */
[----:B------:R-:W-:Y:S01]  /*1570*/  SHF.R.S32.HI R87, RZ, 0x1f, R86 ;  /* 0x0000001fff577819 */ /* 0x000fe20000011456 */
[----:B------:R-:W-:Y:S01]  /*1580*/  IMAD R11, R11, c[0x0][0x1b8], RZ ;  /* 0x00006e000b0b7a24 */ /* 0x000fe200078e02ff */
[----:B------:R-:W-:Y:S01]  /*1590*/  IADD3 R203, R133, -0x1, RZ ;  /* 0xffffffff85cb7810 */ /* 0x000fe20007ffe0ff */
[----:B------:R-:W-:Y:S01]  /*15a0*/  IMAD.SHL.U32 R216, R86, 0x2, RZ ;  /* 0x0000000256d87824 */ /* 0x000fe200078e00ff */
[----:B------:R-:W-:Y:S01]  /*15b0*/  LEA.HI R14, R87, R86, RZ, 0x3 ;  /* 0x00000056570e7211 */ /* 0x000fe200078f18ff */
[----:B------:R-:W-:-:S03]  /*15c0*/  IMAD R11, R12, c[0x0][0x1bc], R11 ;  /* 0x00006f000c0b7a24 */ /* 0x000fc600078e020b */
[----:B------:R-:W-:Y:S02]  /*15d0*/  LOP3.LUT R3, R14, 0xfffffff8, RZ, 0xc0, !PT ;  /* 0xfffffff80e037812 */ /* 0x000fe400078ec0ff */
[----:B------:R-:W-:Y:S01]  /*15e0*/  SHF.R.S32.HI R14, RZ, 0x3, R14 ;  /* 0x00000003ff0e7819 */ /* 0x000fe2000001140e */
[----:B------:R-:W-:Y:S01]  /*15f0*/  @!P1 IMAD.WIDE.U32 R22, R13, c[0x0][0x178], RZ ;  /* 0x00005e000d169a25 */ /* 0x000fe200078e00ff */
[----:B------:R-:W-:Y:S02]  /*1600*/  @!P1 SHF.R.S32.HI R2, RZ, 0x1f, R13 ;  /* 0x0000001fff029819 */ /* 0x000fe4000001140d */
[----:B------:R-:W-:Y:S01]  /*1610*/  SHF.R.S32.HI R15, RZ, 0x1f, R14 ;  /* 0x0000001fff0f7819 */ /* 0x000fe2000001140e */
[----:B-----5:R-:W-:Y:S01]  /*1620*/  IMAD.IADD R0, R86, 0x1, -R3 ;  /* 0x0000000156007824 */ /* 0x020fe200078e0a03 */
[----:B------:R-:W-:Y:S01]  /*1630*/  SHF.R.S32.HI R3, RZ, 0x1f, R28 ;  /* 0x0000001fff037819 */ /* 0x000fe2000001141c */
[----:B------:R-:W-:Y:S01]  /*1640*/  @!P1 IMAD R2, R2, c[0x0][0x178], RZ ;  /* 0x00005e0002029a24 */ /* 0x000fe200078e02ff */
[----:B------:R-:W-:Y:S01]  /*1650*/  LOP3.LUT R216, R216, 0x6, RZ, 0xc0, !PT ;  /* 0x00000006d8d87812 */ /* 0x000fe200078ec0ff */
[----:B------:R-:W-:-:S02]  /*1660*/  IMAD.SHL.U32 R10, R14, 0x40, RZ ;  /* 0x000000400e0a7824 */ /* 0x000fc400078e00ff */
[----:B------:R-:W-:-:S03]  /*1670*/  @P1 IMAD.WIDE.U32 R18, R202, c[0x0][0x190], RZ ;  /* 0x00006400ca121a25 */ /* 0x000fc600078e00ff */
[----:B------:R-:W-:Y:S01]  /*1680*/  LOP3.LUT R10, R10, 0x1c0, RZ, 0xc0, !PT ;  /* 0x000001c00a0a7812 */ /* 0x000fe200078ec0ff */
[----:B------:R-:W-:Y:S02]  /*1690*/  @!P1 IMAD R2, R13, c[0x0][0x17c], R2 ;  /* 0x00005f000d029a24 */ /* 0x000fe400078e0202 */
[----:B------:R-:W-:Y:S01]  /*16a0*/  @!P1 IMAD.MOV.U32 R18, RZ, RZ, R22 ;  /* 0x000000ffff129224 */ /* 0x000fe200078e0016 */
[----:B------:R-:W-:Y:S01]  /*16b0*/  SHF.R.U32.HI R205, RZ, 0x3, R10 ;  /* 0x00000003ffcd7819 */ /* 0x000fe2000001160a */
[----:B------:R-:W-:Y:S02]  /*16c0*/  IMAD.SHL.U32 R13, R0, 0x8, RZ ;  /* 0x00000008000d7824 */ /* 0x000fe400078e00ff */
[----:B------:R-:W-:Y:S02]  /*16d0*/  @P1 IMAD R9, R202, c[0x0][0x194], R19 ;  /* 0x00006500ca091a24 */ /* 0x000fe400078e0213 */
[----:B------:R-:W-:Y:S01]  /*16e0*/  @!P1 IMAD.IADD R9, R23, 0x1, R2 ;  /* 0x0000000117099824 */ /* 0x000fe200078e0202 */
[----:B------:R-:W-:Y:S01]  /*16f0*/  IADD3 R16, P2, R13, R16, RZ ;  /* 0x000000100d107210 */ /* 0x000fe20007f5e0ff */
[----:B------:R-:W-:Y:S01]  /*1700*/  IMAD R3, R3, c[0x0][0x1a8], RZ ;  /* 0x00006a0003037a24 */ /* 0x000fe200078e02ff */
[----:B------:R-:W-:Y:S01]  /*1710*/  LOP3.LUT R2, R10, 0x38, R13, 0xf8, !PT ;  /* 0x000000380a027812 */ /* 0x000fe200078ef80d */
[----:B------:R-:W-:Y:S01]  /*1720*/  IMAD.WIDE R32, R33, 0x40, R14 ;  /* 0x0000004021207825 */ /* 0x000fe200078e020e */
[----:B------:R-:W-:-:S02]  /*1730*/  IADD3 R20, P3, R13, R20, RZ ;  /* 0x000000140d147210 */ /* 0x000fc40007f7e0ff */
[----:B------:R-:W-:Y:S01]  /*1740*/  IADD3 R18, P1, R13, R18, RZ ;  /* 0x000000120d127210 */ /* 0x000fe20007f3e0ff */
[----:B------:R-:W-:Y:S01]  /*1750*/  IMAD R26, R28, c[0x0][0x1ac], R3 ;  /* 0x00006b001c1a7a24 */ /* 0x000fe200078e0203 */
[----:B------:R-:W-:Y:S01]  /*1760*/  SHF.R.S32.HI R13, RZ, 0x1f, R13 ;  /* 0x0000001fff0d7819 */ /* 0x000fe2000001140d */
[----:B------:R-:W-:Y:S01]  /*1770*/  IMAD R135, R15, c[0x0][0x198], RZ ;  /* 0x000066000f877a24 */ /* 0x000fe200078e02ff */
[----:B------:R-:W-:Y:S02]  /*1780*/  IADD3 R10, R14, 0x10, RZ ;  /* 0x000000100e0a7810 */ /* 0x000fe40007ffe0ff */
[----:B------:R-:W-:Y:S01]  /*1790*/  LOP3.LUT R205, R2, R205, RZ, 0x3c, !PT ;  /* 0x000000cd02cd7212 */ /* 0x000fe200078e3cff */
[C---:B------:R-:W-:Y:S01]  /*17a0*/  IMAD.X R17, R13.reuse, 0x1, R8, P2 ;  /* 0x000000010d117824 */ /* 0x040fe200010e0608 */
[C---:B------:R-:W-:Y:S01]  /*17b0*/  IADD3 R8, R14.reuse, 0x20, RZ ;  /* 0x000000200e087810 */ /* 0x040fe20007ffe0ff */
[C---:B------:R-:W-:Y:S01]  /*17c0*/  IMAD.X R19, R13.reuse, 0x1, R9, P1 ;  /* 0x000000010d137824 */ /* 0x040fe200008e0609 */
[----:B------:R-:W-:Y:S01]  /*17d0*/  IADD3 R146, P1, R14, R7, RZ ;  /* 0x000000070e927210 */ /* 0x000fe20007f3e0ff */
[----:B------:R-:W-:Y:S01]  /*17e0*/  IMAD.X R21, R13, 0x1, R6, P3 ;  /* 0x000000010d157824 */ /* 0x000fe200018e0606 */
[-C--:B------:R-:W-:Y:S01]  /*17f0*/  ISETP.GE.AND P5, PT, R8, R199.reuse, PT ;  /* 0x000000c70800720c */ /* 0x080fe20003fa6270 */
[----:B------:R-:W-:Y:S01]  /*1800*/  IMAD.WIDE.U32 R28, R28, c[0x0][0x1a8], R18 ;  /* 0x00006a001c1c7a25 */ /* 0x000fe200078e0012 */
[----:B------:R-:W-:-:S02]  /*1810*/  ISETP.GE.AND P2, PT, R10, R199, PT ;  /* 0x000000c70a00720c */ /* 0x000fc40003f46270 */
[C---:B------:R-:W-:Y:S01]  /*1820*/  IADD3 R6, R14.reuse, 0x30, RZ ;  /* 0x000000300e067810 */ /* 0x040fe20007ffe0ff */
[----:B------:R-:W-:Y:S01]  /*1830*/  IMAD.X R5, R15, 0x1, R5, P1 ;  /* 0x000000010f057824 */ /* 0x000fe200008e0605 */
[CC--:B------:R-:W-:Y:S01]  /*1840*/  ISETP.GE.AND P1, PT, R14.reuse, R199.reuse, PT ;  /* 0x000000c70e00720c */ /* 0x0c0fe20003f26270 */
[----:B------:R-:W-:Y:S01]  /*1850*/  IMAD.WIDE.U32 R20, R14, c[0x0][0x198], R20 ;  /* 0x000066000e147a25 */ /* 0x000fe200078e0014 */
[----:B------:R-:W-:Y:S02]  /*1860*/  ISETP.GE.AND P4, PT, R6, R199, PT ;  /* 0x000000c70600720c */ /* 0x000fe40003f86270 */
[----:B------:R-:W-:Y:S01]  /*1870*/  LEA.HI R2, R87, R86, RZ, 0x6 ;  /* 0x0000005657027211 */ /* 0x000fe200078f30ff */
[----:B------:R-:W-:Y:S02]  /*1880*/  IMAD.MOV.U32 R134, RZ, RZ, R20 ;  /* 0x000000ffff867224 */ /* 0x000fe400078e0014 */
[C---:B------:R-:W-:Y:S01]  /*1890*/  @!P5 IADD3 R18, P6, R32.reuse, 0x20, RZ ;  /* 0x000000202012d810 */ /* 0x040fe20007fde0ff */
[----:B------:R-:W-:Y:S01]  /*18a0*/  IMAD.IADD R27, R29, 0x1, R26 ;  /* 0x000000011d1b7824 */ /* 0x000fe200078e021a */
[----:B------:R-:W-:Y:S01]  /*18b0*/  @!P2 IADD3 R20, P3, R32, 0x10, RZ ;  /* 0x000000102014a810 */ /* 0x000fe20007f7e0ff */
[----:B------:R-:W-:-:S02]  /*18c0*/  @!P5 IMAD.MOV.U32 R24, RZ, RZ, R28 ;  /* 0x000000ffff18d224 */ /* 0x000fc400078e001c */
[--C-:B------:R-:W-:Y:S02]  /*18d0*/  @!P5 IMAD.X R13, RZ, RZ, R33.reuse, P6 ;  /* 0x000000ffff0dd224 */ /* 0x100fe400030e0621 */
[----:B------:R-:W-:Y:S02]  /*18e0*/  @!P1 IMAD R3, R33, c[0x0][0x190], RZ ;  /* 0x0000640021039a24 */ /* 0x000fe400078e02ff */
[----:B------:R-:W-:Y:S02]  /*18f0*/  @!P1 IMAD.MOV.U32 R26, RZ, RZ, R28 ;  /* 0x000000ffff1a9224 */ /* 0x000fe400078e001c */
[----:B------:R-:W-:Y:S01]  /*1900*/  @!P2 IMAD.X R9, RZ, RZ, R33, P3 ;  /* 0x000000ffff09a224 */ /* 0x000fe200018e0621 */
[----:B------:R-:W-:Y:S01]  /*1910*/  @!P4 IADD3 R7, P3, R32, 0x30, RZ ;  /* 0x000000302007c810 */ /* 0x000fe20007f7e0ff */
[--C-:B------:R-:W-:Y:S02]  /*1920*/  @!P2 IMAD.MOV.U32 R31, RZ, RZ, R27.reuse ;  /* 0x000000ffff1fa224 */ /* 0x100fe400078e001b */
[----:B------:R-:W-:-:S02]  /*1930*/  @!P5 IMAD.MOV.U32 R25, RZ, RZ, R27 ;  /* 0x000000ffff19d224 */ /* 0x000fc400078e001b */
[----:B------:R-:W-:Y:S02]  /*1940*/  @!P4 IMAD.MOV.U32 R29, RZ, RZ, R27 ;  /* 0x000000ffff1dc224 */ /* 0x000fe400078e001b */
[----:B------:R-:W-:Y:S02]  /*1950*/  @!P5 IMAD R13, R13, c[0x0][0x190], RZ ;  /* 0x000064000d0dda24 */ /* 0x000fe400078e02ff */
[C---:B------:R-:W-:Y:S02]  /*1960*/  @!P1 IMAD R3, R32.reuse, c[0x0][0x194], R3 ;  /* 0x0000650020039a24 */ /* 0x040fe400078e0203 */
[----:B------:R-:W-:-:S04]  /*1970*/  @!P1 IMAD.WIDE.U32 R26, R32, c[0x0][0x190], R26 ;  /* 0x00006400201a9a25 */ /* 0x000fc800078e001a */
[C---:B------:R-:W-:Y:S02]  /*1980*/  @!P5 IMAD R13, R18.reuse, c[0x0][0x194], R13 ;  /* 0x00006500120dda24 */ /* 0x040fe400078e020d */
[----:B------:R-:W-:Y:S02]  /*1990*/  @!P4 IMAD.X R22, RZ, RZ, R33, P3 ;  /* 0x000000ffff16c224 */ /* 0x000fe400018e0621 */
[----:B------:R-:W-:Y:S01]  /*19a0*/  @!P5 IMAD.WIDE.U32 R18, R18, c[0x0][0x190], R24 ;  /* 0x000064001212da25 */ /* 0x000fe200078e0018 */
[----:B------:R-:W-:-:S03]  /*19b0*/  @!P1 LEA R24, P3, R26, c[0x0][0x160], 0x1 ;  /* 0x000058001a189a11 */ /* 0x000fc600078608ff */
[----:B------:R-:W-:Y:S02]  /*19c0*/  @!P1 IMAD.IADD R3, R27, 0x1, R3 ;  /* 0x000000011b039824 */ /* 0x000fe400078e0203 */
[----:B------:R-:W-:Y:S02]  /*19d0*/  IMAD.SHL.U32 R2, R2, 0x8, RZ ;  /* 0x0000000802027824 */ /* 0x000fe400078e00ff */
[----:B------:R-:W-:Y:S01]  /*19e0*/  IMAD R135, R14, c[0x0][0x19c], R135 ;  /* 0x000067000e877a24 */ /* 0x000fe200078e0287 */
[----:B------:R-:W-:Y:S01]  /*19f0*/  @!P1 LEA.HI.X R25, R26, c[0x0][0x164], R3, 0x1, P3 ;  /* 0x000059001a199a11 */ /* 0x000fe200018f0c03 */
[----:B------:R-:W-:Y:S01]  /*1a00*/  @!P2 IMAD R9, R9, c[0x0][0x190], RZ ;  /* 0x000064000909aa24 */ /* 0x000fe200078e02ff */
[----:B------:R-:W-:Y:S01]  /*1a10*/  LOP3.LUT R205, R205, 0xfffffe00, R2, 0xf8, !PT ;  /* 0xfffffe00cdcd7812 */ /* 0x000fe200078ef802 */
[----:B------:R-:W-:Y:S01]  /*1a20*/  @!P2 IMAD.MOV.U32 R30, RZ, RZ, R28 ;  /* 0x000000ffff1ea224 */ /* 0x000fe200078e001c */
[----:B------:R-:W-:Y:S01]  /*1a30*/  @!P5 LEA R26, P3, R18, c[0x0][0x160], 0x1 ;  /* 0x00005800121ada11 */ /* 0x000fe200078608ff */
[----:B------:R-:W-:-:S02]  /*1a40*/  @!P4 IMAD R22, R22, c[0x0][0x190], RZ ;  /* 0x000064001616ca24 */ /* 0x000fc400078e02ff */
[----:B------:R-:W-:Y:S02]  /*1a50*/  IMAD.SHL.U32 R3, R203, 0x40, RZ ;  /* 0x00000040cb037824 */ /* 0x000fe400078e00ff */
[----:B------:R-:W-:Y:S02]  /*1a60*/  IMAD.IADD R135, R21, 0x1, R135 ;  /* 0x0000000115877824 */ /* 0x000fe400078e0287 */
[C---:B------:R-:W-:Y:S02]  /*1a70*/  @!P2 IMAD R2, R20.reuse, c[0x0][0x194], R9 ;  /* 0x000065001402aa24 */ /* 0x040fe400078e0209 */
[----:B------:R-:W-:-:S04]  /*1a80*/  @!P2 IMAD.WIDE.U32 R20, R20, c[0x0][0x190], R30 ;  /* 0x000064001414aa25 */ /* 0x000fc800078e001e */
[C---:B------:R-:W-:Y:S02]  /*1a90*/  @!P4 IMAD R9, R7.reuse, c[0x0][0x194], R22 ;  /* 0x000065000709ca24 */ /* 0x040fe400078e0216 */
[----:B------:R-:W-:Y:S01]  /*1aa0*/  @!P4 IMAD.WIDE.U32 R22, R7, c[0x0][0x190], R28 ;  /* 0x000064000716ca25 */ /* 0x000fe200078e001c */
[----:B------:R-:W-:-:S03]  /*1ab0*/  @!P2 LEA R28, P6, R20, c[0x0][0x160], 0x1 ;  /* 0x00005800141caa11 */ /* 0x000fc600078c08ff */
[----:B------:R-:W-:Y:S02]  /*1ac0*/  @!P5 IMAD.IADD R13, R19, 0x1, R13 ;  /* 0x00000001130dd824 */ /* 0x000fe400078e020d */
[----:B------:R-:W-:Y:S02]  /*1ad0*/  IMAD.IADD R7, R84, 0x1, -R3 ;  /* 0x0000000154077824 */ /* 0x000fe400078e0a03 */
[----:B------:R-:W-:Y:S01]  /*1ae0*/  @!P2 IMAD.IADD R2, R21, 0x1, R2 ;  /* 0x000000011502a824 */ /* 0x000fe200078e0202 */
[----:B------:R-:W-:Y:S01]  /*1af0*/  @!P5 LEA.HI.X R27, R18, c[0x0][0x164], R13, 0x1, P3 ;  /* 0x00005900121bda11 */ /* 0x000fe200018f0c0d */
[----:B------:R-:W-:Y:S01]  /*1b00*/  IMAD.SHL.U32 R205, R205, 0x2, RZ ;  /* 0x00000002cdcd7824 */ /* 0x000fe200078e00ff */
[----:B------:R-:W-:Y:S01]  /*1b10*/  ISETP.GE.AND P3, PT, R10, R7, PT ;  /* 0x000000070a00720c */ /* 0x000fe20003f66270 */
[----:B------:R-:W-:Y:S01]  /*1b20*/  @!P4 IMAD.IADD R9, R23, 0x1, R9 ;  /* 0x000000011709c824 */ /* 0x000fe200078e0209 */
[----:B------:R-:W-:Y:S01]  /*1b30*/  @!P2 LEA.HI.X R29, R20, c[0x0][0x164], R2, 0x1, P6 ;  /* 0x00005900141daa11 */ /* 0x000fe200030f0c02 */
[----:B------:R-:W-:Y:S01]  /*1b40*/  IMAD.MOV.U32 R2, RZ, RZ, c[0x0][0x198] ;  /* 0x00006600ff027624 */ /* 0x000fe200078e00ff */
[----:B------:R-:W-:Y:S01]  /*1b50*/  @!P4 LEA R20, P6, R22, c[0x0][0x160], 0x1 ;  /* 0x000058001614ca11 */ /* 0x000fe200078c08ff */
[----:B------:R-:W-:Y:S01]  /*1b60*/  @!PT LDS RZ, [RZ] ;  /* 0x00000000fffff984 */ /* 0x000fe20000000800 */
[----:B------:R-:W-:Y:S01]  /*1b70*/  @!PT LDS RZ, [RZ] ;  /* 0x00000000fffff984 */ /* 0x000fe20000000800 */
[----:B------:R-:W-:Y:S01]  /*1b80*/  @!PT LDS RZ, [RZ] ;  /* 0x00000000fffff984 */ /* 0x000fe20000000800 */
[----:B------:R1:W-:Y:S01]  /*1b90*/  @!P1 LDGSTS.E.BYPASS.LTC128B.128 [R205], [R24.64] ;  /* 0x0000000018cd9fae */ /* 0x0003e2000b901d46 */
[----:B------:R-:W-:-:S02]  /*1ba0*/  IMAD.MOV.U32 R13, RZ, RZ, c[0x0][0x19c] ;  /* 0x00006700ff0d7624 */ /* 0x000fc400078e00ff */
[----:B------:R-:W-:Y:S01]  /*1bb0*/  @!P4 LEA.HI.X R21, R22, c[0x0][0x164], R9, 0x1, P6 ;  /* 0x000059001615ca11 */ /* 0x000fe200030f0c09 */
[----:B------:R1:W-:Y:S01]  /*1bc0*/  @!P1 LDGSTS.E.BYPASS.LTC128B.128 [R205+0x2000], [R24.64+0x80] ;  /* 0x0200008018cd9fae */ /* 0x0003e2000b901d46 */
[-C--:B------:R-:W-:Y:S01]  /*1bd0*/  ISETP.GE.AND P6, PT, R14, R7.reuse, PT ;  /* 0x000000070e00720c */ /* 0x080fe20003fc6270 */
[----:B------:R-:W-:Y:S02]  /*1be0*/  IMAD.WIDE.U32 R16, R12, c[0x0][0x1b8], R16 ;  /* 0x00006e000c107a25 */ /* 0x000fe400078e0010 */
[----:B------:R1:W-:Y:S01]  /*1bf0*/  @!P1 LDGSTS.E.BYPASS.LTC128B.128 [R205+0x4000], [R24.64+0x100] ;  /* 0x0400010018cd9fae */ /* 0x0003e2000b901d46 */
[----:B------:R-:W-:Y:S01]  /*1c00*/  ISETP.GE.AND P1, PT, R8, R7, PT ;  /* 0x000000070800720c */ /* 0x000fe20003f26270 */
[----:B------:R-:W-:Y:S02]  /*1c10*/  IMAD.IADD R17, R17, 0x1, R11 ;  /* 0x0000000111117824 */ /* 0x000fe400078e020b */
[----:B------:R2:W-:Y:S01]  /*1c20*/  @!P2 LDGSTS.E.BYPASS.LTC128B.128 [R205+0x800], [R28.64] ;  /* 0x008000001ccdafae */ /* 0x0005e2000b901d46 */
[----:B------:R-:W-:-:S03]  /*1c30*/  IMAD R5, R5, c[0x0][0x1a0], RZ ;  /* 0x0000680005057a24 */ /* 0x000fc600078e02ff */
[----:B------:R2:W-:Y:S04]  /*1c40*/  @!P2 LDGSTS.E.BYPASS.LTC128B.128 [R205+0x2800], [R28.64+0x80] ;  /* 0x028000801ccdafae */ /* 0x0005e8000b901d46 */
[----:B------:R2:W-:Y:S01]  /*1c50*/  @!P2 LDGSTS.E.BYPASS.LTC128B.128 [R205+0x4800], [R28.64+0x100] ;  /* 0x048001001ccdafae */ /* 0x0005e2000b901d46 */
[----:B------:R-:W-:-:S03]  /*1c60*/  @!P3 LEA R15, P2, R2, R134, 0x4 ;  /* 0x00000086020fb211 */ /* 0x000fc600078420ff */
[----:B------:R3:W-:Y:S01]  /*1c70*/  @!P5 LDGSTS.E.BYPASS.LTC128B.128 [R205+0x1000], [R26.64] ;  /* 0x010000001acddfae */ /* 0x0007e2000b901d46 */
[C---:B------:R-:W-:Y:S02]  /*1c80*/  @!P3 LEA.HI.X R18, R2.reuse, R135, R13, 0x4, P2 ;  /* 0x000000870212b211 */ /* 0x040fe400010f240d */
[C---:B------:R-:W-:Y:S01]  /*1c90*/  @!P3 LEA R22, P2, R15.reuse, c[0x0][0x168], 0x1 ;  /* 0x00005a000f16ba11 */ /* 0x040fe200078408ff */
[----:B------:R3:W-:Y:S03]  /*1ca0*/  @!P5 LDGSTS.E.BYPASS.LTC128B.128 [R205+0x3000], [R26.64+0x80] ;  /* 0x030000801acddfae */ /* 0x0007e6000b901d46 */
[----:B------:R-:W-:Y:S01]  /*1cb0*/  @!P3 LEA.HI.X R23, R15, c[0x0][0x16c], R18, 0x1, P2 ;  /* 0x00005b000f17ba11 */ /* 0x000fe200010f0c12 */
[----:B------:R3:W-:Y:S01]  /*1cc0*/  @!P5 LDGSTS.E.BYPASS.LTC128B.128 [R205+0x5000], [R26.64+0x100] ;  /* 0x050001001acddfae */ /* 0x0007e2000b901d46 */
[----:B------:R-:W-:Y:S01]  /*1cd0*/  IMAD.SHL.U32 R18, R13, 0x20, RZ ;  /* 0x000000200d127824 */ /* 0x000fe200078e00ff */
[CC--:B------:R-:W-:Y:S01]  /*1ce0*/  LEA.HI R15, R87.reuse, R86.reuse, RZ, 0x4 ;  /* 0x00000056570f7211 */ /* 0x0c0fe200078f20ff */
[----:B-1----:R-:W-:Y:S01]  /*1cf0*/  IMAD.WIDE.U32 R24, R2, 0x20, RZ ;  /* 0x0000002002187825 */ /* 0x002fe200078e00ff */
[----:B------:R1:W-:Y:S01]  /*1d00*/  @!P4 LDGSTS.E.BYPASS.LTC128B.128 [R205+0x1800], [R20.64] ;  /* 0x0180000014cdcfae */ /* 0x0003e2000b901d46 */
[----:B------:R-:W-:-:S03]  /*1d10*/  LEA.HI R87, R87, R86, RZ, 0x5 ;  /* 0x0000005657577211 */ /* 0x000fc600078f28ff */
[C---:B------:R-:W-:Y:S01]  /*1d20*/  @!P1 IADD3 R9, P2, R134.reuse, R24, RZ ;  /* 0x0000001886099210 */ /* 0x040fe20007f5e0ff */
[----:B------:R1:W-:Y:S01]  /*1d30*/  @!P4 LDGSTS.E.BYPASS.LTC128B.128 [R205+0x3800], [R20.64+0x80] ;  /* 0x0380008014cdcfae */ /* 0x0003e2000b901d46 */
[----:B------:R-:W-:Y:S02]  /*1d40*/  SHF.R.S32.HI R88, RZ, 0x5, R87 ;  /* 0x00000005ff587819 */ /* 0x000fe40000011457 */
[----:B------:R-:W-:Y:S01]  /*1d50*/  @!P1 IADD3.X R18, R135, R25, R18, P2, !PT ;  /* 0x0000001987129210 */ /* 0x000fe200017fe412 */
[----:B------:R1:W-:Y:S01]  /*1d60*/  @!P4 LDGSTS.E.BYPASS.LTC128B.128 [R205+0x5800], [R20.64+0x100] ;  /* 0x0580010014cdcfae */ /* 0x0003e2000b901d46 */
[----:B------:R-:W-:Y:S02]  /*1d70*/  @!P1 LEA R24, P2, R9, c[0x0][0x168], 0x1 ;  /* 0x00005a0009189a11 */ /* 0x000fe400078408ff */
[----:B--2---:R-:W-:Y:S02]  /*1d80*/  @!P6 LEA R28, P5, R134, c[0x0][0x168], 0x1 ;  /* 0x00005a00861cea11 */ /* 0x004fe400078a08ff */
[----:B------:R-:W-:-:S02]  /*1d90*/  ISETP.GE.AND P4, PT, R8, R7, PT ;  /* 0x000000070800720c */ /* 0x000fc40003f86270 */
[----:B------:R-:W-:Y:S02]  /*1da0*/  @!P6 LEA.HI.X R29, R134, c[0x0][0x16c], R135, 0x1, P5 ;  /* 0x00005b00861dea11 */ /* 0x000fe400028f0c87 */
[----:B------:R-:W-:Y:S02]  /*1db0*/  ISETP.GE.AND P5, PT, R10, R7, PT ;  /* 0x000000070a00720c */ /* 0x000fe40003fa6270 */
[----:B------:R-:W-:Y:S01]  /*1dc0*/  SHF.R.S32.HI R10, RZ, 0x4, R15 ;  /* 0x00000004ff0a7819 */ /* 0x000fe2000001140f */
[----:B------:R2:W-:Y:S01]  /*1dd0*/  @!P6 LDGSTS.E.BYPASS.LTC128B.128 [R205+0x6000], [R28.64] ;  /* 0x060000001ccdefae */ /* 0x0005e2000b901d46 */
[----:B------:R-:W-:Y:S02]  /*1de0*/  @!P1 LEA.HI.X R25, R9, c[0x0][0x16c], R18, 0x1, P2 ;  /* 0x00005b0009199a11 */ /* 0x000fe400010f0c12 */
[C---:B------:R-:W-:Y:S01]  /*1df0*/  LEA.HI R8, R15.reuse, R10, RZ, 0x1 ;  /* 0x0000000a0f087211 */ /* 0x040fe200078f08ff */
[----:B------:R2:W-:Y:S01]  /*1e00*/  @!P6 LDGSTS.E.BYPASS.LTC128B.128 [R205+0x8000], [R28.64+0x80] ;  /* 0x080000801ccdefae */ /* 0x0005e2000b901d46 */
[----:B------:R-:W-:-:S02]  /*1e10*/  LOP3.LUT R15, R15, 0xfffffff0, RZ, 0xc0, !PT ;  /* 0xfffffff00f0f7812 */ /* 0x000fc400078ec0ff */
[-C--:B------:R-:W-:Y:S01]  /*1e20*/  ISETP.GE.AND P2, PT, R6, R7.reuse, PT ;  /* 0x000000070600720c */ /* 0x080fe20003f46270 */
[----:B------:R2:W-:Y:S01]  /*1e30*/  @!P6 LDGSTS.E.BYPASS.LTC128B.128 [R205+0xa000], [R28.64+0x100] ;  /* 0x0a0001001ccdefae */ /* 0x0005e2000b901d46 */
[----:B------:R-:W-:Y:S01]  /*1e40*/  LOP3.LUT R9, R8, 0xfffffffe, RZ, 0xc0, !PT ;  /* 0xfffffffe08097812 */ /* 0x000fe200078ec0ff */
[----:B------:R-:W-:Y:S01]  /*1e50*/  IMAD.IADD R15, R86, 0x1, -R15 ;  /* 0x00000001560f7824 */ /* 0x000fe200078e0a0f */
[----:B------:R-:W-:Y:S01]  /*1e60*/  ISETP.GE.AND P6, PT, R14, R7, PT ;  /* 0x000000070e00720c */ /* 0x000fe20003fc6270 */
[----:B------:R1:W-:Y:S01]  /*1e70*/  @!P3 LDGSTS.E.BYPASS.LTC128B.128 [R205+0x6800], [R22.64] ;  /* 0x0680000016cdbfae */ /* 0x0003e2000b901d46 */
[----:B------:R-:W-:Y:S01]  /*1e80*/  LOP3.LUT R87, R87, 0xffffffe0, RZ, 0xc0, !PT ;  /* 0xffffffe057577812 */ /* 0x000fe200078ec0ff */
[----:B------:R-:W-:Y:S01]  /*1e90*/  IMAD.IADD R10, R10, 0x1, -R9 ;  /* 0x000000010a0a7824 */ /* 0x000fe200078e0a09 */
[----:B------:R-:W-:Y:S01]  /*1ea0*/  SHF.R.S32.HI R8, RZ, 0x1f, R15 ;  /* 0x0000001fff087819 */ /* 0x000fe2000001140f */
[----:B------:R1:W-:Y:S01]  /*1eb0*/  @!P3 LDGSTS.E.BYPASS.LTC128B.128 [R205+0x8800], [R22.64+0x80] ;  /* 0x0880008016cdbfae */ /* 0x0003e2000b901d46 */
[----:B------:R-:W-:-:S02]  /*1ec0*/  IMAD.SHL.U32 R9, R14, 0x8, RZ ;  /* 0x000000080e097824 */ /* 0x000fc400078e00ff */
[----:B------:R-:W-:Y:S01]  /*1ed0*/  LEA.HI R8, R8, R15, RZ, 0x3 ;  /* 0x0000000f08087211 */ /* 0x000fe200078f18ff */
[----:B------:R-:W-:Y:S01]  /*1ee0*/  @!P2 IMAD R13, R13, 0x30, RZ ;  /* 0x000000300d0da824 */ /* 0x000fe200078e02ff */
[----:B------:R1:W-:Y:S01]  /*1ef0*/  @!P3 LDGSTS.E.BYPASS.LTC128B.128 [R205+0xa800], [R22.64+0x100] ;  /* 0x0a80010016cdbfae */ /* 0x0003e2000b901d46 */
[----:B------:R-:W-:Y:S01]  /*1f00*/  @!P2 IMAD.WIDE.U32 R18, R2, 0x30, R134 ;  /* 0x000000300212a825 */ /* 0x000fe200078e0086 */
[----:B------:R-:W-:Y:S02]  /*1f10*/  LOP3.LUT R12, R8, 0xfffffff8, RZ, 0xc0, !PT ;  /* 0xfffffff8080c7812 */ /* 0x000fe400078ec0ff */
[----:B------:R3:W-:Y:S01]  /*1f20*/  @!P1 LDGSTS.E.BYPASS.LTC128B.128 [R205+0x7000], [R24.64] ;  /* 0x0700000018cd9fae */ /* 0x0007e2000b901d46 */
[----:B------:R-:W-:Y:S01]  /*1f30*/  @!P2 IMAD.IADD R11, R19, 0x1, R13 ;  /* 0x00000001130ba824 */ /* 0x000fe200078e020d */
[----:B------:R-:W-:Y:S01]  /*1f40*/  ISETP.GE.AND P3, PT, R6, R7, PT ;  /* 0x000000070600720c */ /* 0x000fe20003f66270 */
[----:B------:R-:W-:Y:S01]  /*1f50*/  IMAD.IADD R7, R15, 0x1, -R12 ;  /* 0x000000010f077824 */ /* 0x000fe200078e0a0c */
[----:B------:R3:W-:Y:S01]  /*1f60*/  @!P1 LDGSTS.E.BYPASS.LTC128B.128 [R205+0x9000], [R24.64+0x80] ;  /* 0x0900008018cd9fae */ /* 0x0007e2000b901d46 */
[----:B------:R-:W-:-:S02]  /*1f70*/  IMAD.SHL.U32 R6, R0, 0x40, RZ ;  /* 0x0000004000067824 */ /* 0x000fc400078e00ff */
[----:B------:R-:W-:Y:S01]  /*1f80*/  IMAD.SHL.U32 R85, R8, 0x40, RZ ;  /* 0x0000004008557824 */ /* 0x000fe200078e00ff */
[----:B------:R3:W-:Y:S01]  /*1f90*/  @!P1 LDGSTS.E.BYPASS.LTC128B.128 [R205+0xb000], [R24.64+0x100] ;  /* 0x0b00010018cd9fae */ /* 0x0007e2000b901d46 */
[----:B------:R-:W-:Y:S02]  /*1fa0*/  @!P2 LEA R14, P1, R18, c[0x0][0x168], 0x1 ;  /* 0x00005a00120eaa11 */ /* 0x000fe400078208ff */
[----:B------:R-:W-:Y:S02]  /*1fb0*/  LOP3.LUT R6, R6, 0x1c0, RZ, 0xc0, !PT ;  /* 0x000001c006067812 */ /* 0x000fe400078ec0ff */
[----:B------:R-:W-:Y:S01]  /*1fc0*/  @!P2 LEA.HI.X R15, R18, c[0x0][0x16c], R11, 0x1, P1 ;  /* 0x00005b00120faa11 */ /* 0x000fe200008f0c0b */
[----:B------:R-:W-:Y:S01]  /*1fd0*/  IMAD R11, R146, c[0x0][0x1a4], R5 ;  /* 0x00006900920b7a24 */ /* 0x000fe200078e0205 */
[----:B------:R-:W-:Y:S01]  /*1fe0*/  LOP3.LUT R9, R6, 0x8, R9, 0xf8, !PT ;  /* 0x0000000806097812 */ /* 0x000fe200078ef809 */
[----:B------:R-:W-:Y:S01]  /*1ff0*/  IMAD.WIDE.U32 R146, R146, c[0x0][0x1a0], R16 ;  /* 0x0000680092927a25 */ /* 0x000fe200078e0010 */
[----:B------:R-:W-:Y:S01]  /*2000*/  SHF.R.U32.HI R6, RZ, 0x3, R6 ;  /* 0x00000003ff067819 */ /* 0x000fe20000011606 */
[----:B------:R4:W-:Y:S01]  /*2010*/  @!P2 LDGSTS.E.BYPASS.LTC128B.128 [R205+0x7800], [R14.64] ;  /* 0x078000000ecdafae */ /* 0x0009e2000b901d46 */
[----:B------:R-:W-:Y:S01]  /*2020*/  LOP3.LUT R85, R85, 0xfffffe00, RZ, 0xc0, !PT ;  /* 0xfffffe0055557812 */ /* 0x000fe200078ec0ff */
[----:B------:R-:W-:Y:S01]  /*2030*/  IMAD.MOV.U32 R5, RZ, RZ, 0x20 ;  /* 0x00000020ff057424 */ /* 0x000fe200078e00ff */
[----:B------:R-:W-:Y:S01]  /*2040*/  LOP3.LUT R9, R9, R6, RZ, 0x3c, !PT ;  /* 0x0000000609097212 */ /* 0x000fe200078e3cff */
[----:B------:R4:W-:Y:S01]  /*2050*/  @!P2 LDGSTS.E.BYPASS.LTC128B.128 [R205+0x9800], [R14.64+0x80] ;  /* 0x098000800ecdafae */ /* 0x0009e2000b901d46 */
[----:B------:R-:W-:Y:S01]  /*2060*/  IMAD.SHL.U32 R6, R7, 0x40, RZ ;  /* 0x0000004007067824 */ /* 0x000fe200078e00ff */
[----:B------:R-:W-:Y:S01]  /*2070*/  LEA R200, P1, R146, c[0x0][0x170], 0x1 ;  /* 0x00005c0092c87a11 */ /* 0x000fe200078208ff */
[----:B------:R-:W-:Y:S01]  /*2080*/  IMAD.IADD R144, R147, 0x1, R11 ;  /* 0x0000000193907824 */ /* 0x000fe200078e020b */
[----:B------:R4:W-:Y:S01]  /*2090*/  @!P2 LDGSTS.E.BYPASS.LTC128B.128 [R205+0xb800], [R14.64+0x100] ;  /* 0x0b8001000ecdafae */ /* 0x0009e2000b901d46 */
[----:B------:R-:W-:Y:S01]  /*20a0*/  IMAD R197, R10, 0x200, R9 ;  /* 0x000002000ac57824 */ /* 0x000fe200078e0209 */
[----:B------:R-:W-:Y:S01]  /*20b0*/  LOP3.LUT R6, R6, 0x1c0, RZ, 0xc0, !PT ;  /* 0x000001c006067812 */ /* 0x000fe200078ec0ff */
[----:B------:R-:W-:Y:S01]  /*20c0*/  IMAD.SHL.U32 R9, R10, 0x8, RZ ;  /* 0x000000080a097824 */ /* 0x000fe200078e00ff */
[----:B------:R-:W0:Y:S01]  /*20d0*/  LDGDEPBAR ;  /* 0x00000000000079af */ /* 0x000e220000000000 */
[----:B------:R-:W-:Y:S01]  /*20e0*/  @!P4 IMAD.MOV.U32 R11, RZ, RZ, c[0x0][0x1a0] ;  /* 0x00006800ff0bc624 */ /* 0x000fe200078e00ff */
[----:B------:R-:W-:Y:S01]  /*20f0*/  LEA.HI.X R201, R146, c[0x0][0x174], R144, 0x1, P1 ;  /* 0x00005d0092c97a11 */ /* 0x000fe200008f0c90 */
[----:B------:R-:W-:Y:S01]  /*2100*/  IMAD R12, R5, c[0x0][0x1a4], RZ ;  /* 0x00006900050c7a24 */ /* 0x000fe200078e02ff */
[----:B------:R-:W-:Y:S01]  /*2110*/  LOP3.LUT R9, R6, 0x8, R9, 0xf8, !PT ;  /* 0x0000000806097812 */ /* 0x000fe200078ef809 */
[----:B------:R-:W-:Y:S01]  /*2120*/  @!P4 IMAD.MOV.U32 R10, RZ, RZ, c[0x0][0x1a4] ;  /* 0x00006900ff0ac624 */ /* 0x000fe200078e00ff */
[----:B------:R-:W-:Y:S01]  /*2130*/  SHF.R.U32.HI R6, RZ, 0x3, R6 ;  /* 0x00000003ff067819 */ /* 0x000fe20000011606 */
[----:B------:R-:W-:-:S02]  /*2140*/  @!P3 IMAD.MOV.U32 R18, RZ, RZ, c[0x0][0x1a0] ;  /* 0x00006800ff12b624 */ /* 0x000fc400078e00ff */
[----:B------:R-:W-:Y:S01]  /*2150*/  IMAD.SHL.U32 R197, R197, 0x2, RZ ;  /* 0x00000002c5c57824 */ /* 0x000fe200078e00ff */
[----:B------:R-:W-:Y:S01]  /*2160*/  LOP3.LUT R6, R9, R6, RZ, 0x3c, !PT ;  /* 0x0000000609067212 */ /* 0x000fe200078e3cff */
[----:B------:R-:W-:Y:S02]  /*2170*/  @!P3 IMAD.MOV.U32 R9, RZ, RZ, c[0x0][0x1a4] ;  /* 0x00006900ff09b624 */ /* 0x000fe400078e00ff */
[----:B------:R-:W-:Y:S01]  /*2180*/  @!P3 IMAD.WIDE.U32 R18, R18, 0x60, R200 ;  /* 0x000000601212b825 */ /* 0x000fe200078e00c8 */
[----:B------:R-:W-:-:S03]  /*2190*/  IADD3 R195, R197, 0x6020, RZ ;  /* 0x00006020c5c37810 */ /* 0x000fc60007ffe0ff */
[----:B------:R-:W-:Y:S02]  /*21a0*/  @!P3 IMAD R9, R9, 0x60, RZ ;  /* 0x000000600909b824 */ /* 0x000fe400078e02ff */
[----:B------:R-:W-:Y:S02]  /*21b0*/  @!P3 IMAD.MOV.U32 R8, RZ, RZ, R18 ;  /* 0x000000ffff08b224 */ /* 0x000fe400078e0012 */
[----:B------:R-:W-:Y:S02]  /*21c0*/  @!P3 IMAD.IADD R9, R19, 0x1, R9 ;  /* 0x000000011309b824 */ /* 0x000fe400078e0209 */
[----:B----4-:R-:W-:Y:S01]  /*21d0*/  IMAD.WIDE.U32 R14, R5, c[0x0][0x1a0], RZ ;  /* 0x00006800050e7a25 */ /* 0x010fe200078e00ff */
[----:B------:R-:W-:-:S04]  /*21e0*/  DEPBAR.LE SB0, 0x0 ;  /* 0x000080000000791a */ /* 0x000fc80000000000 */
[----:B------:R-:W-:Y:S01]  /*21f0*/  BAR.SYNC.DEFER_BLOCKING 0x0 ;  /* 0x0000000000007b1d */ /* 0x000fe20000010000 */
[----:B------:R-:W-:Y:S02]  /*2200*/  @!P5 IADD3 R16, P2, R200, R14, RZ ;  /* 0x0000000ec810d210 */ /* 0x000fe40007f5e0ff */
[----:B------:R-:W-:Y:S02]  /*2210*/  @!P4 LEA R14, P1, R11, R200, 0x6 ;  /* 0x000000c80b0ec211 */ /* 0x000fe400078230ff */
[----:B------:R-:W-:Y:S02]  /*2220*/  @!P5 IADD3.X R17, R201, R15, R12, P2, !PT ;  /* 0x0000000fc911d210 */ /* 0x000fe400017fe40c */
[----:B------:R-:W-:Y:S01]  /*2230*/  @!P4 LEA.HI.X R15, R11, R201, R10, 0x6, P1 ;  /* 0x000000c90b0fc211 */ /* 0x000fe200008f340a */
[----:B------:R-:W-:-:S04]  /*2240*/  IMAD R11, R88, 0x400, R85 ;  /* 0x00000400580b7824 */ /* 0x000fc800078e0255 */
[----:B------:R-:W-:-:S04]  /*2250*/  IMAD.IADD R198, R6, 0x1, R11 ;  /* 0x0000000106c67824 */ /* 0x000fc800078e020b */
[----:B------:R-:W-:Y:S01]  /*2260*/  IMAD.SHL.U32 R198, R198, 0x2, RZ ;  /* 0x00000002c6c67824 */ /* 0x000fe200078e00ff */
[----:B------:R-:W-:Y:S01]  /*2270*/  R2P PR, R7, 0x6 ;  /* 0x0000000607007804 */ /* 0x000fe20000000000 */
[----:B------:R-:W-:-:S04]  /*2280*/  IMAD.MOV.U32 R7, RZ, RZ, 0x10 ;  /* 0x00000010ff077424 */ /* 0x000fc800078e00ff */
[----:B------:R-:W-:Y:S01]  /*2290*/  SEL R5, R5, 0xffffffe0, !P2 ;  /* 0xffffffe005057807 */ /* 0x000fe20005000000 */
[----:B------:R-:W-:Y:S01]  /*22a0*/  @P6 STS.128 [R205+0xc000], RZ ;  /* 0x00c000ffcd006388 */ /* 0x000fe20000000c00 */
[----:B------:R-:W-:Y:S02]  /*22b0*/  SEL R7, R7, 0xfffffff0, !P1 ;  /* 0xfffffff007077807 */ /* 0x000fe40004800000 */
[----:B------:R-:W-:Y:S01]  /*22c0*/  R2P PR, R0, 0x6 ;  /* 0x0000000600007804 */ /* 0x000fe20000000000 */
[----:B------:R-:W-:Y:S01]  /*22d0*/  @P6 STS.128 [R205+0xe000], RZ ;  /* 0x00e000ffcd006388 */ /* 0x000fe20000000c00 */
[----:B------:R-:W-:Y:S01]  /*22e0*/  IADD3 R0, R197, 0x6000, RZ ;  /* 0x00006000c5007810 */ /* 0x000fe20007ffe0ff */
[--C-:B------:R-:W-:Y:S02]  /*22f0*/  IMAD R196, R7, 0x2, R198.reuse ;  /* 0x0000000207c47824 */ /* 0x100fe400078e02c6 */
[----:B------:R-:W-:Y:S01]  /*2300*/  @P6 STS.128 [R205+0x10000], RZ ;  /* 0x010000ffcd006388 */ /* 0x000fe20000000c00 */
[----:B------:R-:W-:-:S02]  /*2310*/  IMAD R194, R5, 0x2, R198 ;  /* 0x0000000205c27824 */ /* 0x000fc400078e02c6 */
[----:B------:R-:W-:Y:S01]  /*2320*/  IMAD R193, R5, 0x2, R196 ;  /* 0x0000000205c17824 */ /* 0x000fe200078e02c4 */
[----:B------:R-:W-:Y:S01]  /*2330*/  @!PT LDS RZ, [RZ] ;  /* 0x00000000fffff984 */ /* 0x000fe20000000800 */
[----:B------:R-:W-:Y:S01]  /*2340*/  @!PT LDS RZ, [RZ] ;  /* 0x00000000fffff984 */ /* 0x000fe20000000800 */
[----:B------:R-:W-:Y:S01]  /*2350*/  @!PT LDS RZ, [RZ] ;  /* 0x00000000fffff984 */ /* 0x000fe20000000800 */
[----:B------:R4:W-:Y:S04]  /*2360*/  @!P6 LDGSTS.E.BYPASS.LTC128B.128 [R205+0xc000], [R200.64] ;  /* 0x0c000000c8cdefae */ /* 0x0009e8000b901d46 */
[----:B------:R4:W-:Y:S01]  /*2370*/  @!P6 LDGSTS.E.BYPASS.LTC128B.128 [R205+0xe000], [R200.64+0x80] ;  /* 0x0e000080c8cdefae */ /* 0x0009e2000b901d46 */
[----:B------:R-:W-:Y:S01]  /*2380*/  @P1 IADD3 R195, R0, -0x20, RZ ;  /* 0xffffffe000c31810 */ /* 0x000fe20007ffe0ff */
[----:B------:R-:W-:Y:S02]  /*2390*/  IMAD.MOV.U32 R0, RZ, RZ, 0x40 ;  /* 0x00000040ff007424 */ /* 0x000fe400078e00ff */
[----:B------:R4:W-:Y:S01]  /*23a0*/  @!P6 LDGSTS.E.BYPASS.LTC128B.128 [R205+0x10000], [R200.64+0x100] ;  /* 0x10000100c8cdefae */ /* 0x0009e2000b901d46 */
[----:B------:R-:W-:-:S02]  /*23b0*/  IADD3 R187, R195, 0x800, RZ ;  /* 0x00000800c3bb7810 */ /* 0x000fc40007ffe0ff */
[----:B------:R-:W-:Y:S01]  /*23c0*/  SEL R0, R0, 0xffffffc0, !P2 ;  /* 0xffffffc000007807 */ /* 0x000fe20005000000 */
[----:B------:R-:W-:Y:S01]  /*23d0*/  @P5 STS.128 [R205+0xc800], RZ ;  /* 0x00c800ffcd005388 */ /* 0x000fe20000000c00 */
[C---:B------:R-:W-:Y:S02]  /*23e0*/  IADD3 R186, R195.reuse, 0x1000, RZ ;  /* 0x00001000c3ba7810 */ /* 0x040fe40007ffe0ff */
[----:B------:R-:W-:Y:S01]  /*23f0*/  IADD3 R185, R195, 0x1800, RZ ;  /* 0x00001800c3b97810 */ /* 0x000fe20007ffe0ff */
[----:B------:R-:W-:Y:S01]  /*2400*/  @P5 STS.128 [R205+0xe800], RZ ;  /* 0x00e800ffcd005388 */ /* 0x000fe20000000c00 */
[----:B------:R-:W-:Y:S01]  /*2410*/  IMAD.IADD R191, R197, 0x1, R0 ;  /* 0x00000001c5bf7824 */ /* 0x000fe200078e0200 */
[C---:B------:R-:W-:Y:S01]  /*2420*/  IADD3 R183, R195.reuse, 0x2000, RZ ;  /* 0x00002000c3b77810 */ /* 0x040fe20007ffe0ff */
[----:B------:R-:W-:Y:S01]  /*2430*/  IMAD.IADD R184, R0, 0x1, R195 ;  /* 0x0000000100b87824 */ /* 0x000fe200078e02c3 */
[----:B------:R-:W-:Y:S01]  /*2440*/  @P5 STS.128 [R205+0x10800], RZ ;  /* 0x010800ffcd005388 */ /* 0x000fe20000000c00 */
[----:B------:R-:W-:Y:S01]  /*2450*/  IMAD.IADD R0, R86, 0x1, -R87 ;  /* 0x0000000156007824 */ /* 0x000fe200078e0a57 */
[----:B------:R-:W-:-:S02]  /*2460*/  IADD3 R182, R195, 0x2800, RZ ;  /* 0x00002800c3b67810 */ /* 0x000fc40007ffe0ff */
[----:B------:R-:W-:Y:S01]  /*2470*/  @!PT LDS RZ, [RZ] ;  /* 0x00000000fffff984 */ /* 0x000fe20000000800 */
[----:B------:R-:W-:Y:S01]  /*2480*/  @!PT LDS RZ, [RZ] ;  /* 0x00000000fffff984 */ /* 0x000fe20000000800 */
[----:B------:R-:W-:Y:S01]  /*2490*/  @!PT LDS RZ, [RZ] ;  /* 0x00000000fffff984 */ /* 0x000fe20000000800 */
[----:B------:R1:W-:Y:S01]  /*24a0*/  @!P5 LDGSTS.E.BYPASS.LTC128B.128 [R205+0xc800], [R16.64] ;  /* 0x0c80000010cddfae */ /* 0x0003e2000b901d46 */
[C---:B------:R-:W-:Y:S02]  /*24b0*/  IADD3 R181, R195.reuse, 0x3000, RZ ;  /* 0x00003000c3b57810 */ /* 0x040fe40007ffe0ff */
[C---:B------:R-:W-:Y:S01]  /*24c0*/  IADD3 R180, R195.reuse, 0x3800, RZ ;  /* 0x00003800c3b47810 */ /* 0x040fe20007ffe0ff */
[----:B------:R1:W-:Y:S01]  /*24d0*/  @!P5 LDGSTS.E.BYPASS.LTC128B.128 [R205+0xe800], [R16.64+0x80] ;  /* 0x0e80008010cddfae */ /* 0x0003e2000b901d46 */
[C---:B------:R-:W-:Y:S02]  /*24e0*/  IADD3 R179, R195.reuse, 0x4000, RZ ;  /* 0x00004000c3b37810 */ /* 0x040fe40007ffe0ff */
[C---:B------:R-:W-:Y:S01]  /*24f0*/  IADD3 R178, R195.reuse, 0x4800, RZ ;  /* 0x00004800c3b27810 */ /* 0x040fe20007ffe0ff */
[----:B------:R1:W-:Y:S01]  /*2500*/  @!P5 LDGSTS.E.BYPASS.LTC128B.128 [R205+0x10800], [R16.64+0x100] ;  /* 0x1080010010cddfae */ /* 0x0003e2000b901d46 */
[C---:B------:R-:W-:Y:S02]  /*2510*/  IADD3 R177, R195.reuse, 0x5000, RZ ;  /* 0x00005000c3b17810 */ /* 0x040fe40007ffe0ff */
[----:B------:R-:W-:Y:S01]  /*2520*/  IADD3 R176, R195, 0x5800, RZ ;  /* 0x00005800c3b07810 */ /* 0x000fe20007ffe0ff */
[----:B------:R-:W-:Y:S04]  /*2530*/  @P4 STS.128 [R205+0xd000], RZ ;  /* 0x00d000ffcd004388 */ /* 0x000fe80000000c00 */
[----:B------:R-:W-:Y:S04]  /*2540*/  @P4 STS.128 [R205+0xf000], RZ ;  /* 0x00f000ffcd004388 */ /* 0x000fe80000000c00 */
[----:B------:R-:W-:Y:S04]  /*2550*/  @P4 STS.128 [R205+0x11000], RZ ;  /* 0x011000ffcd004388 */ /* 0x000fe80000000c00 */
[----:B------:R-:W-:Y:S01]  /*2560*/  @!PT LDS RZ, [RZ] ;  /* 0x00000000fffff984 */ /* 0x000fe20000000800 */
[----:B------:R-:W-:Y:S01]  /*2570*/  @!PT LDS RZ, [RZ] ;  /* 0x00000000fffff984 */ /* 0x000fe20000000800 */
[----:B------:R-:W-:Y:S01]  /*2580*/  @!PT LDS RZ, [RZ] ;  /* 0x00000000fffff984 */ /* 0x000fe20000000800 */
[----:B------:R1:W-:Y:S04]  /*2590*/  @!P4 LDGSTS.E.BYPASS.LTC128B.128 [R205+0xd000], [R14.64] ;  /* 0x0d0000000ecdcfae */ /* 0x0003e8000b901d46 */
[----:B------:R1:W-:Y:S04]  /*25a0*/  @!P4 LDGSTS.E.BYPASS.LTC128B.128 [R205+0xf000], [R14.64+0x80] ;  /* 0x0f0000800ecdcfae */ /* 0x0003e8000b901d46 */
[----:B------:R1:W-:Y:S04]  /*25b0*/  @!P4 LDGSTS.E.BYPASS.LTC128B.128 [R205+0x11000], [R14.64+0x100] ;  /* 0x110001000ecdcfae */ /* 0x0003e8000b901d46 */
        /* <DEDUP_REMOVED lines=9> */
[----:B---3--:R-:W-:Y:S04]  /*2650*/  LDSM.16.M88.4 R24, [R198] ;  /* 0x00000000c618783b */ /* 0x008fe80000000200 */
[----:B------:R-:W3:Y:S04]  /*2660*/  LDSM.16.M88.4 R60, [R197+0x6800] ;  /* 0x00680000c53c783b */ /* 0x000ee80000000200 */
[----:B-1----:R-:W1:Y:S04]  /*2670*/  LDSM.16.M88.4 R16, [R197+0x6000] ;  /* 0x00600000c510783b */ /* 0x002e680000000200 */
[----:B------:R-:W1:Y:S04]  /*2680*/  LDSM.16.M88.4 R52, [R197+0x7000] ;  /* 0x00700000c534783b */ /* 0x000e680000000200 */
[----:B------:R-:W-:Y:S04]  /*2690*/  LDSM.16.M88.4 R40, [R196] ;  /* 0x00000000c428783b */ /* 0x000fe80000000200 */
[----:B------:R-:W-:Y:S04]  /*26a0*/  LDSM.16.M88.4 R32, [R197+0x7800] ;  /* 0x00780000c520783b */ /* 0x000fe80000000200 */
[----:B--2---:R-:W2:Y:S04]  /*26b0*/  LDSM.16.M88.4 R8, [R195+0x800] ;  /* 0x00080000c308783b */ /* 0x004ea80000000200 */
[----:B------:R-:W2:Y:S04]  /*26c0*/  LDSM.16.M88.4 R28, [R195] ;  /* 0x00000000c31c783b */ /* 0x000ea80000000200 */
[----:B------:R-:W2:Y:S04]  /*26d0*/  LDSM.16.M88.4 R12, [R195+0x1000] ;  /* 0x00100000c30c783b */ /* 0x000ea80000000200 */
[----:B------:R-:W2:Y:S04]  /*26e0*/  LDSM.16.M88.4 R72, [R195+0x1800] ;  /* 0x00180000c348783b */ /* 0x000ea80000000200 */
[----:B------:R-:W-:Y:S01]  /*26f0*/  LDSM.16.M88.4 R44, [R194] ;  /* 0x00000000c22c783b */ /* 0x000fe20000000200 */
[C---:B---3--:R-:W-:Y:S03]  /*2700*/  HMMA.16816.F32 R64, R24.reuse, R60, RZ ;  /* 0x0000003c1840723c */ /* 0x048fe600000018ff */
[----:B------:R-:W3:Y:S04]  /*2710*/  LDSM.16.M88.4 R36, [R191+0x6000] ;  /* 0x00600000bf24783b */ /* 0x000ee80000000200 */
[----:B------:R-:W-:Y:S01]  /*2720*/  LDSM.16.M88.4 R68, [R193] ;  /* 0x00000000c144783b */ /* 0x000fe20000000200 */
[C---:B------:R-:W-:Y:S03]  /*2730*/  HMMA.16816.F32 R60, R24.reuse, R62, RZ ;  /* 0x0000003e183c723c */ /* 0x040fe600000018ff */
[----:B------:R-:W-:Y:S04]  /*2740*/  LDSM.16.M88.4 R76, [R195+0x2800] ;  /* 0x00280000c34c783b */ /* 0x000fe80000000200 */
[----:B------:R-:W-:Y:S01]  /*2750*/  LDSM.16.M88.4 R80, [R193+0x2000] ;  /* 0x00200000c150783b */ /* 0x000fe20000000200 */
[C---:B-1----:R-:W-:Y:S03]  /*2760*/  HMMA.16816.F32 R20, R24.reuse, R16, RZ ;  /* 0x000000101814723c */ /* 0x042fe600000018ff */
[----:B------:R-:W0:Y:S05]  /*2770*/  LDGDEPBAR ;  /* 0x00000000000079af */ /* 0x000e2a0000000000 */
[C---:B------:R-:W-:Y:S08]  /*2780*/  HMMA.16816.F32 R16, R24.reuse, R18, RZ ;  /* 0x000000121810723c */ /* 0x040ff000000018ff */
[C---:B------:R-:W-:Y:S08]  /*2790*/  HMMA.16816.F32 R56, R24.reuse, R52, RZ ;  /* 0x000000341838723c */ /* 0x040ff000000018ff */
[----:B------:R-:W-:Y:S08]  /*27a0*/  HMMA.16816.F32 R52, R24, R54, RZ ;  /* 0x000000361834723c */ /* 0x000ff000000018ff */
[C---:B--2---:R-:W-:Y:S08]  /*27b0*/  HMMA.16816.F32 R64, R40.reuse, R8, R64 ;  /* 0x000000082840723c */ /* 0x044ff00000001840 */
[----:B------:R-:W-:Y:S01]  /*27c0*/  HMMA.16816.F32 R60, R40, R10, R60 ;  /* 0x0000000a283c723c */ /* 0x000fe2000000183c */
[----:B------:R-:W1:Y:S07]  /*27d0*/  LDSM.16.M88.4 R8, [R191+0x7000] ;  /* 0x00700000bf08783b */ /* 0x000e6e0000000200 */
[C---:B------:R-:W-:Y:S08]  /*27e0*/  HMMA.16816.F32 R48, R24.reuse, R32, RZ ;  /* 0x000000201830723c */ /* 0x040ff000000018ff */
[----:B------:R-:W-:Y:S01]  /*27f0*/  HMMA.16816.F32 R24, R24, R34, RZ ;  /* 0x000000221818723c */ /* 0x000fe200000018ff */
[----:B------:R-:W2:Y:S07]  /*2800*/  LDSM.16.M88.4 R32, [R191+0x6800] ;  /* 0x00680000bf20783b */ /* 0x000eae0000000200 */
[C---:B------:R-:W-:Y:S08]  /*2810*/  HMMA.16816.F32 R20, R40.reuse, R28, R20 ;  /* 0x0000001c2814723c */ /* 0x040ff00000001814 */
[C---:B------:R-:W-:Y:S01]  /*2820*/  HMMA.16816.F32 R16, R40.reuse, R30, R16 ;  /* 0x0000001e2810723c */ /* 0x040fe20000001810 */
[----:B------:R-:W1:Y:S07]  /*2830*/  LDSM.16.M88.4 R28, [R191+0x7800] ;  /* 0x00780000bf1c783b */ /* 0x000e6e0000000200 */
[C---:B------:R-:W-:Y:S08]  /*2840*/  HMMA.16816.F32 R56, R40.reuse, R12, R56 ;  /* 0x0000000c2838723c */ /* 0x040ff00000001838 */
[C---:B------:R-:W-:Y:S01]  /*2850*/  HMMA.16816.F32 R52, R40.reuse, R14, R52 ;  /* 0x0000000e2834723c */ /* 0x040fe20000001834 */
[----:B------:R-:W2:Y:S07]  /*2860*/  LDSM.16.M88.4 R12, [R184] ;  /* 0x00000000b80c783b */ /* 0x000eae0000000200 */
[C---:B------:R-:W-:Y:S08]  /*2870*/  HMMA.16816.F32 R48, R40.reuse, R72, R48 ;  /* 0x000000482830723c */ /* 0x040ff00000001830 */
[----:B------:R-:W-:Y:S01]  /*2880*/  HMMA.16816.F32 R24, R40, R74, R24 ;  /* 0x0000004a2818723c */ /* 0x000fe20000001818 */
[----:B------:R-:W4:Y:S04]  /*2890*/  LDSM.16.M88.4 R40, [R184+0x800] ;  /* 0x00080000b828783b */ /* 0x000f280000000200 */
[----:B------:R-:W-:Y:S03]  /*28a0*/  LDSM.16.M88.4 R72, [R184+0x1800] ;  /* 0x00180000b848783b */ /* 0x000fe60000000200 */
[C---:B---3--:R-:W-:Y:S08]  /*28b0*/  HMMA.16816.F32 R20, R44.reuse, R36, R20 ;  /* 0x000000242c14723c */ /* 0x048ff00000001814 */
[C---:B------:R-:W-:Y:S01]  /*28c0*/  HMMA.16816.F32 R16, R44.reuse, R38, R16 ;  /* 0x000000262c10723c */ /* 0x040fe20000001810 */
[----:B------:R-:W-:Y:S07]  /*28d0*/  LDSM.16.M88.4 R36, [R197+0x8000] ;  /* 0x00800000c524783b */ /* 0x000fee0000000200 */
[C---:B-1----:R-:W-:Y:S08]  /*28e0*/  HMMA.16816.F32 R56, R44.reuse, R8, R56 ;  /* 0x000000082c38723c */ /* 0x042ff00000001838 */
[C---:B------:R-:W-:Y:S01]  /*28f0*/  HMMA.16816.F32 R52, R44.reuse, R10, R52 ;  /* 0x0000000a2c34723c */ /* 0x040fe20000001834 */
[----:B------:R-:W1:Y:S07]  /*2900*/  LDSM.16.M88.4 R8, [R184+0x1000] ;  /* 0x00100000b808783b */ /* 0x000e6e0000000200 */
[C---:B--2---:R-:W-:Y:S08]  /*2910*/  HMMA.16816.F32 R64, R44.reuse, R32, R64 ;  /* 0x000000202c40723c */ /* 0x044ff00000001840 */
[C---:B------:R-:W-:Y:S01]  /*2920*/  HMMA.16816.F32 R60, R44.reuse, R34, R60 ;  /* 0x000000222c3c723c */ /* 0x040fe2000000183c */
[----:B------:R-:W-:Y:S07]  /*2930*/  LDSM.16.M88.4 R32, [R197+0x8800] ;  /* 0x00880000c520783b */ /* 0x000fee0000000200 */
[C---:B------:R-:W-:Y:S08]  /*2940*/  HMMA.16816.F32 R48, R44.reuse, R28, R48 ;  /* 0x0000001c2c30723c */ /* 0x040ff00000001830 */
[----:B------:R-:W-:Y:S01]  /*2950*/  HMMA.16816.F32 R44, R44, R30, R24 ;  /* 0x0000001e2c2c723c */ /* 0x000fe20000001818 */
[----:B------:R-:W2:Y:S04]  /*2960*/  LDSM.16.M88.4 R24, [R198+0x2000] ;  /* 0x00200000c618783b */ /* 0x000ea80000000200 */
[----:B------:R-:W-:Y:S03]  /*2970*/  LDSM.16.M88.4 R28, [R197+0x9800] ;  /* 0x00980000c51c783b */ /* 0x000fe60000000200 */
[C---:B------:R-:W-:Y:S08]  /*2980*/  HMMA.16816.F32 R20, R68.reuse, R12, R20 ;  /* 0x0000000c4414723c */ /* 0x040ff00000001814 */
[C---:B------:R-:W-:Y:S01]  /*2990*/  HMMA.16816.F32 R16, R68.reuse, R14, R16 ;  /* 0x0000000e4410723c */ /* 0x040fe20000001810 */
[----:B------:R-:W3:Y:S07]  /*29a0*/  LDSM.16.M88.4 R12, [R197+0x9000] ;  /* 0x00900000c50c783b */ /* 0x000eee0000000200 */
[C---:B----4-:R-:W-:Y:S08]  /*29b0*/  HMMA.16816.F32 R64, R68.reuse, R40, R64 ;  /* 0x000000284440723c */ /* 0x050ff00000001840 */
[C---:B------:R-:W-:Y:S01]  /*29c0*/  HMMA.16816.F32 R60, R68.reuse, R42, R60 ;  /* 0x0000002a443c723c */ /* 0x040fe2000000183c */
[----:B------:R-:W-:Y:S07]  /*29d0*/  LDSM.16.M88.4 R40, [R196+0x2000] ;  /* 0x00200000c428783b */ /* 0x000fee0000000200 */
[C---:B-1----:R-:W-:Y:S08]  /*29e0*/  HMMA.16816.F32 R56, R68.reuse, R8, R56 ;  /* 0x000000084438723c */ /* 0x042ff00000001838 */
[C---:B------:R-:W-:Y:S01]  /*29f0*/  HMMA.16816.F32 R52, R68.reuse, R10, R52 ;  /* 0x0000000a4434723c */ /* 0x040fe20000001834 */
[----:B------:R-:W1:Y:S07]  /*2a00*/  LDSM.16.M88.4 R8, [R195+0x2000] ;  /* 0x00200000c308783b */ /* 0x000e6e0000000200 */
[C---:B------:R-:W-:Y:S08]  /*2a10*/  HMMA.16816.F32 R48, R68.reuse, R72, R48 ;  /* 0x000000484430723c */ /* 0x040ff00000001830 */
[----:B------:R-:W-:Y:S01]  /*2a20*/  HMMA.16816.F32 R44, R68, R74, R44 ;  /* 0x0000004a442c723c */ /* 0x000fe2000000182c */
[----:B------:R-:W4:Y:S04]  /*2a30*/  LDSM.16.M88.4 R68, [R195+0x3800] ;  /* 0x00380000c344783b */ /* 0x000f280000000200 */
[----:B------:R-:W1:Y:S03]  /*2a40*/  LDSM.16.M88.4 R72, [R195+0x3000] ;  /* 0x00300000c348783b */ /* 0x000e660000000200 */
[C---:B--2---:R-:W-:Y:S08]  /*2a50*/  HMMA.16816.F32 R20, R24.reuse, R36, R20 ;  /* 0x000000241814723c */ /* 0x044ff00000001814 */
[C---:B------:R-:W-:Y:S01]  /*2a60*/  HMMA.16816.F32 R16, R24.reuse, R38, R16 ;  /* 0x000000261810723c */ /* 0x040fe20000001810 */
[----:B------:R-:W-:Y:S07]  /*2a70*/  LDSM.16.M88.4 R36, [R191+0x8000] ;  /* 0x00800000bf24783b */ /* 0x000fee0000000200 */
[C---:B---3--:R-:W-:Y:S08]  /*2a80*/  HMMA.16816.F32 R56, R24.reuse, R12, R56 ;  /* 0x0000000c1838723c */ /* 0x048ff00000001838 */
[C---:B------:R-:W-:Y:S01]  /*2a90*/  HMMA.16816.F32 R52, R24.reuse, R14, R52 ;  /* 0x0000000e1834723c */ /* 0x040fe20000001834 */
[----:B------:R-:W2:Y:S07]  /*2aa0*/  LDSM.16.M88.4 R12, [R194+0x2000] ;  /* 0x00200000c20c783b */ /* 0x000eae0000000200 */
[C---:B------:R-:W-:Y:S08]  /*2ab0*/  HMMA.16816.F32 R48, R24.reuse, R28, R48 ;  /* 0x0000001c1830723c */ /* 0x040ff00000001830 */
[C---:B------:R-:W-:Y:S08]  /*2ac0*/  HMMA.16816.F32 R64, R24.reuse, R32, R64 ;  /* 0x000000201840723c */ /* 0x040ff00000001840 */
[C---:B------:R-:W-:Y:S01]  /*2ad0*/  HMMA.16816.F32 R60, R24.reuse, R34, R60 ;  /* 0x00000022183c723c */ /* 0x040fe2000000183c */
[----:B------:R-:W-:Y:S07]  /*2ae0*/  LDSM.16.M88.4 R32, [R191+0x8800] ;  /* 0x00880000bf20783b */ /* 0x000fee0000000200 */
[----:B------:R-:W-:Y:S01]  /*2af0*/  HMMA.16816.F32 R44, R24, R30, R44 ;  /* 0x0000001e182c723c */ /* 0x000fe2000000182c */
[----:B------:R-:W3:Y:S04]  /*2b00*/  LDSM.16.M88.4 R24, [R191+0x9800] ;  /* 0x00980000bf18783b */ /* 0x000ee80000000200 */
[----:B------:R-:W2:Y:S03]  /*2b10*/  LDSM.16.M88.4 R28, [R191+0x9000] ;  /* 0x00900000bf1c783b */ /* 0x000ea60000000200 */
[C---:B-1----:R-:W-:Y:S08]  /*2b20*/  HMMA.16816.F32 R20, R40.reuse, R8, R20 ;  /* 0x000000082814723c */ /* 0x042ff00000001814 */
[C---:B------:R-:W-:Y:S01]  /*2b30*/  HMMA.16816.F32 R16, R40.reuse, R10, R16 ;  /* 0x0000000a2810723c */ /* 0x040fe20000001810 */
[----:B------:R-:W1:Y:S07]  /*2b40*/  LDSM.16.M88.4 R8, [R184+0x2000] ;  /* 0x00200000b808783b */ /* 0x000e6e0000000200 */
[C---:B----4-:R-:W-:Y:S08]  /*2b50*/  HMMA.16816.F32 R48, R40.reuse, R68, R48 ;  /* 0x000000442830723c */ /* 0x050ff00000001830 */
[C---:B------:R-:W-:Y:S08]  /*2b60*/  HMMA.16816.F32 R64, R40.reuse, R76, R64 ;  /* 0x0000004c2840723c */ /* 0x040ff00000001840 */
[C---:B------:R-:W-:Y:S01]  /*2b70*/  HMMA.16816.F32 R60, R40.reuse, R78, R60 ;  /* 0x0000004e283c723c */ /* 0x040fe2000000183c */
[----:B------:R-:W-:Y:S07]  /*2b80*/  LDSM.16.M88.4 R76, [R184+0x2800] ;  /* 0x00280000b84c783b */ /* 0x000fee0000000200 */
[C---:B------:R-:W-:Y:S01]  /*2b90*/  HMMA.16816.F32 R44, R40.reuse, R70, R44 ;  /* 0x00000046282c723c */ /* 0x040fe2000000182c */
[----:B------:R-:W4:Y:S07]  /*2ba0*/  LDSM.16.M88.4 R68, [R184+0x3800] ;  /* 0x00380000b844783b */ /* 0x000f2e0000000200 */
        /* <DEDUP_REMOVED lines=8> */
[C---:B------:R-:W-:Y:S08]  /*2c30*/  HMMA.16816.F32 R64, R12.reuse, R32, R64 ;  /* 0x000000200c40723c */ /* 0x040ff00000001840 */
[C---:B------:R-:W-:Y:S01]  /*2c40*/  HMMA.16816.F32 R60, R12.reuse, R34, R60 ;  /* 0x000000220c3c723c */ /* 0x040fe2000000183c */
[----:B------:R-:W3:Y:S07]  /*2c50*/  LDSM.16.M88.4 R32, [R197+0xa800] ;  /* 0x00a80000c520783b */ /* 0x000eee0000000200 */
[C---:B------:R-:W-:Y:S01]  /*2c60*/  HMMA.16816.F32 R44, R12.reuse, R26, R44 ;  /* 0x0000001a0c2c723c */ /* 0x040fe2000000182c */
[----:B------:R-:W2:Y:S07]  /*2c70*/  LDSM.16.M88.4 R24, [R197+0xb800] ;  /* 0x00b80000c518783b */ /* 0x000eae0000000200 */
[C---:B------:R-:W-:Y:S08]  /*2c80*/  HMMA.16816.F32 R56, R12.reuse, R28, R56 ;  /* 0x0000001c0c38723c */ /* 0x040ff00000001838 */
[----:B------:R-:W-:Y:S01]  /*2c90*/  HMMA.16816.F32 R52, R12, R30, R52 ;  /* 0x0000001e0c34723c */ /* 0x000fe20000001834 */
[----:B------:R-:W2:Y:S04]  /*2ca0*/  LDSM.16.M88.4 R28, [R197+0xb000] ;  /* 0x00b00000c51c783b */ /* 0x000ea80000000200 */
[----:B------:R-:W-:Y:S03]  /*2cb0*/  LDSM.16.M88.4 R12, [R196+0x4000] ;  /* 0x00400000c40c783b */ /* 0x000fe60000000200 */
[C---:B-1----:R-:W-:Y:S08]  /*2cc0*/  HMMA.16816.F32 R20, R80.reuse, R8, R20 ;  /* 0x000000085014723c */ /* 0x042ff00000001814 */
[C---:B------:R-:W-:Y:S01]  /*2cd0*/  HMMA.16816.F32 R16, R80.reuse, R10, R16 ;  /* 0x0000000a5010723c */ /* 0x040fe20000001810 */
[----:B------:R-:W1:Y:S07]  /*2ce0*/  LDSM.16.M88.4 R8, [R195+0x4000] ;  /* 0x00400000c308783b */ /* 0x000e6e0000000200 */
[C---:B----4-:R-:W-:Y:S08]  /*2cf0*/  HMMA.16816.F32 R48, R80.reuse, R68, R48 ;  /* 0x000000445030723c */ /* 0x050ff00000001830 */
[C---:B------:R-:W-:Y:S08]  /*2d00*/  HMMA.16816.F32 R64, R80.reuse, R76, R64 ;  /* 0x0000004c5040723c */ /* 0x040ff00000001840 */
[C---:B------:R-:W-:Y:S08]  /*2d10*/  HMMA.16816.F32 R60, R80.reuse, R78, R60 ;  /* 0x0000004e503c723c */ /* 0x040ff0000000183c */
[C---:B------:R-:W-:Y:S01]  /*2d20*/  HMMA.16816.F32 R68, R80.reuse, R70, R44 ;  /* 0x000000465044723c */ /* 0x040fe2000000182c */
[----:B------:R-:W4:Y:S07]  /*2d30*/  LDSM.16.M88.4 R44, [R195+0x4800] ;  /* 0x00480000c32c783b */ /* 0x000f2e0000000200 */
[C---:B------:R-:W-:Y:S08]  /*2d40*/  HMMA.16816.F32 R56, R80.reuse, R72, R56 ;  /* 0x000000485038723c */ /* 0x040ff00000001838 */
[----:B------:R-:W-:Y:S08]  /*2d50*/  HMMA.16816.F32 R52, R80, R74, R52 ;  /* 0x0000004a5034723c */ /* 0x000ff00000001834 */
[C---:B--2---:R-:W-:Y:S08]  /*2d60*/  HMMA.16816.F32 R20, R40.reuse, R36, R20 ;  /* 0x000000242814723c */ /* 0x044ff00000001814 */
[C---:B------:R-:W-:Y:S01]  /*2d70*/  HMMA.16816.F32 R16, R40.reuse, R38, R16 ;  /* 0x000000262810723c */ /* 0x040fe20000001810 */
[----:B------:R-:W2:Y:S07]  /*2d80*/  LDSM.16.M88.4 R36, [R195+0x5000] ;  /* 0x00500000c324783b */ /* 0x000eae0000000200 */
[C---:B---3--:R-:W-:Y:S08]  /*2d90*/  HMMA.16816.F32 R64, R40.reuse, R32, R64 ;  /* 0x000000202840723c */ /* 0x048ff00000001840 */
[C---:B------:R-:W-:Y:S01]  /*2da0*/  HMMA.16816.F32 R60, R40.reuse, R34, R60 ;  /* 0x00000022283c723c */ /* 0x040fe2000000183c */
[----:B------:R-:W-:Y:S07]  /*2db0*/  LDSM.16.M88.4 R32, [R191+0xa000] ;  /* 0x00a00000bf20783b */ /* 0x000fee0000000200 */
[C---:B------:R-:W-:Y:S08]  /*2dc0*/  HMMA.16816.F32 R48, R40.reuse, R24, R48 ;  /* 0x000000182830723c */ /* 0x040ff00000001830 */
[C---:B------:R-:W-:Y:S01]  /*2dd0*/  HMMA.16816.F32 R68, R40.reuse, R26, R68 ;  /* 0x0000001a2844723c */ /* 0x040fe20000001844 */
[----:B------:R-:W3:Y:S07]  /*2de0*/  LDSM.16.M88.4 R24, [R195+0x5800] ;  /* 0x00580000c318783b */ /* 0x000eee0000000200 */
[C---:B------:R-:W-:Y:S08]  /*2df0*/  HMMA.16816.F32 R56, R40.reuse, R28, R56 ;  /* 0x0000001c2838723c */ /* 0x040ff00000001838 */
[----:B------:R-:W-:Y:S01]  /*2e00*/  HMMA.16816.F32 R52, R40, R30, R52 ;  /* 0x0000001e2834723c */ /* 0x000fe20000001834 */
[----:B------:R-:W-:Y:S04]  /*2e10*/  LDSM.16.M88.4 R28, [R191+0xa800] ;  /* 0x00a80000bf1c783b */ /* 0x000fe80000000200 */
[----:B------:R-:W-:Y:S03]  /*2e20*/  LDSM.16.M88.4 R40, [R191+0xb000] ;  /* 0x00b00000bf28783b */ /* 0x000fe60000000200 */
[C---:B-1----:R-:W-:Y:S08]  /*2e30*/  HMMA.16816.F32 R20, R12.reuse, R8, R20 ;  /* 0x000000080c14723c */ /* 0x042ff00000001814 */
[C---:B------:R-:W-:Y:S01]  /*2e40*/  HMMA.16816.F32 R16, R12.reuse, R10, R16 ;  /* 0x0000000a0c10723c */ /* 0x040fe20000001810 */
[----:B------:R-:W1:Y:S07]  /*2e50*/  LDSM.16.M88.4 R8, [R194+0x4000] ;  /* 0x00400000c208783b */ /* 0x000e6e0000000200 */
[C---:B----4-:R-:W-:Y:S08]  /*2e60*/  HMMA.16816.F32 R64, R12.reuse, R44, R64 ;  /* 0x0000002c0c40723c */ /* 0x050ff00000001840 */
[C---:B------:R-:W-:Y:S01]  /*2e70*/  HMMA.16816.F32 R60, R12.reuse, R46, R60 ;  /* 0x0000002e0c3c723c */ /* 0x040fe2000000183c */
[----:B------:R-:W4:Y:S07]  /*2e80*/  LDSM.16.M88.4 R44, [R191+0xb800] ;  /* 0x00b80000bf2c783b */ /* 0x000f2e0000000200 */
[C---:B--2---:R-:W-:Y:S08]  /*2e90*/  HMMA.16816.F32 R56, R12.reuse, R36, R56 ;  /* 0x000000240c38723c */ /* 0x044ff00000001838 */
[C---:B------:R-:W-:Y:S01]  /*2ea0*/  HMMA.16816.F32 R72, R12.reuse, R38, R52 ;  /* 0x000000260c48723c */ /* 0x040fe20000001834 */
[----:B------:R-:W-:Y:S04]  /*2eb0*/  LDSM.16.M88.4 R36, [R193+0x4000] ;  /* 0x00400000c124783b */ /* 0x000fe80000000200 */
[----:B------:R-:W2:Y:S03]  /*2ec0*/  LDSM.16.M88.4 R52, [R184+0x4000] ;  /* 0x00400000b834783b */ /* 0x000ea60000000200 */
[C---:B---3--:R-:W-:Y:S07]  /*2ed0*/  HMMA.16816.F32 R48, R12.reuse, R24, R48 ;  /* 0x000000180c30723c */ /* 0x048fee0000001830 */
[----:B------:R-:W-:Y:S01]  /*2ee0*/  SHF.R.S32.HI R25, RZ, 0x1f, R0 ;  /* 0x0000001fff197819 */ /* 0x000fe20000011400 */
[----:B------:R-:W-:Y:S01]  /*2ef0*/  HMMA.16816.F32 R68, R12, R26, R68 ;  /* 0x0000001a0c44723c */ /* 0x000fe20000001844 */
[----:B------:R-:W3:Y:S02]  /*2f00*/  LDSM.16.M88.4 R12, [R184+0x4800] ;  /* 0x00480000b80c783b */ /* 0x000ee40000000200 */
[----:B------:R-:W-:-:S02]  /*2f10*/  LEA.HI R0, R25, R0, RZ, 0x2 ;  /* 0x0000000019007211 */ /* 0x000fc400078f10ff */
[----:B------:R-:W2:Y:S02]  /*2f20*/  LDSM.16.M88.4 R24, [R184+0x5000] ;  /* 0x00500000b818783b */ /* 0x000ea40000000200 */
[----:B------:R-:W-:Y:S01]  /*2f30*/  SHF.R.S32.HI R0, RZ, 0x2, R0 ;  /* 0x00000002ff007819 */ /* 0x000fe20000011400 */
[C---:B-1----:R-:W-:Y:S07]  /*2f40*/  HMMA.16816.F32 R64, R8.reuse, R28, R64 ;  /* 0x0000001c0840723c */ /* 0x042fee0000001840 */
[----:B------:R-:W-:Y:S01]  /*2f50*/  IMAD R29, R88, 0x10, R89 ;  /* 0x00000010581d7824 */ /* 0x000fe200078e0259 */
[----:B------:R-:W-:Y:S04]  /*2f60*/  HMMA.16816.F32 R20, R8, R32, R20 ;  /* 0x000000200814723c */ /* 0x000fe80000001814 */
[----:B------:R-:W-:Y:S01]  /*2f70*/  IADD3 R29, R29, 0x1, R0 ;  /* 0x000000011d1d7810 */ /* 0x000fe20007ffe000 */
[----:B------:R-:W-:-:S02]  /*2f80*/  IMAD.IADD R0, R85, 0x1, R6 ;  /* 0x0000000155007824 */ /* 0x000fc400078e0206 */
[----:B------:R-:W-:Y:S01]  /*2f90*/  IMAD.IADD R33, R3, 0x1, R216 ;  /* 0x0000000103217824 */ /* 0x000fe200078e02d8 */
[----:B------:R-:W-:Y:S01]  /*2fa0*/  IADD3 R29, R84, R29, -R90 ;  /* 0x0000001d541d7210 */ /* 0x000fe20007ffe85a */
[----:B------:R-:W-:Y:S03]  /*2fb0*/  HMMA.16816.F32 R16, R8, R34, R16 ;  /* 0x000000220810723c */ /* 0x000fe60000001810 */
[----:B------:R-:W-:-:S04]  /*2fc0*/  IADD3 R29, R29, c[0x0][0x2e8], RZ ;  /* 0x0000ba001d1d7a10 */ /* 0x000fc80007ffe0ff */
[----:B------:R-:W-:Y:S01]  /*2fd0*/  IMNMX R210, R29, R84, PT ;  /* 0x000000541dd27217 */ /* 0x000fe20003800200 */
[C---:B------:R-:W-:Y:S07]  /*2fe0*/  HMMA.16816.F32 R60, R8.reuse, R30, R60 ;  /* 0x0000001e083c723c */ /* 0x040fee000000183c */
[----:B------:R-:W-:Y:S01]  /*2ff0*/  IADD3 R31, R33, 0x8, RZ ;  /* 0x00000008211f7810 */ /* 0x000fe20007ffe0ff */
[----:B------:R-:W-:Y:S03]  /*3000*/  HMMA.16816.F32 R56, R8, R40, R56 ;  /* 0x000000280838723c */ /* 0x000fe60000001838 */
[----:B------:R-:W-:-:S05]  /*3010*/  ISETP.GE.AND P1, PT, R31, R210, PT ;  /* 0x000000d21f00720c */ /* 0x000fca0003f26270 */
[C---:B------:R-:W-:Y:S08]  /*3020*/  HMMA.16816.F32 R72, R8.reuse, R42, R72 ;  /* 0x0000002a0848723c */ /* 0x040ff00000001848 */
[C---:B----4-:R-:W-:Y:S08]  /*3030*/  HMMA.16816.F32 R48, R8.reuse, R44, R48 ;  /* 0x0000002c0830723c */ /* 0x050ff00000001830 */
[----:B------:R-:W-:Y:S07]  /*3040*/  HMMA.16816.F32 R68, R8, R46, R68 ;  /* 0x0000002e0844723c */ /* 0x000fee0000001844 */
[----:B------:R-:W-:Y:S01]  /*3050*/  IADD3 R9, R29, 0x8, RZ ;  /* 0x000000081d097810 */ /* 0x000fe20007ffe0ff */
[----:B--2---:R-:W-:Y:S01]  /*3060*/  HMMA.16816.F32 R20, R36, R52, R20 ;  /* 0x000000342414723c */ /* 0x004fe20000001814 */
[----:B------:R-:W-:-:S02]  /*3070*/  IADD3 R29, R33, 0x1, RZ ;  /* 0x00000001211d7810 */ /* 0x000fc40007ffe0ff */
[----:B------:R-:W-:Y:S02]  /*3080*/  IMNMX R204, R9, R84, PT ;  /* 0x0000005409cc7217 */ /* 0x000fe40003800200 */
[----:B------:R-:W1:Y:S01]  /*3090*/  LDSM.16.M88.4 R8, [R184+0x5800] ;  /* 0x00580000b808783b */ /* 0x000e620000000200 */
[----:B------:R-:W-:Y:S01]  /*30a0*/  ISETP.GE.AND P3, PT, R29, R210, PT ;  /* 0x000000d21d00720c */ /* 0x000fe20003f66270 */
[----:B------:R-:W-:-:S04]  /*30b0*/  DEPBAR.LE SB0, 0x0 ;  /* 0x000080000000791a */ /* 0x000fc80000000000 */
[----:B------:R-:W-:Y:S01]  /*30c0*/  HMMA.16816.F32 R16, R36, R54, R16 ;  /* 0x000000362410723c */ /* 0x000fe20000001810 */
[-C--:B------:R-:W-:Y:S02]  /*30d0*/  ISETP.GE.AND P2, PT, R31, R204.reuse, PT ;  /* 0x000000cc1f00720c */ /* 0x080fe40003f46270 */
[----:B------:R-:W-:-:S05]  /*30e0*/  ISETP.GE.AND P6, PT, R29, R204, PT ;  /* 0x000000cc1d00720c */ /* 0x000fca0003fc6270 */
[C---:B---3--:R-:W-:Y:S05]  /*30f0*/  HMMA.16816.F32 R64, R36.reuse, R12, R64 ;  /* 0x0000000c2440723c */ /* 0x048fea0000001840 */
[----:B------:R-:W-:Y:S02]  /*3100*/  FSEL R31, R21, -INF , !P3 ;  /* 0xff800000151f7808 */ /* 0x000fe40005800000 */
[----:B------:R-:W-:Y:S01]  /*3110*/  IADD3 R13, R33, 0x9, RZ ;  /* 0x00000009210d7810 */ /* 0x000fe20007ffe0ff */
[----:B------:R-:W-:Y:S03]  /*3120*/  HMMA.16816.F32 R60, R36, R14, R60 ;  /* 0x0000000e243c723c */ /* 0x000fe6000000183c */
[----:B------:R-:W-:-:S02]  /*3130*/  ISETP.GE.AND P4, PT, R13, R210, PT ;  /* 0x000000d20d00720c */ /* 0x000fc40003f86270 */
[----:B------:R-:W-:Y:S02]  /*3140*/  ISETP.GE.AND P5, PT, R13, R204, PT ;  /* 0x000000cc0d00720c */ /* 0x000fe40003fa6270 */
[C---:B------:R-:W-:Y:S01]  /*3150*/  IADD3 R13, R33.reuse, 0x10, RZ ;  /* 0x00000010210d7810 */ /* 0x040fe20007ffe0ff */
[C---:B------:R-:W-:Y:S01]  /*3160*/  HMMA.16816.F32 R56, R36.reuse, R24, R56 ;  /* 0x000000182438723c */ /* 0x040fe20000001838 */
[----:B------:R-:W-:Y:S02]  /*3170*/  IADD3 R15, R33, 0x11, RZ ;  /* 0x00000011210f7810 */ /* 0x000fe40007ffe0ff */
[----:B------:R-:W-:Y:S02]  /*3180*/  FSEL R29, R16, -INF , !P1 ;  /* 0xff800000101d7808 */ /* 0x000fe40004800000 */
[C---:B------:R-:W-:Y:S02]  /*3190*/  ISETP.GE.AND P3, PT, R13.reuse, R210, PT ;  /* 0x000000d20d00720c */ /* 0x040fe40003f66270 */
[----:B------:R-:W-:Y:S01]  /*31a0*/  ISETP.GE.AND P1, PT, R13, R204, PT ;  /* 0x000000cc0d00720c */ /* 0x000fe20003f26270 */
[----:B------:R-:W-:Y:S01]  /*31b0*/  HMMA.16816.F32 R72, R36, R26, R72 ;  /* 0x0000001a2448723c */ /* 0x000fe20000001848 */
[----:B------:R-:W-:-:S02]  /*31c0*/  FSEL R18, R18, -INF , !P2 ;  /* 0xff80000012127808 */ /* 0x000fc40005000000 */
[----:B------:R-:W-:Y:S02]  /*31d0*/  FSEL R21, R17, -INF , !P4 ;  /* 0xff80000011157808 */ /* 0x000fe40006000000 */
[----:B------:R-:W-:Y:S02]  /*31e0*/  IADD3 R13, R33, 0x18, RZ ;  /* 0x00000018210d7810 */ /* 0x000fe40007ffe0ff */
[C---:B------:R-:W-:Y:S01]  /*31f0*/  ISETP.GE.AND P2, PT, R15.reuse, R210, PT ;  /* 0x000000d20f00720c */ /* 0x040fe20003f46270 */
[----:B-1----:R-:W-:Y:S01]  /*3200*/  HMMA.16816.F32 R48, R36, R8, R48 ;  /* 0x000000082430723c */ /* 0x002fe20000001830 */
[----:B------:R-:W-:Y:S02]  /*3210*/  ISETP.GE.AND P4, PT, R15, R204, PT ;  /* 0x000000cc0f00720c */ /* 0x000fe40003f86270 */
[----:B------:R-:W-:Y:S02]  /*3220*/  FSEL R6, R19, -INF , !P5 ;  /* 0xff80000013067808 */ /* 0x000fe40006800000 */
[----:B------:R-:W-:-:S02]  /*3230*/  IADD3 R15, R33, 0x19, RZ ;  /* 0x00000019210f7810 */ /* 0x000fc40007ffe0ff */
[----:B------:R-:W-:Y:S01]  /*3240*/  FSEL R19, R64, -INF , !P3 ;  /* 0xff80000040137808 */ /* 0x000fe20005800000 */
[----:B------:R-:W-:Y:S01]  /*3250*/  HMMA.16816.F32 R68, R36, R10, R68 ;  /* 0x0000000a2444723c */ /* 0x000fe20000001844 */
[C---:B------:R-:W-:Y:S02]  /*3260*/  ISETP.GE.AND P5, PT, R13.reuse, R210, PT ;  /* 0x000000d20d00720c */ /* 0x040fe40003fa6270 */
[----:B------:R-:W-:Y:S02]  /*3270*/  ISETP.GE.AND P3, PT, R13, R204, PT ;  /* 0x000000cc0d00720c */ /* 0x000fe40003f66270 */
[----:B------:R-:W-:Y:S02]  /*3280*/  FSEL R14, R66, -INF , !P1 ;  /* 0xff800000420e7808 */ /* 0x000fe40004800000 */
[----:B------:R-:W-:Y:S02]  /*3290*/  IADD3 R13, R33, 0x20, RZ ;  /* 0x00000020210d7810 */ /* 0x000fe40007ffe0ff */
[----:B------:R-:W-:-:S02]  /*32a0*/  ISETP.GE.AND P1, PT, R15, R210, PT ;  /* 0x000000d20f00720c */ /* 0x000fc40003f26270 */
[----:B------:R-:W-:Y:S02]  /*32b0*/  FSEL R17, R65, -INF , !P2 ;  /* 0xff80000041117808 */ /* 0x000fe40005000000 */
[----:B------:R-:W-:Y:S02]  /*32c0*/  ISETP.GE.AND P2, PT, R15, R204, PT ;  /* 0x000000cc0f00720c */ /* 0x000fe40003f46270 */
[----:B------:R-:W-:Y:S02]  /*32d0*/  IADD3 R25, R33, 0x21, RZ ;  /* 0x0000002121197810 */ /* 0x000fe40007ffe0ff */
[----:B------:R-:W-:Y:S02]  /*32e0*/  FSEL R16, R67, -INF , !P4 ;  /* 0xff80000043107808 */ /* 0x000fe40006000000 */
[----:B------:R-:W-:Y:S02]  /*32f0*/  FSEL R15, R60, -INF , !P5 ;  /* 0xff8000003c0f7808 */ /* 0x000fe40006800000 */
[----:B------:R-:W-:-:S02]  /*3300*/  ISETP.GE.AND P4, PT, R13, R210, PT ;  /* 0x000000d20d00720c */ /* 0x000fc40003f86270 */
[-C--:B------:R-:W-:Y:S02]  /*3310*/  ISETP.GE.AND P5, PT, R13, R204.reuse, PT ;  /* 0x000000cc0d00720c */ /* 0x080fe40003fa6270 */
[----:B------:R-:W-:Y:S02]  /*3320*/  FSEL R13, R61, -INF , !P1 ;  /* 0xff8000003d0d7808 */ /* 0x000fe40004800000 */
[----:B------:R-:W-:Y:S02]  /*3330*/  ISETP.GE.AND P1, PT, R25, R204, PT ;  /* 0x000000cc1900720c */ /* 0x000fe40003f26270 */
[----:B------:R-:W-:Y:S02]  /*3340*/  IADD3 R9, R33, 0x30, RZ ;  /* 0x0000003021097810 */ /* 0x000fe40007ffe0ff */
[----:B------:R-:W-:Y:S02]  /*3350*/  FSEL R12, R62, -INF , !P3 ;  /* 0xff8000003e0c7808 */ /* 0x000fe40005800000 */
[----:B------:R-:W-:-:S02]  /*3360*/  ISETP.GE.AND P3, PT, R25, R210, PT ;  /* 0x000000d21900720c */ /* 0x000fc40003f66270 */
[----:B------:R-:W-:Y:S02]  /*3370*/  IADD3 R25, R33, 0x28, RZ ;  /* 0x0000002821197810 */ /* 0x000fe40007ffe0ff */
[----:B------:R-:W-:Y:S02]  /*3380*/  FSEL R214, R59, -INF , !P1 ;  /* 0xff8000003bd67808 */ /* 0x000fe40004800000 */
[-C--:B------:R-:W-:Y:S02]  /*3390*/  ISETP.GE.AND P1, PT, R9, R210.reuse, PT ;  /* 0x000000d20900720c */ /* 0x080fe40003f26270 */
[----:B------:R-:W-:Y:S02]  /*33a0*/  FSEL R8, R63, -INF , !P2 ;  /* 0xff8000003f087808 */ /* 0x000fe40005000000 */
[----:B------:R-:W-:Y:S02]  /*33b0*/  FSEL R171, R56, -INF , !P4 ;  /* 0xff80000038ab7808 */ /* 0x000fe40006000000 */
[----:B------:R-:W-:-:S02]  /*33c0*/  ISETP.GE.AND P2, PT, R25, R210, PT ;  /* 0x000000d21900720c */ /* 0x000fc40003f46270 */
[----:B------:R-:W-:Y:S02]  /*33d0*/  ISETP.GE.AND P4, PT, R25, R204, PT ;  /* 0x000000cc1900720c */ /* 0x000fe40003f86270 */
[C---:B------:R-:W-:Y:S02]  /*33e0*/  IADD3 R27, R33.reuse, 0x29, RZ ;  /* 0x00000029211b7810 */ /* 0x040fe40007ffe0ff */
[----:B------:R-:W-:Y:S02]  /*33f0*/  IADD3 R11, R33, 0x31, RZ ;  /* 0x00000031210b7810 */ /* 0x000fe40007ffe0ff */
[----:B------:R-:W-:Y:S01]  /*3400*/  FSEL R175, R48, -INF , !P1 ;  /* 0xff80000030af7808 */ /* 0x000fe20004800000 */
[----:B------:R-:W-:Y:S01]  /*3410*/  BAR.SYNC.DEFER_BLOCKING 0x0 ;  /* 0x0000000000007b1d */ /* 0x000fe20000010000 */
[----:B------:R-:W-:Y:S02]  /*3420*/  ISETP.GT.AND P1, PT, R133, 0x1, PT ;  /* 0x000000018500780c */ /* 0x000fe40003f24270 */
[----:B------:R-:W-:-:S02]  /*3430*/  FSEL R168, R58, -INF , !P5 ;  /* 0xff8000003aa87808 */ /* 0x000fc40006800000 */
[----:B------:R-:W-:Y:S02]  /*3440*/  FSEL R165, R57, -INF , !P3 ;  /* 0xff80000039a57808 */ /* 0x000fe40005800000 */
[----:B------:R-:W-:Y:S02]  /*3450*/  FSEL R163, R72, -INF , !P2 ;  /* 0xff80000048a37808 */ /* 0x000fe40005000000 */
[----:B------:R-:W-:Y:S02]  /*3460*/  FSEL R170, R74, -INF , !P4 ;  /* 0xff8000004aaa7808 */ /* 0x000fe40006000000 */
[C---:B------:R-:W-:Y:S02]  /*3470*/  ISETP.GE.AND P5, PT, R27.reuse, R210, PT ;  /* 0x000000d21b00720c */ /* 0x040fe40003fa6270 */
[-C--:B------:R-:W-:Y:S02]  /*3480*/  ISETP.GE.AND P3, PT, R27, R204.reuse, PT ;  /* 0x000000cc1b00720c */ /* 0x080fe40003f66270 */
[----:B------:R-:W-:-:S02]  /*3490*/  ISETP.GE.AND P2, PT, R9, R204, PT ;  /* 0x000000cc0900720c */ /* 0x000fc40003f46270 */
[----:B------:R-:W-:Y:S02]  /*34a0*/  ISETP.GE.AND P4, PT, R11, R210, PT ;  /* 0x000000d20b00720c */ /* 0x000fe40003f86270 */
[----:B------:R-:W-:Y:S02]  /*34b0*/  IADD3 R9, R33, 0x38, RZ ;  /* 0x0000003821097810 */ /* 0x000fe40007ffe0ff */
[----:B------:R-:W-:Y:S02]  /*34c0*/  FSEL R169, R73, -INF , !P5 ;  /* 0xff80000049a97808 */ /* 0x000fe40006800000 */
[----:B------:R-:W-:Y:S02]  /*34d0*/  FSEL R212, R75, -INF , !P3 ;  /* 0xff8000004bd47808 */ /* 0x000fe40005800000 */
[----:B------:R-:W-:Y:S02]  /*34e0*/  FSEL R10, R23, -INF , !P6 ;  /* 0xff800000170a7808 */ /* 0x000fe40007000000 */
[----:B------:R-:W-:-:S02]  /*34f0*/  FSEL R172, R50, -INF , !P2 ;  /* 0xff80000032ac7808 */ /* 0x000fc40005000000 */
[----:B------:R-:W-:Y:S02]  /*3500*/  FSEL R173, R49, -INF , !P4 ;  /* 0xff80000031ad7808 */ /* 0x000fe40006000000 */
[----:B------:R-:W-:Y:S02]  /*3510*/  ISETP.GE.AND P5, PT, R11, R204, PT ;  /* 0x000000cc0b00720c */ /* 0x000fe40003fa6270 */
[C---:B------:R-:W-:Y:S02]  /*3520*/  ISETP.GE.AND P6, PT, R9.reuse, R210, PT ;  /* 0x000000d20900720c */ /* 0x040fe40003fc6270 */
[----:B------:R-:W-:Y:S02]  /*3530*/  ISETP.GE.AND P3, PT, R9, R204, PT ;  /* 0x000000cc0900720c */ /* 0x000fe40003f66270 */
[C---:B------:R-:W-:Y:S02]  /*3540*/  ISETP.GE.AND P2, PT, R33.reuse, R210, PT ;  /* 0x000000d22100720c */ /* 0x040fe40003f46270 */
[----:B------:R-:W-:-:S02]  /*3550*/  ISETP.GE.AND P4, PT, R33, R204, PT ;  /* 0x000000cc2100720c */ /* 0x000fc40003f86270 */
[----:B------:R-:W-:Y:S02]  /*3560*/  IADD3 R9, R33, 0x39, RZ ;  /* 0x0000003921097810 */ /* 0x000fe40007ffe0ff */
[----:B------:R-:W-:Y:S02]  /*3570*/  FSEL R142, R51, -INF , !P5 ;  /* 0xff800000338e7808 */ /* 0x000fe40006800000 */
[----:B------:R-:W-:Y:S02]  /*3580*/  FSEL R20, R20, -INF , !P2 ;  /* 0xff80000014147808 */ /* 0x000fe40005000000 */
[----:B------:R-:W-:Y:S02]  /*3590*/  FSEL R22, R22, -INF , !P4 ;  /* 0xff80000016167808 */ /* 0x000fe40006000000 */
[C---:B------:R-:W-:Y:S02]  /*35a0*/  ISETP.GE.AND P5, PT, R9.reuse, R210, PT ;  /* 0x000000d20900720c */ /* 0x040fe40003fa6270 */
[----:B------:R-:W-:-:S02]  /*35b0*/  ISETP.GE.AND P2, PT, R9, R204, PT ;  /* 0x000000cc0900720c */ /* 0x000fc40003f46270 */
[----:B------:R-:W-:Y:S02]  /*35c0*/  @!P1 LEA R208, P4, R134, c[0x0][0x168], 0x1 ;  /* 0x00005a0086d09a11 */ /* 0x000fe400078808ff */
[----:B------:R-:W-:Y:S02]  /*35d0*/  FSEL R143, R68, -INF , !P6 ;  /* 0xff800000448f7808 */ /* 0x000fe40007000000 */
[----:B------:R-:W-:Y:S02]  /*35e0*/  FSEL R140, R70, -INF , !P3 ;  /* 0xff800000468c7808 */ /* 0x000fe40005800000 */
[----:B------:R-:W-:Y:S02]  /*35f0*/  FSEL R141, R69, -INF , !P5 ;  /* 0xff800000458d7808 */ /* 0x000fe40006800000 */
[----:B------:R-:W-:Y:S02]  /*3600*/  FSEL R166, R71, -INF , !P2 ;  /* 0xff80000047a67808 */ /* 0x000fe40005000000 */
[----:B------:R-:W-:Y:S01]  /*3610*/  @!P1 LEA.HI.X R209, R134, c[0x0][0x16c], R135, 0x1, P4 ;  /* 0x00005b0086d19a11 */ /* 0x000fe200020f0c87 */
[----:B------:R-:W-:Y:S05]  /*3620*/  @!P1 BRA `(.L_x_2040) ;  /* 0x0000059000009947 */ /* 0x000fea0003800000 */
[----:B------:R-:W-:Y:S05]  /*3630*/  @!P0 BRA `(.L_x_2041) ;  /* 0x0000039000008947 */ /* 0x000fea0003800000 */
[----:B------:R-:W1:Y:S01]  /*3640*/  I2F.RP R9, R4 ;  /* 0x0000000400097306 */ /* 0x000e620000209400 */
[----:B------:R-:W-:-:S02]  /*3650*/  IADD3 R26, R3, -0x40, RZ ;  /* 0xffffffc0031a7810 */ /* 0x000fc40007ffe0ff */
[----:B------:R-:W-:Y:S02]  /*3660*/  IABS R24, R3 ;  /* 0x0000000300187213 */ /* 0x000fe40000000000 */
[----:B------:R-:W-:Y:S02]  /*3670*/  IABS R11, R26 ;  /* 0x0000001a000b7213 */ /* 0x000fe40000000000 */
[----:B------:R-:W-:Y:S02]  /*3680*/  LOP3.LUT R3, R3, c[0x0][0x2d0], RZ, 0x3c, !PT ;  /* 0x0000b40003037a12 */ /* 0x000fe400078e3cff */
[----:B------:R-:W-:Y:S02]  /*3690*/  LOP3.LUT R26, R26, c[0x0][0x2d0], RZ, 0x3c, !PT ;  /* 0x0000b4001a1a7a12 */ /* 0x000fe400078e3cff */
        /* <DEDUP_REMOVED lines=15> */
[----:B------:R-:W-:Y:S02]  /*3790*/  LOP3.LUT R11, RZ, c[0x0][0x2d0], RZ, 0x33, !PT ;  /* 0x0000b400ff0b7a12 */ /* 0x000fe400078e33ff */
        /* <DEDUP_REMOVED lines=29> */
[----:B------:R-:W-:-:S04]  /*3970*/  SHF.R.S32.HI R4, RZ, 0x1f, R9 ;  /* 0x0000001fff047819 */ /* 0x000fc80000011409 */
[----:B------:R-:W-:Y:S01]  /*3980*/  MOV R3, R26 ;  /* 0x0000001a00037202 */ /* 0x000fe20000000f00 */
[----:B------:R-:W-:-:S04]  /*3990*/  IMAD R4, R4, c[0x0][0x180], RZ ;  /* 0x0000600004047a24 */ /* 0x000fc800078e02ff */
[----:B------:R-:W-:-:S04]  /*39a0*/  IMAD R4, R9, c[0x0][0x184], R4 ;  /* 0x0000610009047a24 */ /* 0x000fc800078e0204 */
[----:B------:R-:W-:Y:S01]  /*39b0*/  IMAD.IADD R4, R27, 0x1, R4 ;  /* 0x000000011b047824 */ /* 0x000fe200078e0204 */
[----:B------:R-:W-:Y:S05]  /*39c0*/  BRA `(.L_x_2042) ;  /* 0x0000002000007947 */ /* 0x000fea0003800000 */
.L_x_2041:
[----:B------:R-:W-:-:S04]  /*39d0*/  LEA R3, -R2, RZ, 0x6 ;  /* 0x000000ff02037211 */ /* 0x000fc800078e31ff */
[----:B------:R-:W-:Y:S02]  /*39e0*/  SHF.R.S32.HI R4, RZ, 0x1f, R3 ;  /* 0x0000001fff047819 */ /* 0x000fe40000011403 */
.L_x_2042:
[----:B------:R-:W-:Y:S01]  /*39f0*/  IADD3 R134, P1, R3, R134, RZ ;  /* 0x0000008603867210 */ /* 0x000fe20007f3e0ff */
[----:B------:R-:W-:Y:S02]  /*3a00*/  IMAD.MOV.U32 R3, RZ, RZ, 0x5 ;  /* 0x00000005ff037424 */ /* 0x000fe400078e00ff */
[----:B------:R-:W-:Y:S01]  /*3a10*/  IMAD.SHL.U32 R9, R2, 0x20, RZ ;  /* 0x0000002002097824 */ /* 0x000fe200078e00ff */
[----:B------:R-:W-:Y:S01]  /*3a20*/  LEA R208, P2, R134, c[0x0][0x168], 0x1 ;  /* 0x00005a0086d07a11 */ /* 0x000fe200078408ff */
[----:B------:R-:W-:Y:S01]  /*3a30*/  IMAD.X R135, R4, 0x1, R135, P1 ;  /* 0x0000000104877824 */ /* 0x000fe200008e0687 */
[----:B------:R-:W-:Y:S02]  /*3a40*/  SHF.L.U64.HI R3, R2, R3, c[0x0][0x19c] ;  /* 0x0000670002037619 */ /* 0x000fe40000010203 */
[----:B------:R-:W-:Y:S02]  /*3a50*/  IADD3 R26, P1, R9, R208, RZ ;  /* 0x000000d0091a7210 */ /* 0x000fe40007f3e0ff */
[----:B------:R-:W-:-:S02]  /*3a60*/  LEA.HI.X R209, R134, c[0x0][0x16c], R135, 0x1, P2 ;  /* 0x00005b0086d17a11 */ /* 0x000fc400010f0c87 */
[----:B------:R-:W-:-:S03]  /*3a70*/  IADD3 R24, P2, R9, R26, RZ ;  /* 0x0000001a09187210 */ /* 0x000fc60007f5e0ff */
[----:B------:R-:W-:Y:S01]  /*3a80*/  IMAD.X R27, R3, 0x1, R209, P1 ;  /* 0x00000001031b7824 */ /* 0x000fe200008e06d1 */
[----:B------:R-:W-:Y:S01]  /*3a90*/  IADD3 R32, P1, R9, R24, RZ ;  /* 0x0000001809207210 */ /* 0x000fe20007f3e0ff */
[----:B------:R-:W-:Y:S01]  /*3aa0*/  @!PT LDS RZ, [RZ] ;  /* 0x00000000fffff984 */ /* 0x000fe20000000800 */
[----:B------:R-:W-:Y:S01]  /*3ab0*/  @!PT LDS RZ, [RZ] ;  /* 0x00000000fffff984 */ /* 0x000fe20000000800 */
[----:B------:R-:W-:Y:S01]  /*3ac0*/  @!PT LDS RZ, [RZ] ;  /* 0x00000000fffff984 */ /* 0x000fe20000000800 */
[----:B------:R1:W-:Y:S02]  /*3ad0*/  LDGSTS.E.BYPASS.LTC128B.128 [R205+0x6000], [R208.64] ;  /* 0x06000000d0cd7fae */ /* 0x0003e4000b901d46 */
[C---:B------:R-:W-:Y:S02]  /*3ae0*/  IMAD.X R25, R3.reuse, 0x1, R27, P2 ;  /* 0x0000000103197824 */ /* 0x040fe400010e061b */
[----:B------:R1:W-:Y:S02]  /*3af0*/  LDGSTS.E.BYPASS.LTC128B.128 [R205+0x8000], [R208.64+0x80] ;  /* 0x08000080d0cd7fae */ /* 0x0003e4000b901d46 */
[----:B------:R-:W-:Y:S02]  /*3b00*/  IMAD.X R33, R3, 0x1, R25, P1 ;  /* 0x0000000103217824 */ /* 0x000fe400008e0619 */
[----:B------:R1:W-:Y:S04]  /*3b10*/  LDGSTS.E.BYPASS.LTC128B.128 [R205+0xa000], [R208.64+0x100] ;  /* 0x0a000100d0cd7fae */ /* 0x0003e8000b901d46 */
[----:B------:R1:W-:Y:S04]  /*3b20*/  LDGSTS.E.BYPASS.LTC128B.128 [R205+0x6800], [R26.64] ;  /* 0x068000001acd7fae */ /* 0x0003e8000b901d46 */
[----:B------:R1:W-:Y:S04]  /*3b30*/  LDGSTS.E.BYPASS.LTC128B.128 [R205+0x8800], [R26.64+0x80] ;  /* 0x088000801acd7fae */ /* 0x0003e8000b901d46 */
[----:B------:R1:W-:Y:S04]  /*3b40*/  LDGSTS.E.BYPASS.LTC128B.128 [R205+0xa800], [R26.64+0x100] ;  /* 0x0a8001001acd7fae */ /* 0x0003e8000b901d46 */
[----:B------:R1:W-:Y:S04]  /*3b50*/  LDGSTS.E.BYPASS.LTC128B.128 [R205+0x7000], [R24.64] ;  /* 0x0700000018cd7fae */ /* 0x0003e8000b901d46 */
[----:B------:R1:W-:Y:S04]  /*3b60*/  LDGSTS.E.BYPASS.LTC128B.128 [R205+0x9000], [R24.64+0x80] ;  /* 0x0900008018cd7fae */ /* 0x0003e8000b901d46 */
[----:B------:R1:W-:Y:S04]  /*3b70*/  LDGSTS.E.BYPASS.LTC128B.128 [R205+0xb000], [R24.64+0x100] ;  /* 0x0b00010018cd7fae */ /* 0x0003e8000b901d46 */
[----:B------:R1:W-:Y:S04]  /*3b80*/  LDGSTS.E.BYPASS.LTC128B.128 [R205+0x7800], [R32.64] ;  /* 0x0780000020cd7fae */ /* 0x0003e8000b901d46 */
[----:B------:R1:W-:Y:S04]  /*3b90*/  LDGSTS.E.BYPASS.LTC128B.128 [R205+0x9800], [R32.64+0x80] ;  /* 0x0980008020cd7fae */ /* 0x0003e8000b901d46 */
[----:B------:R1:W-:Y:S04]  /*3ba0*/  LDGSTS.E.BYPASS.LTC128B.128 [R205+0xb800], [R32.64+0x100] ;  /* 0x0b80010020cd7fae */ /* 0x0003e8000b901d46 */
[----:B------:R-:W0:Y:S02]  /*3bb0*/  LDGDEPBAR ;  /* 0x00000000000079af */ /* 0x000e240000000000 */
.L_x_2040:
[----:B-1----:R-:W-:Y:S02]  /*3bc0*/  FMNMX.FTZ R24, R20, R31, !PT ;  /* 0x0000001f14187209 */ /* 0x002fe40007810000 */
        /* <DEDUP_REMOVED lines=29> */
[----:B------:R-:W-:Y:S01]  /*3da0*/  SHF.L.U32 R192, R0, 0x1, RZ ;  /* 0x0000000100c07819 */ /* 0x000fe200000006ff */
[----:B------:R-:W1:Y:S03]  /*3db0*/  SHFL.BFLY PT, R9, R24, 0x2, 0x1f ;  /* 0x0c401f0018097f89 */ /* 0x000e6600000e0000 */
[-C--:B------:R-:W-:Y:S01]  /*3dc0*/  LEA R189, R5, R192.reuse, 0x1 ;  /* 0x000000c005bd7211 */ /* 0x080fe200078e08ff */
[----:B------:R-:W2:Y:S01]  /*3dd0*/  SHFL.BFLY PT, R4, R11, 0x2, 0x1f ;  /* 0x0c401f000b047f89 */ /* 0x000ea200000e0000 */
[----:B------:R-:W-:-:S03]  /*3de0*/  LEA R190, R7, R192, 0x1 ;  /* 0x000000c007be7211 */ /* 0x000fc600078e08ff */
[----:B------:R-:W-:Y:S01]  /*3df0*/  LDSM.16.MT88.4 R68, [R192+0xe000] ;  /* 0x00e00000c044783b */ /* 0x000fe20000004200 */
[----:B------:R-:W-:-:S03]  /*3e00*/  LEA R188, R5, R190, 0x1 ;  /* 0x000000be05bc7211 */ /* 0x000fc600078e08ff */
[----:B------:R-:W-:Y:S04]  /*3e10*/  LDSM.16.MT88.4 R84, [R189+0xe000] ;  /* 0x00e00000bd54783b */ /* 0x000fe80000004200 */
[----:B------:R-:W-:Y:S04]  /*3e20*/  LDSM.16.MT88.4 R36, [R192+0xc000] ;  /* 0x00c00000c024783b */ /* 0x000fe80000004200 */
[----:B------:R-:W-:Y:S01]  /*3e30*/  LDSM.16.MT88.4 R44, [R190+0xc000] ;  /* 0x00c00000be2c783b */ /* 0x000fe20000004200 */
[----:B-1----:R-:W-:-:S03]  /*3e40*/  FMNMX.FTZ R9, R24, R9, !PT ;  /* 0x0000000918097209 */ /* 0x002fc60007810000 */
[----:B------:R-:W-:Y:S01]  /*3e50*/  LDSM.16.MT88.4 R52, [R189+0xc000] ;  /* 0x00c00000bd34783b */ /* 0x000fe20000004200 */
[----:B--2---:R-:W-:-:S03]  /*3e60*/  FMNMX.FTZ R4, R11, R4, !PT ;  /* 0x000000040b047209 */ /* 0x004fc60007810000 */
[----:B------:R-:W1:Y:S04]  /*3e70*/  SHFL.BFLY PT, R132, R9, 0x1, 0x1f ;  /* 0x0c201f0009847f89 */ /* 0x000e6800000e0000 */
[----:B------:R-:W2:Y:S04]  /*3e80*/  SHFL.BFLY PT, R3, R4, 0x1, 0x1f ;  /* 0x0c201f0004037f89 */ /* 0x000ea800000e0000 */
[----:B------:R-:W3:Y:S04]  /*3e90*/  LDSM.16.MT88.4 R60, [R188+0xc000] ;  /* 0x00c00000bc3c783b */ /* 0x000ee80000004200 */
[----:B------:R-:W4:Y:S04]  /*3ea0*/  LDSM.16.MT88.4 R76, [R190+0xe000] ;  /* 0x00e00000be4c783b */ /* 0x000f280000004200 */
[----:B------:R-:W5:Y:S04]  /*3eb0*/  LDSM.16.MT88.4 R92, [R188+0xe000] ;  /* 0x00e00000bc5c783b */ /* 0x000f680000004200 */
[----:B------:R-:W3:Y:S01]  /*3ec0*/  LDSM.16.MT88.4 R100, [R192+0x10000] ;  /* 0x01000000c064783b */ /* 0x000ee20000004200 */
[----:B-1----:R-:W-:-:S03]  /*3ed0*/  FMNMX.FTZ R132, R9, R132, !PT ;  /* 0x0000008409847209 */ /* 0x002fc60007810000 */
[----:B------:R-:W1:Y:S01]  /*3ee0*/  LDSM.16.MT88.4 R124, [R190+0x10000] ;  /* 0x01000000be7c783b */ /* 0x000e620000004200 */
[----:B--2---:R-:W-:Y:S01]  /*3ef0*/  FMNMX.FTZ R3, R4, R3, !PT ;  /* 0x0000000304037209 */ /* 0x004fe20007810000 */
[C---:B------:R-:W-:Y:S01]  /*3f00*/  FMUL.FTZ R174, R132.reuse, c[0x0][0x23c] ;  /* 0x00008f0084ae7a20 */ /* 0x040fe20000410000 */
[----:B------:R-:W-:Y:S01]  /*3f10*/  FSETP.NEU.FTZ.AND P1, PT, R132, -INF , PT ;  /* 0xff8000008400780b */ /* 0x000fe20003f3d000 */
[----:B------:R-:W2:Y:S02]  /*3f20*/  LDSM.16.MT88.4 R112, [R189+0x10000] ;  /* 0x01000000bd70783b */ /* 0x000ea40000004200 */
[C---:B------:R-:W-:Y:S01]  /*3f30*/  FMUL.FTZ R167, R3.reuse, c[0x0][0x23c] ;  /* 0x00008f0003a77a20 */ /* 0x040fe20000410000 */
[----:B------:R-:W-:Y:S01]  /*3f40*/  FSEL R174, R174, RZ, P1 ;  /* 0x000000ffaeae7208 */ /* 0x000fe20000800000 */
[----:B------:R-:W-:Y:S01]  /*3f50*/  LDSM.16.MT88.4 R136, [R190+0xc800] ;  /* 0x00c80000be88783b */ /* 0x000fe20000004200 */
[----:B------:R-:W-:-:S03]  /*3f60*/  FSETP.NEU.FTZ.AND P1, PT, R3, -INF , PT ;  /* 0xff8000000300780b */ /* 0x000fc60003f3d000 */
[--C-:B------:R-:W-:Y:S01]  /*3f70*/  FFMA.FTZ R158, R20, c[0x0][0x23c], -R174.reuse ;  /* 0x00008f00149e7a23 */ /* 0x100fe200000108ae */
[----:B------:R-:W-:Y:S01]  /*3f80*/  FSEL R167, R167, RZ, P1 ;  /* 0x000000ffa7a77208 */ /* 0x000fe20000800000 */
[--C-:B------:R-:W-:Y:S01]  /*3f90*/  FFMA.FTZ R157, R31, c[0x0][0x23c], -R174.reuse ;  /* 0x00008f001f9d7a23 */ /* 0x100fe200000108ae */
[----:B------:R-:W-:Y:S01]  /*3fa0*/  LDSM.16.MT88.4 R32, [R189+0xc800] ;  /* 0x00c80000bd20783b */ /* 0x000fe20000004200 */
[--C-:B------:R-:W-:Y:S01]  /*3fb0*/  FFMA.FTZ R156, R29, c[0x0][0x23c], -R174.reuse ;  /* 0x00008f001d9c7a23 */ /* 0x100fe200000108ae */
[----:B------:R-:W-:Y:S01]  /*3fc0*/  ISETP.GE.AND P1, PT, R133, 0x2, PT ;  /* 0x000000028500780c */ /* 0x000fe20003f26270 */
[----:B------:R-:W-:Y:S01]  /*3fd0*/  FFMA.FTZ R151, R21, c[0x0][0x23c], -R174 ;  /* 0x00008f0015977a23 */ /* 0x000fe200000108ae */
[----:B------:R-:W-:Y:S01]  /*3fe0*/  MUFU.EX2 R158, R158 ;  /* 0x0000009e009e7308 */ /* 0x000fe20000000800 */
[--C-:B------:R-:W-:Y:S01]  /*3ff0*/  FFMA.FTZ R159, R22, c[0x0][0x23c], -R167.reuse ;  /* 0x00008f00169f7a23 */ /* 0x100fe200000108a7 */
[----:B------:R-:W-:Y:S01]  /*4000*/  LDSM.16.MT88.4 R28, [R188+0xc800] ;  /* 0x00c80000bc1c783b */ /* 0x000fe20000004200 */
[----:B------:R-:W-:-:S02]  /*4010*/  FFMA.FTZ R160, R10, c[0x0][0x23c], -R167 ;  /* 0x00008f000aa07a23 */ /* 0x000fc400000108a7 */
[--C-:B------:R-:W-:Y:S01]  /*4020*/  FFMA.FTZ R161, R18, c[0x0][0x23c], -R167.reuse ;  /* 0x00008f0012a17a23 */ /* 0x100fe200000108a7 */
[----:B------:R-:W-:Y:S01]  /*4030*/  LDSM.16.MT88.4 R20, [R192+0xc800] ;  /* 0x00c80000c014783b */ /* 0x000fe20000004200 */
[--C-:B------:R-:W-:Y:S01]  /*4040*/  FFMA.FTZ R152, R6, c[0x0][0x23c], -R167.reuse ;  /* 0x00008f0006987a23 */ /* 0x100fe200000108a7 */
[----:B------:R-:W1:Y:S01]  /*4050*/  MUFU.EX2 R157, R157 ;  /* 0x0000009d009d7308 */ /* 0x000e620000000800 */
[--C-:B------:R-:W-:Y:S01]  /*4060*/  FFMA.FTZ R154, R19, c[0x0][0x23c], -R174.reuse ;  /* 0x00008f00139a7a23 */ /* 0x100fe200000108ae */
[----:B------:R-:W2:Y:S01]  /*4070*/  LDSM.16.MT88.4 R4, [R188+0x10000] ;  /* 0x01000000bc04783b */ /* 0x000ea20000004200 */
[--C-:B------:R-:W-:Y:S02]  /*4080*/  FFMA.FTZ R149, R17, c[0x0][0x23c], -R174.reuse ;  /* 0x00008f0011957a23 */ /* 0x100fe400000108ae */
[--C-:B------:R-:W-:Y:S01]  /*4090*/  FFMA.FTZ R148, R16, c[0x0][0x23c], -R167.reuse ;  /* 0x00008f0010947a23 */ /* 0x100fe200000108a7 */
[----:B------:R-:W-:Y:S01]  /*40a0*/  LDSM.16.MT88.4 R24, [R190+0xe800] ;  /* 0x00e80000be18783b */ /* 0x000fe20000004200 */
[----:B------:R-:W-:Y:S01]  /*40b0*/  FFMA.FTZ R0, R8, c[0x0][0x23c], -R167 ;  /* 0x00008f0008007a23 */ /* 0x000fe200000108a7 */
[----:B------:R-:W-:Y:S01]  /*40c0*/  MUFU.EX2 R156, R156 ;  /* 0x0000009c009c7308 */ /* 0x000fe20000000800 */
[--C-:B------:R-:W-:Y:S01]  /*40d0*/  FFMA.FTZ R150, R15, c[0x0][0x23c], -R174.reuse ;  /* 0x00008f000f967a23 */ /* 0x100fe200000108ae */
[----:B------:R-:W2:Y:S01]  /*40e0*/  LDSM.16.MT88.4 R8, [R192+0xe800] ;  /* 0x00e80000c008783b */ /* 0x000ea20000004200 */
[----:B------:R-:W-:-:S02]  /*40f0*/  FFMA.FTZ R145, R13, c[0x0][0x23c], -R174 ;  /* 0x00008f000d917a23 */ /* 0x000fc400000108ae */
[--C-:B------:R-:W-:Y:S01]  /*4100*/  FFMA.FTZ R155, R14, c[0x0][0x23c], -R167.reuse ;  /* 0x00008f000e9b7a23 */ /* 0x100fe200000108a7 */
[----:B------:R-:W2:Y:S01]  /*4110*/  LDSM.16.MT88.4 R16, [R189+0xe800] ;  /* 0x00e80000bd10783b */ /* 0x000ea20000004200 */
[----:B------:R-:W-:Y:S01]  /*4120*/  FFMA.FTZ R153, R12, c[0x0][0x23c], -R167 ;  /* 0x00008f000c997a23 */ /* 0x000fe200000108a7 */
[----:B------:R-:W3:Y:S01]  /*4130*/  MUFU.EX2 R151, R151 ;  /* 0x0000009700977308 */ /* 0x000ee20000000800 */
[----:B-1----:R-:W-:Y:S01]  /*4140*/  F2FP.PACK_AB R116, R157, R158 ;  /* 0x0000009e9d74723e */ /* 0x002fe200000000ff */
[----:B------:R-:W1:Y:S01]  /*4150*/  LDSM.16.MT88.4 R12, [R188+0xe800] ;  /* 0x00e80000bc0c783b */ /* 0x000e620000004200 */
        /* <DEDUP_REMOVED lines=13> */
[----:B------:R-:W-:Y:S01]  /*4230*/  MUFU.EX2 R161, R161 ;  /* 0x000000a100a17308 */ /* 0x000fe20000000800 */
[--C-:B------:R-:W-:Y:S02]  /*4240*/  FFMA.FTZ R173, R143, c[0x0][0x23c], -R174.reuse ;  /* 0x00008f008fad7a23 */ /* 0x100fe400000108ae */
[----:B------:R-:W-:Y:S02]  /*4250*/  FFMA.FTZ R174, R141, c[0x0][0x23c], -R174 ;  /* 0x00008f008dae7a23 */ /* 0x000fe400000108ae */
[--C-:B------:R-:W-:Y:S02]  /*4260*/  FFMA.FTZ R172, R172, c[0x0][0x23c], -R167.reuse ;  /* 0x00008f00acac7a23 */ /* 0x100fe400000108a7 */
[--C-:B------:R-:W-:Y:S01]  /*4270*/  FFMA.FTZ R211, R142, c[0x0][0x23c], -R167.reuse ;  /* 0x00008f008ed37a23 */ /* 0x100fe200000108a7 */
[----:B------:R-:W3:Y:S01]  /*4280*/  MUFU.EX2 R152, R152 ;  /* 0x0000009800987308 */ /* 0x000ee20000000800 */
[----:B----4-:R-:W-:Y:S01]  /*4290*/  F2FP.PACK_AB R117, R160, R159 ;  /* 0x0000009fa075723e */ /* 0x010fe200000000ff */
        /* <DEDUP_REMOVED lines=8> */
[----:B---3--:R-:W-:Y:S01]  /*4320*/  F2FP.PACK_AB R119, R152, R161 ;  /* 0x000000a19877723e */ /* 0x008fe200000000ff */
[----:B------:R-:W3:Y:S01]  /*4330*/  MUFU.EX2 R149, R149 ;  /* 0x0000009500957308 */ /* 0x000ee20000000800 */
        /* <DEDUP_REMOVED lines=20> */
[C---:B-----5:R-:W-:Y:S02]  /*4480*/  HMMA.16816.F32 R88, R116.reuse, R92, RZ ;  /* 0x0000005c7458723c */ /* 0x060fe400000018ff */
[----:B------:R-:W-:Y:S06]  /*4490*/  MUFU.EX2 R164, R164 ;  /* 0x000000a400a47308 */ /* 0x000fec0000000800 */
[C---:B------:R-:W-:Y:S02]  /*44a0*/  HMMA.16816.F32 R96, R116.reuse, R100, RZ ;  /* 0x000000647460723c */ /* 0x040fe400000018ff */
[----:B------:R-:W-:Y:S06]  /*44b0*/  MUFU.EX2 R168, R168 ;  /* 0x000000a800a87308 */ /* 0x000fec0000000800 */
[C---:B------:R-:W-:Y:S02]  /*44c0*/  HMMA.16816.F32 R104, R116.reuse, R124, RZ ;  /* 0x0000007c7468723c */ /* 0x040fe400000018ff */
[----:B------:R-:W5:Y:S06]  /*44d0*/  MUFU.EX2 R169, R169 ;  /* 0x000000a900a97308 */ /* 0x000f6c0000000800 */
[C---:B--2---:R-:W-:Y:S02]  /*44e0*/  HMMA.16816.F32 R108, R116.reuse, R112, RZ ;  /* 0x00000070746c723c */ /* 0x044fe400000018ff */
[----:B------:R-:W-:Y:S06]  /*44f0*/  MUFU.EX2 R170, R170 ;  /* 0x000000aa00aa7308 */ /* 0x000fec0000000800 */
[C---:B------:R-:W-:Y:S02]  /*4500*/  HMMA.16816.F32 R36, R116.reuse, R38, RZ ;  /* 0x000000267424723c */ /* 0x040fe400000018ff */
[----:B------:R-:W2:Y:S06]  /*4510*/  MUFU.EX2 R171, R171 ;  /* 0x000000ab00ab7308 */ /* 0x000eac0000000800 */
[C---:B------:R-:W-:Y:S02]  /*4520*/  HMMA.16816.F32 R44, R116.reuse, R46, RZ ;  /* 0x0000002e742c723c */ /* 0x040fe400000018ff */
[----:B------:R-:W-:Y:S06]  /*4530*/  MUFU.EX2 R175, R175 ;  /* 0x000000af00af7308 */ /* 0x000fec0000000800 */
[C---:B------:R-:W-:Y:S02]  /*4540*/  HMMA.16816.F32 R52, R116.reuse, R54, RZ ;  /* 0x000000367434723c */ /* 0x040fe400000018ff */
[----:B------:R-:W1:Y:S06]  /*4550*/  MUFU.EX2 R212, R212 ;  /* 0x000000d400d47308 */ /* 0x000e6c0000000800 */
[C---:B------:R-:W-:Y:S02]  /*4560*/  HMMA.16816.F32 R60, R116.reuse, R62, RZ ;  /* 0x0000003e743c723c */ /* 0x040fe400000018ff */
[----:B------:R-:W-:Y:S06]  /*4570*/  MUFU.EX2 R173, R173 ;  /* 0x000000ad00ad7308 */ /* 0x000fec0000000800 */
[C---:B------:R-:W-:Y:S02]  /*4580*/  HMMA.16816.F32 R76, R116.reuse, R78, RZ ;  /* 0x0000004e744c723c */ /* 0x040fe400000018ff */
[----:B------:R-:W-:Y:S06]  /*4590*/  MUFU.EX2 R174, R174 ;  /* 0x000000ae00ae7308 */ /* 0x000fec0000000800 */
        /* <DEDUP_REMOVED lines=9> */
[----:B---3--:R-:W-:Y:S01]  /*4630*/  F2FP.PACK_AB R4, R149, R154 ;  /* 0x0000009a9504723e */ /* 0x008fe200000000ff */
[----:B------:R-:W-:Y:S01]  /*4640*/  HMMA.16816.F32 R116, R116, R6, RZ ;  /* 0x000000067474723c */ /* 0x000fe200000018ff */
[----:B----4-:R-:W-:Y:S01]  /*4650*/  F2FP.PACK_AB R5, R148, R155 ;  /* 0x0000009b9405723e */ /* 0x010fe200000000ff */
[----:B------:R-:W-:-:S02]  /*4660*/  FADD.FTZ R154, R154, R151 ;  /* 0x000000979a9a7221 */ /* 0x000fc40000010000 */
[----:B------:R-:W-:Y:S02]  /*4670*/  FADD.FTZ R155, R155, R152 ;  /* 0x000000989b9b7221 */ /* 0x000fe40000010000 */
[----:B------:R-:W-:Y:S01]  /*4680*/  FADD.FTZ R149, R149, R154 ;  /* 0x0000009a95957221 */ /* 0x000fe20000010000 */
[----:B------:R-:W-:Y:S01]  /*4690*/  F2FP.PACK_AB R6, R145, R150 ;  /* 0x000000969106723e */ /* 0x000fe200000000ff */
[----:B------:R-:W-:Y:S01]  /*46a0*/  FADD.FTZ R148, R148, R155 ;  /* 0x0000009b94947221 */ /* 0x000fe20000010000 */
[----:B-1----:R-:W-:Y:S01]  /*46b0*/  F2FP.PACK_AB R7, R0, R153 ;  /* 0x000000990007723e */ /* 0x002fe200000000ff */
        /* <DEDUP_REMOVED lines=13> */
[C---:B------:R-:W-:Y:S08]  /*4790*/  HMMA.16816.F32 R88, R4.reuse, R12, R88 ;  /* 0x0000000c0458723c */ /* 0x040ff00000001858 */
        /* <DEDUP_REMOVED lines=76> */
[C---:B------:R-:W-:Y:S01]  /*4c60*/  F2FP.PACK_AB R5, R211.reuse, R172 ;  /* 0x000000acd305723e */ /* 0x040fe200000000ff */
        /* <DEDUP_REMOVED lines=100> */
.L_x_2044:
[----:B------:R-:W-:-:S05]  /*52b0*/  IMAD.MOV.U32 R9, RZ, RZ, c[0x0][0x1a0] ;  /* 0x00006800ff097624 */ /* 0x000fca00078e00ff */
[----:B------:R-:W-:-:S04]  /*52c0*/  LEA R9, -R9, RZ, 0x6 ;  /* 0x000000ff09097211 */ /* 0x000fc800078e31ff */
[----:B------:R-:W-:Y:S02]  /*52d0*/  SHF.R.S32.HI R8, RZ, 0x1f, R9 ;  /* 0x0000001fff087819 */ /* 0x000fe40000011409 */
.L_x_2045:
[C---:B------:R-:W-:Y:S01]  /*52e0*/  LEA R200, P2, R9.reuse, R200, 0x1 ;  /* 0x000000c809c87211 */ /* 0x040fe200078408ff */
[----:B------:R-:W-:Y:S01]  /*52f0*/  IMAD.MOV.U32 R4, RZ, RZ, c[0x0][0x1a0] ;  /* 0x00006800ff047624 */ /* 0x000fe200078e00ff */
[CC--:B------:R-:W-:Y:S01]  /*5300*/  IADD3 R6, P1, R9.reuse, R146.reuse, RZ ;  /* 0x0000009209067210 */ /* 0x0c0fe20007f3e0ff */
[----:B------:R-:W-:Y:S01]  /*5310*/  IMAD.MOV.U32 R7, RZ, RZ, c[0x0][0x1a4] ;  /* 0x00006900ff077624 */ /* 0x000fe200078e00ff */
[----:B------:R-:W-:Y:S01]  /*5320*/  LEA.HI.X R201, R9, R201, R8, 0x1, P2 ;  /* 0x000000c909c97211 */ /* 0x000fe200010f0c08 */
[----:B------:R-:W-:Y:S01]  /*5330*/  IMAD.MOV.U32 R211, RZ, RZ, 0x5 ;  /* 0x00000005ffd37424 */ /* 0x000fe200078e00ff */
[----:B------:R-:W-:Y:S01]  /*5340*/  LEA R9, P2, R4, R9, 0x4 ;  /* 0x0000000904097211 */ /* 0x000fe200078420ff */
[----:B------:R-:W-:Y:S01]  /*5350*/  IMAD.X R5, R8, 0x1, R144, P1 ;  /* 0x0000000108057824 */ /* 0x000fe200008e0690 */
[----:B------:R-:W-:Y:S01]  /*5360*/  LEA R10, P3, R6, c[0x0][0x170], 0x1 ;  /* 0x00005c00060a7a11 */ /* 0x000fe200078608ff */
[----:B------:R-:W-:Y:S01]  /*5370*/  @!PT LDS RZ, [RZ] ;  /* 0x00000000fffff984 */ /* 0x000fe20000000800 */
[----:B------:R-:W-:Y:S01]  /*5380*/  @!PT LDS RZ, [RZ] ;  /* 0x00000000fffff984 */ /* 0x000fe20000000800 */
[----:B------:R-:W-:Y:S01]  /*5390*/  @!PT LDS RZ, [RZ] ;  /* 0x00000000fffff984 */ /* 0x000fe20000000800 */
[----:B------:R1:W-:Y:S01]  /*53a0*/  LDGSTS.E.BYPASS.LTC128B.128 [R205+0xc000], [R200.64] ;  /* 0x0c000000c8cd7fae */ /* 0x0003e2000b901d46 */
[----:B------:R-:W-:-:S02]  /*53b0*/  IADD3 R9, P1, R9, R146, RZ ;  /* 0x0000009209097210 */ /* 0x000fc40007f3e0ff */
[----:B------:R-:W-:Y:S02]  /*53c0*/  LEA.HI.X R7, R4, R8, R7, 0x4, P2 ;  /* 0x0000000804077211 */ /* 0x000fe400010f2407 */
[----:B------:R-:W-:Y:S01]  /*53d0*/  LEA.HI.X R11, R6, c[0x0][0x174], R5, 0x1, P3 ;  /* 0x00005d00060b7a11 */ /* 0x000fe200018f0c05 */
[C---:B------:R-:W-:Y:S01]  /*53e0*/  IMAD.SHL.U32 R5, R4.reuse, 0x20, RZ ;  /* 0x0000002004057824 */ /* 0x040fe200078e00ff */
[----:B------:R-:W-:Y:S01]  /*53f0*/  SHF.L.U64.HI R4, R4, R211, c[0x0][0x1a4] ;  /* 0x0000690004047619 */ /* 0x000fe200000102d3 */
[----:B------:R-:W-:Y:S01]  /*5400*/  IMAD.X R144, R7, 0x1, R144, P1 ;  /* 0x0000000107907824 */ /* 0x000fe200008e0690 */
[----:B------:R-:W-:Y:S01]  /*5410*/  LEA R6, P1, R9, c[0x0][0x170], 0x1 ;  /* 0x00005c0009067a11 */ /* 0x000fe200078208ff */
[----:B------:R2:W-:Y:S01]  /*5420*/  LDGSTS.E.BYPASS.LTC128B.128 [R205+0xe000], [R10.64+0x80] ;  /* 0x0e0000800acd7fae */ /* 0x0005e2000b901d46 */
[----:B------:R-:W-:Y:S02]  /*5430*/  IADD3 R8, P2, R5, R200, RZ ;  /* 0x000000c805087210 */ /* 0x000fe40007f5e0ff */
[----:B------:R-:W-:Y:S01]  /*5440*/  LEA.HI.X R7, R9, c[0x0][0x174], R144, 0x1, P1 ;  /* 0x00005d0009077a11 */ /* 0x000fe200008f0c90 */
[----:B------:R2:W-:Y:S01]  /*5450*/  LDGSTS.E.BYPASS.LTC128B.128 [R205+0x10000], [R10.64+0x100] ;  /* 0x100001000acd7fae */ /* 0x0005e2000b901d46 */
[-C--:B------:R-:W-:Y:S01]  /*5460*/  IADD3 R12, P1, R8, R5.reuse, RZ ;  /* 0x00000005080c7210 */ /* 0x080fe20007f3e0ff */
[----:B------:R-:W-:Y:S01]  /*5470*/  IMAD.X R9, R4, 0x1, R201, P2 ;  /* 0x0000000104097824 */ /* 0x000fe200010e06c9 */
[----:B------:R-:W-:-:S02]  /*5480*/  IADD3 R18, P3, R6, R5, RZ ;  /* 0x0000000506127210 */ /* 0x000fc40007f7e0ff */
[-C--:B------:R-:W-:Y:S01]  /*5490*/  IADD3 R16, P2, R12, R5.reuse, RZ ;  /* 0x000000050c107210 */ /* 0x080fe20007f5e0ff */
[--C-:B------:R-:W-:Y:S01]  /*54a0*/  IMAD.X R13, R9, 0x1, R4.reuse, P1 ;  /* 0x00000001090d7824 */ /* 0x100fe200008e0604 */
[----:B------:R-:W-:Y:S01]  /*54b0*/  IADD3 R20, P1, R18, R5, RZ ;  /* 0x0000000512147210 */ /* 0x000fe20007f3e0ff */
[--C-:B------:R-:W-:Y:S01]  /*54c0*/  IMAD.X R19, R7, 0x1, R4.reuse, P3 ;  /* 0x0000000107137824 */ /* 0x100fe200018e0604 */
[----:B------:R2:W-:Y:S01]  /*54d0*/  LDGSTS.E.BYPASS.LTC128B.128 [R205+0xc800], [R8.64] ;  /* 0x0c80000008cd7fae */ /* 0x0005e2000b901d46 */
[--C-:B------:R-:W-:Y:S02]  /*54e0*/  IMAD.X R17, R13, 0x1, R4.reuse, P2 ;  /* 0x000000010d117824 */ /* 0x100fe400010e0604 */
[----:B------:R-:W-:Y:S01]  /*54f0*/  IMAD.X R21, R19, 0x1, R4, P1 ;  /* 0x0000000113157824 */ /* 0x000fe200008e0604 */
[----:B------:R3:W-:Y:S01]  /*5500*/  LDGSTS.E.BYPASS.LTC128B.128 [R205+0xe800], [R6.64+0x80] ;  /* 0x0e80008006cd7fae */ /* 0x0007e2000b901d46 */
[----:B------:R-:W-:-:S03]  /*5510*/  ISETP.GE.AND P1, PT, R133, 0x3, PT ;  /* 0x000000038500780c */ /* 0x000fc60003f26270 */
[----:B------:R3:W-:Y:S04]  /*5520*/  LDGSTS.E.BYPASS.LTC128B.128 [R205+0x10800], [R6.64+0x100] ;  /* 0x1080010006cd7fae */ /* 0x0007e8000b901d46 */
[----:B------:R4:W-:Y:S04]  /*5530*/  LDGSTS.E.BYPASS.LTC128B.128 [R205+0xd000], [R12.64] ;  /* 0x0d0000000ccd7fae */ /* 0x0009e8000b901d46 */
[----:B------:R5:W-:Y:S04]  /*5540*/  LDGSTS.E.BYPASS.LTC128B.128 [R205+0xf000], [R18.64+0x80] ;  /* 0x0f00008012cd7fae */ /* 0x000be8000b901d46 */
[----:B------:R5:W-:Y:S04]  /*5550*/  LDGSTS.E.BYPASS.LTC128B.128 [R205+0x11000], [R18.64+0x100] ;  /* 0x1100010012cd7fae */ /* 0x000be8000b901d46 */
[----:B------:R5:W-:Y:S04]  /*5560*/  LDGSTS.E.BYPASS.LTC128B.128 [R205+0xd800], [R16.64] ;  /* 0x0d80000010cd7fae */ /* 0x000be8000b901d46 */
[----:B------:R1:W-:Y:S04]  /*5570*/  LDGSTS.E.BYPASS.LTC128B.128 [R205+0xf800], [R20.64+0x80] ;  /* 0x0f80008014cd7fae */ /* 0x0003e8000b901d46 */
[----:B------:R1:W-:Y:S04]  /*5580*/  LDGSTS.E.BYPASS.LTC128B.128 [R205+0x11800], [R20.64+0x100] ;  /* 0x1180010014cd7fae */ /* 0x0003e8000b901d46 */
[----:B------:R-:W-:Y:S04]  /*5590*/  LDSM.16.M88.4 R172, [R198] ;  /* 0x00000000c6ac783b */ /* 0x000fe80000000200 */
[----:B------:R-:W1:Y:S04]  /*55a0*/  LDSM.16.M88.4 R28, [R197+0x7000] ;  /* 0x00700000c51c783b */ /* 0x000e680000000200 */
[----:B------:R-:W1:Y:S04]  /*55b0*/  LDSM.16.M88.4 R144, [R197+0x6000] ;  /* 0x00600000c590783b */ /* 0x000e680000000200 */
[----:B------:R-:W1:Y:S04]  /*55c0*/  LDSM.16.M88.4 R136, [R197+0x6800] ;  /* 0x00680000c588783b */ /* 0x000e680000000200 */
[----:B------:R-:W-:Y:S04]  /*55d0*/  LDSM.16.M88.4 R212, [R196] ;  /* 0x00000000c4d4783b */ /* 0x000fe80000000200 */
[----:B---3--:R-:W3:Y:S04]  /*55e0*/  LDSM.16.M88.4 R4, [R186] ;  /* 0x00000000ba04783b */ /* 0x008ee80000000200 */
[----:B------:R-:W3:Y:S04]  /*55f0*/  LDSM.16.M88.4 R156, [R197+0x7800] ;  /* 0x00780000c59c783b */ /* 0x000ee80000000200 */
[----:B----4-:R-:W4:Y:S04]  /*5600*/  LDSM.16.M88.4 R12, [R195] ;  /* 0x00000000c30c783b */ /* 0x010f280000000200 */
[----:B--2---:R-:W2:Y:S04]  /*5610*/  LDSM.16.M88.4 R8, [R187] ;  /* 0x00000000bb08783b */ /* 0x004ea80000000200 */
[----:B------:R-:W-:Y:S04]  /*5620*/  LDSM.16.M88.4 R164, [R194] ;  /* 0x00000000c2a4783b */ /* 0x000fe80000000200 */
[----:B-----5:R-:W5:Y:S01]  /*5630*/  LDSM.16.M88.4 R16, [R191+0x7000] ;  /* 0x00700000bf10783b */ /* 0x020f620000000200 */
[C---:B-1----:R-:W-:Y:S03]  /*5640*/  HMMA.16816.F32 R32, R172.reuse, R28, RZ ;  /* 0x0000001cac20723c */ /* 0x042fe600000018ff */
[----:B------:R-:W1:Y:S04]  /*5650*/  LDSM.16.M88.4 R220, [R185] ;  /* 0x00000000b9dc783b */ /* 0x000e680000000200 */
[----:B------:R-:W1:Y:S01]  /*5660*/  LDSM.16.M88.4 R152, [R191+0x6000] ;  /* 0x00600000bf98783b */ /* 0x000e620000000200 */
[C---:B------:R-:W-:Y:S03]  /*5670*/  HMMA.16816.F32 R28, R172.reuse, R30, RZ ;  /* 0x0000001eac1c723c */ /* 0x040fe600000018ff */
[----:B------:R-:W1:Y:S04]  /*5680*/  LDSM.16.M88.4 R20, [R191+0x6800] ;  /* 0x00680000bf14783b */ /* 0x000e680000000200 */
[----:B------:R-:W-:Y:S01]  /*5690*/  LDSM.16.M88.4 R168, [R191+0x7800] ;  /* 0x00780000bfa8783b */ /* 0x000fe20000000200 */
[C---:B------:R-:W-:Y:S03]  /*56a0*/  HMMA.16816.F32 R148, R172.reuse, R144, RZ ;  /* 0x00000090ac94723c */ /* 0x040fe600000018ff */
[----:B------:R-:W-:Y:S04]  /*56b0*/  LDSM.16.M88.4 R160, [R184+0x1800] ;  /* 0x00180000b8a0783b */ /* 0x000fe80000000200 */
[----:B------:R-:W0:Y:S01]  /*56c0*/  LDGDEPBAR ;  /* 0x00000000000079af */ /* 0x000e220000000000 */
[C---:B------:R-:W-:Y:S08]  /*56d0*/  HMMA.16816.F32 R140, R172.reuse, R136, RZ ;  /* 0x00000088ac8c723c */ /* 0x040ff000000018ff */
[C---:B------:R-:W-:Y:S08]  /*56e0*/  HMMA.16816.F32 R144, R172.reuse, R146, RZ ;  /* 0x00000092ac90723c */ /* 0x040ff000000018ff */
[----:B------:R-:W-:Y:S08]  /*56f0*/  HMMA.16816.F32 R136, R172, R138, RZ ;  /* 0x0000008aac88723c */ /* 0x000ff000000018ff */
[C---:B---3--:R-:W-:Y:S08]  /*5700*/  HMMA.16816.F32 R32, R212.reuse, R4, R32 ;  /* 0x00000004d420723c */ /* 0x048ff00000001820 */
[----:B------:R-:W-:Y:S01]  /*5710*/  HMMA.16816.F32 R28, R212, R6, R28 ;  /* 0x00000006d41c723c */ /* 0x000fe2000000181c */
[----:B------:R-:W-:Y:S07]  /*5720*/  LDSM.16.M88.4 R4, [R184+0x1000] ;  /* 0x00100000b804783b */ /* 0x000fee0000000200 */
[C---:B------:R-:W-:Y:S08]  /*5730*/  HMMA.16816.F32 R24, R172.reuse, R156, RZ ;  /* 0x0000009cac18723c */ /* 0x040ff000000018ff */
[----:B------:R-:W-:Y:S01]  /*5740*/  HMMA.16816.F32 R172, R172, R158, RZ ;  /* 0x0000009eacac723c */ /* 0x000fe200000018ff */
[----:B------:R-:W3:Y:S07]  /*5750*/  LDSM.16.M88.4 R156, [R193] ;  /* 0x00000000c19c783b */ /* 0x000eee0000000200 */
[C---:B----4-:R-:W-:Y:S08]  /*5760*/  HMMA.16816.F32 R148, R212.reuse, R12, R148 ;  /* 0x0000000cd494723c */ /* 0x050ff00000001894 */
[C---:B------:R-:W-:Y:S01]  /*5770*/  HMMA.16816.F32 R144, R212.reuse, R14, R144 ;  /* 0x0000000ed490723c */ /* 0x040fe20000001890 */
[----:B------:R-:W4:Y:S07]  /*5780*/  LDSM.16.M88.4 R12, [R184] ;  /* 0x00000000b80c783b */ /* 0x000f2e0000000200 */
[C---:B--2---:R-:W-:Y:S08]  /*5790*/  HMMA.16816.F32 R140, R212.reuse, R8, R140 ;  /* 0x00000008d48c723c */ /* 0x044ff0000000188c */
[----:B------:R-:W-:Y:S01]  /*57a0*/  HMMA.16816.F32 R136, R212, R10, R136 ;  /* 0x0000000ad488723c */ /* 0x000fe20000001888 */
[----:B------:R-:W2:Y:S07]  /*57b0*/  LDSM.16.M88.4 R8, [R184+0x800] ;  /* 0x00080000b808783b */ /* 0x000eae0000000200 */
[C---:B-----5:R-:W-:Y:S08]  /*57c0*/  HMMA.16816.F32 R32, R164.reuse, R16, R32 ;  /* 0x00000010a420723c */ /* 0x060ff00000001820 */
[----:B------:R-:W-:Y:S01]  /*57d0*/  HMMA.16816.F32 R28, R164, R18, R28 ;  /* 0x00000012a41c723c */ /* 0x000fe2000000181c */
[----:B------:R-:W-:Y:S07]  /*57e0*/  LDSM.16.M88.4 R16, [R197+0x9000] ;  /* 0x00900000c510783b */ /* 0x000fee0000000200 */
[C---:B-1----:R-:W-:Y:S08]  /*57f0*/  HMMA.16816.F32 R24, R212.reuse, R220, R24 ;  /* 0x000000dcd418723c */ /* 0x042ff00000001818 */
[----:B------:R-:W-:Y:S01]  /*5800*/  HMMA.16816.F32 R172, R212, R222, R172 ;  /* 0x000000ded4ac723c */ /* 0x000fe200000018ac */
[----:B------:R-:W1:Y:S04]  /*5810*/  LDSM.16.M88.4 R212, [R198+0x2000] ;  /* 0x00200000c6d4783b */ /* 0x000e680000000200 */
[----:B------:R-:W-:Y:S03]  /*5820*/  LDSM.16.M88.4 R220, [R197+0x9800] ;  /* 0x00980000c5dc783b */ /* 0x000fe60000000200 */
[C---:B------:R-:W-:Y:S08]  /*5830*/  HMMA.16816.F32 R148, R164.reuse, R152, R148 ;  /* 0x00000098a494723c */ /* 0x040ff00000001894 */
[C---:B------:R-:W-:Y:S01]  /*5840*/  HMMA.16816.F32 R144, R164.reuse, R154, R144 ;  /* 0x0000009aa490723c */ /* 0x040fe20000001890 */
[----:B------:R-:W5:Y:S07]  /*5850*/  LDSM.16.M88.4 R152, [R197+0x8000] ;  /* 0x00800000c598783b */ /* 0x000f6e0000000200 */
[C---:B------:R-:W-:Y:S08]  /*5860*/  HMMA.16816.F32 R140, R164.reuse, R20, R140 ;  /* 0x00000014a48c723c */ /* 0x040ff0000000188c */
[----:B------:R-:W-:Y:S01]  /*5870*/  HMMA.16816.F32 R136, R164, R22, R136 ;  /* 0x00000016a488723c */ /* 0x000fe20000001888 */
[----:B------:R-:W1:Y:S07]  /*5880*/  LDSM.16.M88.4 R20, [R197+0x8800] ;  /* 0x00880000c514783b */ /* 0x000e6e0000000200 */
[C---:B---3--:R-:W-:Y:S08]  /*5890*/  HMMA.16816.F32 R32, R156.reuse, R4, R32 ;  /* 0x000000049c20723c */ /* 0x048ff00000001820 */
[----:B------:R-:W-:Y:S01]  /*58a0*/  HMMA.16816.F32 R28, R156, R6, R28 ;  /* 0x000000069c1c723c */ /* 0x000fe2000000181c */
[----:B------:R-:W-:Y:S07]  /*58b0*/  LDSM.16.M88.4 R4, [R181] ;  /* 0x00000000b504783b */ /* 0x000fee0000000200 */
[C---:B------:R-:W-:Y:S08]  /*58c0*/  HMMA.16816.F32 R24, R164.reuse, R168, R24 ;  /* 0x000000a8a418723c */ /* 0x040ff00000001818 */
[----:B------:R-:W-:Y:S01]  /*58d0*/  HMMA.16816.F32 R172, R164, R170, R172 ;  /* 0x000000aaa4ac723c */ /* 0x000fe200000018ac */
[----:B------:R-:W3:Y:S04]  /*58e0*/  LDSM.16.M88.4 R164, [R196+0x2000] ;  /* 0x00200000c4a4783b */ /* 0x000ee80000000200 */
[----:B------:R-:W-:Y:S03]  /*58f0*/  LDSM.16.M88.4 R168, [R180] ;  /* 0x00000000b4a8783b */ /* 0x000fe60000000200 */
[C---:B----4-:R-:W-:Y:S08]  /*5900*/  HMMA.16816.F32 R148, R156.reuse, R12, R148 ;  /* 0x0000000c9c94723c */ /* 0x050ff00000001894 */
[C---:B------:R-:W-:Y:S01]  /*5910*/  HMMA.16816.F32 R144, R156.reuse, R14, R144 ;  /* 0x0000000e9c90723c */ /* 0x040fe20000001890 */
[----:B------:R-:W-:Y:S07]  /*5920*/  LDSM.16.M88.4 R12, [R183] ;  /* 0x00000000b70c783b */ /* 0x000fee0000000200 */
[C---:B--2---:R-:W-:Y:S08]  /*5930*/  HMMA.16816.F32 R140, R156.reuse, R8, R140 ;  /* 0x000000089c8c723c */ /* 0x044ff0000000188c */
[----:B------:R-:W-:Y:S01]  /*5940*/  HMMA.16816.F32 R136, R156, R10, R136 ;  /* 0x0000000a9c88723c */ /* 0x000fe20000001888 */
[----:B------:R-:W2:Y:S07]  /*5950*/  LDSM.16.M88.4 R8, [R182] ;  /* 0x00000000b608783b */ /* 0x000eae0000000200 */
[C---:B-1----:R-:W-:Y:S08]  /*5960*/  HMMA.16816.F32 R32, R212.reuse, R16, R32 ;  /* 0x00000010d420723c */ /* 0x042ff00000001820 */
[----:B------:R-:W-:Y:S01]  /*5970*/  HMMA.16816.F32 R28, R212, R18, R28 ;  /* 0x00000012d41c723c */ /* 0x000fe2000000181c */
[----:B------:R-:W-:Y:S07]  /*5980*/  LDSM.16.M88.4 R16, [R194+0x2000] ;  /* 0x00200000c210783b */ /* 0x000fee0000000200 */
[C---:B------:R-:W-:Y:S08]  /*5990*/  HMMA.16816.F32 R24, R156.reuse, R160, R24 ;  /* 0x000000a09c18723c */ /* 0x040ff00000001818 */
[----:B------:R-:W-:Y:S01]  /*59a0*/  HMMA.16816.F32 R172, R156, R162, R172 ;  /* 0x000000a29cac723c */ /* 0x000fe200000018ac */
[----:B------:R-:W-:Y:S04]  /*59b0*/  LDSM.16.M88.4 R156, [R191+0x8800] ;  /* 0x00880000bf9c783b */ /* 0x000fe80000000200 */
[----:B------:R-:W-:Y:S03]  /*59c0*/  LDSM.16.M88.4 R160, [R191+0x8000] ;  /* 0x00800000bfa0783b */ /* 0x000fe60000000200 */
[C---:B-----5:R-:W-:Y:S08]  /*59d0*/  HMMA.16816.F32 R148, R212.reuse, R152, R148 ;  /* 0x00000098d494723c */ /* 0x060ff00000001894 */
[C---:B------:R-:W-:Y:S01]  /*59e0*/  HMMA.16816.F32 R144, R212.reuse, R154, R144 ;  /* 0x0000009ad490723c */ /* 0x040fe20000001890 */
[----:B------:R-:W1:Y:S07]  /*59f0*/  LDSM.16.M88.4 R152, [R191+0x9000] ;  /* 0x00900000bf98783b */ /* 0x000e6e0000000200 */
[C---:B------:R-:W-:Y:S08]  /*5a00*/  HMMA.16816.F32 R140, R212.reuse, R20, R140 ;  /* 0x00000014d48c723c */ /* 0x040ff0000000188c */
[----:B------:R-:W-:Y:S01]  /*5a10*/  HMMA.16816.F32 R136, R212, R22, R136 ;  /* 0x00000016d488723c */ /* 0x000fe20000001888 */
[----:B------:R-:W-:Y:S07]  /*5a20*/  LDSM.16.M88.4 R20, [R191+0x9800] ;  /* 0x00980000bf14783b */ /* 0x000fee0000000200 */
[C---:B---3--:R-:W-:Y:S08]  /*5a30*/  HMMA.16816.F32 R32, R164.reuse, R4, R32 ;  /* 0x00000004a420723c */ /* 0x048ff00000001820 */
[----:B------:R-:W-:Y:S01]  /*5a40*/  HMMA.16816.F32 R28, R164, R6, R28 ;  /* 0x00000006a41c723c */ /* 0x000fe2000000181c */
[----:B------:R-:W-:Y:S07]  /*5a50*/  LDSM.16.M88.4 R4, [R184+0x3000] ;  /* 0x00300000b804783b */ /* 0x000fee0000000200 */
[C---:B------:R-:W-:Y:S08]  /*5a60*/  HMMA.16816.F32 R24, R212.reuse, R220, R24 ;  /* 0x000000dcd418723c */ /* 0x040ff00000001818 */
[----:B------:R-:W-:Y:S01]  /*5a70*/  HMMA.16816.F32 R172, R212, R222, R172 ;  /* 0x000000ded4ac723c */ /* 0x000fe200000018ac */
[----:B------:R-:W3:Y:S04]  /*5a80*/  LDSM.16.M88.4 R212, [R193+0x2000] ;  /* 0x00200000c1d4783b */ /* 0x000ee80000000200 */
[----:B------:R-:W-:Y:S03]  /*5a90*/  LDSM.16.M88.4 R220, [R184+0x3800] ;  /* 0x00380000b8dc783b */ /* 0x000fe60000000200 */
[C---:B--2---:R-:W-:Y:S08]  /*5aa0*/  HMMA.16816.F32 R140, R164.reuse, R8, R140 ;  /* 0x00000008a48c723c */ /* 0x044ff0000000188c */
[C---:B------:R-:W-:Y:S01]  /*5ab0*/  HMMA.16816.F32 R136, R164.reuse, R10, R136 ;  /* 0x0000000aa488723c */ /* 0x040fe20000001888 */
[----:B------:R-:W2:Y:S07]  /*5ac0*/  LDSM.16.M88.4 R8, [R184+0x2800] ;  /* 0x00280000b808783b */ /* 0x000eae0000000200 */
[C---:B------:R-:W-:Y:S08]  /*5ad0*/  HMMA.16816.F32 R144, R164.reuse, R14, R144 ;  /* 0x0000000ea490723c */ /* 0x040ff00000001890 */
[----:B------:R-:W-:Y:S01]  /*5ae0*/  HMMA.16816.F32 R148, R164, R12, R148 ;  /* 0x0000000ca494723c */ /* 0x000fe20000001894 */
[----:B------:R-:W4:Y:S07]  /*5af0*/  LDSM.16.M88.4 R12, [R184+0x2000] ;  /* 0x00200000b80c783b */ /* 0x000f2e0000000200 */
[C---:B-1----:R-:W-:Y:S08]  /*5b00*/  HMMA.16816.F32 R32, R16.reuse, R152, R32 ;  /* 0x000000981020723c */ /* 0x042ff00000001820 */
[----:B------:R-:W-:Y:S01]  /*5b10*/  HMMA.16816.F32 R28, R16, R154, R28 ;  /* 0x0000009a101c723c */ /* 0x000fe2000000181c */
[----:B------:R-:W-:Y:S07]  /*5b20*/  LDSM.16.M88.4 R152, [R197+0xb800] ;  /* 0x00b80000c598783b */ /* 0x000fee0000000200 */
[C---:B------:R-:W-:Y:S08]  /*5b30*/  HMMA.16816.F32 R24, R164.reuse, R168, R24 ;  /* 0x000000a8a418723c */ /* 0x040ff00000001818 */
[----:B------:R-:W-:Y:S01]  /*5b40*/  HMMA.16816.F32 R172, R164, R170, R172 ;  /* 0x000000aaa4ac723c */ /* 0x000fe200000018ac */
[----:B------:R-:W-:Y:S04]  /*5b50*/  LDSM.16.M88.4 R168, [R198+0x4000] ;  /* 0x00400000c6a8783b */ /* 0x000fe80000000200 */
[----:B------:R-:W-:Y:S03]  /*5b60*/  LDSM.16.M88.4 R164, [R197+0xa000] ;  /* 0x00a00000c5a4783b */ /* 0x000fe60000000200 */
[C---:B------:R-:W-:Y:S08]  /*5b70*/  HMMA.16816.F32 R140, R16.reuse, R156, R140 ;  /* 0x0000009c108c723c */ /* 0x040ff0000000188c */
[C---:B------:R-:W-:Y:S01]  /*5b80*/  HMMA.16816.F32 R136, R16.reuse, R158, R136 ;  /* 0x0000009e1088723c */ /* 0x040fe20000001888 */
[----:B------:R-:W1:Y:S07]  /*5b90*/  LDSM.16.M88.4 R156, [R197+0xb000] ;  /* 0x00b00000c59c783b */ /* 0x000e6e0000000200 */
[C---:B------:R-:W-:Y:S08]  /*5ba0*/  HMMA.16816.F32 R144, R16.reuse, R162, R144 ;  /* 0x000000a21090723c */ /* 0x040ff00000001890 */
[----:B------:R-:W-:Y:S01]  /*5bb0*/  HMMA.16816.F32 R148, R16, R160, R148 ;  /* 0x000000a01094723c */ /* 0x000fe20000001894 */
[----:B------:R-:W5:Y:S07]  /*5bc0*/  LDSM.16.M88.4 R160, [R197+0xa800] ;  /* 0x00a80000c5a0783b */ /* 0x000f6e0000000200 */
[C---:B---3--:R-:W-:Y:S08]  /*5bd0*/  HMMA.16816.F32 R32, R212.reuse, R4, R32 ;  /* 0x00000004d420723c */ /* 0x048ff00000001820 */
[----:B------:R-:W-:Y:S01]  /*5be0*/  HMMA.16816.F32 R28, R212, R6, R28 ;  /* 0x00000006d41c723c */ /* 0x000fe2000000181c */
[----:B------:R-:W-:Y:S07]  /*5bf0*/  LDSM.16.M88.4 R4, [R176] ;  /* 0x00000000b004783b */ /* 0x000fee0000000200 */
[C---:B------:R-:W-:Y:S08]  /*5c00*/  HMMA.16816.F32 R24, R16.reuse, R20, R24 ;  /* 0x000000141018723c */ /* 0x040ff00000001818 */
[----:B------:R-:W-:Y:S01]  /*5c10*/  HMMA.16816.F32 R172, R16, R22, R172 ;  /* 0x0000001610ac723c */ /* 0x000fe200000018ac */
[----:B------:R-:W-:Y:S04]  /*5c20*/  LDSM.16.M88.4 R20, [R196+0x4000] ;  /* 0x00400000c414783b */ /* 0x000fe80000000200 */
[----:B------:R-:W-:Y:S03]  /*5c30*/  LDSM.16.M88.4 R16, [R179] ;  /* 0x00000000b310783b */ /* 0x000fe60000000200 */
[C---:B--2---:R-:W-:Y:S08]  /*5c40*/  HMMA.16816.F32 R140, R212.reuse, R8, R140 ;  /* 0x00000008d48c723c */ /* 0x044ff0000000188c */
[C---:B------:R-:W-:Y:S01]  /*5c50*/  HMMA.16816.F32 R136, R212.reuse, R10, R136 ;  /* 0x0000000ad488723c */ /* 0x040fe20000001888 */
[----:B------:R-:W2:Y:S07]  /*5c60*/  LDSM.16.M88.4 R8, [R177] ;  /* 0x00000000b108783b */ /* 0x000eae0000000200 */
[C---:B----4-:R-:W-:Y:S08]  /*5c70*/  HMMA.16816.F32 R144, R212.reuse, R14, R144 ;  /* 0x0000000ed490723c */ /* 0x050ff00000001890 */
[----:B------:R-:W-:Y:S01]  /*5c80*/  HMMA.16816.F32 R148, R212, R12, R148 ;  /* 0x0000000cd494723c */ /* 0x000fe20000001894 */
[----:B------:R-:W3:Y:S07]  /*5c90*/  LDSM.16.M88.4 R12, [R178] ;  /* 0x00000000b20c783b */ /* 0x000eee0000000200 */
[C---:B-1----:R-:W-:Y:S08]  /*5ca0*/  HMMA.16816.F32 R32, R168.reuse, R156, R32 ;  /* 0x0000009ca820723c */ /* 0x042ff00000001820 */
[----:B------:R-:W-:Y:S01]  /*5cb0*/  HMMA.16816.F32 R28, R168, R158, R28 ;  /* 0x0000009ea81c723c */ /* 0x000fe2000000181c */
[----:B------:R-:W-:Y:S07]  /*5cc0*/  LDSM.16.M88.4 R156, [R191+0xa000] ;  /* 0x00a00000bf9c783b */ /* 0x000fee0000000200 */
[C---:B------:R-:W-:Y:S08]  /*5cd0*/  HMMA.16816.F32 R24, R212.reuse, R220, R24 ;  /* 0x000000dcd418723c */ /* 0x040ff00000001818 */
[----:B------:R-:W-:Y:S08]  /*5ce0*/  HMMA.16816.F32 R172, R212, R222, R172 ;  /* 0x000000ded4ac723c */ /* 0x000ff000000018ac */
[C---:B------:R-:W-:Y:S08]  /*5cf0*/  HMMA.16816.F32 R144, R168.reuse, R166, R144 ;  /* 0x000000a6a890723c */ /* 0x040ff00000001890 */
[C---:B------:R-:W-:Y:S08]  /*5d00*/  HMMA.16816.F32 R148, R168.reuse, R164, R148 ;  /* 0x000000a4a894723c */ /* 0x040ff00000001894 */
[C---:B-----5:R-:W-:Y:S08]  /*5d10*/  HMMA.16816.F32 R140, R168.reuse, R160, R140 ;  /* 0x000000a0a88c723c */ /* 0x060ff0000000188c */
[----:B------:R-:W-:Y:S01]  /*5d20*/  HMMA.16816.F32 R136, R168, R162, R136 ;  /* 0x000000a2a888723c */ /* 0x000fe20000001888 */
[----:B------:R-:W1:Y:S07]  /*5d30*/  LDSM.16.M88.4 R160, [R194+0x4000] ;  /* 0x00400000c2a0783b */ /* 0x000e6e0000000200 */
[C---:B--2---:R-:W-:Y:S08]  /*5d40*/  HMMA.16816.F32 R32, R20.reuse, R8, R32 ;  /* 0x000000081420723c */ /* 0x044ff00000001820 */
[----:B------:R-:W-:Y:S01]  /*5d50*/  HMMA.16816.F32 R28, R20, R10, R28 ;  /* 0x0000000a141c723c */ /* 0x000fe2000000181c */
[----:B------:R-:W2:Y:S07]  /*5d60*/  LDSM.16.M88.4 R8, [R191+0xb000] ;  /* 0x00b00000bf08783b */ /* 0x000eae0000000200 */
[C---:B------:R-:W-:Y:S01]  /*5d70*/  HMMA.16816.F32 R164, R168.reuse, R152, R24 ;  /* 0x00000098a8a4723c */ /* 0x040fe20000001818 */
[----:B------:R-:W4:Y:S07]  /*5d80*/  LDSM.16.M88.4 R24, [R191+0xa800] ;  /* 0x00a80000bf18783b */ /* 0x000f2e0000000200 */
[----:B------:R-:W-:Y:S01]  /*5d90*/  HMMA.16816.F32 R172, R168, R154, R172 ;  /* 0x0000009aa8ac723c */ /* 0x000fe200000018ac */
[----:B------:R-:W5:Y:S07]  /*5da0*/  LDSM.16.M88.4 R152, [R191+0xb800] ;  /* 0x00b80000bf98783b */ /* 0x000f6e0000000200 */
[C---:B------:R-:W-:Y:S08]  /*5db0*/  HMMA.16816.F32 R144, R20.reuse, R18, R144 ;  /* 0x000000121490723c */ /* 0x040ff00000001890 */
[C---:B------:R-:W-:Y:S01]  /*5dc0*/  HMMA.16816.F32 R148, R20.reuse, R16, R148 ;  /* 0x000000101494723c */ /* 0x040fe20000001894 */
[----:B------:R-:W-:Y:S07]  /*5dd0*/  LDSM.16.M88.4 R16, [R193+0x4000] ;  /* 0x00400000c110783b */ /* 0x000fee0000000200 */
[C---:B---3--:R-:W-:Y:S08]  /*5de0*/  HMMA.16816.F32 R140, R20.reuse, R12, R140 ;  /* 0x0000000c148c723c */ /* 0x048ff0000000188c */
[C---:B------:R-:W-:Y:S01]  /*5df0*/  HMMA.16816.F32 R136, R20.reuse, R14, R136 ;  /* 0x0000000e1488723c */ /* 0x040fe20000001888 */
[----:B------:R-:W3:Y:S07]  /*5e00*/  LDSM.16.M88.4 R12, [R184+0x4000] ;  /* 0x00400000b80c783b */ /* 0x000eee0000000200 */
[C---:B------:R-:W-:Y:S08]  /*5e10*/  HMMA.16816.F32 R164, R20.reuse, R4, R164 ;  /* 0x0000000414a4723c */ /* 0x040ff000000018a4 */
[----:B------:R-:W-:Y:S01]  /*5e20*/  HMMA.16816.F32 R172, R20, R6, R172 ;  /* 0x0000000614ac723c */ /* 0x000fe200000018ac */
[----:B------:R-:W3:Y:S04]  /*5e30*/  LDSM.16.M88.4 R4, [R184+0x4800] ;  /* 0x00480000b804783b */ /* 0x000ee80000000200 */
[----:B------:R-:W3:Y:S03]  /*5e40*/  LDSM.16.M88.4 R20, [R184+0x5000] ;  /* 0x00500000b814783b */ /* 0x000ee60000000200 */
[C---:B-1----:R-:W-:Y:S08]  /*5e50*/  HMMA.16816.F32 R144, R160.reuse, R158, R144 ;  /* 0x0000009ea090723c */ /* 0x042ff00000001890 */
[C---:B--2---:R-:W-:Y:S08]  /*5e60*/  HMMA.16816.F32 R32, R160.reuse, R8, R32 ;  /* 0x00000008a020723c */ /* 0x044ff00000001820 */
[----:B------:R-:W-:Y:S01]  /*5e70*/  HMMA.16816.F32 R28, R160, R10, R28 ;  /* 0x0000000aa01c723c */ /* 0x000fe2000000181c */
[----:B------:R-:W1:Y:S01]  /*5e80*/  LDSM.16.M88.4 R8, [R184+0x5800] ;  /* 0x00580000b808783b */ /* 0x000e620000000200 */
[----:B------:R-:W-:-:S06]  /*5e90*/  DEPBAR.LE SB0, 0x0 ;  /* 0x000080000000791a */ /* 0x000fcc0000000000 */
[C---:B------:R-:W-:Y:S08]  /*5ea0*/  HMMA.16816.F32 R148, R160.reuse, R156, R148 ;  /* 0x0000009ca094723c */ /* 0x040ff00000001894 */
[C---:B----4-:R-:W-:Y:S08]  /*5eb0*/  HMMA.16816.F32 R140, R160.reuse, R24, R140 ;  /* 0x00000018a08c723c */ /* 0x050ff0000000188c */
[C---:B------:R-:W-:Y:S08]  /*5ec0*/  HMMA.16816.F32 R136, R160.reuse, R26, R136 ;  /* 0x0000001aa088723c */ /* 0x040ff00000001888 */
[----:B-----5:R-:W-:Y:S08]  /*5ed0*/  HMMA.16816.F32 R164, R160, R152, R164 ;  /* 0x00000098a0a4723c */ /* 0x020ff000000018a4 */
[C---:B---3--:R-:W-:Y:S08]  /*5ee0*/  HMMA.16816.F32 R144, R16.reuse, R14, R144 ;  /* 0x0000000e1090723c */ /* 0x048ff00000001890 */
[C---:B------:R-:W-:Y:S07]  /*5ef0*/  HMMA.16816.F32 R148, R16.reuse, R12, R148 ;  /* 0x0000000c1094723c */ /* 0x040fee0000001894 */
[----:B------:R-:W-:Y:S01]  /*5f00*/  IMAD R13, R203, 0x40, R216 ;  /* 0x00000040cb0d7824 */ /* 0x000fe200078e02d8 */
[----:B------:R-:W-:Y:S04]  /*5f10*/  HMMA.16816.F32 R140, R16, R4, R140 ;  /* 0x00000004108c723c */ /* 0x000fe8000000188c */
[----:B------:R-:W-:-:S02]  /*5f20*/  ISETP.GE.AND P5, PT, R13, R210, PT ;  /* 0x000000d20d00720c */ /* 0x000fc40003fa6270 */
[C---:B------:R-:W-:Y:S02]  /*5f30*/  IADD3 R15, R13.reuse, 0x11, RZ ;  /* 0x000000110d0f7810 */ /* 0x040fe40007ffe0ff */
[C---:B------:R-:W-:Y:S01]  /*5f40*/  IADD3 R5, R13.reuse, 0x1, RZ ;  /* 0x000000010d057810 */ /* 0x040fe20007ffe0ff */
[----:B------:R-:W-:Y:S01]  /*5f50*/  HMMA.16816.F32 R32, R16, R20, R32 ;  /* 0x000000141020723c */ /* 0x000fe20000001820 */
[----:B------:R-:W-:Y:S02]  /*5f60*/  IADD3 R25, R13, 0x20, RZ ;  /* 0x000000200d197810 */ /* 0x000fe40007ffe0ff */
[C---:B------:R-:W-:Y:S02]  /*5f70*/  ISETP.GE.AND P6, PT, R5.reuse, R210, PT ;  /* 0x000000d20500720c */ /* 0x040fe40003fc6270 */
[----:B------:R-:W-:Y:S02]  /*5f80*/  ISETP.GE.AND P4, PT, R5, R204, PT ;  /* 0x000000cc0500720c */ /* 0x000fe40003f86270 */
[----:B------:R-:W-:Y:S01]  /*5f90*/  IADD3 R5, R13, 0x8, RZ ;  /* 0x000000080d057810 */ /* 0x000fe20007ffe0ff */
[----:B------:R-:W-:Y:S01]  /*5fa0*/  HMMA.16816.F32 R172, R160, R154, R172 ;  /* 0x0000009aa0ac723c */ /* 0x000fe200000018ac */
[----:B------:R-:W-:-:S02]  /*5fb0*/  FSEL R148, R148, -INF , !P5 ;  /* 0xff80000094947808 */ /* 0x000fc40006800000 */
[C---:B------:R-:W-:Y:S02]  /*5fc0*/  ISETP.GE.AND P2, PT, R5.reuse, R210, PT ;  /* 0x000000d20500720c */ /* 0x040fe40003f46270 */
[-C--:B------:R-:W-:Y:S02]  /*5fd0*/  ISETP.GE.AND P3, PT, R5, R204.reuse, PT ;  /* 0x000000cc0500720c */ /* 0x080fe40003f66270 */
[----:B------:R-:W-:Y:S01]  /*5fe0*/  FSEL R12, R144, -INF , !P2 ;  /* 0xff800000900c7808 */ /* 0x000fe20005000000 */
[----:B------:R-:W-:Y:S01]  /*5ff0*/  HMMA.16816.F32 R136, R16, R6, R136 ;  /* 0x000000061088723c */ /* 0x000fe20000001888 */
[C---:B------:R-:W-:Y:S02]  /*6000*/  ISETP.GE.AND P2, PT, R13.reuse, R204, PT ;  /* 0x000000cc0d00720c */ /* 0x040fe40003f46270 */
[----:B------:R-:W-:Y:S02]  /*6010*/  IADD3 R5, R13, 0x10, RZ ;  /* 0x000000100d057810 */ /* 0x000fe40007ffe0ff */
[----:B------:R-:W-:-:S02]  /*6020*/  FSEL R4, R149, -INF , !P6 ;  /* 0xff80000095047808 */ /* 0x000fc40007000000 */
[----:B------:R-:W-:Y:S01]  /*6030*/  IADD3 R7, R13, 0x9, RZ ;  /* 0x000000090d077810 */ /* 0x000fe20007ffe0ff */
[C---:B-1----:R-:W-:Y:S01]  /*6040*/  HMMA.16816.F32 R164, R16.reuse, R8, R164 ;  /* 0x0000000810a4723c */ /* 0x042fe200000018a4 */
[----:B------:R-:W-:Y:S02]  /*6050*/  FSEL R150, R150, -INF , !P2 ;  /* 0xff80000096967808 */ /* 0x000fe40005000000 */
[C---:B------:R-:W-:Y:S02]  /*6060*/  ISETP.GE.AND P5, PT, R7.reuse, R210, PT ;  /* 0x000000d20700720c */ /* 0x040fe40003fa6270 */
[-C--:B------:R-:W-:Y:S02]  /*6070*/  ISETP.GE.AND P6, PT, R7, R204.reuse, PT ;  /* 0x000000cc0700720c */ /* 0x080fe40003fc6270 */
[----:B------:R-:W-:Y:S01]  /*6080*/  ISETP.GE.AND P2, PT, R5, R204, PT ;  /* 0x000000cc0500720c */ /* 0x000fe20003f46270 */
[----:B------:R-:W-:Y:S01]  /*6090*/  HMMA.16816.F32 R28, R16, R22, R28 ;  /* 0x00000016101c723c */ /* 0x000fe2000000181c */
[----:B------:R-:W-:-:S02]  /*60a0*/  FSEL R7, R151, -INF , !P4 ;  /* 0xff80000097077808 */ /* 0x000fc40006000000 */
[-C--:B------:R-:W-:Y:S02]  /*60b0*/  ISETP.GE.AND P4, PT, R15, R210.reuse, PT ;  /* 0x000000d20f00720c */ /* 0x080fe40003f86270 */
[----:B------:R-:W-:Y:S02]  /*60c0*/  IADD3 R21, R13, 0x21, RZ ;  /* 0x000000210d157810 */ /* 0x000fe40007ffe0ff */
[----:B------:R-:W-:Y:S01]  /*60d0*/  FSEL R23, R142, -INF , !P2 ;  /* 0xff8000008e177808 */ /* 0x000fe20005000000 */
[----:B------:R-:W-:Y:S01]  /*60e0*/  HMMA.16816.F32 R172, R16, R10, R172 ;  /* 0x0000000a10ac723c */ /* 0x000fe200000018ac */
[----:B------:R-:W-:Y:S02]  /*60f0*/  FSEL R6, R145, -INF , !P5 ;  /* 0xff80000091067808 */ /* 0x000fe40006800000 */
[----:B------:R-:W-:Y:S02]  /*6100*/  ISETP.GE.AND P2, PT, R25, R210, PT ;  /* 0x000000d21900720c */ /* 0x000fe40003f46270 */
[----:B------:R-:W-:-:S02]  /*6110*/  FSEL R24, R141, -INF , !P4 ;  /* 0xff8000008d187808 */ /* 0x000fc40006000000 */
[C---:B------:R-:W-:Y:S02]  /*6120*/  IADD3 R151, R13.reuse, 0x18, RZ ;  /* 0x000000180d977810 */ /* 0x040fe40007ffe0ff */
[----:B------:R-:W-:Y:S01]  /*6130*/  IADD3 R145, R13, 0x30, RZ ;  /* 0x000000300d917810 */ /* 0x000fe20007ffe0ff */
[----:B------:R-:W-:Y:S01]  /*6140*/  BAR.SYNC.DEFER_BLOCKING 0x0 ;  /* 0x0000000000007b1d */ /* 0x000fe20000010000 */
[----:B------:R-:W-:Y:S02]  /*6150*/  ISETP.GE.AND P4, PT, R21, R210, PT ;  /* 0x000000d21500720c */ /* 0x000fe40003f86270 */
[----:B------:R-:W-:Y:S02]  /*6160*/  IADD3 R133, R13, 0x31, RZ ;  /* 0x000000310d857810 */ /* 0x000fe40007ffe0ff */
[----:B------:R-:W-:Y:S02]  /*6170*/  FSEL R9, R147, -INF , !P6 ;  /* 0xff80000093097808 */ /* 0x000fe40007000000 */
[----:B------:R-:W-:-:S02]  /*6180*/  FSEL R212, R32, -INF , !P2 ;  /* 0xff80000020d47808 */ /* 0x000fc40005000000 */
[-C--:B------:R-:W-:Y:S02]  /*6190*/  ISETP.GE.AND P6, PT, R151, R210.reuse, PT ;  /* 0x000000d29700720c */ /* 0x080fe40003fc6270 */
[-C--:B------:R-:W-:Y:S02]  /*61a0*/  ISETP.GE.AND P2, PT, R145, R210.reuse, PT ;  /* 0x000000d29100720c */ /* 0x080fe40003f46270 */
[----:B------:R-:W-:Y:S02]  /*61b0*/  FSEL R214, R33, -INF , !P4 ;  /* 0xff80000021d67808 */ /* 0x000fe40006000000 */
[-C--:B------:R-:W-:Y:S02]  /*61c0*/  ISETP.GE.AND P5, PT, R5, R210.reuse, PT ;  /* 0x000000d20500720c */ /* 0x080fe40003fa6270 */
[----:B------:R-:W-:Y:S02]  /*61d0*/  ISETP.GE.AND P4, PT, R133, R210, PT ;  /* 0x000000d28500720c */ /* 0x000fe40003f86270 */
[----:B------:R-:W-:-:S02]  /*61e0*/  FSEL R5, R146, -INF , !P3 ;  /* 0xff80000092057808 */ /* 0x000fc40005800000 */
[----:B------:R-:W-:Y:S02]  /*61f0*/  IADD3 R27, R13, 0x19, RZ ;  /* 0x000000190d1b7810 */ /* 0x000fe40007ffe0ff */
[-C--:B------:R-:W-:Y:S02]  /*6200*/  ISETP.GE.AND P3, PT, R15, R204.reuse, PT ;  /* 0x000000cc0f00720c */ /* 0x080fe40003f66270 */
[----:B------:R-:W-:Y:S02]  /*6210*/  FSEL R22, R136, -INF , !P6 ;  /* 0xff80000088167808 */ /* 0x000fe40007000000 */
[----:B------:R-:W-:Y:S02]  /*6220*/  FSEL R154, R164, -INF , !P2 ;  /* 0xff800000a49a7808 */ /* 0x000fe40005000000 */
[----:B------:R-:W-:Y:S02]  /*6230*/  FSEL R26, R140, -INF , !P5 ;  /* 0xff8000008c1a7808 */ /* 0x000fe40006800000 */
[----:B------:R-:W-:-:S02]  /*6240*/  ISETP.GE.AND P2, PT, R151, R204, PT ;  /* 0x000000cc9700720c */ /* 0x000fc40003f46270 */
[----:B------:R-:W-:Y:S02]  /*6250*/  FSEL R136, R165, -INF , !P4 ;  /* 0xff800000a5887808 */ /* 0x000fe40006000000 */
[C---:B------:R-:W-:Y:S02]  /*6260*/  ISETP.GE.AND P5, PT, R27.reuse, R210, PT ;  /* 0x000000d21b00720c */ /* 0x040fe40003fa6270 */
[-C--:B------:R-:W-:Y:S02]  /*6270*/  ISETP.GE.AND P4, PT, R27, R204.reuse, PT ;  /* 0x000000cc1b00720c */ /* 0x080fe40003f86270 */
[----:B------:R-:W-:Y:S02]  /*6280*/  FSEL R27, R143, -INF , !P3 ;  /* 0xff8000008f1b7808 */ /* 0x000fe40005800000 */
[----:B------:R-:W-:Y:S02]  /*6290*/  ISETP.GE.AND P3, PT, R25, R204, PT ;  /* 0x000000cc1900720c */ /* 0x000fe40003f66270 */
[----:B------:R-:W-:-:S02]  /*62a0*/  FSEL R25, R138, -INF , !P2 ;  /* 0xff8000008a197808 */ /* 0x000fc40005000000 */
[----:B------:R-:W-:Y:S02]  /*62b0*/  ISETP.GE.AND P2, PT, R21, R204, PT ;  /* 0x000000cc1500720c */ /* 0x000fe40003f46270 */
[C---:B------:R-:W-:Y:S02]  /*62c0*/  IADD3 R149, R13.reuse, 0x28, RZ ;  /* 0x000000280d957810 */ /* 0x040fe40007ffe0ff */
[----:B------:R-:W-:Y:S02]  /*62d0*/  IADD3 R147, R13, 0x29, RZ ;  /* 0x000000290d937810 */ /* 0x000fe40007ffe0ff */
[----:B------:R-:W-:Y:S02]  /*62e0*/  FSEL R20, R137, -INF , !P5 ;  /* 0xff80000089147808 */ /* 0x000fe40006800000 */
[----:B------:R-:W-:Y:S02]  /*62f0*/  FSEL R21, R139, -INF , !P4 ;  /* 0xff8000008b157808 */ /* 0x000fe40006000000 */
[----:B------:R-:W-:-:S02]  /*6300*/  FSEL R213, R34, -INF , !P3 ;  /* 0xff80000022d57808 */ /* 0x000fc40005800000 */
[----:B------:R-:W-:Y:S02]  /*6310*/  FSEL R171, R35, -INF , !P2 ;  /* 0xff80000023ab7808 */ /* 0x000fe40005000000 */
[----:B------:R-:W-:Y:S02]  /*6320*/  IADD3 R15, R13, 0x38, RZ ;  /* 0x000000380d0f7810 */ /* 0x000fe40007ffe0ff */
[-C--:B------:R-:W-:Y:S02]  /*6330*/  ISETP.GE.AND P6, PT, R149, R210.reuse, PT ;  /* 0x000000d29500720c */ /* 0x080fe40003fc6270 */
[----:B------:R-:W-:Y:S02]  /*6340*/  ISETP.GE.AND P5, PT, R147, R210, PT ;  /* 0x000000d29300720c */ /* 0x000fe40003fa6270 */
        /* <DEDUP_REMOVED lines=9> */
[-C--:B------:R-:W-:Y:S02]  /*63e0*/  ISETP.GE.AND P6, PT, R15, R210.reuse, PT ;  /* 0x000000d20f00720c */ /* 0x080fe40003fc6270 */
[----:B------:R-:W-:Y:S02]  /*63f0*/  ISETP.GE.AND P5, PT, R13, R210, PT ;  /* 0x000000d20d00720c */ /* 0x000fe40003fa6270 */
[-C--:B------:R-:W-:Y:S02]  /*6400*/  ISETP.GE.AND P4, PT, R133, R204.reuse, PT ;  /* 0x000000cc8500720c */ /* 0x080fe40003f86270 */
[-C--:B------:R-:W-:Y:S02]  /*6410*/  ISETP.GE.AND P3, PT, R15, R204.reuse, PT ;  /* 0x000000cc0f00720c */ /* 0x080fe40003f66270 */
[----:B------:R-:W-:-:S02]  /*6420*/  ISETP.GE.AND P2, PT, R13, R204, PT ;  /* 0x000000cc0d00720c */ /* 0x000fc40003f46270 */
[----:B------:R-:W-:Y:S02]  /*6430*/  FSEL R139, R167, -INF , !P4 ;  /* 0xff800000a78b7808 */ /* 0x000fe40006000000 */
[----:B------:R-:W-:Y:S02]  /*6440*/  FSEL R155, R172, -INF , !P6 ;  /* 0xff800000ac9b7808 */ /* 0x000fe40007000000 */
[----:B------:R-:W-:Y:S02]  /*6450*/  FSEL R138, R173, -INF , !P5 ;  /* 0xff800000ad8a7808 */ /* 0x000fe40006800000 */
[----:B------:R-:W-:Y:S02]  /*6460*/  FSEL R137, R174, -INF , !P3 ;  /* 0xff800000ae897808 */ /* 0x000fe40005800000 */
[----:B------:R-:W-:Y:S01]  /*6470*/  FSEL R151, R175, -INF , !P2 ;  /* 0xff800000af977808 */ /* 0x000fe20005000000 */
[----:B------:R-:W-:Y:S05]  /*6480*/  @!P1 BRA `(.L_x_2046) ;  /* 0x0000058000009947 */ /* 0x000fea0003800000 */
[----:B------:R-:W-:Y:S05]  /*6490*/  @!P0 BRA `(.L_x_2047) ;  /* 0x0000039000008947 */ /* 0x000fea0003800000 */
[----:B------:R-:W1:Y:S01]  /*64a0*/  I2F.RP R11, R0 ;  /* 0x00000000000b7306 */ /* 0x000e620000209400 */
[----:B------:R-:W-:-:S05]  /*64b0*/  IMAD.SHL.U32 R8, R203, 0x40, RZ ;  /* 0x00000040cb087824 */ /* 0x000fca00078e00ff */
[C---:B------:R-:W-:Y:S02]  /*64c0*/  IADD3 R16, R8.reuse, -0x40, RZ ;  /* 0xffffffc008107810 */ /* 0x040fe40007ffe0ff */
[----:B------:R-:W-:Y:S02]  /*64d0*/  IABS R14, R8 ;  /* 0x00000008000e7213 */ /* 0x000fe40000000000 */
[----:B------:R-:W-:Y:S02]  /*64e0*/  IABS R10, R16 ;  /* 0x00000010000a7213 */ /* 0x000fe40000000000 */
[----:B------:R-:W-:Y:S02]  /*64f0*/  LOP3.LUT R8, R8, c[0x0][0x2d0], RZ, 0x3c, !PT ;  /* 0x0000b40008087a12 */ /* 0x000fe400078e3cff */
[----:B------:R-:W-:Y:S01]  /*6500*/  LOP3.LUT R16, R16, c[0x0][0x2d0], RZ, 0x3c, !PT ;  /* 0x0000b40010107a12 */ /* 0x000fe200078e3cff */
[----:B-1----:R-:W1:Y:S01]  /*6510*/  MUFU.RCP R18, R11 ;  /* 0x0000000b00127308 */ /* 0x002e620000001000 */
[----:B------:R-:W-:-:S02]  /*6520*/  ISETP.GE.AND P3, PT, R8, RZ, PT ;  /* 0x000000ff0800720c */ /* 0x000fc40003f66270 */
[----:B------:R-:W-:Y:S02]  /*6530*/  ISETP.GE.AND P1, PT, R16, RZ, PT ;  /* 0x000000ff1000720c */ /* 0x000fe40003f26270 */
        /* <DEDUP_REMOVED lines=20> */
[----:B------:R-:W-:-:S02]  /*6680*/  ISETP.NE.AND P2, PT, RZ, c[0x0][0x2d0], PT ;  /* 0x0000b400ff007a0c */ /* 0x000fc40003f45270 */
[----:B------:R-:W-:-:S05]  /*6690*/  LOP3.LUT R0, RZ, c[0x0][0x2d0], RZ, 0x33, !PT ;  /* 0x0000b400ff007a12 */ /* 0x000fca00078e33ff */
        /* <DEDUP_REMOVED lines=25> */
.L_x_2047:
[----:B------:R-:W-:-:S04]  /*6830*/  LEA R14, -R2, RZ, 0x6 ;  /* 0x000000ff020e7211 */ /* 0x000fc800078e31ff */
[----:B------:R-:W-:Y:S02]  /*6840*/  SHF.R.S32.HI R0, RZ, 0x1f, R14 ;  /* 0x0000001fff007819 */ /* 0x000fe4000001140e */
.L_x_2048:
[----:B------:R-:W-:Y:S01]  /*6850*/  IADD3 R134, P1, R134, R14, RZ ;  /* 0x0000000e86867210 */ /* 0x000fe20007f3e0ff */
[C---:B------:R-:W-:Y:S01]  /*6860*/  IMAD.SHL.U32 R8, R2.reuse, 0x20, RZ ;  /* 0x0000002002087824 */ /* 0x040fe200078e00ff */
[----:B------:R-:W-:Y:S02]  /*6870*/  SHF.L.U64.HI R211, R2, R211, c[0x0][0x19c] ;  /* 0x0000670002d37619 */ /* 0x000fe400000102d3 */
[----:B------:R-:W-:Y:S01]  /*6880*/  LEA R208, P2, R134, c[0x0][0x168], 0x1 ;  /* 0x00005a0086d07a11 */ /* 0x000fe200078408ff */
[----:B------:R-:W-:-:S03]  /*6890*/  IMAD.X R135, R135, 0x1, R0, P1 ;  /* 0x0000000187877824 */ /* 0x000fc600008e0600 */
[----:B------:R-:W-:Y:S02]  /*68a0*/  IADD3 R10, P1, R8, R208, RZ ;  /* 0x000000d0080a7210 */ /* 0x000fe40007f3e0ff */
[----:B------:R-:W-:Y:S02]  /*68b0*/  LEA.HI.X R209, R134, c[0x0][0x16c], R135, 0x1, P2 ;  /* 0x00005b0086d17a11 */ /* 0x000fe400010f0c87 */
[----:B------:R-:W-:-:S03]  /*68c0*/  IADD3 R14, P2, R8, R10, RZ ;  /* 0x0000000a080e7210 */ /* 0x000fc60007f5e0ff */
[C---:B------:R-:W-:Y:S01]  /*68d0*/  IMAD.X R11, R211.reuse, 0x1, R209, P1 ;  /* 0x00000001d30b7824 */ /* 0x040fe200008e06d1 */
        /* <DEDUP_REMOVED lines=19> */
.L_x_2046:
        /* <DEDUP_REMOVED lines=44> */
[----:B------:R-:W-:Y:S02]  /*6cd0*/  FSETP.NEU.FTZ.AND P2, PT, R147, -INF , PT ;  /* 0xff8000009300780b */ /* 0x000fe40003f5d000 */
[C---:B------:R-:W-:Y:S01]  /*6ce0*/  FSETP.NEU.FTZ.AND P1, PT, R146.reuse, -INF , PT ;  /* 0xff8000009200780b */ /* 0x040fe20003f3d000 */
[----:B------:R-:W-:Y:S01]  /*6cf0*/  FMUL.FTZ R152, R146, c[0x0][0x23c] ;  /* 0x00008f0092987a20 */ /* 0x000fe20000410000 */
[----:B------:R-:W-:-:S04]  /*6d00*/  FSEL R157, R157, RZ, P2 ;  /* 0x000000ff9d9d7208 */ /* 0x000fc80001000000 */
[----:B------:R-:W-:Y:S01]  /*6d10*/  FSEL R152, R152, RZ, P1 ;  /* 0x000000ff98987208 */ /* 0x000fe20000800000 */
[--C-:B------:R-:W-:Y:S02]  /*6d20*/  FFMA.FTZ R143, R12, c[0x0][0x23c], -R157.reuse ;  /* 0x00008f000c8f7a23 */ /* 0x100fe4000001089d */
[----:B------:R-:W1:Y:S01]  /*6d30*/  LDSM.16.MT88.4 R12, [R190+0xc000] ;  /* 0x00c00000be0c783b */ /* 0x000e620000004200 */
[--C-:B------:R-:W-:Y:S01]  /*6d40*/  FFMA.FTZ R142, R6, c[0x0][0x23c], -R157.reuse ;  /* 0x00008f00068e7a23 */ /* 0x100fe2000001089d */
[----:B------:R-:W-:Y:S01]  /*6d50*/  FSEL R6, R146, RZ, P1 ;  /* 0x000000ff92067208 */ /* 0x000fe20000800000 */
[----:B------:R-:W-:Y:S01]  /*6d60*/  FFMA.FTZ R0, R5, c[0x0][0x23c], -R152 ;  /* 0x00008f0005007a23 */ /* 0x000fe20000010898 */
[----:B------:R-:W-:Y:S01]  /*6d70*/  FSEL R5, R147, RZ, P2 ;  /* 0x000000ff93057208 */ /* 0x000fe20001000000 */
[----:B------:R-:W-:Y:S01]  /*6d80*/  FFMA.FTZ R144, R4, c[0x0][0x23c], -R157 ;  /* 0x00008f0004907a23 */ /* 0x000fe2000001089d */
[----:B------:R-:W-:Y:S01]  /*6d90*/  MUFU.EX2 R143, R143 ;  /* 0x0000008f008f7308 */ /* 0x000fe20000000800 */
[----:B------:R-:W-:-:S02]  /*6da0*/  FADD.FTZ R6, R3, -R6 ;  /* 0x8000000603067221 */ /* 0x000fc40000010000 */
[----:B------:R-:W-:Y:S02]  /*6db0*/  FADD.FTZ R4, R132, -R5 ;  /* 0x8000000584047221 */ /* 0x000fe40000010000 */
[--C-:B------:R-:W-:Y:S01]  /*6dc0*/  FFMA.FTZ R145, R148, c[0x0][0x23c], -R157.reuse ;  /* 0x00008f0094917a23 */ /* 0x100fe2000001089d */
[----:B------:R-:W-:Y:S01]  /*6dd0*/  LDSM.16.MT88.4 R132, [R190+0xc800] ;  /* 0x00c80000be84783b */ /* 0x000fe20000004200 */
[--C-:B------:R-:W-:Y:S01]  /*6de0*/  FFMA.FTZ R141, R150, c[0x0][0x23c], -R152.reuse ;  /* 0x00008f00968d7a23 */ /* 0x100fe20000010898 */
[----:B------:R-:W-:Y:S01]  /*6df0*/  MUFU.EX2 R144, R144 ;  /* 0x0000009000907308 */ /* 0x000fe20000000800 */
[--C-:B------:R-:W-:Y:S02]  /*6e00*/  FFMA.FTZ R140, R7, c[0x0][0x23c], -R152.reuse ;  /* 0x00008f00078c7a23 */ /* 0x100fe40000010898 */
[----:B------:R-:W-:Y:S02]  /*6e10*/  FFMA.FTZ R149, R9, c[0x0][0x23c], -R152 ;  /* 0x00008f0009957a23 */ /* 0x000fe40000010898 */
[----:B------:R-:W-:Y:S01]  /*6e20*/  FMUL.FTZ R150, R4, c[0x0][0x23c] ;  /* 0x00008f0004967a20 */ /* 0x000fe20000410000 */
[----:B------:R-:W2:Y:S01]  /*6e30*/  LDSM.16.MT88.4 R8, [R189+0xc000] ;  /* 0x00c00000bd08783b */ /* 0x000ea20000004200 */
[----:B------:R-:W-:Y:S01]  /*6e40*/  FMUL.FTZ R148, R6, c[0x0][0x23c] ;  /* 0x00008f0006947a20 */ /* 0x000fe20000410000 */
[----:B------:R-:W3:Y:S01]  /*6e50*/  MUFU.EX2 R145, R145 ;  /* 0x0000009100917308 */ /* 0x000ee20000000800 */
[----:B------:R-:W-:-:S02]  /*6e60*/  FFMA.FTZ R3, R26, c[0x0][0x23c], -R157 ;  /* 0x00008f001a037a23 */ /* 0x000fc4000001089d */
[--C-:B------:R-:W-:Y:S02]  /*6e70*/  FFMA.FTZ R156, R24, c[0x0][0x23c], -R157.reuse ;  /* 0x00008f00189c7a23 */ /* 0x100fe4000001089d */
[--C-:B------:R-:W-:Y:S02]  /*6e80*/  FFMA.FTZ R158, R22, c[0x0][0x23c], -R157.reuse ;  /* 0x00008f00169e7a23 */ /* 0x100fe4000001089d */
[----:B------:R-:W-:Y:S01]  /*6e90*/  FFMA.FTZ R159, R20, c[0x0][0x23c], -R157 ;  /* 0x00008f00149f7a23 */ /* 0x000fe2000001089d */
[----:B------:R-:W4:Y:S01]  /*6ea0*/  MUFU.EX2 R142, R142 ;  /* 0x0000008e008e7308 */ /* 0x000f220000000800 */
[--C-:B------:R-:W-:Y:S02]  /*6eb0*/  FFMA.FTZ R160, R23, c[0x0][0x23c], -R152.reuse ;  /* 0x00008f0017a07a23 */ /* 0x100fe40000010898 */
[--C-:B------:R-:W-:Y:S02]  /*6ec0*/  FFMA.FTZ R163, R27, c[0x0][0x23c], -R152.reuse ;  /* 0x00008f001ba37a23 */ /* 0x100fe40000010898 */
[----:B------:R-:W-:-:S02]  /*6ed0*/  FFMA.FTZ R161, R25, c[0x0][0x23c], -R152 ;  /* 0x00008f0019a17a23 */ /* 0x000fc40000010898 */
[----:B------:R-:W-:Y:S01]  /*6ee0*/  FFMA.FTZ R162, R21, c[0x0][0x23c], -R152 ;  /* 0x00008f0015a27a23 */ /* 0x000fe20000010898 */
[----:B------:R-:W-:Y:S01]  /*6ef0*/  MUFU.EX2 R141, R141 ;  /* 0x0000008d008d7308 */ /* 0x000fe20000000800 */
[----:B---3--:R-:W-:Y:S01]  /*6f00*/  F2FP.PACK_AB R4, R144, R145 ;  /* 0x000000919004723e */ /* 0x008fe200000000ff */
[----:B------:R-:W-:Y:S01]  /*6f10*/  LDSM.16.MT88.4 R24, [R192+0xe800] ;  /* 0x00e80000c018783b */ /* 0x000fe20000004200 */
[--C-:B------:R-:W-:Y:S02]  /*6f20*/  FFMA.FTZ R166, R170, c[0x0][0x23c], -R157.reuse ;  /* 0x00008f00aaa67a23 */ /* 0x100fe4000001089d */
[--C-:B------:R-:W-:Y:S01]  /*6f30*/  FFMA.FTZ R173, R168, c[0x0][0x23c], -R157.reuse ;  /* 0x00008f00a8ad7a23 */ /* 0x100fe2000001089d */
[----:B------:R-:W-:Y:S01]  /*6f40*/  LDSM.16.MT88.4 R20, [R190+0xe800] ;  /* 0x00e80000be14783b */ /* 0x000fe20000004200 */
[--C-:B------:R-:W-:Y:S01]  /*6f50*/  FFMA.FTZ R164, R212, c[0x0][0x23c], -R157.reuse ;  /* 0x00008f00d4a47a23 */ /* 0x100fe2000001089d */
[----:B------:R-:W3:Y:S01]  /*6f60*/  MUFU.EX2 R140, R140 ;  /* 0x0000008c008c7308 */ /* 0x000ee20000000800 */
[----:B----4-:R-:W-:Y:S01]  /*6f70*/  F2FP.PACK_AB R6, R142, R143 ;  /* 0x0000008f8e06723e */ /* 0x010fe200000000ff */
[----:B------:R-:W-:-:S02]  /*6f80*/  FFMA.FTZ R167, R214, c[0x0][0x23c], -R157 ;  /* 0x00008f00d6a77a23 */ /* 0x000fc4000001089d */
[--C-:B------:R-:W-:Y:S02]  /*6f90*/  FFMA.FTZ R168, R213, c[0x0][0x23c], -R152.reuse ;  /* 0x00008f00d5a87a23 */ /* 0x100fe40000010898 */
[--C-:B------:R-:W-:Y:S02]  /*6fa0*/  FFMA.FTZ R171, R171, c[0x0][0x23c], -R152.reuse ;  /* 0x00008f00abab7a23 */ /* 0x100fe40000010898 */
[----:B------:R-:W-:Y:S01]  /*6fb0*/  MUFU.EX2 R0, R0 ;  /* 0x0000000000007308 */ /* 0x000fe20000000800 */
[--C-:B------:R-:W-:Y:S02]  /*6fc0*/  FFMA.FTZ R169, R169, c[0x0][0x23c], -R152.reuse ;  /* 0x00008f00a9a97a23 */ /* 0x100fe40000010898 */
[----:B------:R-:W-:Y:S02]  /*6fd0*/  FFMA.FTZ R170, R165, c[0x0][0x23c], -R152 ;  /* 0x00008f00a5aa7a23 */ /* 0x000fe40000010898 */
[--C-:B------:R-:W-:Y:S02]  /*6fe0*/  FFMA.FTZ R154, R154, c[0x0][0x23c], -R157.reuse ;  /* 0x00008f009a9a7a23 */ /* 0x100fe4000001089d */
[--C-:B------:R-:W-:Y:S01]  /*6ff0*/  FFMA.FTZ R165, R136, c[0x0][0x23c], -R157.reuse ;  /* 0x00008f0088a57a23 */ /* 0x100fe2000001089d */
[----:B------:R-:W4:Y:S01]  /*7000*/  MUFU.EX2 R149, R149 ;  /* 0x0000009500957308 */ /* 0x000f220000000800 */
[----:B---3--:R-:W-:Y:S01]  /*7010*/  F2FP.PACK_AB R5, R140, R141 ;  /* 0x0000008d8c05723e */ /* 0x008fe200000000ff */
[----:B------:R-:W-:-:S02]  /*7020*/  FFMA.FTZ R155, R155, c[0x0][0x23c], -R157 ;  /* 0x00008f009b9b7a23 */ /* 0x000fc4000001089d */
[----:B------:R-:W-:Y:S02]  /*7030*/  FFMA.FTZ R172, R138, c[0x0][0x23c], -R157 ;  /* 0x00008f008aac7a23 */ /* 0x000fe4000001089d */
[--C-:B------:R-:W-:Y:S02]  /*7040*/  FFMA.FTZ R153, R153, c[0x0][0x23c], -R152.reuse ;  /* 0x00008f0099997a23 */ /* 0x100fe40000010898 */
[----:B------:R-:W3:Y:S01]  /*7050*/  MUFU.EX2 R150, R150 ;  /* 0x0000009600967308 */ /* 0x000ee20000000800 */
[--C-:B------:R-:W-:Y:S02]  /*7060*/  FFMA.FTZ R174, R139, c[0x0][0x23c], -R152.reuse ;  /* 0x00008f008bae7a23 */ /* 0x100fe40000010898 */
[--C-:B------:R-:W-:Y:S02]  /*7070*/  FFMA.FTZ R157, R137, c[0x0][0x23c], -R152.reuse ;  /* 0x00008f00899d7a23 */ /* 0x100fe40000010898 */
        /* <DEDUP_REMOVED lines=13> */
[----:B------:R-:W-:Y:S02]  /*7150*/  FMUL.FTZ R47, R47, R148 ;  /* 0x000000942f2f7220 */ /* 0x000fe40000410000 */
[-C--:B------:R-:W-:Y:S01]  /*7160*/  FMUL.FTZ R128, R128, R150.reuse ;  /* 0x0000009680807220 */ /* 0x080fe20000410000 */
[C---:B-1----:R-:W-:Y:S01]  /*7170*/  HMMA.16816.F32 R40, R4.reuse, R12, R40 ;  /* 0x0000000c0428723c */ /* 0x042fe20000001828 */
[----:B------:R-:W-:Y:S01]  /*7180*/  FMUL.FTZ R129, R129, R150 ;  /* 0x0000009681817220 */ /* 0x000fe20000410000 */
[----:B------:R-:W-:Y:S01]  /*7190*/  MUFU.EX2 R158, R158 ;  /* 0x0000009e009e7308 */ /* 0x000fe20000000800 */
[-C--:B------:R-:W-:Y:S02]  /*71a0*/  FMUL.FTZ R130, R130, R148.reuse ;  /* 0x0000009482827220 */ /* 0x080fe40000410000 */
[----:B------:R-:W-:Y:S02]  /*71b0*/  FMUL.FTZ R131, R131, R148 ;  /* 0x0000009483837220 */ /* 0x000fe40000410000 */
[-C--:B------:R-:W-:Y:S01]  /*71c0*/  FMUL.FTZ R36, R36, R150.reuse ;  /* 0x0000009624247220 */ /* 0x080fe20000410000 */
[----:B------:R-:W-:Y:S01]  /*71d0*/  HMMA.16816.F32 R44, R4, R14, R44 ;  /* 0x0000000e042c723c */ /* 0x000fe2000000182c */
[----:B------:R-:W1:Y:S01]  /*71e0*/  LDSM.16.MT88.4 R12, [R192+0xe000] ;  /* 0x00e00000c00c783b */ /* 0x000e620000004200 */
[----:B------:R-:W-:Y:S01]  /*71f0*/  FMUL.FTZ R37, R37, R150 ;  /* 0x0000009625257220 */ /* 0x000fe20000410000 */
[----:B------:R-:W-:Y:S01]  /*7200*/  MUFU.EX2 R159, R159 ;  /* 0x0000009f009f7308 */ /* 0x000fe20000000800 */
[----:B------:R-:W-:-:S02]  /*7210*/  FMUL.FTZ R38, R38, R148 ;  /* 0x0000009426267220 */ /* 0x000fc40000410000 */
[----:B------:R-:W-:Y:S02]  /*7220*/  FMUL.FTZ R39, R39, R148 ;  /* 0x0000009427277220 */ /* 0x000fe40000410000 */
[-C--:B------:R-:W-:Y:S01]  /*7230*/  FMUL.FTZ R48, R48, R150.reuse ;  /* 0x0000009630307220 */ /* 0x080fe20000410000 */
[C---:B------:R-:W-:Y:S01]  /*7240*/  HMMA.16816.F32 R128, R4.reuse, R16, R128 ;  /* 0x000000100480723c */ /* 0x040fe20000001880 */
[----:B------:R-:W-:Y:S01]  /*7250*/  FMUL.FTZ R49, R49, R150 ;  /* 0x0000009631317220 */ /* 0x000fe20000410000 */
[----:B------:R-:W-:Y:S01]  /*7260*/  MUFU.EX2 R160, R160 ;  /* 0x000000a000a07308 */ /* 0x000fe20000000800 */
[-C--:B------:R-:W-:Y:S02]  /*7270*/  FMUL.FTZ R50, R50, R148.reuse ;  /* 0x0000009432327220 */ /* 0x080fe40000410000 */
[----:B------:R-:W-:Y:S02]  /*7280*/  FMUL.FTZ R51, R51, R148 ;  /* 0x0000009433337220 */ /* 0x000fe40000410000 */
        /* <DEDUP_REMOVED lines=8> */
[C---:B--2---:R-:W-:Y:S01]  /*7310*/  HMMA.16816.F32 R48, R4.reuse, R8, R48 ;  /* 0x000000080430723c */ /* 0x044fe20000001830 */
[----:B------:R-:W-:Y:S02]  /*7320*/  FMUL.FTZ R65, R65, R150 ;  /* 0x0000009641417220 */ /* 0x000fe40000410000 */
[-C--:B------:R-:W-:Y:S01]  /*7330*/  FMUL.FTZ R66, R66, R148.reuse ;  /* 0x0000009442427220 */ /* 0x080fe20000410000 */
[----:B------:R-:W-:Y:S01]  /*7340*/  MUFU.EX2 R161, R161 ;  /* 0x000000a100a17308 */ /* 0x000fe20000000800 */
[----:B------:R-:W-:Y:S02]  /*7350*/  FMUL.FTZ R67, R67, R148 ;  /* 0x0000009443437220 */ /* 0x000fe40000410000 */
[-C--:B------:R-:W-:Y:S01]  /*7360*/  FMUL.FTZ R68, R68, R150.reuse ;  /* 0x0000009644447220 */ /* 0x080fe20000410000 */
[----:B------:R-:W-:Y:S01]  /*7370*/  HMMA.16816.F32 R52, R4, R10, R52 ;  /* 0x0000000a0434723c */ /* 0x000fe20000001834 */
[----:B------:R-:W2:Y:S01]  /*7380*/  LDSM.16.MT88.4 R8, [R190+0xe000] ;  /* 0x00e00000be08783b */ /* 0x000ea20000004200 */
[----:B------:R-:W-:-:S02]  /*7390*/  FMUL.FTZ R69, R69, R150 ;  /* 0x0000009645457220 */ /* 0x000fc40000410000 */
[-C--:B------:R-:W-:Y:S01]  /*73a0*/  FMUL.FTZ R70, R70, R148.reuse ;  /* 0x0000009446467220 */ /* 0x080fe20000410000 */
[----:B------:R-:W2:Y:S01]  /*73b0*/  MUFU.EX2 R162, R162 ;  /* 0x000000a200a27308 */ /* 0x000ea20000000800 */
[----:B------:R-:W-:Y:S02]  /*73c0*/  FMUL.FTZ R71, R71, R148 ;  /* 0x0000009447477220 */ /* 0x000fe40000410000 */
[C---:B-1----:R-:W-:Y:S01]  /*73d0*/  HMMA.16816.F32 R64, R4.reuse, R12, R64 ;  /* 0x0000000c0440723c */ /* 0x042fe20000001840 */
[-C--:B------:R-:W-:Y:S02]  /*73e0*/  FMUL.FTZ R56, R56, R150.reuse ;  /* 0x0000009638387220 */ /* 0x080fe40000410000 */
[----:B------:R-:W-:Y:S02]  /*73f0*/  FMUL.FTZ R57, R57, R150 ;  /* 0x0000009639397220 */ /* 0x000fe40000410000 */
[-C--:B------:R-:W-:Y:S01]  /*7400*/  FMUL.FTZ R58, R58, R148.reuse ;  /* 0x000000943a3a7220 */ /* 0x080fe20000410000 */
[----:B------:R-:W-:Y:S01]  /*7410*/  MUFU.EX2 R164, R164 ;  /* 0x000000a400a47308 */ /* 0x000fe20000000800 */
[----:B------:R-:W-:Y:S01]  /*7420*/  FMUL.FTZ R59, R59, R148 ;  /* 0x000000943b3b7220 */ /* 0x000fe20000410000 */
[----:B------:R-:W-:Y:S01]  /*7430*/  HMMA.16816.F32 R68, R4, R14, R68 ;  /* 0x0000000e0444723c */ /* 0x000fe20000001844 */
[----:B------:R-:W1:Y:S01]  /*7440*/  LDSM.16.MT88.4 R12, [R188+0xe000] ;  /* 0x00e00000bc0c783b */ /* 0x000e620000004200 */
[----:B------:R-:W-:-:S02]  /*7450*/  FMUL.FTZ R60, R60, R150 ;  /* 0x000000963c3c7220 */ /* 0x000fc40000410000 */
[----:B------:R-:W-:Y:S02]  /*7460*/  FMUL.FTZ R61, R61, R150 ;  /* 0x000000963d3d7220 */ /* 0x000fe40000410000 */
[-C--:B------:R-:W-:Y:S01]  /*7470*/  FMUL.FTZ R62, R62, R148.reuse ;  /* 0x000000943e3e7220 */ /* 0x080fe20000410000 */
[----:B------:R-:W1:Y:S01]  /*7480*/  MUFU.EX2 R167, R167 ;  /* 0x000000a700a77308 */ /* 0x000e620000000800 */
[----:B------:R-:W-:Y:S02]  /*7490*/  FMUL.FTZ R63, R63, R148 ;  /* 0x000000943f3f7220 */ /* 0x000fe40000410000 */
        /* <DEDUP_REMOVED lines=8> */
[----:B------:R-:W-:Y:S01]  /*7520*/  FMUL.FTZ R77, R77, R150 ;  /* 0x000000964d4d7220 */ /* 0x000fe20000410000 */
[----:B------:R-:W4:Y:S01]  /*7530*/  LDSM.16.MT88.4 R16, [R189+0xe000] ;  /* 0x00e00000bd10783b */ /* 0x000f220000004200 */
[-C--:B------:R-:W-:Y:S01]  /*7540*/  FMUL.FTZ R78, R78, R148.reuse ;  /* 0x000000944e4e7220 */ /* 0x080fe20000410000 */
[----:B------:R-:W-:Y:S01]  /*7550*/  MUFU.EX2 R173, R173 ;  /* 0x000000ad00ad7308 */ /* 0x000fe20000000800 */
[----:B------:R-:W-:Y:S02]  /*7560*/  FMUL.FTZ R79, R79, R148 ;  /* 0x000000944f4f7220 */ /* 0x000fe40000410000 */
[-C--:B------:R-:W-:Y:S01]  /*7570*/  FMUL.FTZ R88, R88, R150.reuse ;  /* 0x0000009658587220 */ /* 0x080fe20000410000 */
[----:B--2---:R-:W-:Y:S01]  /*7580*/  HMMA.16816.F32 R72, R4, R8, R72 ;  /* 0x000000080448723c */ /* 0x004fe20000001848 */
[----:B------:R-:W-:-:S02]  /*7590*/  FMUL.FTZ R89, R89, R150 ;  /* 0x0000009659597220 */ /* 0x000fc40000410000 */
[-C--:B------:R-:W-:Y:S01]  /*75a0*/  FMUL.FTZ R90, R90, R148.reuse ;  /* 0x000000945a5a7220 */ /* 0x080fe20000410000 */
[----:B------:R-:W-:Y:S01]  /*75b0*/  MUFU.EX2 R168, R168 ;  /* 0x000000a800a87308 */ /* 0x000fe20000000800 */
[----:B------:R-:W-:Y:S02]  /*75c0*/  FMUL.FTZ R91, R91, R148 ;  /* 0x000000945b5b7220 */ /* 0x000fe40000410000 */
[-C--:B------:R-:W-:Y:S01]  /*75d0*/  FMUL.FTZ R92, R92, R150.reuse ;  /* 0x000000965c5c7220 */ /* 0x080fe20000410000 */
[----:B------:R-:W-:Y:S01]  /*75e0*/  HMMA.16816.F32 R76, R4, R10, R76 ;  /* 0x0000000a044c723c */ /* 0x000fe2000000184c */
[----:B------:R-:W2:Y:S01]  /*75f0*/  LDSM.16.MT88.4 R8, [R192+0x10000] ;  /* 0x01000000c008783b */ /* 0x000ea20000004200 */
[----:B------:R-:W-:Y:S02]  /*7600*/  FMUL.FTZ R93, R93, R150 ;  /* 0x000000965d5d7220 */ /* 0x000fe40000410000 */
[-C--:B------:R-:W-:Y:S01]  /*7610*/  FMUL.FTZ R94, R94, R148.reuse ;  /* 0x000000945e5e7220 */ /* 0x080fe20000410000 */
[----:B------:R-:W2:Y:S01]  /*7620*/  MUFU.EX2 R171, R171 ;  /* 0x000000ab00ab7308 */ /* 0x000ea20000000800 */
[----:B------:R-:W-:-:S02]  /*7630*/  FMUL.FTZ R95, R95, R148 ;  /* 0x000000945f5f7220 */ /* 0x000fc40000410000 */
        /* <DEDUP_REMOVED lines=37> */
[----:B------:R-:W-:Y:S01]  /*7890*/  MUFU.EX2 R172, R172 ;  /* 0x000000ac00ac7308 */ /* 0x000fe20000000800 */
        /* <DEDUP_REMOVED lines=27> */
[----:B------:R-:W-:Y:S01]  /*7a50*/  FFMA.FTZ R145, R219, R150, R145 ;  /* 0x00000096db917223 */ /* 0x000fe20000010091 */
[----:B--2---:R-:W-:Y:S03]  /*7a60*/  HMMA.16816.F32 R120, R4, R8, R120 ;  /* 0x000000080478723c */ /* 0x004fe60000001878 */
[----:B------:R-:W-:-:S04]  /*7a70*/  FADD.FTZ R144, R144, R145 ;  /* 0x0000009190907221 */ /* 0x000fc80000010000 */
[----:B------:R-:W-:Y:S01]  /*7a80*/  FADD.FTZ R143, R143, R144 ;  /* 0x000000908f8f7221 */ /* 0x000fe20000010000 */
[----:B------:R-:W-:Y:S01]  /*7a90*/  HMMA.16816.F32 R116, R4, R10, R116 ;  /* 0x0000000a0474723c */ /* 0x000fe20000001874 */
[----:B------:R-:W-:Y:S02]  /*7aa0*/  LDSM.16.MT88.4 R8, [R188+0xe800] ;  /* 0x00e80000bc08783b */ /* 0x000fe40000004200 */
[----:B------:R-:W-:-:S04]  /*7ab0*/  FADD.FTZ R142, R142, R143 ;  /* 0x0000008f8e8e7221 */ /* 0x000fc80000010000 */
[C---:B---3--:R-:W-:Y:S01]  /*7ac0*/  F2FP.PACK_AB R4, R156.reuse, R3 ;  /* 0x000000039c04723e */ /* 0x048fe200000000ff */
[----:B------:R-:W-:Y:S01]  /*7ad0*/  FADD.FTZ R3, R3, R142 ;  /* 0x0000008e03037221 */ /* 0x000fe20000010000 */
[----:B-----5:R-:W-:Y:S02]  /*7ae0*/  F2FP.PACK_AB R5, R163, R160 ;  /* 0x000000a0a305723e */ /* 0x020fe400000000ff */
[----:B------:R-:W-:Y:S01]  /*7af0*/  F2FP.PACK_AB R6, R159, R158 ;  /* 0x0000009e9f06723e */ /* 0x000fe200000000ff */
[----:B------:R-:W-:Y:S01]  /*7b00*/  FADD.FTZ R3, R156, R3 ;  /* 0x000000039c037221 */ /* 0x000fe20000010000 */
[----:B------:R-:W-:-:S03]  /*7b10*/  F2FP.PACK_AB R7, R162, R161 ;  /* 0x000000a1a207723e */ /* 0x000fc600000000ff */
[----:B------:R-:W-:-:S04]  /*7b20*/  FADD.FTZ R158, R158, R3 ;  /* 0x000000039e9e7221 */ /* 0x000fc80000010000 */
[----:B-1----:R-:W-:Y:S01]  /*7b30*/  HMMA.16816.F32 R128, R4, R12, R128 ;  /* 0x0000000c0480723c */ /* 0x002fe20000001880 */
        /* <DEDUP_REMOVED lines=29> */
[----:B------:R-:W-:Y:S07]  /*7d10*/  LDSM.16.MT88.4 R24, [R192+0xf000] ;  /* 0x00f00000c018783b */ /* 0x000fee0000004200 */
[C---:B---3--:R-:W-:Y:S08]  /*7d20*/  HMMA.16816.F32 R108, R4.reuse, R20, R108 ;  /* 0x00000014046c723c */ /* 0x048ff0000000186c */
[C---:B------:R-:W-:Y:S01]  /*7d30*/  HMMA.16816.F32 R112, R4.reuse, R22, R112 ;  /* 0x000000160470723c */ /* 0x040fe20000001870 */
[----:B------:R-:W-:Y:S07]  /*7d40*/  LDSM.16.MT88.4 R20, [R190+0xf000] ;  /* 0x00f00000be14783b */ /* 0x000fee0000004200 */
[C---:B----4-:R-:W-:Y:S08]  /*7d50*/  HMMA.16816.F32 R120, R4.reuse, R16, R120 ;  /* 0x000000100478723c */ /* 0x050ff00000001878 */
[----:B------:R-:W-:Y:S01]  /*7d60*/  HMMA.16816.F32 R116, R4, R18, R116 ;  /* 0x000000120474723c */ /* 0x000fe20000001874 */
[----:B------:R-:W2:Y:S06]  /*7d70*/  LDSM.16.MT88.4 R16, [R189+0xf000] ;  /* 0x00f00000bd10783b */ /* 0x000eac0000004200 */
[----:B------:R-:W-:Y:S01]  /*7d80*/  F2FP.PACK_AB R4, R167, R164 ;  /* 0x000000a4a704723e */ /* 0x000fe200000000ff */
[----:B------:R-:W-:Y:S01]  /*7d90*/  FADD.FTZ R164, R164, R159 ;  /* 0x0000009fa4a47221 */ /* 0x000fe20000010000 */
[----:B------:R-:W-:-:S02]  /*7da0*/  F2FP.PACK_AB R5, R171, R168 ;  /* 0x000000a8ab05723e */ /* 0x000fc400000000ff */
        /* <DEDUP_REMOVED lines=8> */
[C---:B-----5:R-:W-:Y:S08]  /*7e30*/  HMMA.16816.F32 R40, R4.reuse, R8, R40 ;  /* 0x000000080428723c */ /* 0x060ff00000001828 */
[C---:B--2---:R-:W-:Y:S08]  /*7e40*/  HMMA.16816.F32 R80, R4.reuse, R16, R80 ;  /* 0x000000100450723c */ /* 0x044ff00000001850 */
[C---:B------:R-:W-:Y:S01]  /*7e50*/  HMMA.16816.F32 R84, R4.reuse, R18, R84 ;  /* 0x000000120454723c */ /* 0x040fe20000001854 */
[----:B------:R-:W2:Y:S07]  /*7e60*/  LDSM.16.MT88.4 R16, [R189+0x11000] ;  /* 0x01100000bd10783b */ /* 0x000eae0000004200 */
        /* <DEDUP_REMOVED lines=27> */
[----:B------:R-:W-:Y:S01]  /*8020*/  HMMA.16816.F32 R76, R4, R22, R76 ;  /* 0x00000016044c723c */ /* 0x000fe2000000184c */
[----:B------:R-:W1:Y:S06]  /*8030*/  LDSM.16.MT88.4 R20, [R189+0xf800] ;  /* 0x00f80000bd14783b */ /* 0x000e6c0000004200 */
[----:B------:R-:W-:Y:S01]  /*8040*/  F2FP.PACK_AB R4, R165, R154 ;  /* 0x0000009aa504723e */ /* 0x000fe200000000ff */
[----:B------:R-:W-:Y:S01]  /*8050*/  FADD.FTZ R154, R154, R173 ;  /* 0x000000ad9a9a7221 */ /* 0x000fe20000010000 */
[----:B------:R-:W-:-:S02]  /*8060*/  F2FP.PACK_AB R5, R174, R153 ;  /* 0x00000099ae05723e */ /* 0x000fc400000000ff */
[----:B------:R-:W-:Y:S01]  /*8070*/  F2FP.PACK_AB R6, R172, R155 ;  /* 0x0000009bac06723e */ /* 0x000fe200000000ff */
[----:B------:R-:W-:Y:S01]  /*8080*/  FADD.FTZ R154, R165, R154 ;  /* 0x0000009aa59a7221 */ /* 0x000fe20000010000 */
[----:B------:R-:W-:-:S03]  /*8090*/  F2FP.PACK_AB R7, R152, R157 ;  /* 0x0000009d9807723e */ /* 0x000fc600000000ff */
[----:B------:R-:W-:-:S04]  /*80a0*/  FADD.FTZ R155, R155, R154 ;  /* 0x0000009a9b9b7221 */ /* 0x000fc80000010000 */
[----:B--2---:R-:W-:Y:S01]  /*80b0*/  HMMA.16816.F32 R88, R4, R16, R88 ;  /* 0x000000100458723c */ /* 0x004fe20000001858 */
[----:B------:R-:W-:-:S06]  /*80c0*/  FADD.FTZ R219, R172, R155 ;  /* 0x0000009bacdb7221 */ /* 0x000fcc0000010000 */
[----:B------:R-:W-:Y:S01]  /*80d0*/  FFMA.FTZ R17, R217, R148, R141 ;  /* 0x00000094d9117223 */ /* 0x000fe2000001008d */
[----:B---3--:R-:W-:Y:S03]  /*80e0*/  HMMA.16816.F32 R128, R4, R8, R128 ;  /* 0x000000080480723c */ /* 0x008fe60000001880 */
[----:B------:R-:W-:-:S04]  /*80f0*/  FADD.FTZ R17, R140, R17 ;  /* 0x000000118c117221 */ /* 0x000fc80000010000 */
[----:B------:R-:W-:Y:S01]  /*8100*/  FADD.FTZ R0, R0, R17 ;  /* 0x0000001100007221 */ /* 0x000fe20000010000 */
[----:B------:R-:W-:Y:S01]  /*8110*/  HMMA.16816.F32 R36, R4, R10, R36 ;  /* 0x0000000a0424723c */ /* 0x000fe20000001824 */
[----:B------:R-:W2:Y:S02]  /*8120*/  LDSM.16.MT88.4 R8, [R190+0x11800] ;  /* 0x01180000be08783b */ /* 0x000ea40000004200 */
[----:B------:R-:W-:-:S04]  /*8130*/  FADD.FTZ R149, R149, R0 ;  /* 0x0000000095957221 */ /* 0x000fc80000010000 */
[----:B------:R-:W-:Y:S01]  /*8140*/  FADD.FTZ R0, R160, R149 ;  /* 0x00000095a0007221 */ /* 0x000fe20000010000 */
[----:B----4-:R-:W-:Y:S03]  /*8150*/  HMMA.16816.F32 R64, R4, R24, R64 ;  /* 0x000000180440723c */ /* 0x010fe60000001840 */
[----:B------:R-:W-:-:S04]  /*8160*/  FADD.FTZ R0, R163, R0 ;  /* 0x00000000a3007221 */ /* 0x000fc80000010000 */
[----:B------:R-:W-:Y:S01]  /*8170*/  FADD.FTZ R3, R161, R0 ;  /* 0x00000000a1037221 */ /* 0x000fe20000010000 */
[----:B------:R-:W-:Y:S01]  /*8180*/  HMMA.16816.F32 R68, R4, R26, R68 ;  /* 0x0000001a0444723c */ /* 0x000fe20000001844 */
[----:B------:R-:W3:Y:S02]  /*8190*/  LDSM.16.MT88.4 R24, [R189+0x11800] ;  /* 0x01180000bd18783b */ /* 0x000ee40000004200 */
[----:B------:R-:W-:-:S04]  /*81a0*/  FADD.FTZ R3, R162, R3 ;  /* 0x00000003a2037221 */ /* 0x000fc80000010000 */
[----:B------:R-:W-:Y:S01]  /*81b0*/  FADD.FTZ R0, R168, R3 ;  /* 0x00000003a8007221 */ /* 0x000fe20000010000 */
[----:B-1----:R-:W-:Y:S01]  /*81c0*/  HMMA.16816.F32 R96, R4, R12, R96 ;  /* 0x0000000c0460723c */ /* 0x002fe20000001860 */
[----:B------:R-:W-:Y:S02]  /*81d0*/  MOV R3, R146 ;  /* 0x0000009200037202 */ /* 0x000fe40000000f00 */
[----:B------:R-:W-:-:S04]  /*81e0*/  FADD.FTZ R0, R171, R0 ;  /* 0x00000000ab007221 */ /* 0x000fc80000010000 */
[----:B------:R-:W-:Y:S01]  /*81f0*/  FADD.FTZ R169, R169, R0 ;  /* 0x00000000a9a97221 */ /* 0x000fe20000010000 */
[----:B------:R-:W-:Y:S01]  /*8200*/  HMMA.16816.F32 R100, R4, R14, R100 ;  /* 0x0000000e0464723c */ /* 0x000fe20000001864 */
[----:B------:R-:W1:Y:S02]  /*8210*/  LDSM.16.MT88.4 R12, [R188+0x11800] ;  /* 0x01180000bc0c783b */ /* 0x000e640000004200 */
        /* <DEDUP_REMOVED lines=8> */
[C---:B-----5:R-:W-:Y:S08]  /*82a0*/  HMMA.16816.F32 R56, R4.reuse, R32, R56 ;  /* 0x000000200438723c */ /* 0x060ff00000001838 */
        /* <DEDUP_REMOVED lines=11> */
[C---:B------:R-:W-:Y:S08]  /*8360*/  HMMA.16816.F32 R116, R4.reuse, R14, R116 ;  /* 0x0000000e0474723c */ /* 0x040ff00000001874 */
[----:B------:R-:W-:Y:S07]  /*8370*/  HMMA.16816.F32 R48, R4, R132, R48 ;  /* 0x000000840430723c */ /* 0x000fee0000001830 */
[----:B------:R-:W-:-:S02]  /*8380*/  MOV R132, R147 ;  /* 0x0000009300847202 */ /* 0x000fc40000000f00 */
.L_x_2043:
[----:B------:R-:W-:-:S13]  /*8390*/  ISETP.GE.AND P1, PT, R203, 0x1, PT ;  /* 0x00000001cb00780c */ /* 0x000fda0003f26270 */
[----:B------:R-:W-:Y:S05]  /*83a0*/  @!P1 BRA `(.L_x_2049) ;  /* 0x00002f6000009947 */ /* 0x000fea0003800000 */
[----:B------:R-:W-:Y:S01]  /*83b0*/  IMAD.MOV.U32 R213, RZ, RZ, c[0x0][0x1a0] ;  /* 0x00006800ffd57624 */ /* 0x000fe200078e00ff */
[----:B------:R-:W-:Y:S01]  /*83c0*/  MOV R210, 0x5 ;  /* 0x0000000500d27802 */ /* 0x000fe20000000f00 */
[C---:B------:R-:W-:Y:S01]  /*83d0*/  IMAD.U32 R214, R2.reuse, -0x40, RZ ;  /* 0xffffffc002d67824 */ /* 0x040fe200078e00ff */
[C---:B------:R-:W-:Y:S01]  /*83e0*/  SHF.L.U32 R211, R2.reuse, 0x5, RZ ;  /* 0x0000000502d37819 */ /* 0x040fe200000006ff */
[C---:B------:R-:W-:Y:S01]  /*83f0*/  IMAD.U32 R216, R213.reuse, -0x40, RZ ;  /* 0xffffffc0d5d87824 */ /* 0x040fe200078e00ff */
[-C--:B------:R-:W-:Y:S01]  /*8400*/  SHF.L.U64.HI R204, R2, R210.reuse, c[0x0][0x19c] ;  /* 0x0000670002cc7619 */ /* 0x080fe200000102d2 */
[----:B------:R-:W-:Y:S01]  /*8410*/  IMAD.MOV.U32 R0, RZ, RZ, R3 ;  /* 0x000000ffff007224 */ /* 0x000fe200078e0003 */
[C---:B------:R-:W-:Y:S01]  /*8420*/  SHF.L.U64.HI R210, R213.reuse, R210, c[0x0][0x1a4] ;  /* 0x00006900d5d27619 */ /* 0x040fe200000102d2 */
[----:B------:R-:W-:Y:S01]  /*8430*/  IMAD.MOV.U32 R133, RZ, RZ, R132 ;  /* 0x000000ffff857224 */ /* 0x000fe200078e0084 */
[----:B------:R-:W-:Y:S02]  /*8440*/  SHF.L.U32 R213, R213, 0x5, RZ ;  /* 0x00000005d5d57819 */ /* 0x000fe400000006ff */
[----:B------:R-:W-:-:S02]  /*8450*/  SHF.R.S32.HI R212, RZ, 0x1f, R214 ;  /* 0x0000001fffd47819 */ /* 0x000fc400000114d6 */
[----:B------:R-:W-:Y:S02]  /*8460*/  SHF.R.S32.HI R215, RZ, 0x1f, R216 ;  /* 0x0000001fffd77819 */ /* 0x000fe400000114d8 */
.L_x_2053:
        /* <DEDUP_REMOVED lines=59> */
[C---:B------:R-:W-:Y:S01]  /*8820*/  IMAD.WIDE.U32 R6, R4.reuse, c[0x0][0x188], R6 ;  /* 0x0000620004067a25 */ /* 0x040fe200078e0006 */
[----:B------:R-:W-:Y:S05]  /*8830*/  SHF.R.S32.HI R3, RZ, 0x1f, R4 ;  /* 0x0000001fff037819 */ /* 0x000fea0000011404 */
[----:B------:R-:W-:Y:S04]  /*8840*/  IMAD R3, R3, c[0x0][0x188], RZ ;  /* 0x0000620003037a24 */ /* 0x000fe800078e02ff */
[----:B------:R-:W-:Y:S04]  /*8850*/  IMAD R3, R4, c[0x0][0x18c], R3 ;  /* 0x0000630004037a24 */ /* 0x000fe800078e0203 */
[----:B------:R-:W-:Y:S02]  /*8860*/  IMAD.IADD R3, R7, 0x1, R3 ;  /* 0x0000000107037824 */ /* 0x000fe400078e0203 */
.L_x_2050:
[C---:B------:R-:W-:Y:S04]  /*8870*/  LEA R200, P1, R6.reuse, R200, 0x1 ;  /* 0x000000c806c87211 */ /* 0x040fe800078208ff */
[----:B------:R-:W-:Y:S02]  /*8880*/  LEA.HI.X R201, R6, R201, R3, 0x1, P1 ;  /* 0x000000c906c97211 */ /* 0x000fe400008f0c03 */
[C---:B------:R-:W-:Y:S03]  /*8890*/  IADD3 R220, P1, R213.reuse, R200, RZ ;  /* 0x000000c8d5dc7210 */ /* 0x040fe60007f3e0ff */
[----:B------:R-:W-:Y:S01]  /*88a0*/  @!PT LDS RZ, [RZ] ;  /* 0x00000000fffff984 */ /* 0x000fe20000000800 */
[----:B------:R-:W-:Y:S01]  /*88b0*/  @!PT LDS RZ, [RZ] ;  /* 0x00000000fffff984 */ /* 0x000fe20000000800 */
[----:B------:R-:W-:Y:S01]  /*88c0*/  @!PT LDS RZ, [RZ] ;  /* 0x00000000fffff984 */ /* 0x000fe20000000800 */
[----:B------:R1:W-:Y:S02]  /*88d0*/  LDGSTS.E.BYPASS.LTC128B.128 [R205+0xc000], [R200.64] ;  /* 0x0c000000c8cd7fae */ /* 0x0003e4000b901d46 */
[C---:B------:R-:W-:Y:S01]  /*88e0*/  IMAD.X R221, R210.reuse, 0x1, R201, P1 ;  /* 0x00000001d2dd7824 */ /* 0x040fe200008e06c9 */
[C---:B------:R-:W-:Y:S01]  /*88f0*/  IADD3 R134, P1, R213.reuse, R220, RZ ;  /* 0x000000dcd5867210 */ /* 0x040fe20007f3e0ff */
[----:B------:R1:W-:Y:S04]  /*8900*/  LDGSTS.E.BYPASS.LTC128B.128 [R205+0xe000], [R200.64+0x80] ;  /* 0x0e000080c8cd7fae */ /* 0x0003e8000b901d46 */
[----:B------:R1:W-:Y:S01]  /*8910*/  LDGSTS.E.BYPASS.LTC128B.128 [R205+0x10000], [R200.64+0x100] ;  /* 0x10000100c8cd7fae */ /* 0x0003e2000b901d46 */
[C---:B------:R-:W-:Y:S01]  /*8920*/  IMAD.X R135, R210.reuse, 0x1, R221, P1 ;  /* 0x00000001d2877824 */ /* 0x040fe200008e06dd */
[----:B------:R-:W-:Y:S02]  /*8930*/  IADD3 R2, P1, R213, R134, RZ ;  /* 0x00000086d5027210 */ /* 0x000fe40007f3e0ff */
[----:B------:R1:W-:Y:S03]  /*8940*/  LDGSTS.E.BYPASS.LTC128B.128 [R205+0xc800], [R220.64] ;  /* 0x0c800000dccd7fae */ /* 0x0003e6000b901d46 */
[----:B------:R-:W-:Y:S01]  /*8950*/  IMAD.X R3, R210, 0x1, R135, P1 ;  /* 0x00000001d2037824 */ /* 0x000fe200008e0687 */
[----:B------:R1:W-:Y:S01]  /*8960*/  LDGSTS.E.BYPASS.LTC128B.128 [R205+0xe800], [R220.64+0x80] ;  /* 0x0e800080dccd7fae */ /* 0x0003e2000b901d46 */
[----:B------:R-:W-:Y:S03]  /*8970*/  ISETP.GE.AND P1, PT, R203, 0x2, PT ;  /* 0x00000002cb00780c */ /* 0x000fe60003f26270 */
        /* <DEDUP_REMOVED lines=8> */
[----:B------:R-:W2:Y:S04]  /*8a00*/  LDSM.16.M88.4 R140, [R197+0x6000] ;  /* 0x00600000c58c783b */ /* 0x000ea80000000200 */
[----:B------:R-:W3:Y:S04]  /*8a10*/  LDSM.16.M88.4 R144, [R197+0x6800] ;  /* 0x00680000c590783b */ /* 0x000ee80000000200 */
[----:B------:R-:W4:Y:S04]  /*8a20*/  LDSM.16.M88.4 R148, [R197+0x7000] ;  /* 0x00700000c594783b */ /* 0x000f280000000200 */
[----:B------:R-:W0:Y:S04]  /*8a30*/  LDGDEPBAR ;  /* 0x00000000000079af */ /* 0x000e280000000000 */
[----:B------:R-:W5:Y:S04]  /*8a40*/  LDSM.16.M88.4 R152, [R197+0x7800] ;  /* 0x00780000c598783b */ /* 0x000f680000000200 */
[----:B------:R-:W-:Y:S04]  /*8a50*/  LDSM.16.M88.4 R156, [R196] ;  /* 0x00000000c49c783b */ /* 0x000fe80000000200 */
[----:B------:R-:W1:Y:S04]  /*8a60*/  LDSM.16.M88.4 R160, [R195] ;  /* 0x00000000c3a0783b */ /* 0x000e680000000200 */
[----:B------:R-:W1:Y:S04]  /*8a70*/  LDSM.16.M88.4 R164, [R187] ;  /* 0x00000000bba4783b */ /* 0x000e680000000200 */
[----:B------:R-:W1:Y:S04]  /*8a80*/  LDSM.16.M88.4 R168, [R186] ;  /* 0x00000000baa8783b */ /* 0x000e680000000200 */
[----:B------:R-:W1:Y:S01]  /*8a90*/  LDSM.16.M88.4 R172, [R185] ;  /* 0x00000000b9ac783b */ /* 0x000e620000000200 */
[C---:B--2---:R-:W-:Y:S08]  /*8aa0*/  HMMA.16816.F32 R4, R136.reuse, R140, RZ ;  /* 0x0000008c8804723c */ /* 0x044ff000000018ff */
[C---:B------:R-:W-:Y:S01]  /*8ab0*/  HMMA.16816.F32 R8, R136.reuse, R142, RZ ;  /* 0x0000008e8808723c */ /* 0x040fe200000018ff */
[----:B------:R-:W-:Y:S07]  /*8ac0*/  LDSM.16.M88.4 R140, [R194] ;  /* 0x00000000c28c783b */ /* 0x000fee0000000200 */
[C---:B---3--:R-:W-:Y:S08]  /*8ad0*/  HMMA.16816.F32 R12, R136.reuse, R144, RZ ;  /* 0x00000090880c723c */ /* 0x048ff000000018ff */
[C---:B------:R-:W-:Y:S01]  /*8ae0*/  HMMA.16816.F32 R16, R136.reuse, R146, RZ ;  /* 0x000000928810723c */ /* 0x040fe200000018ff */
[----:B------:R-:W2:Y:S07]  /*8af0*/  LDSM.16.M88.4 R144, [R191+0x6000] ;  /* 0x00600000bf90783b */ /* 0x000eae0000000200 */
[C---:B----4-:R-:W-:Y:S08]  /*8b00*/  HMMA.16816.F32 R20, R136.reuse, R148, RZ ;  /* 0x000000948814723c */ /* 0x050ff000000018ff */
[C---:B------:R-:W-:Y:S01]  /*8b10*/  HMMA.16816.F32 R24, R136.reuse, R150, RZ ;  /* 0x000000968818723c */ /* 0x040fe200000018ff */
[----:B------:R-:W3:Y:S07]  /*8b20*/  LDSM.16.M88.4 R148, [R191+0x6800] ;  /* 0x00680000bf94783b */ /* 0x000eee0000000200 */
[C---:B-----5:R-:W-:Y:S08]  /*8b30*/  HMMA.16816.F32 R28, R136.reuse, R152, RZ ;  /* 0x00000098881c723c */ /* 0x060ff000000018ff */
[----:B------:R-:W-:Y:S01]  /*8b40*/  HMMA.16816.F32 R32, R136, R154, RZ ;  /* 0x0000009a8820723c */ /* 0x000fe200000018ff */
[----:B------:R-:W4:Y:S04]  /*8b50*/  LDSM.16.M88.4 R136, [R191+0x7000] ;  /* 0x00700000bf88783b */ /* 0x000f280000000200 */
[----:B------:R-:W5:Y:S03]  /*8b60*/  LDSM.16.M88.4 R152, [R191+0x7800] ;  /* 0x00780000bf98783b */ /* 0x000f660000000200 */
[C---:B-1----:R-:W-:Y:S08]  /*8b70*/  HMMA.16816.F32 R4, R156.reuse, R160, R4 ;  /* 0x000000a09c04723c */ /* 0x042ff00000001804 */
[C---:B------:R-:W-:Y:S01]  /*8b80*/  HMMA.16816.F32 R8, R156.reuse, R162, R8 ;  /* 0x000000a29c08723c */ /* 0x040fe20000001808 */
[----:B------:R-:W-:Y:S07]  /*8b90*/  LDSM.16.M88.4 R160, [R193] ;  /* 0x00000000c1a0783b */ /* 0x000fee0000000200 */
[C---:B------:R-:W-:Y:S08]  /*8ba0*/  HMMA.16816.F32 R12, R156.reuse, R164, R12 ;  /* 0x000000a49c0c723c */ /* 0x040ff0000000180c */
[C---:B------:R-:W-:Y:S01]  /*8bb0*/  HMMA.16816.F32 R16, R156.reuse, R166, R16 ;  /* 0x000000a69c10723c */ /* 0x040fe20000001810 */
[----:B------:R-:W1:Y:S07]  /*8bc0*/  LDSM.16.M88.4 R164, [R184] ;  /* 0x00000000b8a4783b */ /* 0x000e6e0000000200 */
[C---:B------:R-:W-:Y:S08]  /*8bd0*/  HMMA.16816.F32 R20, R156.reuse, R168, R20 ;  /* 0x000000a89c14723c */ /* 0x040ff00000001814 */
[C---:B------:R-:W-:Y:S01]  /*8be0*/  HMMA.16816.F32 R24, R156.reuse, R170, R24 ;  /* 0x000000aa9c18723c */ /* 0x040fe20000001818 */
[----:B------:R-:W1:Y:S07]  /*8bf0*/  LDSM.16.M88.4 R168, [R184+0x800] ;  /* 0x00080000b8a8783b */ /* 0x000e6e0000000200 */
[C---:B------:R-:W-:Y:S08]  /*8c00*/  HMMA.16816.F32 R28, R156.reuse, R172, R28 ;  /* 0x000000ac9c1c723c */ /* 0x040ff0000000181c */
[----:B------:R-:W-:Y:S01]  /*8c10*/  HMMA.16816.F32 R32, R156, R174, R32 ;  /* 0x000000ae9c20723c */ /* 0x000fe20000001820 */
[----:B------:R-:W1:Y:S04]  /*8c20*/  LDSM.16.M88.4 R156, [R184+0x1000] ;  /* 0x00100000b89c783b */ /* 0x000e680000000200 */
[----:B------:R-:W1:Y:S03]  /*8c30*/  LDSM.16.M88.4 R172, [R184+0x1800] ;  /* 0x00180000b8ac783b */ /* 0x000e660000000200 */
[C---:B--2---:R-:W-:Y:S08]  /*8c40*/  HMMA.16816.F32 R4, R140.reuse, R144, R4 ;  /* 0x000000908c04723c */ /* 0x044ff00000001804 */
[C---:B------:R-:W-:Y:S01]  /*8c50*/  HMMA.16816.F32 R8, R140.reuse, R146, R8 ;  /* 0x000000928c08723c */ /* 0x040fe20000001808 */
[----:B------:R-:W-:Y:S07]  /*8c60*/  LDSM.16.M88.4 R144, [R197+0x8000] ;  /* 0x00800000c590783b */ /* 0x000fee0000000200 */
[C---:B---3--:R-:W-:Y:S08]  /*8c70*/  HMMA.16816.F32 R12, R140.reuse, R148, R12 ;  /* 0x000000948c0c723c */ /* 0x048ff0000000180c */
[C---:B------:R-:W-:Y:S01]  /*8c80*/  HMMA.16816.F32 R16, R140.reuse, R150, R16 ;  /* 0x000000968c10723c */ /* 0x040fe20000001810 */
[----:B------:R-:W-:Y:S07]  /*8c90*/  LDSM.16.M88.4 R148, [R197+0x8800] ;  /* 0x00880000c594783b */ /* 0x000fee0000000200 */
[C---:B----4-:R-:W-:Y:S08]  /*8ca0*/  HMMA.16816.F32 R20, R140.reuse, R136, R20 ;  /* 0x000000888c14723c */ /* 0x050ff00000001814 */
[C---:B------:R-:W-:Y:S01]  /*8cb0*/  HMMA.16816.F32 R24, R140.reuse, R138, R24 ;  /* 0x0000008a8c18723c */ /* 0x040fe20000001818 */
[----:B------:R-:W2:Y:S07]  /*8cc0*/  LDSM.16.M88.4 R136, [R198+0x2000] ;  /* 0x00200000c688783b */ /* 0x000eae0000000200 */
[C---:B-----5:R-:W-:Y:S08]  /*8cd0*/  HMMA.16816.F32 R28, R140.reuse, R152, R28 ;  /* 0x000000988c1c723c */ /* 0x060ff0000000181c */
[----:B------:R-:W-:Y:S01]  /*8ce0*/  HMMA.16816.F32 R32, R140, R154, R32 ;  /* 0x0000009a8c20723c */ /* 0x000fe20000001820 */
[----:B------:R-:W3:Y:S04]  /*8cf0*/  LDSM.16.M88.4 R140, [R197+0x9000] ;  /* 0x00900000c58c783b */ /* 0x000ee80000000200 */
[----:B------:R-:W4:Y:S03]  /*8d00*/  LDSM.16.M88.4 R152, [R197+0x9800] ;  /* 0x00980000c598783b */ /* 0x000f260000000200 */
[C---:B-1----:R-:W-:Y:S08]  /*8d10*/  HMMA.16816.F32 R4, R160.reuse, R164, R4 ;  /* 0x000000a4a004723c */ /* 0x042ff00000001804 */
[C---:B------:R-:W-:Y:S01]  /*8d20*/  HMMA.16816.F32 R8, R160.reuse, R166, R8 ;  /* 0x000000a6a008723c */ /* 0x040fe20000001808 */
[----:B------:R-:W-:Y:S07]  /*8d30*/  LDSM.16.M88.4 R164, [R183] ;  /* 0x00000000b7a4783b */ /* 0x000fee0000000200 */
[C---:B------:R-:W-:Y:S08]  /*8d40*/  HMMA.16816.F32 R12, R160.reuse, R168, R12 ;  /* 0x000000a8a00c723c */ /* 0x040ff0000000180c */
[C---:B------:R-:W-:Y:S01]  /*8d50*/  HMMA.16816.F32 R16, R160.reuse, R170, R16 ;  /* 0x000000aaa010723c */ /* 0x040fe20000001810 */
[----:B------:R-:W-:Y:S07]  /*8d60*/  LDSM.16.M88.4 R168, [R182] ;  /* 0x00000000b6a8783b */ /* 0x000fee0000000200 */
[C---:B------:R-:W-:Y:S08]  /*8d70*/  HMMA.16816.F32 R20, R160.reuse, R156, R20 ;  /* 0x0000009ca014723c */ /* 0x040ff00000001814 */
[C---:B------:R-:W-:Y:S01]  /*8d80*/  HMMA.16816.F32 R24, R160.reuse, R158, R24 ;  /* 0x0000009ea018723c */ /* 0x040fe20000001818 */
[----:B------:R-:W1:Y:S07]  /*8d90*/  LDSM.16.M88.4 R156, [R196+0x2000] ;  /* 0x00200000c49c783b */ /* 0x000e6e0000000200 */
[C---:B------:R-:W-:Y:S08]  /*8da0*/  HMMA.16816.F32 R28, R160.reuse, R172, R28 ;  /* 0x000000aca01c723c */ /* 0x040ff0000000181c */
[----:B------:R-:W-:Y:S01]  /*8db0*/  HMMA.16816.F32 R32, R160, R174, R32 ;  /* 0x000000aea020723c */ /* 0x000fe20000001820 */
[----:B------:R-:W5:Y:S04]  /*8dc0*/  LDSM.16.M88.4 R160, [R181] ;  /* 0x00000000b5a0783b */ /* 0x000f680000000200 */
[----:B------:R-:W1:Y:S03]  /*8dd0*/  LDSM.16.M88.4 R172, [R180] ;  /* 0x00000000b4ac783b */ /* 0x000e660000000200 */
[C---:B--2---:R-:W-:Y:S08]  /*8de0*/  HMMA.16816.F32 R4, R136.reuse, R144, R4 ;  /* 0x000000908804723c */ /* 0x044ff00000001804 */
[C---:B------:R-:W-:Y:S01]  /*8df0*/  HMMA.16816.F32 R8, R136.reuse, R146, R8 ;  /* 0x000000928808723c */ /* 0x040fe20000001808 */
[----:B------:R-:W-:Y:S07]  /*8e00*/  LDSM.16.M88.4 R144, [R191+0x8000] ;  /* 0x00800000bf90783b */ /* 0x000fee0000000200 */
[C---:B------:R-:W-:Y:S08]  /*8e10*/  HMMA.16816.F32 R12, R136.reuse, R148, R12 ;  /* 0x00000094880c723c */ /* 0x040ff0000000180c */
[C---:B------:R-:W-:Y:S01]  /*8e20*/  HMMA.16816.F32 R16, R136.reuse, R150, R16 ;  /* 0x000000968810723c */ /* 0x040fe20000001810 */
[----:B------:R-:W-:Y:S07]  /*8e30*/  LDSM.16.M88.4 R148, [R191+0x8800] ;  /* 0x00880000bf94783b */ /* 0x000fee0000000200 */
[C---:B---3--:R-:W-:Y:S08]  /*8e40*/  HMMA.16816.F32 R20, R136.reuse, R140, R20 ;  /* 0x0000008c8814723c */ /* 0x048ff00000001814 */
[C---:B------:R-:W-:Y:S01]  /*8e50*/  HMMA.16816.F32 R24, R136.reuse, R142, R24 ;  /* 0x0000008e8818723c */ /* 0x040fe20000001818 */
[----:B------:R-:W2:Y:S07]  /*8e60*/  LDSM.16.M88.4 R140, [R194+0x2000] ;  /* 0x00200000c28c783b */ /* 0x000eae0000000200 */
        /* <DEDUP_REMOVED lines=10> */
[C---:B-----5:R-:W-:Y:S08]  /*8f10*/  HMMA.16816.F32 R20, R156.reuse, R160, R20 ;  /* 0x000000a09c14723c */ /* 0x060ff00000001814 */
[C---:B------:R-:W-:Y:S01]  /*8f20*/  HMMA.16816.F32 R24, R156.reuse, R162, R24 ;  /* 0x000000a29c18723c */ /* 0x040fe20000001818 */
[----:B------:R-:W1:Y:S07]  /*8f30*/  LDSM.16.M88.4 R160, [R193+0x2000] ;  /* 0x00200000c1a0783b */ /* 0x000e6e0000000200 */
[C---:B------:R-:W-:Y:S08]  /*8f40*/  HMMA.16816.F32 R28, R156.reuse, R172, R28 ;  /* 0x000000ac9c1c723c */ /* 0x040ff0000000181c */
[----:B------:R-:W-:Y:S01]  /*8f50*/  HMMA.16816.F32 R32, R156, R174, R32 ;  /* 0x000000ae9c20723c */ /* 0x000fe20000001820 */
[----:B------:R-:W5:Y:S04]  /*8f60*/  LDSM.16.M88.4 R156, [R184+0x3000] ;  /* 0x00300000b89c783b */ /* 0x000f680000000200 */
[----:B------:R-:W1:Y:S03]  /*8f70*/  LDSM.16.M88.4 R172, [R184+0x3800] ;  /* 0x00380000b8ac783b */ /* 0x000e660000000200 */
        /* <DEDUP_REMOVED lines=19> */
[C---:B-----5:R-:W-:Y:S08]  /*90b0*/  HMMA.16816.F32 R20, R160.reuse, R156, R20 ;  /* 0x0000009ca014723c */ /* 0x060ff00000001814 */
        /* <DEDUP_REMOVED lines=32> */
[C---:B--2---:R-:W-:Y:S01]  /*92c0*/  HMMA.16816.F32 R4, R140.reuse, R144, R4 ;  /* 0x000000908c04723c */ /* 0x044fe20000001804 */
        /* <DEDUP_REMOVED lines=9> */
[C---:B-1----:R-:W-:Y:S08]  /*9360*/  HMMA.16816.F32 R4, R160.reuse, R164, R4 ;  /* 0x000000a4a004723c */ /* 0x042ff00000001804 */
        /* <DEDUP_REMOVED lines=9> */
[----:B------:R-:W-:Y:S02]  /*9400*/  MOV R136, R214 ;  /* 0x000000d600887202 */ /* 0x000fe40000000f00 */
[----:B------:R-:W-:Y:S01]  /*9410*/  MOV R3, R212 ;  /* 0x000000d400037202 */ /* 0x000fe20000000f00 */
        /* <DEDUP_REMOVED lines=9> */
[----:B------:R-:W-:Y:S02]  /*94b0*/  LOP3.LUT R139, R139, c[0x0][0x2d0], RZ, 0x3c, !PT ;  /* 0x0000b4008b8b7a12 */ /* 0x000fe400078e3cff */
[----:B------:R-:W-:Y:S02]  /*94c0*/  ISETP.GE.AND P1, PT, R137, RZ, PT ;  /* 0x000000ff8900720c */ /* 0x000fe40003f26270 */
[----:B------:R-:W-:Y:S01]  /*94d0*/  ISETP.GE.AND P3, PT, R139, RZ, PT ;  /* 0x000000ff8b00720c */ /* 0x000fe20003f66270 */
        /* <DEDUP_REMOVED lines=11> */
[C---:B------:R-:W-:Y:S01]  /*9590*/  IMAD R132, R2.reuse, R3, R132 ;  /* 0x0000000302847224 */ /* 0x040fe200078e0284 */
[----:B------:R-:W-:Y:S01]  /*95a0*/  LOP3.LUT R3, RZ, c[0x0][0x2d0], RZ, 0x33, !PT ;  /* 0x0000b400ff037a12 */ /* 0x000fe200078e33ff */
        /* <DEDUP_REMOVED lines=9> */
[----:B------:R-:W-:Y:S09]  /*9640*/  ISETP.NE.AND P2, PT, RZ, c[0x0][0x2d0], PT ;  /* 0x0000b400ff007a0c */ /* 0x000ff20003f45270 */
        /* <DEDUP_REMOVED lines=9> */
[-C--:B------:R-:W-:Y:S02]  /*96e0*/  LEA.HI.X.SX32 R141, R137, R207.reuse, 0x2, P2 ;  /* 0x000000cf898d7211 */ /* 0x080fe400010f16ff */
[----:B------:R-:W-:Y:S01]  /*96f0*/  LEA.HI.X.SX32 R135, R3, R207, 0x2, P1 ;  /* 0x000000cf03877211 */ /* 0x000fe200008f16ff */
[----:B------:R-:W-:Y:S02]  /*9700*/  IMAD.MOV.U32 R3, RZ, RZ, 0x40 ;  /* 0x00000040ff037424 */ /* 0x000fe400078e00ff */
[----:B------:R-:W2:Y:S02]  /*9710*/  LDG.E R132, [R140.64] ;  /* 0x000000068c847981 */ /* 0x000ea4000c1e1900 */
[----:B------:R-:W-:Y:S02]  /*9720*/  IMAD R3, R2, c[0x0][0x2d0], -R3 ;  /* 0x0000b40002037a24 */ /* 0x000fe400078e0a03 */
[----:B------:R-:W2:Y:S02]  /*9730*/  LDG.E R135, [R134.64] ;  /* 0x0000000686877981 */ /* 0x000ea4000c1e1900 */
[C---:B------:R-:W-:Y:S01]  /*9740*/  IMAD.WIDE.U32 R136, R3.reuse, c[0x0][0x198], RZ ;  /* 0x0000660003887a25 */ /* 0x040fe200078e00ff */
        /* <DEDUP_REMOVED lines=10> */
.L_x_2052:
        /* <DEDUP_REMOVED lines=24> */
.L_x_2051:
[----:B-1----:R-:W-:Y:S01]  /*9970*/  FMNMX.FTZ R2, R4, R133, !PT ;  /* 0x0000008504027209 */ /* 0x002fe20007810000 */
        /* <DEDUP_REMOVED lines=409> */
.L_x_2049:
[----:B------:R-:W1:Y:S01]  /*b310*/  SHFL.BFLY PT, R0, R217, 0x2, 0x1f ;  /* 0x0c401f00d9007f89 */ /* 0x000e6200000e0000 */
[C---:B------:R-:W-:Y:S01]  /*b320*/  ISETP.NE.AND P0, PT, R202.reuse, -0x1, PT ;  /* 0xffffffffca00780c */ /* 0x040fe20003f05270 */
[----:B------:R-:W-:Y:S01]  /*b330*/  BSSY B0, `(.L_x_2054) ;  /* 0x0000133000007945 */ /* 0x000fe20003800000 */
[----:B------:R-:W-:Y:S01]  /*b340*/  MOV R5, 0x3f800000 ;  /* 0x3f80000000057802 */ /* 0x000fe20000000f00 */
[----:B------:R-:W2:Y:S10]  /*b350*/  SHFL.BFLY PT, R2, R219, 0x2, 0x1f ;  /* 0x0c401f00db027f89 */ /* 0x000eb400000e0000 */
        /* <DEDUP_REMOVED lines=17> */
[----:B------:R-:W-:-:S04]  /*b470*/  LEA.HI R11, R11, R12, RZ, 0x3 ;  /* 0x0000000c0b0b7211 */ /* 0x000fc800078f18ff */
[----:B------:R-:W-:-:S03]  /*b480*/  LOP3.LUT R11, R11, 0xfffffff8, RZ, 0xc0, !PT ;  /* 0xfffffff80b0b7812 */ /* 0x000fc600078ec0ff */
[----:B------:R-:W1:Y:S01]  /*b490*/  @P4 MUFU.RCP R7, R0 ;  /* 0x0000000000074308 */ /* 0x000e620000001000 */
[----:B------:R-:W-:-:S04]  /*b4a0*/  IADD3 R11, R12, -R11, RZ ;  /* 0x8000000b0c0b7210 */ /* 0x000fc80007ffe0ff */
[C---:B------:R-:W-:Y:S02]  /*b4b0*/  SHF.L.U32 R12, R11.reuse, 0x6, RZ ;  /* 0x000000060b0c7819 */ /* 0x040fe400000006ff */
[----:B------:R-:W-:Y:S01]  /*b4c0*/  LOP3.LUT R13, R11, 0x1, RZ, 0xc0, !PT ;  /* 0x000000010b0d7812 */ /* 0x000fe200078ec0ff */
[----:B------:R-:W2:Y:S01]  /*b4d0*/  @P5 MUFU.RCP R5, R2 ;  /* 0x0000000200055308 */ /* 0x000ea20000001000 */
[----:B------:R-:W-:Y:S02]  /*b4e0*/  LOP3.LUT R12, R12, 0x1c0, RZ, 0xc0, !PT ;  /* 0x000001c00c0c7812 */ /* 0x000fe400078ec0ff */
[----:B------:R-:W-:Y:S02]  /*b4f0*/  ISETP.NE.U32.AND P3, PT, R13, 0x1, PT ;  /* 0x000000010d00780c */ /* 0x000fe40003f65070 */
[----:B------:R-:W-:Y:S02]  /*b500*/  LEA.HI R12, R12, R12, RZ, 0x1d ;  /* 0x0000000c0c0c7211 */ /* 0x000fe400078fe8ff */
[----:B------:R-:W-:Y:S01]  /*b510*/  R2P PR, R11, 0x6 ;  /* 0x000000060b007804 */ /* 0x000fe20000000000 */
[C---:B-1----:R-:W-:Y:S01]  /*b520*/  FMUL.FTZ R131, R7.reuse, R131 ;  /* 0x0000008307837220 */ /* 0x042fe20000410000 */
[----:B------:R-:W1:Y:S01]  /*b530*/  @P5 MUFU.LG2 R2, R2 ;  /* 0x0000000200025308 */ /* 0x000e620000000c00 */
[----:B------:R-:W-:-:S02]  /*b540*/  FMUL.FTZ R130, R7, R130 ;  /* 0x0000008207827220 */ /* 0x000fc40000410000 */
[C---:B------:R-:W-:Y:S02]  /*b550*/  FMUL.FTZ R39, R7.reuse, R39 ;  /* 0x0000002707277220 */ /* 0x040fe40000410000 */
[----:B------:R-:W-:Y:S01]  /*b560*/  FMUL.FTZ R38, R7, R38 ;  /* 0x0000002607267220 */ /* 0x000fe20000410000 */
[----:B------:R-:W-:Y:S01]  /*b570*/  F2FP.PACK_AB R130, R131, R130 ;  /* 0x000000828382723e */ /* 0x000fe200000000ff */
[C---:B------:R-:W-:Y:S01]  /*b580*/  FMUL.FTZ R43, R7.reuse, R43 ;  /* 0x0000002b072b7220 */ /* 0x040fe20000410000 */
[----:B------:R-:W3:Y:S01]  /*b590*/  @P4 MUFU.LG2 R0, R0 ;  /* 0x0000000000004308 */ /* 0x000ee20000000c00 */
        /* <DEDUP_REMOVED lines=65> */
[C---:B--2---:R-:W-:Y:S01]  /*b9b0*/  FMUL.FTZ R128, R5.reuse, R128 ;  /* 0x0000008005807220 */ /* 0x044fe20000410000 */
[----:B------:R-:W-:Y:S01]  /*b9c0*/  LOP3.LUT R9, R10, 0x3ffffffc, RZ, 0xc0, !PT ;  /* 0x3ffffffc0a097812 */ /* 0x000fe200078ec0ff */
[C---:B------:R-:W-:Y:S01]  /*b9d0*/  FMUL.FTZ R129, R5.reuse, R129 ;  /* 0x0000008105817220 */ /* 0x040fe20000410000 */
[----:B------:R-:W-:Y:S01]  /*b9e0*/  SHF.R.S32.HI R10, RZ, 0x5, R7 ;  /* 0x00000005ff0a7819 */ /* 0x000fe20000011407 */
[----:B------:R-:W-:Y:S01]  /*b9f0*/  FMUL.FTZ R36, R5, R36 ;  /* 0x0000002405247220 */ /* 0x000fe20000410000 */
[----:B------:R-:W-:Y:S01]  /*ba00*/  IADD3 R9, -R9, R8, RZ ;  /* 0x0000000809097210 */ /* 0x000fe20007ffe1ff */
        /* <DEDUP_REMOVED lines=10> */
[----:B------:R-:W-:Y:S01]  /*bab0*/  FMUL.FTZ R48, R5, R48 ;  /* 0x0000003005307220 */ /* 0x000fe20000410000 */
[----:B------:R-:W-:Y:S01]  /*bac0*/  SHF.L.U32 R13, R9, 0x1, RZ ;  /* 0x00000001090d7819 */ /* 0x000fe200000006ff */
[C---:B------:R-:W-:Y:S01]  /*bad0*/  FMUL.FTZ R49, R5.reuse, R49 ;  /* 0x0000003105317220 */ /* 0x040fe20000410000 */
[----:B------:R-:W-:Y:S01]  /*bae0*/  MOV R9, 0x20 ;  /* 0x0000002000097802 */ /* 0x000fe20000000f00 */
[----:B------:R-:W-:Y:S01]  /*baf0*/  FMUL.FTZ R52, R5, R52 ;  /* 0x0000003405347220 */ /* 0x000fe20000410000 */
[----:B------:R-:W-:Y:S01]  /*bb00*/  IADD3 R11, R13, -0x10, RZ ;  /* 0xfffffff00d0b7810 */ /* 0x000fe20007ffe0ff */
[----:B------:R-:W-:Y:S01]  /*bb10*/  FMUL.FTZ R53, R5, R53 ;  /* 0x0000003505357220 */ /* 0x000fe20000410000 */
[----:B------:R-:W-:Y:S01]  /*bb20*/  SEL R12, R9, 0xffffffe0, !P1 ;  /* 0xffffffe0090c7807 */ /* 0x000fe20004800000 */
[----:B------:R-:W-:Y:S01]  /*bb30*/  FMUL.FTZ R56, R5, R56 ;  /* 0x0000003805387220 */ /* 0x000fe20000410000 */
[----:B------:R-:W-:Y:S01]  /*bb40*/  @P3 IADD3 R11, R13, 0x10, RZ ;  /* 0x000000100d0b3810 */ /* 0x000fe20007ffe0ff */
        /* <DEDUP_REMOVED lines=63> */
[----:B------:R-:W4:Y:S01]  /*bf40*/  S2R R9, SR_TID.X ;  /* 0x0000000000097919 */ /* 0x000f220000002100 */
[----:B------:R-:W-:Y:S01]  /*bf50*/  FMUL.FTZ R121, R5, R121 ;  /* 0x0000007905797220 */ /* 0x000fe20000410000 */
[----:B------:R-:W-:Y:S01]  /*bf60*/  F2FP.PACK_AB R112, R113, R112 ;  /* 0x000000707170723e */ /* 0x000fe200000000ff */
[----:B------:R-:W-:Y:S01]  /*bf70*/  FMUL.FTZ R116, R5, R116 ;  /* 0x0000007405747220 */ /* 0x000fe20000410000 */
[----:B------:R-:W-:Y:S01]  /*bf80*/  LOP3.LUT R7, R7, 0xffffffe0, RZ, 0xc0, !PT ;  /* 0xffffffe007077812 */ /* 0x000fe200078ec0ff */
[----:B------:R-:W-:Y:S01]  /*bf90*/  FMUL.FTZ R5, R5, R117 ;  /* 0x0000007505057220 */ /* 0x000fe20000410000 */
[----:B------:R-:W-:Y:S01]  /*bfa0*/  F2FP.PACK_AB R120, R121, R120 ;  /* 0x000000787978723e */ /* 0x000fe200000000ff */
[----:B-1----:R-:W-:Y:S01]  /*bfb0*/  @P5 FMUL.FTZ R63, R2, 0.69314718246459960938 ;  /* 0x3f317218023f5820 */ /* 0x002fe20000410000 */
[----:B------:R-:W-:Y:S01]  /*bfc0*/  IADD3 R8, R8, -R7, RZ ;  /* 0x8000000708087210 */ /* 0x000fe20007ffe0ff */
[----:B---3--:R-:W-:Y:S01]  /*bfd0*/  @P4 FMUL.FTZ R0, R0, 0.69314718246459960938 ;  /* 0x3f31721800004820 */ /* 0x008fe20000410000 */
[----:B------:R-:W-:-:S02]  /*bfe0*/  F2FP.PACK_AB R116, R5, R116 ;  /* 0x000000740574723e */ /* 0x000fc400000000ff */
[----:B------:R-:W-:-:S04]  /*bff0*/  MOV R5, 0x40 ;  /* 0x0000004000057802 */ /* 0x000fc80000000f00 */
[----:B------:R-:W-:Y:S02]  /*c000*/  SEL R14, R5, 0xffffffc0, !P2 ;  /* 0xffffffc0050e7807 */ /* 0x000fe40005000000 */
[----:B------:R-:W1:Y:S02]  /*c010*/  S2R R5, SR_CTAID.Y ;  /* 0x0000000000057919 */ /* 0x000e640000002600 */
[-C--:B------:R-:W-:Y:S02]  /*c020*/  IADD3 R19, R13, R14.reuse, RZ ;  /* 0x0000000e0d137210 */ /* 0x080fe40007ffe0ff */
[----:B------:R-:W-:Y:S02]  /*c030*/  IADD3 R21, R14, R11, RZ ;  /* 0x0000000b0e157210 */ /* 0x000fe40007ffe0ff */
[-C--:B------:R-:W-:Y:S01]  /*c040*/  IADD3 R23, R15, R14.reuse, RZ ;  /* 0x0000000e0f177210 */ /* 0x080fe20007ffe0ff */
[----:B------:R-:W-:Y:S01]  /*c050*/  STS [R19], R48 ;  /* 0x0000003013007388 */ /* 0x000fe20000000800 */
[----:B------:R-:W-:-:S02]  /*c060*/  IADD3 R25, R17, R14, RZ ;  /* 0x0000000e11197210 */ /* 0x000fc40007ffe0ff */
[----:B--2---:R-:W-:Y:S01]  /*c070*/  ISETP.NE.AND P2, PT, R12, RZ, PT ;  /* 0x000000ff0c00720c */ /* 0x004fe20003f45270 */
[----:B------:R-:W-:Y:S03]  /*c080*/  STS [R19+0x400], R50 ;  /* 0x0004003213007388 */ /* 0x000fe60000000800 */
[----:B------:R-:W-:Y:S01]  /*c090*/  ISETP.NE.OR P1, PT, R202, -0x1, !P2 ;  /* 0xffffffffca00780c */ /* 0x000fe20005725670 */
[----:B------:R-:W-:Y:S04]  /*c0a0*/  STS [R21], R52 ;  /* 0x0000003415007388 */ /* 0x000fe80000000800 */
[----:B------:R-:W-:Y:S04]  /*c0b0*/  STS [R21+0x400], R54 ;  /* 0x0004003615007388 */ /* 0x000fe80000000800 */
[----:B------:R-:W-:Y:S04]  /*c0c0*/  STS [R23], R56 ;  /* 0x0000003817007388 */ /* 0x000fe80000000800 */
[----:B------:R-:W-:Y:S01]  /*c0d0*/  STS [R23+0x400], R58 ;  /* 0x0004003a17007388 */ /* 0x000fe20000000800 */
[----:B-1----:R-:W-:-:S03]  /*c0e0*/  @!P1 IMAD R202, R5, c[0x0][0x214], RZ ;  /* 0x0000850005ca9a24 */ /* 0x002fc600078e02ff */
[----:B------:R4:W-:Y:S04]  /*c0f0*/  STS [R25], R60 ;  /* 0x0000003c19007388 */ /* 0x0009e80000000800 */
[----:B------:R1:W-:Y:S04]  /*c100*/  STS [R25+0x400], R62 ;  /* 0x0004003e19007388 */ /* 0x0003e80000000800 */
[----:B------:R2:W-:Y:S04]  /*c110*/  STS [R13+0x2000], R64 ;  /* 0x002000400d007388 */ /* 0x0005e80000000800 */
[----:B------:R-:W-:Y:S04]  /*c120*/  STS [R13+0x2400], R66 ;  /* 0x002400420d007388 */ /* 0x000fe80000000800 */
[----:B------:R-:W-:Y:S04]  /*c130*/  STS [R11+0x2000], R68 ;  /* 0x002000440b007388 */ /* 0x000fe80000000800 */
[----:B------:R-:W-:Y:S04]  /*c140*/  STS [R11+0x2400], R70 ;  /* 0x002400460b007388 */ /* 0x000fe80000000800 */
[----:B------:R-:W-:Y:S01]  /*c150*/  STS [R15+0x2000], R72 ;  /* 0x002000480f007388 */ /* 0x000fe20000000800 */
[----:B----4-:R-:W-:-:S03]  /*c160*/  SHF.R.S32.HI R60, RZ, 0x1f, R9 ;  /* 0x0000001fff3c7819 */ /* 0x010fc60000011409 */
[----:B------:R-:W-:Y:S01]  /*c170*/  STS [R15+0x2400], R74 ;  /* 0x0024004a0f007388 */ /* 0x000fe20000000800 */
[----:B-1----:R-:W-:-:S03]  /*c180*/  @!P0 SHF.R.S32.HI R62, RZ, 0x1f, R5 ;  /* 0x0000001fff3e8819 */ /* 0x002fc60000011405 */
[----:B------:R-:W-:Y:S01]  /*c190*/  STS [R17+0x2000], R76 ;  /* 0x0020004c11007388 */ /* 0x000fe20000000800 */
[----:B--2---:R-:W-:-:S03]  /*c1a0*/  @!P0 IMAD.WIDE.U32 R64, R5, c[0x0][0x1e0], RZ ;  /* 0x0000780005408a25 */ /* 0x004fc600078e00ff */
[----:B------:R-:W-:Y:S01]  /*c1b0*/  STS [R17+0x2400], R78 ;  /* 0x0024004e11007388 */ /* 0x000fe20000000800 */
[----:B------:R-:W-:Y:S01]  /*c1c0*/  @!P0 IMAD R62, R62, c[0x0][0x1e0], RZ ;  /* 0x000078003e3e8a24 */ /* 0x000fe200078e02ff */
[----:B------:R-:W-:Y:S02]  /*c1d0*/  @!P0 MOV R6, R64 ;  /* 0x0000004000068202 */ /* 0x000fe40000000f00 */
[----:B------:R-:W-:Y:S01]  /*c1e0*/  STS [R19+0x2000], R80 ;  /* 0x0020005013007388 */ /* 0x000fe20000000800 */
[----:B------:R-:W-:Y:S01]  /*c1f0*/  @!P0 IMAD R61, R5, c[0x0][0x1e4], R62 ;  /* 0x00007900053d8a24 */ /* 0x000fe200078e023e */
[----:B------:R-:W-:Y:S02]  /*c200*/  LEA.HI R62, R60, R9, RZ, 0x5 ;  /* 0x000000093c3e7211 */ /* 0x000fe400078f28ff */
[----:B------:R-:W-:Y:S02]  /*c210*/  STS [R19+0x2400], R82 ;  /* 0x0024005213007388 */ /* 0x000fe40000000800 */
[----:B------:R-:W-:-:S02]  /*c220*/  LOP3.LUT R62, R62, 0xffffffe0, RZ, 0xc0, !PT ;  /* 0xffffffe03e3e7812 */ /* 0x000fc400078ec0ff */
[----:B------:R-:W-:Y:S01]  /*c230*/  STS [R21+0x2000], R84 ;  /* 0x0020005415007388 */ /* 0x000fe20000000800 */
[----:B------:R-:W-:Y:S02]  /*c240*/  @!P0 IADD3 R4, R65, R61, RZ ;  /* 0x0000003d41048210 */ /* 0x000fe40007ffe0ff */
[----:B------:R-:W-:Y:S01]  /*c250*/  SHF.R.S32.HI R61, RZ, 0x1f, R10 ;  /* 0x0000001fff3d7819 */ /* 0x000fe2000001140a */
[----:B------:R-:W-:Y:S01]  /*c260*/  STS [R21+0x2400], R86 ;  /* 0x0024005615007388 */ /* 0x000fe20000000800 */
[----:B------:R-:W-:Y:S02]  /*c270*/  IADD3 R62, R9, -R62, RZ ;  /* 0x8000003e093e7210 */ /* 0x000fe40007ffe0ff */
[----:B------:R-:W-:Y:S01]  /*c280*/  LOP3.LUT P0, RZ, R8, 0x3, RZ, 0xc0, !PT ;  /* 0x0000000308ff7812 */ /* 0x000fe2000780c0ff */
[----:B------:R-:W-:Y:S01]  /*c290*/  STS [R23+0x2000], R88 ;  /* 0x0020005817007388 */ /* 0x000fe20000000800 */
[----:B------:R-:W-:Y:S02]  /*c2a0*/  LEA.HI R61, R61, R10, RZ, 0x2 ;  /* 0x0000000a3d3d7211 */ /* 0x000fe400078f10ff */
[----:B------:R-:W-:Y:S01]  /*c2b0*/  SHF.R.S32.HI R7, RZ, 0x1f, R62 ;  /* 0x0000001fff077819 */ /* 0x000fe2000001143e */
[----:B------:R-:W-:Y:S01]  /*c2c0*/  STS [R23+0x2400], R90 ;  /* 0x0024005a17007388 */ /* 0x000fe20000000800 */
[----:B------:R-:W-:-:S02]  /*c2d0*/  LOP3.LUT R61, R61, 0xffffffc, RZ, 0xc0, !PT ;  /* 0x0ffffffc3d3d7812 */ /* 0x000fc400078ec0ff */
[----:B------:R-:W-:Y:S01]  /*c2e0*/  LEA.HI R7, R7, R62, RZ, 0x2 ;  /* 0x0000003e07077211 */ /* 0x000fe200078f10ff */
[----:B------:R-:W-:Y:S01]  /*c2f0*/  STS [R25+0x2000], R92 ;  /* 0x0020005c19007388 */ /* 0x000fe20000000800 */
[----:B------:R-:W-:Y:S02]  /*c300*/  IADD3 R61, R10, -R61, RZ ;  /* 0x8000003d0a3d7210 */ /* 0x000fe40007ffe0ff */
[----:B------:R-:W-:Y:S01]  /*c310*/  SHF.R.S32.HI R2, RZ, 0x2, R7 ;  /* 0x00000002ff027819 */ /* 0x000fe20000011407 */
[----:B------:R-:W-:Y:S01]  /*c320*/  STS [R25+0x2400], R94 ;  /* 0x0024005e19007388 */ /* 0x000fe20000000800 */
[----:B------:R-:W-:Y:S01]  /*c330*/  MOV R8, 0x7f800000 ;  /* 0x7f80000000087802 */ /* 0x000fe20000000f00 */
[----:B------:R-:W-:Y:S01]  /*c340*/  @P5 FFMA.FTZ R8, R132, c[0x0][0x238], R63 ;  /* 0x00008e0084085a23 */ /* 0x000fe2000001003f */
[----:B------:R-:W-:Y:S01]  /*c350*/  MOV R10, 0x7f800000 ;  /* 0x7f800000000a7802 */ /* 0x000fe20000000f00 */
[----:B------:R-:W-:Y:S01]  /*c360*/  STS [R13+0x4000], R96 ;  /* 0x004000600d007388 */ /* 0x000fe20000000800 */
[----:B------:R-:W-:Y:S01]  /*c370*/  @P4 FFMA.FTZ R10, R3, c[0x0][0x238], R0 ;  /* 0x00008e00030a4a23 */ /* 0x000fe20000010000 */
[----:B------:R-:W-:-:S02]  /*c380*/  LEA R2, R61, R2, 0x4 ;  /* 0x000000023d027211 */ /* 0x000fc400078e20ff */
        /* <DEDUP_REMOVED lines=16> */
[----:B-1----:R-:W1:Y:S04]  /*c490*/  S2R R11, SR_CTAID.Z ;  /* 0x00000000000b7919 */ /* 0x002e680000002700 */
[----:B------:R2:W3:Y:S04]  /*c4a0*/  LDS.128 R52, [R205] ;  /* 0x00000000cd347984 */ /* 0x0004e80000000c00 */
[----:B------:R2:W4:Y:S01]  /*c4b0*/  LDS.128 R48, [R205+0x800] ;  /* 0x00080000cd307984 */ /* 0x0005220000000c00 */
[----:B-1----:R-:W-:-:S03]  /*c4c0*/  @!P2 IMAD R5, R5, c[0x0][0x1c0], R11 ;  /* 0x000070000505aa24 */ /* 0x002fc600078e020b */
[----:B------:R2:W1:Y:S01]  /*c4d0*/  LDS.128 R44, [R205+0x1000] ;  /* 0x00100000cd2c7984 */ /* 0x0004620000000c00 */
[----:B------:R-:W-:Y:S02]  /*c4e0*/  @P2 IMAD R202, R11, c[0x0][0x234], R202 ;  /* 0x00008d000bca2a24 */ /* 0x000fe400078e02ca */
[----:B------:R-:W-:Y:S01]  /*c4f0*/  @!P2 IMAD R202, R5, c[0x0][0x214], RZ ;  /* 0x0000850005caaa24 */ /* 0x000fe200078e02ff */
        /* <DEDUP_REMOVED lines=10> */
[----:B---34-:R-:W3:Y:S01]  /*c5a0*/  S2R R5, SR_CTAID.X ;  /* 0x0000000000057919 */ /* 0x018ee20000002500 */
[----:B------:R-:W-:-:S02]  /*c5b0*/  IADD3 R62, R2, 0x8, RZ ;  /* 0x00000008023e7810 */ /* 0x000fc40007ffe0ff */
[-C--:B------:R-:W-:Y:S02]  /*c5c0*/  ISETP.GE.AND P2, PT, R2, R199.reuse, PT ;  /* 0x000000c70200720c */ /* 0x080fe40003f46270 */
[----:B------:R-:W-:Y:S01]  /*c5d0*/  ISETP.GE.AND P1, PT, R62, R199, PT ;  /* 0x000000c73e00720c */ /* 0x000fe20003f26270 */
[----:B---3--:R-:W-:-:S05]  /*c5e0*/  IMAD R5, R5, 0x40, R202 ;  /* 0x0000004005057824 */ /* 0x008fca00078e02ca */
[----:B------:R-:W-:Y:S02]  /*c5f0*/  SHF.R.S32.HI R3, RZ, 0x1f, R5 ;  /* 0x0000001fff037819 */ /* 0x000fe40000011405 */
[----:B------:R-:W-:-:S04]  /*c600*/  IADD3 R0, P0, R2, R5, RZ ;  /* 0x0000000502007210 */ /* 0x000fc80007f1e0ff */
[----:B------:R-:W-:Y:S02]  /*c610*/  LEA.HI.X.SX32 R3, R2, R3, 0x1, P0 ;  /* 0x0000000302037211 */ /* 0x000fe400000f0eff */
[----:B------:R-:W-:-:S04]  /*c620*/  LEA R2, P0, R0, c[0x0][0x200], 0x2 ;  /* 0x0000800000027a11 */ /* 0x000fc800078010ff */
[----:B------:R-:W-:-:S05]  /*c630*/  LEA.HI.X R3, R0, c[0x0][0x204], R3, 0x2, P0 ;  /* 0x0000810000037a11 */ /* 0x000fca00000f1403 */
[----:B------:R3:W-:Y:S04]  /*c640*/  @!P2 STG.E [R2.64], R8 ;  /* 0x000000080200a986 */ /* 0x0007e8000c101906 */
[----:B------:R3:W-:Y:S02]  /*c650*/  @!P1 STG.E [R2.64+0x20], R10 ;  /* 0x0000200a02009986 */ /* 0x0007e4000c101906 */
.L_x_2055:
[----:B---34-:R-:W-:Y:S05]  /*c660*/  BSYNC B0 ;  /* 0x0000000000007941 */ /* 0x018fea0003800000 */
.L_x_2054:
[----:B------:R-:W3:Y:S01]  /*c670*/  S2R R0, SR_CTAID.X ;  /* 0x0000000000007919 */ /* 0x000ee20000002500 */
[----:B------:R-:W-:Y:S01]  /*c680*/  LEA.HI R60, R60, R9, RZ, 0x3 ;  /* 0x000000093c3c7211 */ /* 0x000fe200078f18ff */
[----:B------:R-:W-:Y:S03]  /*c690*/  BSSY B0, `(.L_x_2056) ;  /* 0x000001f000007945 */ /* 0x000fe60003800000 */
[----:B------:R-:W-:Y:S02]  /*c6a0*/  LOP3.LUT R2, R60, 0xfffffff8, RZ, 0xc0, !PT ;  /* 0xfffffff83c027812 */ /* 0x000fe400078ec0ff */
[----:B------:R-:W-:-:S03]  /*c6b0*/  SHF.R.S32.HI R60, RZ, 0x3, R60 ;  /* 0x00000003ff3c7819 */ /* 0x000fc6000001143c */
[----:B------:R-:W-:-:S04]  /*c6c0*/  IMAD.IADD R2, R9, 0x1, -R2 ;  /* 0x0000000109027824 */ /* 0x000fc800078e0a02 */
[----:B------:R-:W-:Y:S01]  /*c6d0*/  IMAD.SHL.U32 R8, R2, 0x8, RZ ;  /* 0x0000000802087824 */ /* 0x000fe200078e00ff */
[----:B------:R-:W-:-:S04]  /*c6e0*/  SHF.R.S32.HI R2, RZ, 0x1f, R11 ;  /* 0x0000001fff027819 */ /* 0x000fc8000001140b */
[----:B------:R-:W-:Y:S01]  /*c6f0*/  SHF.R.S32.HI R9, RZ, 0x1f, R8 ;  /* 0x0000001fff097819 */ /* 0x000fe20000011408 */
[----:B------:R-:W-:Y:S02]  /*c700*/  IMAD R2, R2, c[0x0][0x1f0], RZ ;  /* 0x00007c0002027a24 */ /* 0x000fe400078e02ff */
[----:B---3--:R-:W-:Y:S02]  /*c710*/  IMAD.SHL.U32 R0, R0, 0x40, RZ ;  /* 0x0000004000007824 */ /* 0x008fe400078e00ff */
[----:B------:R-:W-:Y:S02]  /*c720*/  IMAD R2, R11, c[0x0][0x1f4], R2 ;  /* 0x00007d000b027a24 */ /* 0x000fe400078e0202 */
[----:B------:R-:W-:Y:S01]  /*c730*/  IMAD.WIDE.U32 R8, R0, c[0x0][0x1e8], R8 ;  /* 0x00007a0000087a25 */ /* 0x000fe200078e0008 */
[----:B------:R-:W-:-:S04]  /*c740*/  SHF.R.S32.HI R3, RZ, 0x1f, R0 ;  /* 0x0000001fff037819 */ /* 0x000fc80000011400 */
[----:B------:R-:W-:Y:S01]  /*c750*/  IADD3 R6, P0, R6, R8, RZ ;  /* 0x0000000806067210 */ /* 0x000fe20007f1e0ff */
[----:B------:R-:W-:-:S04]  /*c760*/  IMAD R3, R3, c[0x0][0x1e8], RZ ;  /* 0x00007a0003037a24 */ /* 0x000fc800078e02ff */
[----:B------:R-:W-:Y:S01]  /*c770*/  IMAD R3, R0, c[0x0][0x1ec], R3 ;  /* 0x00007b0000037a24 */ /* 0x000fe200078e0203 */
[----:B------:R-:W-:-:S04]  /*c780*/  SHF.R.S32.HI R0, RZ, 0x1f, R60 ;  /* 0x0000001fff007819 */ /* 0x000fc8000001143c */
[----:B------:R-:W-:Y:S02]  /*c790*/  IADD3.X R7, R4, R3, R9, P0, !PT ;  /* 0x0000000304077210 */ /* 0x000fe400007fe409 */
[----:B------:R-:W-:-:S03]  /*c7a0*/  ISETP.GE.AND P0, PT, R60, R199, PT ;  /* 0x000000c73c00720c */ /* 0x000fc60003f06270 */
[----:B------:R-:W-:-:S04]  /*c7b0*/  IMAD.WIDE.U32 R4, R11, c[0x0][0x1f0], R6 ;  /* 0x00007c000b047a25 */ /* 0x000fc800078e0006 */
[----:B------:R-:W-:-:S06]  /*c7c0*/  IMAD.IADD R7, R2, 0x1, R5 ;  /* 0x0000000102077824 */ /* 0x000fcc00078e0205 */
        /* <DEDUP_REMOVED lines=8> */
[----:B------:R3:W-:Y:S04]  /*c850*/  STG.E.128 [R10.64], R52 ;  /* 0x000000340a007986 */ /* 0x0007e8000c101d06 */
[----:B-1----:R3:W-:Y:S04]  /*c860*/  STG.E.128 [R10.64+0x80], R36 ;  /* 0x000080240a007986 */ /* 0x0027e8000c101d06 */
[----:B------:R3:W-:Y:S02]  /*c870*/  STG.E.128 [R10.64+0x100], R20 ;  /* 0x000100140a007986 */ /* 0x0007e4000c101d06 */
.L_x_2057:
[----:B------:R-:W-:Y:S05]  /*c880*/  BSYNC B0 ;  /* 0x0000000000007941 */ /* 0x000fea0003800000 */
.L_x_2056:
[----:B------:R-:W-:Y:S01]  /*c890*/  IADD3 R2, R60, 0x10, RZ ;  /* 0x000000103c027810 */ /* 0x000fe20007ffe0ff */
        /* <DEDUP_REMOVED lines=9> */
[----:B---3--:R-:W-:-:S03]  /*c930*/  LEA R10, P0, R8, c[0x0][0x1d0], 0x1 ;  /* 0x00007400080a7a11 */ /* 0x008fc600078008ff */
[----:B------:R-:W-:-:S05]  /*c940*/  IMAD R2, R3, c[0x0][0x1ec], R2 ;  /* 0x00007b0003027a24 */ /* 0x000fca00078e0202 */
[----:B------:R-:W-:-:S04]  /*c950*/  IADD3 R2, R2, R9, RZ ;  /* 0x0000000902027210 */ /* 0x000fc80007ffe0ff */
[----:B------:R-:W-:-:S05]  /*c960*/  LEA.HI.X R11, R8, c[0x0][0x1d4], R2, 0x1, P0 ;  /* 0x00007500080b7a11 */ /* 0x000fca00000f0c02 */
[----:B------:R3:W-:Y:S04]  /*c970*/  STG.E.128 [R10.64], R48 ;  /* 0x000000300a007986 */ /* 0x0007e8000c101d06 */
[----:B-1----:R3:W-:Y:S04]  /*c980*/  STG.E.128 [R10.64+0x80], R32 ;  /* 0x000080200a007986 */ /* 0x0027e8000c101d06 */
[----:B------:R3:W-:Y:S02]  /*c990*/  STG.E.128 [R10.64+0x100], R16 ;  /* 0x000100100a007986 */ /* 0x0007e4000c101d06 */
.L_x_2059:
[----:B------:R-:W-:Y:S05]  /*c9a0*/  BSYNC B0 ;  /* 0x0000000000007941 */ /* 0x000fea0003800000 */
.L_x_2058:
        /* <DEDUP_REMOVED lines=14> */
[----:B-1----:R1:W-:Y:S04]  /*ca90*/  STG.E.128 [R10.64], R44 ;  /* 0x0000002c0a007986 */ /* 0x0023e8000c101d06 */
[----:B------:R1:W-:Y:S04]  /*caa0*/  STG.E.128 [R10.64+0x80], R28 ;  /* 0x0000801c0a007986 */ /* 0x0003e8000c101d06 */
[----:B------:R1:W-:Y:S02]  /*cab0*/  STG.E.128 [R10.64+0x100], R12 ;  /* 0x0001000c0a007986 */ /* 0x0003e4000c101d06 */
.L_x_2061:
[----:B------:R-:W-:Y:S05]  /*cac0*/  BSYNC B0 ;  /* 0x0000000000007941 */ /* 0x000fea0003800000 */
.L_x_2060:
[----:B------:R-:W-:-:S04]  /*cad0*/  IADD3 R2, R60, 0x30, RZ ;  /* 0x000000303c027810 */ /* 0x000fc80007ffe0ff */
[----:B------:R-:W-:-:S13]  /*cae0*/  ISETP.GE.AND P0, PT, R2, R199, PT ;  /* 0x000000c70200720c */ /* 0x000fda0003f06270 */
[----:B------:R-:W-:Y:S05]  /*caf0*/  @P0 EXIT ;  /* 0x000000000000094d */ /* 0x000fea0003800000 */
[----:B------:R-:W-:Y:S02]  /*cb00*/  IADD3 R60, P0, R60, 0x30, RZ ;  /* 0x000000303c3c7810 */ /* 0x000fe40007f1e0ff */
        /* <DEDUP_REMOVED lines=8> */
[----:B-1----:R-:W-:Y:S04]  /*cb90*/  STG.E.128 [R2.64], R40 ;  /* 0x0000002802007986 */ /* 0x002fe8000c101d06 */
[----:B------:R-:W-:Y:S04]  /*cba0*/  STG.E.128 [R2.64+0x80], R24 ;  /* 0x0000801802007986 */ /* 0x000fe8000c101d06 */
[----:B------:R-:W-:Y:S01]  /*cbb0*/  STG.E.128 [R2.64+0x100], R56 ;  /* 0x0001003802007986 */ /* 0x000fe2000c101d06 */
[----:B------:R-:W-:Y:S05]  /*cbc0*/  EXIT ;  /* 0x000000000000794d */ /* 0x000fea0003800000 */
.L_x_2062:
        /* <DEDUP_REMOVED lines=11> */
.L_x_4106:


//--------------------- .text._ZN5flash24flash_fwd_splitkv_kernelI23Flash_fwd_kernel_traitsILi192ELi64ELi64ELi4ELb0ELb0EN7cutlass6half_tE19Flash_kernel_traitsILi192ELi64ELi64ELi4ES3_EELb1ELb0ELb0ELb0ELb1ELb1ELb0ELb0EEEvNS_16Flash_fwd_paramsE --------------------------
	.section	.text._ZN5flash24flash_fwd_splitkv_kernelI23Flash_fwd_kernel_traitsILi192ELi64ELi64ELi4ELb0ELb0EN7cutlass6half_tE19Flash_kernel_traitsILi192ELi64ELi64ELi4ES3_EELb1ELb0ELb0ELb0ELb1ELb1ELb0ELb0EEEvNS_16Flash_fwd_paramsE,"ax",@progbits
	.sectioninfo	@"SHI_REGISTERS=255"
	.align	128
        .global         _ZN5flash24flash_fwd_splitkv_kernelI23Flash_fwd_kernel_traitsILi192ELi64ELi64ELi4ELb0ELb0EN7cutlass6half_tE19Flash_kernel_traitsILi192ELi64ELi64ELi4ES3_EELb1ELb0ELb0ELb0ELb1ELb1ELb0ELb0EEEvNS_16Flash_fwd_paramsE
        .type           _ZN5flash24flash_fwd_splitkv_kernelI23Flash_fwd_kernel_traitsILi192ELi64ELi64ELi4ELb0ELb0EN7cutlass6half_tE19Flash_kernel_traitsILi192ELi64ELi64ELi4ES3_EELb1ELb0ELb0ELb0ELb1ELb1ELb0ELb0EEEvNS_16Flash_fwd_paramsE,@function
        .size           _ZN5flash24flash_fwd_splitkv_kernelI23Flash_fwd_kernel_traitsILi192ELi64ELi64ELi4ELb0ELb0EN7cutlass6half_tE19Flash_kernel_traitsILi192ELi64ELi64ELi4ES3_EELb1ELb0ELb0ELb0ELb1ELb1ELb0ELb0EEEvNS_16Flash_fwd_paramsE,(.L_x_4107 - _ZN5flash24flash_fwd_splitkv_kernelI23Flash_fwd_kernel_traitsILi192ELi64ELi64ELi4ELb0ELb0EN7cutlass6half_tE19Flash_kernel_traitsILi192ELi64ELi64ELi4ES3_EELb1ELb0ELb0ELb0ELb1ELb1ELb0ELb0EEEvNS_16Flash_fwd_paramsE)
        .other          _ZN5flash24flash_fwd_splitkv_kernelI23Flash_fwd_kernel_traitsILi192ELi64ELi64ELi4ELb0ELb0EN7cutlass6half_tE19Flash_kernel_traitsILi192ELi64ELi64ELi4ES3_EELb1ELb0ELb0ELb0ELb1ELb1ELb0ELb0EEEvNS_16Flash_fwd_paramsE,@"STO_CUDA_ENTRY STV_DEFAULT"
_ZN5flash24flash_fwd_splitkv_kernelI23Flash_fwd_kernel_traitsILi192ELi64ELi64ELi4ELb0ELb0EN7cutlass6half_tE19Flash_kernel_traitsILi192ELi64ELi64ELi4ES3_EELb1ELb0ELb0ELb0ELb1ELb1ELb0ELb0EEEvNS_16Flash_fwd_paramsE:
.text._ZN5flash24flash_fwd_splitkv_kernelI23Flash_fwd_kernel_traitsILi192ELi64ELi64ELi4ELb0ELb0EN7cutlass6half_tE19Flash_kernel_traitsILi192ELi64ELi64ELi4ES3_EELb1ELb0ELb0ELb0ELb1ELb1ELb0ELb0EEEvNS_16Flash_fwd_paramsE:
        /* <DEDUP_REMOVED lines=34> */
.L_x_2063:
[----:B-1-34-:R-:W-:Y:S02]  /*0220*/  MOV R0, c[0x0][0x218] ;  /* 0x0000860000007a02 */ /* 0x01afe40000000f00 */
.L_x_2064:
        /* <DEDUP_REMOVED lines=74> */
.L_x_2067:
[----:B------:R-:W-:Y:S05]  /*06d0*/  BSYNC B0 ;  /* 0x0000000000007941 */ /* 0x000fea0003800000 */
.L_x_2066:
        /* <DEDUP_REMOVED lines=17> */
.L_x_2069:
[----:B------:R-:W-:Y:S05]  /*07f0*/  BSYNC B0 ;  /* 0x0000000000007941 */ /* 0x000fea0003800000 */
.L_x_2068:
        /* <DEDUP_REMOVED lines=17> */
.L_x_2071:
[----:B------:R-:W-:Y:S05]  /*0910*/  BSYNC B0 ;  /* 0x0000000000007941 */ /* 0x000fea0003800000 */
.L_x_2070:
        /* <DEDUP_REMOVED lines=16> */
.L_x_2073:
[----:B------:R-:W-:Y:S05]  /*0a20*/  BSYNC B0 ;  /* 0x0000000000007941 */ /* 0x000fea0003800000 */
.L_x_2072:
        /* <DEDUP_REMOVED lines=19> */
.L_x_2065:
        /* <DEDUP_REMOVED lines=92> */
.L_x_2074:
        /* <DEDUP_REMOVED lines=17> */
.L_x_2076:
        /* <DEDUP_REMOVED lines=50> */
.L_x_2075:
        /* <DEDUP_REMOVED lines=165> */
[----:B------:R-:W-:Y:S01]  /*1fa0*/  @!P2 LEA R14, P1, R18, c[0x0][0x168], 0x1 ;  /* 0x00005a00120eaa11 */ /* 0x000fe200078208ff */
[----:B------:R-:W-:Y:S01]  /*1fb0*/  IMAD.IADD R103, R102, 0x1, -R103 ;  /* 0x0000000166677824 */ /* 0x000fe200078e0a67 */
        /* <DEDUP_REMOVED lines=25> */
[----:B------:R-:W-:Y:S01]  /*2150*/  @!P3 IMAD.MOV.U32 R18, RZ, RZ, c[0x0][0x1a0] ;  /* 0x00006800ff12b624 */ /* 0x000fe200078e00ff */
[----:B------:R-:W-:Y:S01]  /*2160*/  @!P4 LEA R16, P1, R11, R208, 0x6 ;  /* 0x000000d00b10c211 */ /* 0x000fe200078230ff */
[----:B------:R-:W-:Y:S01]  /*2170*/  IMAD.SHL.U32 R205, R205, 0x2, RZ ;  /* 0x00000002cdcd7824 */ /* 0x000fe200078e00ff */
[----:B------:R-:W-:Y:S01]  /*2180*/  LOP3.LUT R6, R9, R6, RZ, 0x3c, !PT ;  /* 0x0000000609067212 */ /* 0x000fe200078e3cff */
[----:B------:R-:W-:Y:S01]  /*2190*/  @!P3 IMAD.MOV.U32 R9, RZ, RZ, c[0x0][0x1a4] ;  /* 0x00006900ff09b624 */ /* 0x000fe200078e00ff */
[----:B------:R-:W-:Y:S01]  /*21a0*/  @!P4 LEA.HI.X R17, R11, R209, R10, 0x6, P1 ;  /* 0x000000d10b11c211 */ /* 0x000fe200008f340a */
[----:B------:R-:W-:Y:S01]  /*21b0*/  IMAD R11, R104, 0x400, R101 ;  /* 0x00000400680b7824 */ /* 0x000fe200078e0265 */
[----:B------:R-:W-:Y:S01]  /*21c0*/  IADD3 R203, R205, 0x6020, RZ ;  /* 0x00006020cdcb7810 */ /* 0x000fe20007ffe0ff */
[----:B------:R-:W-:-:S04]  /*21d0*/  @!P3 IMAD.WIDE.U32 R18, R18, 0x60, R208 ;  /* 0x000000601212b825 */ /* 0x000fc800078e00d0 */
[----:B------:R-:W-:Y:S02]  /*21e0*/  @!P3 IMAD R9, R9, 0x60, RZ ;  /* 0x000000600909b824 */ /* 0x000fe400078e02ff */
[----:B------:R-:W-:Y:S02]  /*21f0*/  IMAD.IADD R206, R6, 0x1, R11 ;  /* 0x0000000106ce7824 */ /* 0x000fe400078e020b */
[----:B----4-:R-:W-:Y:S01]  /*2200*/  IMAD.WIDE.U32 R14, R5, c[0x0][0x1a0], RZ ;  /* 0x00006800050e7a25 */ /* 0x010fe200078e00ff */
[----:B------:R-:W-:-:S04]  /*2210*/  DEPBAR.LE SB0, 0x0 ;  /* 0x000080000000791a */ /* 0x000fc80000000000 */
[----:B------:R-:W-:Y:S01]  /*2220*/  BAR.SYNC.DEFER_BLOCKING 0x0 ;  /* 0x0000000000007b1d */ /* 0x000fe20000010000 */
[----:B------:R-:W-:Y:S01]  /*2230*/  @!P5 IADD3 R14, P2, R208, R14, RZ ;  /* 0x0000000ed00ed210 */ /* 0x000fe20007f5e0ff */
[----:B------:R-:W-:Y:S02]  /*2240*/  @!P3 IMAD.IADD R9, R19, 0x1, R9 ;  /* 0x000000011309b824 */ /* 0x000fe400078e0209 */
[----:B------:R-:W-:Y:S01]  /*2250*/  @!P3 IMAD.MOV.U32 R8, RZ, RZ, R18 ;  /* 0x000000ffff08b224 */ /* 0x000fe200078e0012 */
[----:B------:R-:W-:Y:S01]  /*2260*/  @!P5 IADD3.X R15, R209, R15, R12, P2, !PT ;  /* 0x0000000fd10fd210 */ /* 0x000fe200017fe40c */
[----:B------:R-:W-:Y:S02]  /*2270*/  IMAD.SHL.U32 R206, R206, 0x2, RZ ;  /* 0x00000002cece7824 */ /* 0x000fe400078e00ff */
[----:B------:R-:W-:-:S06]  /*2280*/  IMAD R104, R104, 0x10, R105 ;  /* 0x0000001068687824 */ /* 0x000fcc00078e0269 */
[----:B------:R-:W-:Y:S01]  /*2290*/  R2P PR, R7, 0x6 ;  /* 0x0000000607007804 */ /* 0x000fe20000000000 */
[----:B------:R-:W-:-:S04]  /*22a0*/  IMAD.MOV.U32 R7, RZ, RZ, 0x10 ;  /* 0x00000010ff077424 */ /* 0x000fc800078e00ff */
[----:B------:R-:W-:Y:S02]  /*22b0*/  SEL R5, R5, 0xffffffe0, !P2 ;  /* 0xffffffe005057807 */ /* 0x000fe40005000000 */
        /* <DEDUP_REMOVED lines=8> */
[----:B------:R-:W-:Y:S04]  /*2340*/  @P6 STS.128 [R213+0x10000], RZ ;  /* 0x010000ffd5006388 */ /* 0x000fe80000000c00 */
[----:B------:R-:W-:Y:S01]  /*2350*/  @!PT LDS RZ, [RZ] ;  /* 0x00000000fffff984 */ /* 0x000fe20000000800 */
[----:B------:R-:W-:Y:S01]  /*2360*/  @!PT LDS RZ, [RZ] ;  /* 0x00000000fffff984 */ /* 0x000fe20000000800 */
[----:B------:R-:W-:Y:S01]  /*2370*/  @!PT LDS RZ, [RZ] ;  /* 0x00000000fffff984 */ /* 0x000fe20000000800 */
[----:B------:R4:W-:Y:S01]  /*2380*/  @!P6 LDGSTS.E.BYPASS.LTC128B.128 [R213+0xc000], [R208.64] ;  /* 0x0c000000d0d5efae */ /* 0x0009e2000b901d46 */
[----:B------:R-:W-:Y:S01]  /*2390*/  @P1 IADD3 R203, R0, -0x20, RZ ;  /* 0xffffffe000cb1810 */ /* 0x000fe20007ffe0ff */
[----:B------:R-:W-:Y:S02]  /*23a0*/  IMAD.MOV.U32 R0, RZ, RZ, 0x40 ;  /* 0x00000040ff007424 */ /* 0x000fe400078e00ff */
[----:B------:R4:W-:Y:S01]  /*23b0*/  @!P6 LDGSTS.E.BYPASS.LTC128B.128 [R213+0xe000], [R208.64+0x80] ;  /* 0x0e000080d0d5efae */ /* 0x0009e2000b901d46 */
[----:B------:R-:W-:-:S02]  /*23c0*/  IADD3 R195, R203, 0x800, RZ ;  /* 0x00000800cbc37810 */ /* 0x000fc40007ffe0ff */
[----:B------:R-:W-:Y:S01]  /*23d0*/  SEL R0, R0, 0xffffffc0, !P2 ;  /* 0xffffffc000007807 */ /* 0x000fe20005000000 */
[----:B------:R4:W-:Y:S01]  /*23e0*/  @!P6 LDGSTS.E.BYPASS.LTC128B.128 [R213+0x10000], [R208.64+0x100] ;  /* 0x10000100d0d5efae */ /* 0x0009e2000b901d46 */
[C---:B------:R-:W-:Y:S02]  /*23f0*/  IADD3 R194, R203.reuse, 0x1000, RZ ;  /* 0x00001000cbc27810 */ /* 0x040fe40007ffe0ff */
[----:B------:R-:W-:Y:S01]  /*2400*/  IADD3 R193, R203, 0x1800, RZ ;  /* 0x00001800cbc17810 */ /* 0x000fe20007ffe0ff */
[----:B------:R-:W-:Y:S01]  /*2410*/  @P5 STS.128 [R213+0xc800], RZ ;  /* 0x00c800ffd5005388 */ /* 0x000fe20000000c00 */
[----:B------:R-:W-:Y:S01]  /*2420*/  IMAD.IADD R199, R205, 0x1, R0 ;  /* 0x00000001cdc77824 */ /* 0x000fe200078e0200 */
[----:B------:R-:W-:Y:S01]  /*2430*/  IADD3 R191, R203, 0x2000, RZ ;  /* 0x00002000cbbf7810 */ /* 0x000fe20007ffe0ff */
[----:B------:R-:W-:Y:S01]  /*2440*/  IMAD.IADD R192, R0, 0x1, R203 ;  /* 0x0000000100c07824 */ /* 0x000fe200078e02cb */
[----:B------:R-:W-:Y:S01]  /*2450*/  @P5 STS.128 [R213+0xe800], RZ ;  /* 0x00e800ffd5005388 */ /* 0x000fe20000000c00 */
[----:B------:R-:W-:-:S02]  /*2460*/  SHF.R.S32.HI R0, RZ, 0x1f, R103 ;  /* 0x0000001fff007819 */ /* 0x000fc40000011467 */
[C---:B------:R-:W-:Y:S01]  /*2470*/  IADD3 R190, R203.reuse, 0x2800, RZ ;  /* 0x00002800cbbe7810 */ /* 0x040fe20007ffe0ff */
[----:B------:R-:W-:Y:S01]  /*2480*/  @P5 STS.128 [R213+0x10800], RZ ;  /* 0x010800ffd5005388 */ /* 0x000fe20000000c00 */
[----:B------:R-:W-:Y:S02]  /*2490*/  LEA.HI R0, R0, R103, RZ, 0x2 ;  /* 0x0000006700007211 */ /* 0x000fe400078f10ff */
[C---:B------:R-:W-:Y:S01]  /*24a0*/  IADD3 R189, R203.reuse, 0x3000, RZ ;  /* 0x00003000cbbd7810 */ /* 0x040fe20007ffe0ff */
[----:B------:R-:W-:Y:S01]  /*24b0*/  @!PT LDS RZ, [RZ] ;  /* 0x00000000fffff984 */ /* 0x000fe20000000800 */
[----:B------:R-:W-:Y:S01]  /*24c0*/  @!PT LDS RZ, [RZ] ;  /* 0x00000000fffff984 */ /* 0x000fe20000000800 */
[----:B------:R-:W-:Y:S01]  /*24d0*/  @!PT LDS RZ, [RZ] ;  /* 0x00000000fffff984 */ /* 0x000fe20000000800 */
[----:B------:R1:W-:Y:S01]  /*24e0*/  @!P5 LDGSTS.E.BYPASS.LTC128B.128 [R213+0xc800], [R14.64] ;  /* 0x0c8000000ed5dfae */ /* 0x0003e2000b901d46 */
[C---:B------:R-:W-:Y:S02]  /*24f0*/  IADD3 R188, R203.reuse, 0x3800, RZ ;  /* 0x00003800cbbc7810 */ /* 0x040fe40007ffe0ff */
[C---:B------:R-:W-:Y:S01]  /*2500*/  IADD3 R187, R203.reuse, 0x4000, RZ ;  /* 0x00004000cbbb7810 */ /* 0x040fe20007ffe0ff */
[----:B------:R1:W-:Y:S01]  /*2510*/  @!P5 LDGSTS.E.BYPASS.LTC128B.128 [R213+0xe800], [R14.64+0x80] ;  /* 0x0e8000800ed5dfae */ /* 0x0003e2000b901d46 */
[----:B------:R-:W-:-:S02]  /*2520*/  IADD3 R186, R203, 0x4800, RZ ;  /* 0x00004800cbba7810 */ /* 0x000fc40007ffe0ff */
[C---:B------:R-:W-:Y:S01]  /*2530*/  IADD3 R185, R203.reuse, 0x5000, RZ ;  /* 0x00005000cbb97810 */ /* 0x040fe20007ffe0ff */
[----:B------:R1:W-:Y:S01]  /*2540*/  @!P5 LDGSTS.E.BYPASS.LTC128B.128 [R213+0x10800], [R14.64+0x100] ;  /* 0x108001000ed5dfae */ /* 0x0003e2000b901d46 */
[----:B------:R-:W-:-:S03]  /*2550*/  IADD3 R184, R203, 0x5800, RZ ;  /* 0x00005800cbb87810 */ /* 0x000fc60007ffe0ff */
        /* <DEDUP_REMOVED lines=18> */
[----:B-1----:R-:W-:Y:S04]  /*2680*/  LDSM.16.M88.4 R12, [R206] ;  /* 0x00000000ce0c783b */ /* 0x002fe80000000200 */
[----:B------:R-:W1:Y:S04]  /*2690*/  LDSM.16.M88.4 R44, [R205+0x6800] ;  /* 0x00680000cd2c783b */ /* 0x000e680000000200 */
[----:B--2---:R-:W2:Y:S04]  /*26a0*/  LDSM.16.M88.4 R28, [R205+0x6000] ;  /* 0x00600000cd1c783b */ /* 0x004ea80000000200 */
[----:B------:R-:W2:Y:S04]  /*26b0*/  LDSM.16.M88.4 R72, [R205+0x7000] ;  /* 0x00700000cd48783b */ /* 0x000ea80000000200 */
[----:B------:R-:W-:Y:S04]  /*26c0*/  LDSM.16.M88.4 R52, [R204] ;  /* 0x00000000cc34783b */ /* 0x000fe80000000200 */
[----:B------:R-:W2:Y:S04]  /*26d0*/  LDSM.16.M88.4 R16, [R203+0x800] ;  /* 0x00080000cb10783b */ /* 0x000ea80000000200 */
[----:B---3--:R-:W3:Y:S04]  /*26e0*/  LDSM.16.M88.4 R24, [R203] ;  /* 0x00000000cb18783b */ /* 0x008ee80000000200 */
[----:B------:R-:W3:Y:S04]  /*26f0*/  LDSM.16.M88.4 R32, [R205+0x7800] ;  /* 0x00780000cd20783b */ /* 0x000ee80000000200 */
[----:B------:R-:W3:Y:S04]  /*2700*/  LDSM.16.M88.4 R8, [R203+0x1000] ;  /* 0x00100000cb08783b */ /* 0x000ee80000000200 */
[----:B------:R-:W-:Y:S04]  /*2710*/  LDSM.16.M88.4 R64, [R202] ;  /* 0x00000000ca40783b */ /* 0x000fe80000000200 */
[----:B------:R-:W3:Y:S01]  /*2720*/  LDSM.16.M88.4 R40, [R199+0x6000] ;  /* 0x00600000c728783b */ /* 0x000ee20000000200 */
[C---:B-1----:R-:W-:Y:S03]  /*2730*/  HMMA.16816.F32 R36, R12.reuse, R44, RZ ;  /* 0x0000002c0c24723c */ /* 0x042fe600000018ff */
[----:B------:R-:W1:Y:S04]  /*2740*/  LDSM.16.M88.4 R56, [R203+0x1800] ;  /* 0x00180000cb38783b */ /* 0x000e680000000200 */
[----:B------:R-:W-:Y:S01]  /*2750*/  LDSM.16.M88.4 R48, [R199+0x7800] ;  /* 0x00780000c730783b */ /* 0x000fe20000000200 */
[C---:B------:R-:W-:Y:S03]  /*2760*/  HMMA.16816.F32 R44, R12.reuse, R46, RZ ;  /* 0x0000002e0c2c723c */ /* 0x040fe600000018ff */
[----:B------:R-:W-:Y:S04]  /*2770*/  LDSM.16.M88.4 R80, [R192+0x800] ;  /* 0x00080000c050783b */ /* 0x000fe80000000200 */
[----:B------:R-:W-:Y:S01]  /*2780*/  LDSM.16.M88.4 R60, [R192+0x1000] ;  /* 0x00100000c03c783b */ /* 0x000fe20000000200 */
[C---:B--2---:R-:W-:Y:S03]  /*2790*/  HMMA.16816.F32 R20, R12.reuse, R28, RZ ;  /* 0x0000001c0c14723c */ /* 0x044fe600000018ff */
[----:B------:R-:W-:Y:S04]  /*27a0*/  LDSM.16.M88.4 R88, [R202+0x2000] ;  /* 0x00200000ca58783b */ /* 0x000fe80000000200 */
[----:B------:R-:W-:Y:S01]  /*27b0*/  LDSM.16.M88.4 R96, [R205+0xa800] ;  /* 0x00a80000cd60783b */ /* 0x000fe20000000200 */
[C---:B------:R-:W-:Y:S03]  /*27c0*/  HMMA.16816.F32 R28, R12.reuse, R30, RZ ;  /* 0x0000001e0c1c723c */ /* 0x040fe600000018ff */
[----:B------:R-:W-:Y:S04]  /*27d0*/  LDSM.16.M88.4 R84, [R199+0x9000] ;  /* 0x00900000c754783b */ /* 0x000fe80000000200 */
[----:B------:R-:W-:Y:S01]  /*27e0*/  LDSM.16.M88.4 R92, [R199+0xa000] ;  /* 0x00a00000c75c783b */ /* 0x000fe20000000200 */
[C---:B------:R-:W-:Y:S03]  /*27f0*/  HMMA.16816.F32 R76, R12.reuse, R72, RZ ;  /* 0x000000480c4c723c */ /* 0x040fe600000018ff */
[----:B------:R-:W0:Y:S05]  /*2800*/  LDGDEPBAR ;  /* 0x00000000000079af */ /* 0x000e2a0000000000 */
[----:B------:R-:W-:Y:S08]  /*2810*/  HMMA.16816.F32 R72, R12, R74, RZ ;  /* 0x0000004a0c48723c */ /* 0x000ff000000018ff */
[C---:B------:R-:W-:Y:S08]  /*2820*/  HMMA.16816.F32 R36, R52.reuse, R16, R36 ;  /* 0x000000103424723c */ /* 0x040ff00000001824 */
[C---:B------:R-:W-:Y:S01]  /*2830*/  HMMA.16816.F32 R44, R52.reuse, R18, R44 ;  /* 0x00000012342c723c */ /* 0x040fe2000000182c */
[----:B------:R-:W2:Y:S07]  /*2840*/  LDSM.16.M88.4 R16, [R199+0x7000] ;  /* 0x00700000c710783b */ /* 0x000eae0000000200 */
[C---:B---3--:R-:W-:Y:S08]  /*2850*/  HMMA.16816.F32 R20, R52.reuse, R24, R20 ;  /* 0x000000183414723c */ /* 0x048ff00000001814 */
[----:B------:R-:W-:Y:S01]  /*2860*/  HMMA.16816.F32 R28, R52, R26, R28 ;  /* 0x0000001a341c723c */ /* 0x000fe2000000181c */
[----:B------:R-:W-:Y:S07]  /*2870*/  LDSM.16.M88.4 R24, [R201] ;  /* 0x00000000c918783b */ /* 0x000fee0000000200 */
[C---:B------:R-:W-:Y:S08]  /*2880*/  HMMA.16816.F32 R68, R12.reuse, R32, RZ ;  /* 0x000000200c44723c */ /* 0x040ff000000018ff */
[----:B------:R-:W-:Y:S01]  /*2890*/  HMMA.16816.F32 R12, R12, R34, RZ ;  /* 0x000000220c0c723c */ /* 0x000fe200000018ff */
[----:B------:R-:W-:Y:S07]  /*28a0*/  LDSM.16.M88.4 R32, [R199+0x6800] ;  /* 0x00680000c720783b */ /* 0x000fee0000000200 */
[C---:B------:R-:W-:Y:S08]  /*28b0*/  HMMA.16816.F32 R76, R52.reuse, R8, R76 ;  /* 0x00000008344c723c */ /* 0x040ff0000000184c */
[----:B------:R-:W-:Y:S01]  /*28c0*/  HMMA.16816.F32 R72, R52, R10, R72 ;  /* 0x0000000a3448723c */ /* 0x000fe20000001848 */
[----:B------:R-:W3:Y:S07]  /*28d0*/  LDSM.16.M88.4 R8, [R192] ;  /* 0x00000000c008783b */ /* 0x000eee0000000200 */
[C---:B------:R-:W-:Y:S08]  /*28e0*/  HMMA.16816.F32 R20, R64.reuse, R40, R20 ;  /* 0x000000284014723c */ /* 0x040ff00000001814 */
[----:B------:R-:W-:Y:S01]  /*28f0*/  HMMA.16816.F32 R28, R64, R42, R28 ;  /* 0x0000002a401c723c */ /* 0x000fe2000000181c */
[----:B------:R-:W-:Y:S07]  /*2900*/  LDSM.16.M88.4 R40, [R206+0x2000] ;  /* 0x00200000ce28783b */ /* 0x000fee0000000200 */
[C---:B-1----:R-:W-:Y:S08]  /*2910*/  HMMA.16816.F32 R68, R52.reuse, R56, R68 ;  /* 0x000000383444723c */ /* 0x042ff00000001844 */
[----:B------:R-:W-:Y:S01]  /*2920*/  HMMA.16816.F32 R12, R52, R58, R12 ;  /* 0x0000003a340c723c */ /* 0x000fe2000000180c */
[----:B------:R-:W-:Y:S04]  /*2930*/  LDSM.16.M88.4 R56, [R205+0x8800] ;  /* 0x00880000cd38783b */ /* 0x000fe80000000200 */
[----:B------:R-:W-:Y:S03]  /*2940*/  LDSM.16.M88.4 R52, [R205+0x9000] ;  /* 0x00900000cd34783b */ /* 0x000fe60000000200 */
[C---:B--2---:R-:W-:Y:S08]  /*2950*/  HMMA.16816.F32 R76, R64.reuse, R16, R76 ;  /* 0x00000010404c723c */ /* 0x044ff0000000184c */
[----:B------:R-:W-:Y:S01]  /*2960*/  HMMA.16816.F32 R72, R64, R18, R72 ;  /* 0x000000124048723c */ /* 0x000fe20000001848 */
[----:B------:R-:W1:Y:S07]  /*2970*/  LDSM.16.M88.4 R16, [R205+0x8000] ;  /* 0x00800000cd10783b */ /* 0x000e6e0000000200 */
[C---:B---3--:R-:W-:Y:S08]  /*2980*/  HMMA.16816.F32 R20, R24.reuse, R8, R20 ;  /* 0x000000081814723c */ /* 0x048ff00000001814 */
[----:B------:R-:W-:Y:S01]  /*2990*/  HMMA.16816.F32 R28, R24, R10, R28 ;  /* 0x0000000a181c723c */ /* 0x000fe2000000181c */
[----:B------:R-:W-:Y:S07]  /*29a0*/  LDSM.16.M88.4 R8, [R204+0x2000] ;  /* 0x00200000cc08783b */ /* 0x000fee0000000200 */
[C---:B------:R-:W-:Y:S08]  /*29b0*/  HMMA.16816.F32 R36, R64.reuse, R32, R36 ;  /* 0x000000204024723c */ /* 0x040ff00000001824 */
[C---:B------:R-:W-:Y:S01]  /*29c0*/  HMMA.16816.F32 R44, R64.reuse, R34, R44 ;  /* 0x00000022402c723c */ /* 0x040fe2000000182c */
[----:B------:R-:W2:Y:S07]  /*29d0*/  LDSM.16.M88.4 R32, [R192+0x1800] ;  /* 0x00180000c020783b */ /* 0x000eae0000000200 */
[C---:B------:R-:W-:Y:S08]  /*29e0*/  HMMA.16816.F32 R68, R64.reuse, R48, R68 ;  /* 0x000000304044723c */ /* 0x040ff00000001844 */
[----:B------:R-:W-:Y:S01]  /*29f0*/  HMMA.16816.F32 R64, R64, R50, R12 ;  /* 0x000000324040723c */ /* 0x000fe2000000180c */
[----:B------:R-:W3:Y:S04]  /*2a00*/  LDSM.16.M88.4 R12, [R203+0x2000] ;  /* 0x00200000cb0c783b */ /* 0x000ee80000000200 */
[----:B------:R-:W-:Y:S03]  /*2a10*/  LDSM.16.M88.4 R48, [R205+0x9800] ;  /* 0x00980000cd30783b */ /* 0x000fe60000000200 */
[C---:B-1----:R-:W-:Y:S08]  /*2a20*/  HMMA.16816.F32 R20, R40.reuse, R16, R20 ;  /* 0x000000102814723c */ /* 0x042ff00000001814 */
[----:B------:R-:W-:Y:S01]  /*2a30*/  HMMA.16816.F32 R28, R40, R18, R28 ;  /* 0x00000012281c723c */ /* 0x000fe2000000181c */
[----:B------:R-:W1:Y:S07]  /*2a40*/  LDSM.16.M88.4 R16, [R199+0x8000] ;  /* 0x00800000c710783b */ /* 0x000e6e0000000200 */
        /* <DEDUP_REMOVED lines=8> */
[----:B------:R-:W2:Y:S04]  /*2ad0*/  LDSM.16.M88.4 R32, [R203+0x2800] ;  /* 0x00280000cb20783b */ /* 0x000ea80000000200 */
[----:B------:R-:W1:Y:S03]  /*2ae0*/  LDSM.16.M88.4 R24, [R203+0x3000] ;  /* 0x00300000cb18783b */ /* 0x000e660000000200 */
[C---:B---3--:R-:W-:Y:S08]  /*2af0*/  HMMA.16816.F32 R20, R8.reuse, R12, R20 ;  /* 0x0000000c0814723c */ /* 0x048ff00000001814 */
[----:B------:R-:W-:Y:S01]  /*2b00*/  HMMA.16816.F32 R28, R8, R14, R28 ;  /* 0x0000000e081c723c */ /* 0x000fe2000000181c */
[----:B------:R-:W3:Y:S07]  /*2b10*/  LDSM.16.M88.4 R12, [R192+0x2000] ;  /* 0x00200000c00c783b */ /* 0x000eee0000000200 */
[C---:B------:R-:W-:Y:S08]  /*2b20*/  HMMA.16816.F32 R36, R40.reuse, R56, R36 ;  /* 0x000000382824723c */ /* 0x040ff00000001824 */
[C---:B------:R-:W-:Y:S01]  /*2b30*/  HMMA.16816.F32 R44, R40.reuse, R58, R44 ;  /* 0x0000003a282c723c */ /* 0x040fe2000000182c */
[----:B------:R-:W2:Y:S07]  /*2b40*/  LDSM.16.M88.4 R56, [R199+0x8800] ;  /* 0x00880000c738783b */ /* 0x000eae0000000200 */
[C---:B------:R-:W-:Y:S08]  /*2b50*/  HMMA.16816.F32 R76, R40.reuse, R52, R76 ;  /* 0x00000034284c723c */ /* 0x040ff0000000184c */
[----:B------:R-:W-:Y:S01]  /*2b60*/  HMMA.16816.F32 R72, R40, R54, R72 ;  /* 0x000000362848723c */ /* 0x000fe20000001848 */
[----:B------:R-:W-:Y:S07]  /*2b70*/  LDSM.16.M88.4 R52, [R203+0x3800] ;  /* 0x00380000cb34783b */ /* 0x000fee0000000200 */
        /* <DEDUP_REMOVED lines=9> */
[----:B------:R-:W-:Y:S07]  /*2c10*/  LDSM.16.M88.4 R32, [R203+0x4000] ;  /* 0x00400000cb20783b */ /* 0x000fee0000000200 */
[C---:B------:R-:W-:Y:S08]  /*2c20*/  HMMA.16816.F32 R76, R8.reuse, R24, R76 ;  /* 0x00000018084c723c */ /* 0x040ff0000000184c */
[----:B------:R-:W-:Y:S01]  /*2c30*/  HMMA.16816.F32 R72, R8, R26, R72 ;  /* 0x0000001a0848723c */ /* 0x000fe20000001848 */
[----:B------:R-:W2:Y:S07]  /*2c40*/  LDSM.16.M88.4 R24, [R192+0x2800] ;  /* 0x00280000c018783b */ /* 0x000eae0000000200 */
[C---:B---3--:R-:W-:Y:S08]  /*2c50*/  HMMA.16816.F32 R20, R60.reuse, R12, R20 ;  /* 0x0000000c3c14723c */ /* 0x048ff00000001814 */
[----:B------:R-:W-:Y:S01]  /*2c60*/  HMMA.16816.F32 R28, R60, R14, R28 ;  /* 0x0000000e3c1c723c */ /* 0x000fe2000000181c */
[----:B------:R-:W3:Y:S07]  /*2c70*/  LDSM.16.M88.4 R12, [R202+0x4000] ;  /* 0x00400000ca0c783b */ /* 0x000eee0000000200 */
[C---:B------:R-:W-:Y:S08]  /*2c80*/  HMMA.16816.F32 R36, R88.reuse, R56, R36 ;  /* 0x000000385824723c */ /* 0x040ff00000001824 */
[----:B------:R-:W-:Y:S01]  /*2c90*/  HMMA.16816.F32 R44, R88, R58, R44 ;  /* 0x0000003a582c723c */ /* 0x000fe2000000182c */
[----:B------:R-:W-:Y:S07]  /*2ca0*/  LDSM.16.M88.4 R56, [R192+0x3000] ;  /* 0x00300000c038783b */ /* 0x000fee0000000200 */
[C---:B-1----:R-:W-:Y:S08]  /*2cb0*/  HMMA.16816.F32 R20, R48.reuse, R40, R20 ;  /* 0x000000283014723c */ /* 0x042ff00000001814 */
[----:B------:R-:W-:Y:S01]  /*2cc0*/  HMMA.16816.F32 R28, R48, R42, R28 ;  /* 0x0000002a301c723c */ /* 0x000fe2000000181c */
[----:B------:R-:W1:Y:S07]  /*2cd0*/  LDSM.16.M88.4 R40, [R203+0x4800] ;  /* 0x00480000cb28783b */ /* 0x000e6e0000000200 */
[C---:B--2---:R-:W-:Y:S08]  /*2ce0*/  HMMA.16816.F32 R36, R60.reuse, R24, R36 ;  /* 0x000000183c24723c */ /* 0x044ff00000001824 */
[----:B------:R-:W-:Y:S01]  /*2cf0*/  HMMA.16816.F32 R44, R60, R26, R44 ;  /* 0x0000001a3c2c723c */ /* 0x000fe2000000182c */
[----:B------:R-:W-:Y:S07]  /*2d00*/  LDSM.16.M88.4 R24, [R192+0x4000] ;  /* 0x00400000c018783b */ /* 0x000fee0000000200 */
[----:B------:R-:W-:Y:S08]  /*2d10*/  HMMA.16816.F32 R68, R8, R52, R68 ;  /* 0x000000340844723c */ /* 0x000ff00000001844 */
[----:B------:R-:W-:Y:S08]  /*2d20*/  HMMA.16816.F32 R20, R16, R32, R20 ;  /* 0x000000201014723c */ /* 0x000ff00000001814 */
[----:B------:R-:W-:Y:S01]  /*2d30*/  HMMA.16816.F32 R64, R8, R54, R64 ;  /* 0x000000360840723c */ /* 0x000fe20000001840 */
[----:B------:R-:W2:Y:S04]  /*2d40*/  LDSM.16.M88.4 R8, [R201+0x4000] ;  /* 0x00400000c908783b */ /* 0x000ea80000000200 */
[----:B------:R-:W-:Y:S03]  /*2d50*/  LDSM.16.M88.4 R52, [R192+0x3800] ;  /* 0x00380000c034783b */ /* 0x000fe60000000200 */
[----:B------:R-:W-:Y:S01]  /*2d60*/  HMMA.16816.F32 R28, R16, R34, R28 ;  /* 0x00000022101c723c */ /* 0x000fe2000000181c */
[----:B------:R-:W1:Y:S07]  /*2d70*/  LDSM.16.M88.4 R32, [R199+0xa800] ;  /* 0x00a80000c720783b */ /* 0x000e6e0000000200 */
[----:B------:R-:W-:Y:S08]  /*2d80*/  HMMA.16816.F32 R36, R48, R96, R36 ;  /* 0x000000603024723c */ /* 0x000ff00000001824 */
[----:B------:R-:W-:Y:S08]  /*2d90*/  HMMA.16816.F32 R76, R88, R84, R76 ;  /* 0x00000054584c723c */ /* 0x000ff0000000184c */
[----:B------:R-:W-:Y:S08]  /*2da0*/  HMMA.16816.F32 R44, R48, R98, R44 ;  /* 0x00000062302c723c */ /* 0x000ff0000000182c */
[----:B---3--:R-:W-:Y:S08]  /*2db0*/  HMMA.16816.F32 R20, R12, R92, R20 ;  /* 0x0000005c0c14723c */ /* 0x008ff00000001814 */
[C---:B------:R-:W-:Y:S08]  /*2dc0*/  HMMA.16816.F32 R68, R88.reuse, R80, R68 ;  /* 0x000000505844723c */ /* 0x040ff00000001844 */
[----:B------:R-:W-:Y:S01]  /*2dd0*/  HMMA.16816.F32 R64, R88, R82, R64 ;  /* 0x000000525840723c */ /* 0x000fe20000001840 */
[----:B------:R-:W3:Y:S07]  /*2de0*/  LDSM.16.M88.4 R80, [R205+0xb000] ;  /* 0x00b00000cd50783b */ /* 0x000eee0000000200 */
[----:B------:R-:W-:Y:S08]  /*2df0*/  HMMA.16816.F32 R28, R12, R94, R28 ;  /* 0x0000005e0c1c723c */ /* 0x000ff0000000181c */
[----:B-1----:R-:W-:Y:S08]  /*2e00*/  HMMA.16816.F32 R36, R16, R40, R36 ;  /* 0x000000281024723c */ /* 0x002ff00000001824 */
[----:B------:R-:W-:Y:S08]  /*2e10*/  HMMA.16816.F32 R76, R60, R56, R76 ;  /* 0x000000383c4c723c */ /* 0x000ff0000000184c */
[----:B------:R-:W-:Y:S01]  /*2e20*/  HMMA.16816.F32 R44, R16, R42, R44 ;  /* 0x0000002a102c723c */ /* 0x000fe2000000182c */
[----:B------:R-:W-:Y:S07]  /*2e30*/  LDSM.16.M88.4 R40, [R199+0xb000] ;  /* 0x00b00000c728783b */ /* 0x000fee0000000200 */
[----:B------:R-:W-:Y:S01]  /*2e40*/  HMMA.16816.F32 R72, R88, R86, R72 ;  /* 0x000000565848723c */ /* 0x000fe20000001848 */
[----:B------:R-:W1:Y:S07]  /*2e50*/  LDSM.16.M88.4 R84, [R192+0x4800] ;  /* 0x00480000c054783b */ /* 0x000e6e0000000200 */
[C---:B--2---:R-:W-:Y:S08]  /*2e60*/  HMMA.16816.F32 R20, R8.reuse, R24, R20 ;  /* 0x000000180814723c */ /* 0x044ff00000001814 */
[----:B------:R-:W-:Y:S01]  /*2e70*/  HMMA.16816.F32 R28, R8, R26, R28 ;  /* 0x0000001a081c723c */ /* 0x000fe2000000181c */
[----:B------:R-:W2:Y:S07]  /*2e80*/  LDSM.16.M88.4 R24, [R203+0x5000] ;  /* 0x00500000cb18783b */ /* 0x000eae0000000200 */
[----:B------:R-:W-:Y:S08]  /*2e90*/  HMMA.16816.F32 R36, R12, R32, R36 ;  /* 0x000000200c24723c */ /* 0x000ff00000001824 */
[----:B---3--:R-:W-:Y:S01]  /*2ea0*/  HMMA.16816.F32 R76, R48, R80, R76 ;  /* 0x00000050304c723c */ /* 0x008fe2000000184c */
[----:B------:R-:W-:-:S02]  /*2eb0*/  FMUL.FTZ R21, R21, c[0x0][0x2ec] ;  /* 0x0000bb0015157a20 */ /* 0x000fc40000410000 */
[----:B------:R-:W-:Y:S02]  /*2ec0*/  FMUL.FTZ R23, R23, c[0x0][0x2ec] ;  /* 0x0000bb0017177a20 */ /* 0x000fe40000410000 */
[----:B------:R-:W-:Y:S02]  /*2ed0*/  FMUL.FTZ R20, R20, c[0x0][0x2ec] ;  /* 0x0000bb0014147a20 */ /* 0x000fe40000410000 */
[----:B------:R-:W3:Y:S01]  /*2ee0*/  MUFU.TANH R21, R21 ;  /* 0x0000001500157308 */ /* 0x000ee20000002400 */
[----:B------:R-:W-:Y:S01]  /*2ef0*/  HMMA.16816.F32 R44, R12, R34, R44 ;  /* 0x000000220c2c723c */ /* 0x000fe2000000182c */
[----:B------:R-:W3:Y:S01]  /*2f00*/  LDSM.16.M88.4 R32, [R205+0xb800] ;  /* 0x00b80000cd20783b */ /* 0x000ee20000000200 */
[----:B------:R-:W-:Y:S02]  /*2f10*/  FMUL.FTZ R28, R28, c[0x0][0x2ec] ;  /* 0x0000bb001c1c7a20 */ /* 0x000fe40000410000 */
[----:B------:R-:W-:-:S03]  /*2f20*/  FMUL.FTZ R29, R29, c[0x0][0x2ec] ;  /* 0x0000bb001d1d7a20 */ /* 0x000fc60000410000 */
[----:B------:R-:W1:Y:S01]  /*2f30*/  MUFU.TANH R23, R23 ;  /* 0x0000001700177308 */ /* 0x000e620000002400 */
[C---:B------:R-:W-:Y:S07]  /*2f40*/  HMMA.16816.F32 R68, R60.reuse, R52, R68 ;  /* 0x000000343c44723c */ /* 0x040fee0000001844 */
[----:B------:R-:W-:Y:S01]  /*2f50*/  MUFU.TANH R52, R28 ;  /* 0x0000001c00347308 */ /* 0x000fe20000002400 */
[----:B------:R-:W-:Y:S07]  /*2f60*/  HMMA.16816.F32 R72, R60, R58, R72 ;  /* 0x0000003a3c48723c */ /* 0x000fee0000001848 */
[----:B------:R2:W2:Y:S01]  /*2f70*/  MUFU.TANH R53, R29 ;  /* 0x0000001d00357308 */ /* 0x0004a20000002400 */
[----:B-1----:R-:W-:Y:S07]  /*2f80*/  HMMA.16816.F32 R36, R8, R84, R36 ;  /* 0x000000540824723c */ /* 0x002fee0000001824 */
[----:B------:R-:W-:Y:S01]  /*2f90*/  MUFU.TANH R20, R20 ;  /* 0x0000001400147308 */ /* 0x000fe20000002400 */
[----:B------:R-:W-:Y:S07]  /*2fa0*/  HMMA.16816.F32 R64, R60, R54, R64 ;  /* 0x000000363c40723c */ /* 0x000fee0000001840 */
[----:B------:R-:W-:Y:S01]  /*2fb0*/  FMUL.FTZ R54, R30, c[0x0][0x2ec] ;  /* 0x0000bb001e367a20 */ /* 0x000fe20000410000 */
[----:B--2---:R-:W-:Y:S01]  /*2fc0*/  HMMA.16816.F32 R76, R16, R24, R76 ;  /* 0x00000018104c723c */ /* 0x004fe2000000184c */
[----:B------:R-:W-:-:S02]  /*2fd0*/  FMUL.FTZ R55, R31, c[0x0][0x2ec] ;  /* 0x0000bb001f377a20 */ /* 0x000fc40000410000 */
[----:B------:R-:W1:Y:S02]  /*2fe0*/  LDSM.16.M88.4 R28, [R203+0x5800] ;  /* 0x00580000cb1c783b */ /* 0x000e640000000200 */
[----:B------:R-:W-:Y:S03]  /*2ff0*/  MUFU.TANH R54, R54 ;  /* 0x0000003600367308 */ /* 0x000fe60000002400 */
[C---:B---3--:R-:W-:Y:S01]  /*3000*/  HMMA.16816.F32 R68, R48.reuse, R32, R68 ;  /* 0x000000203044723c */ /* 0x048fe20000001844 */
[----:B------:R-:W-:Y:S02]  /*3010*/  FMUL.FTZ R36, R36, c[0x0][0x2ec] ;  /* 0x0000bb0024247a20 */ /* 0x000fe40000410000 */
[----:B------:R-:W-:Y:S02]  /*3020*/  FMUL.FTZ R56, R37, c[0x0][0x2ec] ;  /* 0x0000bb0025387a20 */ /* 0x000fe40000410000 */
[----:B------:R2:W-:Y:S03]  /*3030*/  MUFU.TANH R57, R36 ;  /* 0x0000002400397308 */ /* 0x0005e60000002400 */
[----:B------:R-:W-:Y:S05]  /*3040*/  HMMA.16816.F32 R72, R48, R82, R72 ;  /* 0x000000523048723c */ /* 0x000fea0000001848 */
[----:B------:R-:W3:Y:S03]  /*3050*/  MUFU.TANH R55, R55 ;  /* 0x0000003700377308 */ /* 0x000ee60000002400 */
[----:B------:R-:W-:Y:S05]  /*3060*/  HMMA.16816.F32 R76, R12, R40, R76 ;  /* 0x000000280c4c723c */ /* 0x000fea000000184c */
[----:B------:R-:W-:Y:S02]  /*3070*/  MUFU.TANH R56, R56 ;  /* 0x0000003800387308 */ /* 0x000fe40000002400 */
[----:B------:R-:W-:Y:S01]  /*3080*/  FMUL.FTZ R40, R38, c[0x0][0x2ec] ;  /* 0x0000bb0026287a20 */ /* 0x000fe20000410000 */
[----:B------:R-:W-:Y:S01]  /*3090*/  HMMA.16816.F32 R64, R48, R34, R64 ;  /* 0x000000223040723c */ /* 0x000fe20000001840 */
[----:B------:R-:W-:Y:S01]  /*30a0*/  FMUL.FTZ R41, R39, c[0x0][0x2ec] ;  /* 0x0000bb0027297a20 */ /* 0x000fe20000410000 */
[----:B------:R-:W-:Y:S03]  /*30b0*/  LDSM.16.M88.4 R32, [R192+0x5800] ;  /* 0x00580000c020783b */ /* 0x000fe60000000200 */
[----:B------:R-:W3:Y:S01]  /*30c0*/  MUFU.TANH R40, R40 ;  /* 0x0000002800287308 */ /* 0x000ee20000002400 */
[----:B--2---:R-:W2:Y:S02]  /*30d0*/  LDSM.16.M88.4 R36, [R199+0xb800] ;  /* 0x00b80000c724783b */ /* 0x004ea40000000200 */
[----:B------:R-:W-:Y:S02]  /*30e0*/  HMMA.16816.F32 R72, R16, R26, R72 ;  /* 0x0000001a1048723c */ /* 0x000fe40000001848 */
[----:B------:R-:W3:Y:S01]  /*30f0*/  LDSM.16.M88.4 R24, [R192+0x5000] ;  /* 0x00500000c018783b */ /* 0x000ee20000000200 */
[----:B------:R-:W-:-:S04]  /*3100*/  DEPBAR.LE SB0, 0x0 ;  /* 0x000080000000791a */ /* 0x000fc80000000000 */
[----:B------:R-:W2:Y:S01]  /*3110*/  MUFU.TANH R41, R41 ;  /* 0x0000002900297308 */ /* 0x000ea20000002400 */
[C---:B-1----:R-:W-:Y:S07]  /*3120*/  HMMA.16816.F32 R68, R16.reuse, R28, R68 ;  /* 0x0000001c1044723c */ /* 0x042fee0000001844 */
[----:B------:R-:W-:Y:S01]  /*3130*/  SHF.R.S32.HI R29, RZ, 0x2, R0 ;  /* 0x00000002ff1d7819 */ /* 0x000fe20000011400 */
[----:B------:R-:W-:Y:S01]  /*3140*/  HMMA.16816.F32 R64, R16, R30, R64 ;  /* 0x0000001e1040723c */ /* 0x000fe20000001840 */
[----:B------:R-:W-:-:S02]  /*3150*/  IMAD.IADD R0, R101, 0x1, R6 ;  /* 0x0000000165007824 */ /* 0x000fc400078e0206 */
[----:B------:R-:W-:-:S04]  /*3160*/  IADD3 R29, R104, 0x1, R29 ;  /* 0x00000001681d7810 */ /* 0x000fc80007ffe01d */
[----:B------:R-:W-:Y:S01]  /*3170*/  IADD3 R106, R100, R29, -R106 ;  /* 0x0000001d646a7210 */ /* 0x000fe20007ffe86a */
[----:B------:R-:W-:Y:S01]  /*3180*/  HMMA.16816.F32 R72, R12, R42, R72 ;  /* 0x0000002a0c48723c */ /* 0x000fe20000001848 */
[----:B------:R-:W-:Y:S02]  /*3190*/  FMUL.FTZ R18, R22, c[0x0][0x2ec] ;  /* 0x0000bb0016127a20 */ /* 0x000fe40000410000 */
[----:B------:R-:W-:-:S04]  /*31a0*/  IADD3 R29, R106, c[0x0][0x2e8], RZ ;  /* 0x0000ba006a1d7a10 */ /* 0x000fc80007ffe0ff */
[CC--:B------:R-:W-:Y:S01]  /*31b0*/  IMNMX R218, R29.reuse, R100.reuse, PT ;  /* 0x000000641dda7217 */ /* 0x0c0fe20003800200 */
[----:B------:R-:W-:Y:S01]  /*31c0*/  HMMA.16816.F32 R44, R8, R86, R44 ;  /* 0x00000056082c723c */ /* 0x000fe2000000182c */
[----:B------:R-:W-:Y:S07]  /*31d0*/  MUFU.TANH R18, R18 ;  /* 0x0000001200127308 */ /* 0x000fee0000002400 */
[C---:B--2---:R-:W-:Y:S07]  /*31e0*/  HMMA.16816.F32 R68, R12.reuse, R36, R68 ;  /* 0x000000240c44723c */ /* 0x044fee0000001844 */
[----:B------:R-:W-:Y:S01]  /*31f0*/  IADD3 R37, R29, 0x8, RZ ;  /* 0x000000081d257810 */ /* 0x000fe20007ffe0ff */
[----:B------:R-:W-:Y:S03]  /*3200*/  HMMA.16816.F32 R64, R12, R38, R64 ;  /* 0x000000260c40723c */ /* 0x000fe60000001840 */
[----:B------:R-:W-:-:S05]  /*3210*/  IMNMX R212, R37, R100, PT ;  /* 0x0000006425d47217 */ /* 0x000fca0003800200 */
[----:B---3--:R-:W-:Y:S01]  /*3220*/  HMMA.16816.F32 R76, R8, R24, R76 ;  /* 0x00000018084c723c */ /* 0x008fe2000000184c */
[----:B------:R-:W-:Y:S02]  /*3230*/  FMUL.FTZ R42, R44, c[0x0][0x2ec] ;  /* 0x0000bb002c2a7a20 */ /* 0x000fe40000410000 */
[----:B------:R-:W-:-:S04]  /*3240*/  FMUL.FTZ R28, R47, c[0x0][0x2ec] ;  /* 0x0000bb002f1c7a20 */ /* 0x000fc80000410000 */
[----:B------:R-:W-:Y:S01]  /*3250*/  FMUL.FTZ R25, R46, c[0x0][0x2ec] ;  /* 0x0000bb002e197a20 */ /* 0x000fe20000410000 */
[C---:B------:R-:W-:Y:S01]  /*3260*/  HMMA.16816.F32 R68, R8.reuse, R32, R68 ;  /* 0x000000200844723c */ /* 0x040fe20000001844 */
[----:B------:R-:W-:Y:S01]  /*3270*/  FMUL.FTZ R24, R45, c[0x0][0x2ec] ;  /* 0x0000bb002d187a20 */ /* 0x000fe20000410000 */
[----:B------:R-:W1:Y:S06]  /*3280*/  MUFU.TANH R42, R42 ;  /* 0x0000002a002a7308 */ /* 0x000e6c0000002400 */
[C---:B------:R-:W-:Y:S02]  /*3290*/  HMMA.16816.F32 R72, R8.reuse, R26, R72 ;  /* 0x0000001a0848723c */ /* 0x040fe40000001848 */
[----:B------:R-:W2:Y:S05]  /*32a0*/  MUFU.TANH R25, R25 ;  /* 0x0000001900197308 */ /* 0x000eaa0000002400 */
[----:B------:R-:W-:Y:S01]  /*32b0*/  IMAD.IADD R27, R3, 0x1, R224 ;  /* 0x00000001031b7824 */ /* 0x000fe200078e02e0 */
[----:B------:R-:W-:Y:S01]  /*32c0*/  HMMA.16816.F32 R32, R8, R34, R64 ;  /* 0x000000220820723c */ /* 0x000fe20000001840 */
[----:B------:R-:W-:Y:S01]  /*32d0*/  FMUL.FTZ R77, R77, c[0x0][0x2ec] ;  /* 0x0000bb004d4d7a20 */ /* 0x000fe20000410000 */
[----:B------:R-:W3:Y:S01]  /*32e0*/  MUFU.TANH R24, R24 ;  /* 0x0000001800187308 */ /* 0x000ee20000002400 */
[----:B------:R-:W-:Y:S01]  /*32f0*/  FMUL.FTZ R76, R76, c[0x0][0x2ec] ;  /* 0x0000bb004c4c7a20 */ /* 0x000fe20000410000 */
[C---:B------:R-:W-:Y:S01]  /*3300*/  IADD3 R17, R27.reuse, 0x1, RZ ;  /* 0x000000011b117810 */ /* 0x040fe20007ffe0ff */
[----:B------:R-:W-:Y:S01]  /*3310*/  FMUL.FTZ R78, R78, c[0x0][0x2ec] ;  /* 0x0000bb004e4e7a20 */ /* 0x000fe20000410000 */
[----:B------:R-:W-:Y:S01]  /*3320*/  IADD3 R19, R27, 0x8, RZ ;  /* 0x000000081b137810 */ /* 0x000fe20007ffe0ff */
[----:B------:R-:W-:Y:S01]  /*3330*/  FMUL.FTZ R79, R79, c[0x0][0x2ec] ;  /* 0x0000bb004f4f7a20 */ /* 0x000fe20000410000 */
[C---:B------:R-:W-:Y:S01]  /*3340*/  ISETP.GE.AND P4, PT, R17.reuse, R218, PT ;  /* 0x000000da1100720c */ /* 0x040fe20003f86270 */
[----:B------:R-:W-:Y:S01]  /*3350*/  FMUL.FTZ R68, R68, c[0x0][0x2ec] ;  /* 0x0000bb0044447a20 */ /* 0x000fe20000410000 */
[----:B------:R-:W-:Y:S01]  /*3360*/  ISETP.GE.AND P5, PT, R17, R212, PT ;  /* 0x000000d41100720c */ /* 0x000fe20003fa6270 */
[----:B------:R-:W1:Y:S01]  /*3370*/  MUFU.TANH R28, R28 ;  /* 0x0000001c001c7308 */ /* 0x000e620000002400 */
[----:B------:R-:W-:Y:S01]  /*3380*/  IADD3 R17, R27, 0x9, RZ ;  /* 0x000000091b117810 */ /* 0x000fe20007ffe0ff */
        /* <DEDUP_REMOVED lines=9> */
[C---:B------:R-:W-:Y:S01]  /*3420*/  ISETP.GE.AND P3, PT, R19.reuse, R218, PT ;  /* 0x000000da1300720c */ /* 0x040fe20003f66270 */
[----:B------:R-:W-:Y:S01]  /*3430*/  FMUL.FTZ R74, R74, c[0x0][0x2ec] ;  /* 0x0000bb004a4a7a20 */ /* 0x000fe20000410000 */
[----:B------:R-:W-:Y:S01]  /*3440*/  ISETP.GE.AND P1, PT, R19, R212, PT ;  /* 0x000000d41300720c */ /* 0x000fe20003f26270 */
[----:B------:R-:W-:Y:S01]  /*3450*/  FMUL.FTZ R75, R75, c[0x0][0x2ec] ;  /* 0x0000bb004b4b7a20 */ /* 0x000fe20000410000 */
[----:B------:R-:W-:Y:S01]  /*3460*/  IADD3 R19, R27, 0x11, RZ ;  /* 0x000000111b137810 */ /* 0x000fe20007ffe0ff */
[----:B------:R-:W1:Y:S01]  /*3470*/  MUFU.TANH R175, R68 ;  /* 0x0000004400af7308 */ /* 0x000e620000002400 */
[----:B------:R-:W-:Y:S01]  /*3480*/  FSEL R21, R21, -INF , !P4 ;  /* 0xff80000015157808 */ /* 0x000fe20006000000 */
[----:B------:R-:W-:Y:S01]  /*3490*/  FMUL.FTZ R71, R71, c[0x0][0x2ec] ;  /* 0x0000bb0047477a20 */ /* 0x000fe20000410000 */
[----:B------:R-:W-:Y:S01]  /*34a0*/  FSEL R16, R23, -INF , !P5 ;  /* 0xff80000017107808 */ /* 0x000fe20006800000 */
[----:B------:R-:W-:Y:S01]  /*34b0*/  FMUL.FTZ R32, R32, c[0x0][0x2ec] ;  /* 0x0000bb0020207a20 */ /* 0x000fe20000410000 */
[----:B------:R-:W-:Y:S01]  /*34c0*/  FSEL R53, R53, -INF , !P2 ;  /* 0xff80000035357808 */ /* 0x000fe20005000000 */
[----:B------:R-:W-:Y:S01]  /*34d0*/  FMUL.FTZ R34, R34, c[0x0][0x2ec] ;  /* 0x0000bb0022227a20 */ /* 0x000fe20000410000 */
[----:B------:R-:W-:Y:S01]  /*34e0*/  FSEL R6, R55, -INF , !P6 ;  /* 0xff80000037067808 */ /* 0x000fe20007000000 */
[----:B------:R-:W1:Y:S01]  /*34f0*/  MUFU.TANH R171, R76 ;  /* 0x0000004c00ab7308 */ /* 0x000e620000002400 */
[----:B------:R-:W-:Y:S01]  /*3500*/  ISETP.GE.AND P4, PT, R17, R218, PT ;  /* 0x000000da1100720c */ /* 0x000fe20003f86270 */
[----:B------:R-:W-:Y:S01]  /*3510*/  FMUL.FTZ R33, R33, c[0x0][0x2ec] ;  /* 0x0000bb0021217a20 */ /* 0x000fe20000410000 */
[----:B------:R-:W-:Y:S01]  /*3520*/  ISETP.GE.AND P5, PT, R17, R212, PT ;  /* 0x000000d41100720c */ /* 0x000fe20003fa6270 */
[----:B------:R-:W-:Y:S01]  /*3530*/  FMUL.FTZ R35, R35, c[0x0][0x2ec] ;  /* 0x0000bb0023237a20 */ /* 0x000fe20000410000 */
[----:B------:R-:W-:-:S02]  /*3540*/  ISETP.GE.AND P2, PT, R13, R218, PT ;  /* 0x000000da0d00720c */ /* 0x000fc40003f46270 */
[----:B------:R-:W-:Y:S01]  /*3550*/  ISETP.GE.AND P6, PT, R13, R212, PT ;  /* 0x000000d40d00720c */ /* 0x000fe20003fc6270 */
[----:B------:R-:W1:Y:S01]  /*3560*/  MUFU.TANH R168, R78 ;  /* 0x0000004e00a87308 */ /* 0x000e620000002400 */
[----:B------:R-:W-:Y:S02]  /*3570*/  FSEL R17, R52, -INF , !P3 ;  /* 0xff80000034117808 */ /* 0x000fe40005800000 */
[----:B------:R-:W-:Y:S02]  /*3580*/  FSEL R54, R54, -INF , !P1 ;  /* 0xff80000036367808 */ /* 0x000fe40004800000 */
[----:B------:R-:W-:Y:S02]  /*3590*/  IADD3 R13, R27, 0x19, RZ ;  /* 0x000000191b0d7810 */ /* 0x000fe40007ffe0ff */
[C---:B------:R-:W-:Y:S01]  /*35a0*/  ISETP.GE.AND P3, PT, R19.reuse, R218, PT ;  /* 0x000000da1300720c */ /* 0x040fe20003f66270 */
[----:B------:R-:W1:Y:S01]  /*35b0*/  MUFU.TANH R178, R79 ;  /* 0x0000004f00b27308 */ /* 0x000e620000002400 */
[----:B------:R-:W-:-:S02]  /*35c0*/  ISETP.GE.AND P1, PT, R19, R212, PT ;  /* 0x000000d41300720c */ /* 0x000fc40003f26270 */
[----:B------:R-:W-:Y:S02]  /*35d0*/  IADD3 R19, R27, 0x20, RZ ;  /* 0x000000201b137810 */ /* 0x000fe40007ffe0ff */
[----:B------:R-:W-:Y:S02]  /*35e0*/  FSEL R15, R57, -INF , !P4 ;  /* 0xff800000390f7808 */ /* 0x000fe40006000000 */
[----:B------:R-:W-:Y:S01]  /*35f0*/  FSEL R14, R40, -INF , !P5 ;  /* 0xff800000280e7808 */ /* 0x000fe20006800000 */
[----:B------:R-:W1:Y:S01]  /*3600*/  MUFU.TANH R163, R72 ;  /* 0x0000004800a37308 */ /* 0x000e620000002400 */
[C---:B------:R-:W-:Y:S02]  /*3610*/  ISETP.GE.AND P4, PT, R13.reuse, R218, PT ;  /* 0x000000da0d00720c */ /* 0x040fe40003f86270 */
[----:B------:R-:W-:Y:S02]  /*3620*/  ISETP.GE.AND P5, PT, R13, R212, PT ;  /* 0x000000d40d00720c */ /* 0x000fe40003fa6270 */
[----:B------:R-:W-:-:S02]  /*3630*/  FSEL R13, R56, -INF , !P3 ;  /* 0xff800000380d7808 */ /* 0x000fc40005800000 */
[----:B------:R-:W-:Y:S01]  /*3640*/  FSEL R12, R41, -INF , !P1 ;  /* 0xff800000290c7808 */ /* 0x000fe20004800000 */
[----:B------:R-:W-:Y:S01]  /*3650*/  MUFU.TANH R169, R73 ;  /* 0x0000004900a97308 */ /* 0x000fe20000002400 */
[----:B------:R-:W-:Y:S02]  /*3660*/  IADD3 R9, R27, 0x21, RZ ;  /* 0x000000211b097810 */ /* 0x000fe40007ffe0ff */
[C---:B------:R-:W-:Y:S02]  /*3670*/  ISETP.GE.AND P3, PT, R19.reuse, R218, PT ;  /* 0x000000da1300720c */ /* 0x040fe40003f66270 */
[----:B------:R-:W-:Y:S02]  /*3680*/  ISETP.GE.AND P1, PT, R19, R212, PT ;  /* 0x000000d41300720c */ /* 0x000fe40003f26270 */
[----:B------:R-:W-:Y:S01]  /*3690*/  IADD3 R19, R27, 0x28, RZ ;  /* 0x000000281b137810 */ /* 0x000fe20007ffe0ff */
[----:B------:R-:W4:Y:S01]  /*36a0*/  MUFU.TANH R170, R74 ;  /* 0x0000004a00aa7308 */ /* 0x000f220000002400 */
[----:B-1----:R-:W-:-:S02]  /*36b0*/  FSEL R11, R42, -INF , !P2 ;  /* 0xff8000002a0b7808 */ /* 0x002fc40005000000 */
[----:B--2---:R-:W-:Y:S02]  /*36c0*/  FSEL R10, R25, -INF , !P6 ;  /* 0xff800000190a7808 */ /* 0x004fe40007000000 */
[C---:B------:R-:W-:Y:S02]  /*36d0*/  ISETP.GE.AND P2, PT, R9.reuse, R218, PT ;  /* 0x000000da0900720c */ /* 0x040fe40003f46270 */
[----:B------:R-:W-:Y:S01]  /*36e0*/  ISETP.GE.AND P6, PT, R9, R212, PT ;  /* 0x000000d40900720c */ /* 0x000fe20003fc6270 */
[----:B------:R-:W1:Y:S01]  /*36f0*/  MUFU.TANH R176, R75 ;  /* 0x0000004b00b07308 */ /* 0x000e620000002400 */
[----:B---3--:R-:W-:Y:S02]  /*3700*/  FSEL R9, R24, -INF , !P4 ;  /* 0xff80000018097808 */ /* 0x008fe40006000000 */
[----:B------:R-:W-:Y:S02]  /*3710*/  FSEL R8, R28, -INF , !P5 ;  /* 0xff8000001c087808 */ /* 0x000fe40006800000 */
[----:B------:R-:W-:-:S02]  /*3720*/  ISETP.GE.AND P4, PT, R19, R218, PT ;  /* 0x000000da1300720c */ /* 0x000fc40003f86270 */
[----:B------:R-:W-:Y:S01]  /*3730*/  ISETP.GE.AND P5, PT, R19, R212, PT ;  /* 0x000000d41300720c */ /* 0x000fe20003fa6270 */
[----:B------:R-:W-:Y:S01]  /*3740*/  MUFU.TANH R173, R69 ;  /* 0x0000004500ad7308 */ /* 0x000fe20000002400 */
[----:B------:R-:W-:Y:S02]  /*3750*/  IADD3 R19, R27, 0x30, RZ ;  /* 0x000000301b137810 */ /* 0x000fe40007ffe0ff */
[----:B------:R-:W-:Y:S02]  /*3760*/  FSEL R165, R165, -INF , !P2 ;  /* 0xff800000a5a57808 */ /* 0x000fe40005000000 */
[----:B------:R-:W-:Y:S02]  /*3770*/  ISETP.GE.AND P2, PT, R19, R218, PT ;  /* 0x000000da1300720c */ /* 0x000fe40003f46270 */
[----:B------:R-:W-:Y:S01]  /*3780*/  IADD3 R23, R27, 0x29, RZ ;  /* 0x000000291b177810 */ /* 0x000fe20007ffe0ff */
[----:B------:R-:W2:Y:S01]  /*3790*/  MUFU.TANH R172, R70 ;  /* 0x0000004600ac7308 */ /* 0x000ea20000002400 */
[----:B------:R-:W-:-:S02]  /*37a0*/  FSEL R175, R175, -INF , !P2 ;  /* 0xff800000afaf7808 */ /* 0x000fc40005000000 */
[----:B------:R-:W-:Y:S02]  /*37b0*/  ISETP.GT.AND P2, PT, R133, 0x1, PT ;  /* 0x000000018500780c */ /* 0x000fe40003f44270 */
[----:B------:R-:W-:Y:S02]  /*37c0*/  FSEL R171, R171, -INF , !P3 ;  /* 0xff800000abab7808 */ /* 0x000fe40005800000 */
[----:B------:R-:W-:Y:S01]  /*37d0*/  FSEL R168, R168, -INF , !P1 ;  /* 0xff800000a8a87808 */ /* 0x000fe20004800000 */
[----:B------:R-:W3:Y:S01]  /*37e0*/  MUFU.TANH R142, R71 ;  /* 0x00000047008e7308 */ /* 0x000ee20000002400 */
[----:B------:R-:W-:Y:S02]  /*37f0*/  FSEL R178, R178, -INF , !P6 ;  /* 0xff800000b2b27808 */ /* 0x000fe40007000000 */
[C---:B------:R-:W-:Y:S02]  /*3800*/  ISETP.GE.AND P3, PT, R23.reuse, R218, PT ;  /* 0x000000da1700720c */ /* 0x040fe40003f66270 */
[----:B------:R-:W-:-:S02]  /*3810*/  ISETP.GE.AND P1, PT, R23, R212, PT ;  /* 0x000000d41700720c */ /* 0x000fc40003f26270 */
[----:B------:R-:W-:Y:S01]  /*3820*/  ISETP.GE.AND P6, PT, R19, R212, PT ;  /* 0x000000d41300720c */ /* 0x000fe20003fc6270 */
[----:B------:R-:W2:Y:S01]  /*3830*/  MUFU.TANH R143, R32 ;  /* 0x00000020008f7308 */ /* 0x000ea20000002400 */
[C---:B------:R-:W-:Y:S02]  /*3840*/  IADD3 R23, R27.reuse, 0x31, RZ ;  /* 0x000000311b177810 */ /* 0x040fe40007ffe0ff */
[----:B------:R-:W-:Y:S02]  /*3850*/  IADD3 R19, R27, 0x38, RZ ;  /* 0x000000381b137810 */ /* 0x000fe40007ffe0ff */
[----:B------:R-:W-:Y:S02]  /*3860*/  FSEL R163, R163, -INF , !P4 ;  /* 0xff800000a3a37808 */ /* 0x000fe40006000000 */
[----:B----4-:R-:W-:Y:S01]  /*3870*/  FSEL R170, R170, -INF , !P5 ;  /* 0xff800000aaaa7808 */ /* 0x010fe20006800000 */
[----:B------:R-:W4:Y:S01]  /*3880*/  MUFU.TANH R140, R34 ;  /* 0x00000022008c7308 */ /* 0x000f220000002400 */
[----:B------:R-:W-:-:S02]  /*3890*/  FSEL R169, R169, -INF , !P3 ;  /* 0xff800000a9a97808 */ /* 0x000fc40005800000 */
[----:B-1----:R-:W-:Y:S01]  /*38a0*/  FSEL R176, R176, -INF , !P1 ;  /* 0xff800000b0b07808 */ /* 0x002fe20004800000 */
[----:B------:R-:W-:Y:S01]  /*38b0*/  BAR.SYNC.DEFER_BLOCKING 0x0 ;  /* 0x0000000000007b1d */ /* 0x000fe20000010000 */
[C---:B------:R-:W-:Y:S02]  /*38c0*/  ISETP.GE.AND P4, PT, R23.reuse, R218, PT ;  /* 0x000000da1700720c */ /* 0x040fe40003f86270 */
[----:B------:R-:W-:Y:S02]  /*38d0*/  ISETP.GE.AND P5, PT, R23, R212, PT ;  /* 0x000000d41700720c */ /* 0x000fe40003fa6270 */
[C---:B------:R-:W-:Y:S01]  /*38e0*/  ISETP.GE.AND P3, PT, R19.reuse, R218, PT ;  /* 0x000000da1300720c */ /* 0x040fe20003f66270 */
[----:B------:R-:W1:Y:S01]  /*38f0*/  MUFU.TANH R141, R33 ;  /* 0x00000021008d7308 */ /* 0x000e620000002400 */
[----:B------:R-:W-:Y:S02]  /*3900*/  ISETP.GE.AND P1, PT, R19, R212, PT ;  /* 0x000000d41300720c */ /* 0x000fe40003f26270 */
[----:B------:R-:W-:-:S02]  /*3910*/  IADD3 R19, R27, 0x39, RZ ;  /* 0x000000391b137810 */ /* 0x000fc40007ffe0ff */
[----:B--2---:R-:W-:Y:S02]  /*3920*/  FSEL R172, R172, -INF , !P6 ;  /* 0xff800000acac7808 */ /* 0x004fe40007000000 */
[----:B------:R-:W-:Y:S01]  /*3930*/  FSEL R173, R173, -INF , !P4 ;  /* 0xff800000adad7808 */ /* 0x000fe20006000000 */
[----:B------:R-:W2:Y:S01]  /*3940*/  MUFU.TANH R166, R35 ;  /* 0x0000002300a67308 */ /* 0x000ea20000002400 */
[----:B---3--:R-:W-:Y:S02]  /*3950*/  FSEL R142, R142, -INF , !P5 ;  /* 0xff8000008e8e7808 */ /* 0x008fe40006800000 */
[----:B------:R-:W-:Y:S02]  /*3960*/  FSEL R143, R143, -INF , !P3 ;  /* 0xff8000008f8f7808 */ /* 0x000fe40005800000 */
[----:B----4-:R-:W-:Y:S02]  /*3970*/  FSEL R140, R140, -INF , !P1 ;  /* 0xff8000008c8c7808 */ /* 0x010fe40004800000 */
[----:B------:R-:W-:-:S02]  /*3980*/  ISETP.GE.AND P6, PT, R27, R218, PT ;  /* 0x000000da1b00720c */ /* 0x000fc40003fc6270 */
[----:B------:R-:W-:Y:S02]  /*3990*/  ISETP.GE.AND P4, PT, R27, R212, PT ;  /* 0x000000d41b00720c */ /* 0x000fe40003f86270 */
[C---:B------:R-:W-:Y:S02]  /*39a0*/  ISETP.GE.AND P5, PT, R19.reuse, R218, PT ;  /* 0x000000da1300720c */ /* 0x040fe40003fa6270 */
[----:B------:R-:W-:Y:S02]  /*39b0*/  ISETP.GE.AND P3, PT, R19, R212, PT ;  /* 0x000000d41300720c */ /* 0x000fe40003f66270 */
[----:B------:R-:W-:Y:S02]  /*39c0*/  @!P2 LEA R216, P1, R134, c[0x0][0x168], 0x1 ;  /* 0x00005a0086d8aa11 */ /* 0x000fe400078208ff */
[----:B------:R-:W-:Y:S02]  /*39d0*/  FSEL R20, R20, -INF , !P6 ;  /* 0xff80000014147808 */ /* 0x000fe40007000000 */
[----:B------:R-:W-:-:S02]  /*39e0*/  @!P2 LEA.HI.X R217, R134, c[0x0][0x16c], R135, 0x1, P1 ;  /* 0x00005b0086d9aa11 */ /* 0x000fc400008f0c87 */
[----:B------:R-:W-:Y:S02]  /*39f0*/  FSEL R18, R18, -INF , !P4 ;  /* 0xff80000012127808 */ /* 0x000fe40006000000 */
[----:B-1----:R-:W-:Y:S02]  /*3a00*/  FSEL R141, R141, -INF , !P5 ;  /* 0xff8000008d8d7808 */ /* 0x002fe40006800000 */
[----:B--2---:R-:W-:Y:S01]  /*3a10*/  FSEL R166, R166, -INF , !P3 ;  /* 0xff800000a6a67808 */ /* 0x004fe20005800000 */
[----:B------:R-:W-:Y:S05]  /*3a20*/  @!P2 BRA `(.L_x_2077) ;  /* 0x000005900000a947 */ /* 0x000fea0003800000 */
[----:B------:R-:W-:Y:S05]  /*3a30*/  @!P0 BRA `(.L_x_2078) ;  /* 0x0000039000008947 */ /* 0x000fea0003800000 */
[----:B------:R-:W1:Y:S01]  /*3a40*/  I2F.RP R19, R4 ;  /* 0x0000000400137306 */ /* 0x000e620000209400 */
[----:B------:R-:W-:Y:S02]  /*3a50*/  IADD3 R26, R3, -0x40, RZ ;  /* 0xffffffc0031a7810 */ /* 0x000fe40007ffe0ff */
[----:B------:R-:W-:Y:S02]  /*3a60*/  IABS R24, R3 ;  /* 0x0000000300187213 */ /* 0x000fe40000000000 */
[----:B------:R-:W-:-:S02]  /*3a70*/  IABS R22, R26 ;  /* 0x0000001a00167213 */ /* 0x000fc40000000000 */
        /* <DEDUP_REMOVED lines=53> */
.L_x_2078:
[----:B------:R-:W-:-:S04]  /*3dd0*/  LEA R3, -R2, RZ, 0x6 ;  /* 0x000000ff02037211 */ /* 0x000fc800078e31ff */
[----:B------:R-:W-:Y:S02]  /*3de0*/  SHF.R.S32.HI R4, RZ, 0x1f, R3 ;  /* 0x0000001fff047819 */ /* 0x000fe40000011403 */
.L_x_2079:
        /* <DEDUP_REMOVED lines=29> */
.L_x_2077:
        /* <DEDUP_REMOVED lines=85> */
[----:B------:R-:W-:Y:S01]  /*4510*/  LDSM.16.MT88.4 R24, [R198+0xe800] ;  /* 0x00e80000c618783b */ /* 0x000fe20000004200 */
        /* <DEDUP_REMOVED lines=281> */
.L_x_2081:
[----:B------:R-:W-:-:S05]  /*56b0*/  IMAD.MOV.U32 R9, RZ, RZ, c[0x0][0x1a0] ;  /* 0x00006800ff097624 */ /* 0x000fca00078e00ff */
[----:B------:R-:W-:-:S04]  /*56c0*/  LEA R9, -R9, RZ, 0x6 ;  /* 0x000000ff09097211 */ /* 0x000fc800078e31ff */
[----:B------:R-:W-:Y:S02]  /*56d0*/  SHF.R.S32.HI R8, RZ, 0x1f, R9 ;  /* 0x0000001fff087819 */ /* 0x000fe40000011409 */
.L_x_2082:
        /* <DEDUP_REMOVED lines=44> */
[----:B------:R-:W4:Y:S04]  /*59a0*/  LDSM.16.M88.4 R12, [R205+0x6000] ;  /* 0x00600000cd0c783b */ /* 0x000f280000000200 */
[----:B------:R-:W1:Y:S04]  /*59b0*/  LDSM.16.M88.4 R140, [R205+0x6800] ;  /* 0x00680000cd8c783b */ /* 0x000e680000000200 */
[----:B------:R-:W1:Y:S04]  /*59c0*/  LDSM.16.M88.4 R160, [R205+0x7000] ;  /* 0x00700000cda0783b */ /* 0x000e680000000200 */
[----:B------:R-:W1:Y:S04]  /*59d0*/  LDSM.16.M88.4 R148, [R205+0x7800] ;  /* 0x00780000cd94783b */ /* 0x000e680000000200 */
[----:B--2---:R-:W-:Y:S04]  /*59e0*/  LDSM.16.M88.4 R8, [R204] ;  /* 0x00000000cc08783b */ /* 0x004fe80000000200 */
[----:B------:R-:W2:Y:S04]  /*59f0*/  LDSM.16.M88.4 R144, [R203] ;  /* 0x00000000cb90783b */ /* 0x000ea80000000200 */
[----:B------:R-:W2:Y:S04]  /*5a00*/  LDSM.16.M88.4 R32, [R195] ;  /* 0x00000000c320783b */ /* 0x000ea80000000200 */
[----:B-----5:R-:W5:Y:S04]  /*5a10*/  LDSM.16.M88.4 R20, [R193] ;  /* 0x00000000c114783b */ /* 0x020f680000000200 */
[----:B------:R-:W-:Y:S04]  /*5a20*/  LDSM.16.M88.4 R136, [R202] ;  /* 0x00000000ca88783b */ /* 0x000fe80000000200 */
[----:B---3--:R-:W3:Y:S01]  /*5a30*/  LDSM.16.M88.4 R4, [R199+0x6000] ;  /* 0x00600000c704783b */ /* 0x008ee20000000200 */
[C---:B----4-:R-:W-:Y:S03]  /*5a40*/  HMMA.16816.F32 R16, R152.reuse, R12, RZ ;  /* 0x0000000c9810723c */ /* 0x050fe600000018ff */
[----:B------:R-:W4:Y:S04]  /*5a50*/  LDSM.16.M88.4 R24, [R194] ;  /* 0x00000000c218783b */ /* 0x000f280000000200 */
[----:B------:R-:W2:Y:S01]  /*5a60*/  LDSM.16.M88.4 R168, [R199+0x6800] ;  /* 0x00680000c7a8783b */ /* 0x000ea20000000200 */
[C---:B------:R-:W-:Y:S03]  /*5a70*/  HMMA.16816.F32 R12, R152.reuse, R14, RZ ;  /* 0x0000000e980c723c */ /* 0x040fe600000018ff */
[----:B------:R-:W-:Y:S04]  /*5a80*/  LDSM.16.M88.4 R176, [R192+0x800] ;  /* 0x00080000c0b0783b */ /* 0x000fe80000000200 */
[----:B------:R-:W-:Y:S01]  /*5a90*/  LDSM.16.M88.4 R172, [R192+0x1000] ;  /* 0x00100000c0ac783b */ /* 0x000fe20000000200 */
[C---:B-1----:R-:W-:Y:S03]  /*5aa0*/  HMMA.16816.F32 R28, R152.reuse, R140, RZ ;  /* 0x0000008c981c723c */ /* 0x042fe600000018ff */
[----:B------:R-:W-:Y:S04]  /*5ab0*/  LDSM.16.M88.4 R220, [R205+0xa800] ;  /* 0x00a80000cddc783b */ /* 0x000fe80000000200 */
[----:B------:R-:W0:Y:S01]  /*5ac0*/  LDGDEPBAR ;  /* 0x00000000000079af */ /* 0x000e220000000000 */
[C---:B------:R-:W-:Y:S08]  /*5ad0*/  HMMA.16816.F32 R164, R152.reuse, R160, RZ ;  /* 0x000000a098a4723c */ /* 0x040ff000000018ff */
[C---:B------:R-:W-:Y:S08]  /*5ae0*/  HMMA.16816.F32 R140, R152.reuse, R142, RZ ;  /* 0x0000008e988c723c */ /* 0x040ff000000018ff */
[C---:B------:R-:W-:Y:S08]  /*5af0*/  HMMA.16816.F32 R160, R152.reuse, R162, RZ ;  /* 0x000000a298a0723c */ /* 0x040ff000000018ff */
[C---:B------:R-:W-:Y:S08]  /*5b00*/  HMMA.16816.F32 R156, R152.reuse, R148, RZ ;  /* 0x00000094989c723c */ /* 0x040ff000000018ff */
[----:B------:R-:W-:Y:S01]  /*5b10*/  HMMA.16816.F32 R152, R152, R150, RZ ;  /* 0x000000969898723c */ /* 0x000fe200000018ff */
[----:B------:R-:W-:Y:S07]  /*5b20*/  LDSM.16.M88.4 R148, [R199+0x7000] ;  /* 0x00700000c794783b */ /* 0x000fee0000000200 */
[C---:B--2---:R-:W-:Y:S08]  /*5b30*/  HMMA.16816.F32 R16, R8.reuse, R144, R16 ;  /* 0x000000900810723c */ /* 0x044ff00000001810 */
[C---:B------:R-:W-:Y:S01]  /*5b40*/  HMMA.16816.F32 R12, R8.reuse, R146, R12 ;  /* 0x00000092080c723c */ /* 0x040fe2000000180c */
[----:B------:R-:W-:Y:S07]  /*5b50*/  LDSM.16.M88.4 R144, [R199+0x7800] ;  /* 0x00780000c790783b */ /* 0x000fee0000000200 */
[C---:B------:R-:W-:Y:S08]  /*5b60*/  HMMA.16816.F32 R28, R8.reuse, R32, R28 ;  /* 0x00000020081c723c */ /* 0x040ff0000000181c */
[C---:B------:R-:W-:Y:S01]  /*5b70*/  HMMA.16816.F32 R140, R8.reuse, R34, R140 ;  /* 0x00000022088c723c */ /* 0x040fe2000000188c */
[----:B------:R-:W-:Y:S07]  /*5b80*/  LDSM.16.M88.4 R32, [R192] ;  /* 0x00000000c020783b */ /* 0x000fee0000000200 */
[C---:B-----5:R-:W-:Y:S08]  /*5b90*/  HMMA.16816.F32 R156, R8.reuse, R20, R156 ;  /* 0x00000014089c723c */ /* 0x060ff0000000189c */
[----:B------:R-:W-:Y:S01]  /*5ba0*/  HMMA.16816.F32 R152, R8, R22, R152 ;  /* 0x000000160898723c */ /* 0x000fe20000001898 */
[----:B------:R-:W1:Y:S07]  /*5bb0*/  LDSM.16.M88.4 R20, [R201] ;  /* 0x00000000c914783b */ /* 0x000e6e0000000200 */
[C---:B---3--:R-:W-:Y:S08]  /*5bc0*/  HMMA.16816.F32 R16, R136.reuse, R4, R16 ;  /* 0x000000048810723c */ /* 0x048ff00000001810 */
[----:B------:R-:W-:Y:S01]  /*5bd0*/  HMMA.16816.F32 R12, R136, R6, R12 ;  /* 0x00000006880c723c */ /* 0x000fe2000000180c */
[----:B------:R-:W-:Y:S07]  /*5be0*/  LDSM.16.M88.4 R4, [R206+0x2000] ;  /* 0x00200000ce04783b */ /* 0x000fee0000000200 */
[C---:B----4-:R-:W-:Y:S08]  /*5bf0*/  HMMA.16816.F32 R164, R8.reuse, R24, R164 ;  /* 0x0000001808a4723c */ /* 0x050ff000000018a4 */
[----:B------:R-:W-:Y:S01]  /*5c00*/  HMMA.16816.F32 R160, R8, R26, R160 ;  /* 0x0000001a08a0723c */ /* 0x000fe200000018a0 */
[----:B------:R-:W2:Y:S04]  /*5c10*/  LDSM.16.M88.4 R8, [R205+0x8000] ;  /* 0x00800000cd08783b */ /* 0x000ea80000000200 */
[----:B------:R-:W3:Y:S03]  /*5c20*/  LDSM.16.M88.4 R24, [R192+0x1800] ;  /* 0x00180000c018783b */ /* 0x000ee60000000200 */
[C---:B------:R-:W-:Y:S08]  /*5c30*/  HMMA.16816.F32 R28, R136.reuse, R168, R28 ;  /* 0x000000a8881c723c */ /* 0x040ff0000000181c */
[----:B------:R-:W-:Y:S01]  /*5c40*/  HMMA.16816.F32 R140, R136, R170, R140 ;  /* 0x000000aa888c723c */ /* 0x000fe2000000188c */
[----:B------:R-:W4:Y:S07]  /*5c50*/  LDSM.16.M88.4 R168, [R205+0x8800] ;  /* 0x00880000cda8783b */ /* 0x000f2e0000000200 */
[C---:B-1----:R-:W-:Y:S08]  /*5c60*/  HMMA.16816.F32 R16, R20.reuse, R32, R16 ;  /* 0x000000201410723c */ /* 0x042ff00000001810 */
[----:B------:R-:W-:Y:S01]  /*5c70*/  HMMA.16816.F32 R12, R20, R34, R12 ;  /* 0x00000022140c723c */ /* 0x000fe2000000180c */
[----:B------:R-:W-:Y:S07]  /*5c80*/  LDSM.16.M88.4 R32, [R191] ;  /* 0x00000000bf20783b */ /* 0x000fee0000000200 */
[C---:B------:R-:W-:Y:S08]  /*5c90*/  HMMA.16816.F32 R164, R136.reuse, R148, R164 ;  /* 0x0000009488a4723c */ /* 0x040ff000000018a4 */
[C---:B------:R-:W-:Y:S01]  /*5ca0*/  HMMA.16816.F32 R160, R136.reuse, R150, R160 ;  /* 0x0000009688a0723c */ /* 0x040fe200000018a0 */
[----:B------:R-:W-:Y:S07]  /*5cb0*/  LDSM.16.M88.4 R148, [R205+0x9000] ;  /* 0x00900000cd94783b */ /* 0x000fee0000000200 */
[C---:B------:R-:W-:Y:S08]  /*5cc0*/  HMMA.16816.F32 R156, R136.reuse, R144, R156 ;  /* 0x00000090889c723c */ /* 0x040ff0000000189c */
[----:B------:R-:W-:Y:S01]  /*5cd0*/  HMMA.16816.F32 R152, R136, R146, R152 ;  /* 0x000000928898723c */ /* 0x000fe20000001898 */
[----:B------:R-:W1:Y:S04]  /*5ce0*/  LDSM.16.M88.4 R136, [R204+0x2000] ;  /* 0x00200000cc88783b */ /* 0x000e680000000200 */
[----:B------:R-:W5:Y:S03]  /*5cf0*/  LDSM.16.M88.4 R144, [R205+0x9800] ;  /* 0x00980000cd90783b */ /* 0x000f660000000200 */
[C---:B------:R-:W-:Y:S08]  /*5d00*/  HMMA.16816.F32 R28, R20.reuse, R176, R28 ;  /* 0x000000b0141c723c */ /* 0x040ff0000000181c */
[----:B------:R-:W-:Y:S01]  /*5d10*/  HMMA.16816.F32 R140, R20, R178, R140 ;  /* 0x000000b2148c723c */ /* 0x000fe2000000188c */
[----:B------:R-:W-:Y:S07]  /*5d20*/  LDSM.16.M88.4 R176, [R201+0x2000] ;  /* 0x00200000c9b0783b */ /* 0x000fee0000000200 */
[C---:B--2---:R-:W-:Y:S08]  /*5d30*/  HMMA.16816.F32 R16, R4.reuse, R8, R16 ;  /* 0x000000080410723c */ /* 0x044ff00000001810 */
[----:B------:R-:W-:Y:S01]  /*5d40*/  HMMA.16816.F32 R12, R4, R10, R12 ;  /* 0x0000000a040c723c */ /* 0x000fe2000000180c */
[----:B------:R-:W-:Y:S07]  /*5d50*/  LDSM.16.M88.4 R8, [R189] ;  /* 0x00000000bd08783b */ /* 0x000fee0000000200 */
[C---:B------:R-:W-:Y:S08]  /*5d60*/  HMMA.16816.F32 R164, R20.reuse, R172, R164 ;  /* 0x000000ac14a4723c */ /* 0x040ff000000018a4 */
[C---:B------:R-:W-:Y:S01]  /*5d70*/  HMMA.16816.F32 R160, R20.reuse, R174, R160 ;  /* 0x000000ae14a0723c */ /* 0x040fe200000018a0 */
[----:B------:R-:W-:Y:S07]  /*5d80*/  LDSM.16.M88.4 R172, [R199+0x8000] ;  /* 0x00800000c7ac783b */ /* 0x000fee0000000200 */
[C---:B---3--:R-:W-:Y:S08]  /*5d90*/  HMMA.16816.F32 R156, R20.reuse, R24, R156 ;  /* 0x00000018149c723c */ /* 0x048ff0000000189c */
[----:B------:R-:W-:Y:S01]  /*5da0*/  HMMA.16816.F32 R152, R20, R26, R152 ;  /* 0x0000001a1498723c */ /* 0x000fe20000001898 */
[----:B------:R-:W2:Y:S04]  /*5db0*/  LDSM.16.M88.4 R24, [R190] ;  /* 0x00000000be18783b */ /* 0x000ea80000000200 */
[----:B------:R-:W3:Y:S03]  /*5dc0*/  LDSM.16.M88.4 R20, [R202+0x2000] ;  /* 0x00200000ca14783b */ /* 0x000ee60000000200 */
[C---:B----4-:R-:W-:Y:S08]  /*5dd0*/  HMMA.16816.F32 R28, R4.reuse, R168, R28 ;  /* 0x000000a8041c723c */ /* 0x050ff0000000181c */
[----:B------:R-:W-:Y:S01]  /*5de0*/  HMMA.16816.F32 R140, R4, R170, R140 ;  /* 0x000000aa048c723c */ /* 0x000fe2000000188c */
[----:B------:R-:W-:Y:S07]  /*5df0*/  LDSM.16.M88.4 R168, [R199+0x9000] ;  /* 0x00900000c7a8783b */ /* 0x000fee0000000200 */
[C---:B-1----:R-:W-:Y:S08]  /*5e00*/  HMMA.16816.F32 R16, R136.reuse, R32, R16 ;  /* 0x000000208810723c */ /* 0x042ff00000001810 */
[----:B------:R-:W-:Y:S01]  /*5e10*/  HMMA.16816.F32 R12, R136, R34, R12 ;  /* 0x00000022880c723c */ /* 0x000fe2000000180c */
[----:B------:R-:W-:Y:S07]  /*5e20*/  LDSM.16.M88.4 R32, [R192+0x2000] ;  /* 0x00200000c020783b */ /* 0x000fee0000000200 */
[C---:B------:R-:W-:Y:S08]  /*5e30*/  HMMA.16816.F32 R164, R4.reuse, R148, R164 ;  /* 0x0000009404a4723c */ /* 0x040ff000000018a4 */
[C---:B------:R-:W-:Y:S01]  /*5e40*/  HMMA.16816.F32 R160, R4.reuse, R150, R160 ;  /* 0x0000009604a0723c */ /* 0x040fe200000018a0 */
[----:B------:R-:W-:Y:S07]  /*5e50*/  LDSM.16.M88.4 R148, [R206+0x4000] ;  /* 0x00400000ce94783b */ /* 0x000fee0000000200 */
[C---:B-----5:R-:W-:Y:S08]  /*5e60*/  HMMA.16816.F32 R156, R4.reuse, R144, R156 ;  /* 0x00000090049c723c */ /* 0x060ff0000000189c */
[----:B------:R-:W-:Y:S01]  /*5e70*/  HMMA.16816.F32 R152, R4, R146, R152 ;  /* 0x000000920498723c */ /* 0x000fe20000001898 */
[----:B------:R-:W1:Y:S04]  /*5e80*/  LDSM.16.M88.4 R4, [R199+0x8800] ;  /* 0x00880000c704783b */ /* 0x000e680000000200 */
[----:B------:R-:W4:Y:S03]  /*5e90*/  LDSM.16.M88.4 R144, [R188] ;  /* 0x00000000bc90783b */ /* 0x000f260000000200 */
[C---:B--2---:R-:W-:Y:S08]  /*5ea0*/  HMMA.16816.F32 R28, R136.reuse, R24, R28 ;  /* 0x00000018881c723c */ /* 0x044ff0000000181c */
[----:B------:R-:W-:Y:S01]  /*5eb0*/  HMMA.16816.F32 R140, R136, R26, R140 ;  /* 0x0000001a888c723c */ /* 0x000fe2000000188c */
[----:B------:R-:W-:Y:S07]  /*5ec0*/  LDSM.16.M88.4 R24, [R199+0x9800] ;  /* 0x00980000c718783b */ /* 0x000fee0000000200 */
[C---:B---3--:R-:W-:Y:S08]  /*5ed0*/  HMMA.16816.F32 R16, R20.reuse, R172, R16 ;  /* 0x000000ac1410723c */ /* 0x048ff00000001810 */
[----:B------:R-:W-:Y:S01]  /*5ee0*/  HMMA.16816.F32 R12, R20, R174, R12 ;  /* 0x000000ae140c723c */ /* 0x000fe2000000180c */
[----:B------:R-:W-:Y:S07]  /*5ef0*/  LDSM.16.M88.4 R172, [R192+0x3000] ;  /* 0x00300000c0ac783b */ /* 0x000fee0000000200 */
[C---:B------:R-:W-:Y:S08]  /*5f00*/  HMMA.16816.F32 R164, R136.reuse, R8, R164 ;  /* 0x0000000888a4723c */ /* 0x040ff000000018a4 */
[----:B------:R-:W-:Y:S01]  /*5f10*/  HMMA.16816.F32 R160, R136, R10, R160 ;  /* 0x0000000a88a0723c */ /* 0x000fe200000018a0 */
[----:B------:R-:W2:Y:S07]  /*5f20*/  LDSM.16.M88.4 R8, [R205+0xa000] ;  /* 0x00a00000cd08783b */ /* 0x000eae0000000200 */
[C---:B-1----:R-:W-:Y:S08]  /*5f30*/  HMMA.16816.F32 R28, R20.reuse, R4, R28 ;  /* 0x00000004141c723c */ /* 0x042ff0000000181c */
[----:B------:R-:W-:Y:S01]  /*5f40*/  HMMA.16816.F32 R140, R20, R6, R140 ;  /* 0x00000006148c723c */ /* 0x000fe2000000188c */
[----:B------:R-:W1:Y:S07]  /*5f50*/  LDSM.16.M88.4 R4, [R192+0x2800] ;  /* 0x00280000c004783b */ /* 0x000e6e0000000200 */
[C---:B------:R-:W-:Y:S08]  /*5f60*/  HMMA.16816.F32 R16, R176.reuse, R32, R16 ;  /* 0x00000020b010723c */ /* 0x040ff00000001810 */
[----:B------:R-:W-:Y:S01]  /*5f70*/  HMMA.16816.F32 R12, R176, R34, R12 ;  /* 0x00000022b00c723c */ /* 0x000fe2000000180c */
[----:B------:R-:W-:Y:S07]  /*5f80*/  LDSM.16.M88.4 R32, [R186] ;  /* 0x00000000ba20783b */ /* 0x000fee0000000200 */
[C---:B----4-:R-:W-:Y:S08]  /*5f90*/  HMMA.16816.F32 R156, R136.reuse, R144, R156 ;  /* 0x00000090889c723c */ /* 0x050ff0000000189c */
[----:B------:R-:W-:Y:S01]  /*5fa0*/  HMMA.16816.F32 R152, R136, R146, R152 ;  /* 0x000000928898723c */ /* 0x000fe20000001898 */
[----:B------:R-:W-:Y:S04]  /*5fb0*/  LDSM.16.M88.4 R136, [R204+0x4000] ;  /* 0x00400000cc88783b */ /* 0x000fe80000000200 */
[----:B------:R-:W3:Y:S03]  /*5fc0*/  LDSM.16.M88.4 R144, [R187] ;  /* 0x00000000bb90783b */ /* 0x000ee60000000200 */
[C---:B--2---:R-:W-:Y:S08]  /*5fd0*/  HMMA.16816.F32 R16, R148.reuse, R8, R16 ;  /* 0x000000089410723c */ /* 0x044ff00000001810 */
[----:B------:R-:W-:Y:S01]  /*5fe0*/  HMMA.16816.F32 R12, R148, R10, R12 ;  /* 0x0000000a940c723c */ /* 0x000fe2000000180c */
[----:B------:R-:W-:Y:S07]  /*5ff0*/  LDSM.16.M88.4 R8, [R201+0x4000] ;  /* 0x00400000c908783b */ /* 0x000fee0000000200 */
[C---:B------:R-:W-:Y:S08]  /*6000*/  HMMA.16816.F32 R164, R20.reuse, R168, R164 ;  /* 0x000000a814a4723c */ /* 0x040ff000000018a4 */
[C---:B------:R-:W-:Y:S01]  /*6010*/  HMMA.16816.F32 R160, R20.reuse, R170, R160 ;  /* 0x000000aa14a0723c */ /* 0x040fe200000018a0 */
[----:B------:R-:W-:Y:S07]  /*6020*/  LDSM.16.M88.4 R168, [R192+0x3800] ;  /* 0x00380000c0a8783b */ /* 0x000fee0000000200 */
[C---:B------:R-:W-:Y:S08]  /*6030*/  HMMA.16816.F32 R156, R20.reuse, R24, R156 ;  /* 0x00000018149c723c */ /* 0x040ff0000000189c */
[----:B------:R-:W-:Y:S01]  /*6040*/  HMMA.16816.F32 R152, R20, R26, R152 ;  /* 0x0000001a1498723c */ /* 0x000fe20000001898 */
[----:B------:R-:W-:Y:S04]  /*6050*/  LDSM.16.M88.4 R24, [R202+0x4000] ;  /* 0x00400000ca18783b */ /* 0x000fe80000000200 */
[----:B------:R-:W2:Y:S03]  /*6060*/  LDSM.16.M88.4 R20, [R199+0xa000] ;  /* 0x00a00000c714783b */ /* 0x000ea60000000200 */
[C---:B-1----:R-:W-:Y:S08]  /*6070*/  HMMA.16816.F32 R28, R176.reuse, R4, R28 ;  /* 0x00000004b01c723c */ /* 0x042ff0000000181c */
[----:B------:R-:W-:Y:S01]  /*6080*/  HMMA.16816.F32 R140, R176, R6, R140 ;  /* 0x00000006b08c723c */ /* 0x000fe2000000188c */
[----:B------:R-:W-:Y:S07]  /*6090*/  LDSM.16.M88.4 R4, [R192+0x4000] ;  /* 0x00400000c004783b */ /* 0x000fee0000000200 */
[C---:B---3--:R-:W-:Y:S08]  /*60a0*/  HMMA.16816.F32 R16, R136.reuse, R144, R16 ;  /* 0x000000908810723c */ /* 0x048ff00000001810 */
[----:B------:R-:W-:Y:S01]  /*60b0*/  HMMA.16816.F32 R12, R136, R146, R12 ;  /* 0x00000092880c723c */ /* 0x000fe2000000180c */
[----:B------:R-:W1:Y:S07]  /*60c0*/  LDSM.16.M88.4 R144, [R205+0xb000] ;  /* 0x00b00000cd90783b */ /* 0x000e6e0000000200 */
[----:B------:R-:W-:Y:S08]  /*60d0*/  HMMA.16816.F32 R28, R148, R220, R28 ;  /* 0x000000dc941c723c */ /* 0x000ff0000000181c */
[C---:B------:R-:W-:Y:S01]  /*60e0*/  HMMA.16816.F32 R180, R176.reuse, R172, R164 ;  /* 0x000000acb0b4723c */ /* 0x040fe200000018a4 */
[----:B------:R-:W3:Y:S07]  /*60f0*/  LDSM.16.M88.4 R164, [R199+0xa800] ;  /* 0x00a80000c7a4783b */ /* 0x000eee0000000200 */
[----:B------:R-:W-:Y:S08]  /*6100*/  HMMA.16816.F32 R160, R176, R174, R160 ;  /* 0x000000aeb0a0723c */ /* 0x000ff000000018a0 */
[----:B------:R-:W-:Y:S08]  /*6110*/  HMMA.16816.F32 R140, R148, R222, R140 ;  /* 0x000000de948c723c */ /* 0x000ff0000000188c */
[C---:B--2---:R-:W-:Y:S08]  /*6120*/  HMMA.16816.F32 R16, R24.reuse, R20, R16 ;  /* 0x000000141810723c */ /* 0x044ff00000001810 */
[----:B------:R-:W-:Y:S01]  /*6130*/  HMMA.16816.F32 R12, R24, R22, R12 ;  /* 0x00000016180c723c */ /* 0x000fe2000000180c */
[----:B------:R-:W2:Y:S07]  /*6140*/  LDSM.16.M88.4 R20, [R185] ;  /* 0x00000000b914783b */ /* 0x000eae0000000200 */
[----:B------:R-:W-:Y:S08]  /*6150*/  HMMA.16816.F32 R28, R136, R32, R28 ;  /* 0x00000020881c723c */ /* 0x000ff0000000181c */
[----:B-1----:R-:W-:Y:S08]  /*6160*/  HMMA.16816.F32 R180, R148, R144, R180 ;  /* 0x0000009094b4723c */ /* 0x002ff000000018b4 */
[----:B------:R-:W-:Y:S01]  /*6170*/  HMMA.16816.F32 R140, R136, R34, R140 ;  /* 0x00000022888c723c */ /* 0x000fe2000000188c */
[----:B------:R-:W1:Y:S07]  /*6180*/  LDSM.16.M88.4 R32, [R205+0xb800] ;  /* 0x00b80000cd20783b */ /* 0x000e6e0000000200 */
[----:B------:R-:W-:Y:S08]  /*6190*/  HMMA.16816.F32 R160, R148, R146, R160 ;  /* 0x0000009294a0723c */ /* 0x000ff000000018a0 */
[----:B------:R-:W-:Y:S01]  /*61a0*/  HMMA.16816.F32 R172, R176, R168, R156 ;  /* 0x000000a8b0ac723c */ /* 0x000fe2000000189c */
[----:B------:R-:W4:Y:S07]  /*61b0*/  LDSM.16.M88.4 R156, [R192+0x4800] ;  /* 0x00480000c09c783b */ /* 0x000f2e0000000200 */
[----:B------:R-:W-:Y:S08]  /*61c0*/  HMMA.16816.F32 R12, R8, R6, R12 ;  /* 0x00000006080c723c */ /* 0x000ff0000000180c */
[----:B---3--:R-:W-:Y:S08]  /*61d0*/  HMMA.16816.F32 R28, R24, R164, R28 ;  /* 0x000000a4181c723c */ /* 0x008ff0000000181c */
[C---:B--2---:R-:W-:Y:S08]  /*61e0*/  HMMA.16816.F32 R180, R136.reuse, R20, R180 ;  /* 0x0000001488b4723c */ /* 0x044ff000000018b4 */
[----:B------:R-:W-:Y:S01]  /*61f0*/  HMMA.16816.F32 R160, R136, R22, R160 ;  /* 0x0000001688a0723c */ /* 0x000fe200000018a0 */
[----:B------:R-:W2:Y:S01]  /*6200*/  LDSM.16.M88.4 R20, [R184] ;  /* 0x00000000b814783b */ /* 0x000ea20000000200 */
[----:B------:R-:W-:-:S02]  /*6210*/  FMUL.FTZ R12, R12, c[0x0][0x2ec] ;  /* 0x0000bb000c0c7a20 */ /* 0x000fc40000410000 */
[----:B------:R-:W-:Y:S02]  /*6220*/  FMUL.FTZ R13, R13, c[0x0][0x2ec] ;  /* 0x0000bb000d0d7a20 */ /* 0x000fe40000410000 */
[----:B------:R-:W-:Y:S01]  /*6230*/  FMUL.FTZ R14, R14, c[0x0][0x2ec] ;  /* 0x0000bb000e0e7a20 */ /* 0x000fe20000410000 */
[----:B------:R-:W-:Y:S01]  /*6240*/  MUFU.TANH R147, R12 ;  /* 0x0000000c00937308 */ /* 0x000fe20000002400 */
[----:B------:R-:W-:Y:S01]  /*6250*/  HMMA.16816.F32 R152, R176, R170, R152 ;  /* 0x000000aab098723c */ /* 0x000fe20000001898 */
[----:B------:R-:W-:-:S06]  /*6260*/  FMUL.FTZ R165, R15, c[0x0][0x2ec] ;  /* 0x0000bb000fa57a20 */ /* 0x000fcc0000410000 */
[----:B------:R-:W-:Y:S01]  /*6270*/  MUFU.TANH R164, R14 ;  /* 0x0000000e00a47308 */ /* 0x000fe20000002400 */
[----:B------:R-:W-:Y:S01]  /*6280*/  HMMA.16816.F32 R16, R8, R4, R16 ;  /* 0x000000040810723c */ /* 0x000fe20000001810 */
[----:B------:R-:W3:Y:S06]  /*6290*/  LDSM.16.M88.4 R4, [R199+0xb000] ;  /* 0x00b00000c704783b */ /* 0x000eec0000000200 */
[----:B------:R-:W-:Y:S01]  /*62a0*/  MUFU.TANH R165, R165 ;  /* 0x000000a500a57308 */ /* 0x000fe20000002400 */
[----:B-1----:R-:W-:Y:S08]  /*62b0*/  HMMA.16816.F32 R172, R148, R32, R172 ;  /* 0x0000002094ac723c */ /* 0x002ff000000018ac */
[----:B----4-:R-:W-:Y:S01]  /*62c0*/  HMMA.16816.F32 R28, R8, R156, R28 ;  /* 0x0000009c081c723c */ /* 0x010fe2000000181c */
[----:B------:R1:W-:Y:S07]  /*62d0*/  MUFU.TANH R156, R13 ;  /* 0x0000000d009c7308 */ /* 0x0003ee0000002400 */
[----:B------:R-:W-:Y:S01]  /*62e0*/  HMMA.16816.F32 R152, R148, R34, R152 ;  /* 0x000000229498723c */ /* 0x000fe20000001898 */
[----:B------:R-:W-:-:S02]  /*62f0*/  FMUL.FTZ R16, R16, c[0x0][0x2ec] ;  /* 0x0000bb0010107a20 */ /* 0x000fc40000410000 */
[----:B------:R-:W-:Y:S02]  /*6300*/  FMUL.FTZ R17, R17, c[0x0][0x2ec] ;  /* 0x0000bb0011117a20 */ /* 0x000fe40000410000 */
[----:B------:R-:W4:Y:S01]  /*6310*/  MUFU.TANH R144, R16 ;  /* 0x0000001000907308 */ /* 0x000f220000002400 */
[----:B------:R-:W-:Y:S02]  /*6320*/  FMUL.FTZ R146, R18, c[0x0][0x2ec] ;  /* 0x0000bb0012927a20 */ /* 0x000fe40000410000 */
[----:B--2---:R-:W-:Y:S01]  /*6330*/  HMMA.16816.F32 R172, R136, R20, R172 ;  /* 0x0000001488ac723c */ /* 0x004fe200000018ac */
[----:B-1----:R-:W1:Y:S01]  /*6340*/  LDSM.16.M88.4 R12, [R199+0xb800] ;  /* 0x00b80000c70c783b */ /* 0x002e620000000200 */
[----:B------:R-:W-:-:S03]  /*6350*/  FMUL.FTZ R157, R19, c[0x0][0x2ec] ;  /* 0x0000bb00139d7a20 */ /* 0x000fc60000410000 */
[----:B------:R2:W5:Y:S03]  /*6360*/  MUFU.TANH R145, R17 ;  /* 0x0000001100917308 */ /* 0x0005660000002400 */
[C---:B------:R-:W-:Y:S01]  /*6370*/  HMMA.16816.F32 R140, R24.reuse, R166, R140 ;  /* 0x000000a6188c723c */ /* 0x040fe2000000188c */
[----:B------:R-:W-:Y:S02]  /*6380*/  FMUL.FTZ R30, R30, c[0x0][0x2ec] ;  /* 0x0000bb001e1e7a20 */ /* 0x000fe40000410000 */
[----:B------:R-:W-:Y:S02]  /*6390*/  FMUL.FTZ R32, R29, c[0x0][0x2ec] ;  /* 0x0000bb001d207a20 */ /* 0x000fe40000410000 */
[----:B------:R-:W-:Y:S01]  /*63a0*/  MUFU.TANH R146, R146 ;  /* 0x0000009200927308 */ /* 0x000fe20000002400 */
[----:B------:R-:W-:Y:S02]  /*63b0*/  FMUL.FTZ R28, R28, c[0x0][0x2ec] ;  /* 0x0000bb001c1c7a20 */ /* 0x000fe40000410000 */
[C---:B---3--:R-:W-:Y:S01]  /*63c0*/  HMMA.16816.F32 R180, R24.reuse, R4, R180 ;  /* 0x0000000418b4723c */ /* 0x048fe200000018b4 */
[----:B------:R-:W-:Y:S01]  /*63d0*/  FMUL.FTZ R29, R31, c[0x0][0x2ec] ;  /* 0x0000bb001f1d7a20 */ /* 0x000fe20000410000 */
[----:B--2---:R-:W2:Y:S03]  /*63e0*/  LDSM.16.M88.4 R16, [R192+0x5000] ;  /* 0x00500000c010783b */ /* 0x004ea60000000200 */
[----:B------:R-:W3:Y:S03]  /*63f0*/  MUFU.TANH R157, R157 ;  /* 0x0000009d009d7308 */ /* 0x000ee60000002400 */
[----:B------:R-:W-:Y:S01]  /*6400*/  HMMA.16816.F32 R160, R24, R6, R160 ;  /* 0x0000000618a0723c */ /* 0x000fe200000018a0 */
[----:B------:R-:W3:Y:S01]  /*6410*/  LDSM.16.M88.4 R4, [R192+0x5800] ;  /* 0x00580000c004783b */ /* 0x000ee20000000200 */
[----:B------:R-:W-:-:S04]  /*6420*/  DEPBAR.LE SB0, 0x0 ;  /* 0x000080000000791a */ /* 0x000fc80000000000 */
[----:B------:R-:W1:Y:S02]  /*6430*/  MUFU.TANH R30, R30 ;  /* 0x0000001e001e7308 */ /* 0x000e640000002400 */
[----:B------:R-:W-:Y:S06]  /*6440*/  HMMA.16816.F32 R152, R136, R22, R152 ;  /* 0x000000168898723c */ /* 0x000fec0000001898 */
[----:B------:R-:W2:Y:S02]  /*6450*/  MUFU.TANH R32, R32 ;  /* 0x0000002000207308 */ /* 0x000ea40000002400 */
[----:B------:R-:W-:Y:S06]  /*6460*/  HMMA.16816.F32 R140, R8, R158, R140 ;  /* 0x0000009e088c723c */ /* 0x000fec000000188c */
[----:B------:R-:W2:Y:S02]  /*6470*/  MUFU.TANH R28, R28 ;  /* 0x0000001c001c7308 */ /* 0x000ea40000002400 */
[C---:B-1----:R-:W-:Y:S06]  /*6480*/  HMMA.16816.F32 R172, R24.reuse, R12, R172 ;  /* 0x0000000c18ac723c */ /* 0x042fec00000018ac */
[----:B------:R-:W-:Y:S01]  /*6490*/  MUFU.TANH R29, R29 ;  /* 0x0000001d001d7308 */ /* 0x000fe20000002400 */
[----:B------:R-:W-:Y:S01]  /*64a0*/  IMAD R13, R211, 0x40, R224 ;  /* 0x00000040d30d7824 */ /* 0x000fe200078e02e0 */
[----:B------:R-:W-:Y:S04]  /*64b0*/  HMMA.16816.F32 R152, R24, R14, R152 ;  /* 0x0000000e1898723c */ /* 0x000fe80000001898 */
[----:B------:R-:W-:-:S02]  /*64c0*/  ISETP.GE.AND P3, PT, R13, R218, PT ;  /* 0x000000da0d00720c */ /* 0x000fc40003f66270 */
[C---:B------:R-:W-:Y:S02]  /*64d0*/  IADD3 R133, R13.reuse, 0x20, RZ ;  /* 0x000000200d857810 */ /* 0x040fe40007ffe0ff */
[C---:B--2---:R-:W-:Y:S01]  /*64e0*/  HMMA.16816.F32 R180, R8.reuse, R16, R180 ;  /* 0x0000001008b4723c */ /* 0x044fe200000018b4 */
[----:B------:R-:W-:Y:S01]  /*64f0*/  IADD3 R15, R13, 0x1, RZ ;  /* 0x000000010d0f7810 */ /* 0x000fe20007ffe0ff */
[----:B------:R-:W-:Y:S01]  /*6500*/  FMUL.FTZ R20, R141, c[0x0][0x2ec] ;  /* 0x0000bb008d147a20 */ /* 0x000fe20000410000 */
[----:B----4-:R-:W-:Y:S01]  /*6510*/  FSEL R144, R144, -INF , !P3 ;  /* 0xff80000090907808 */ /* 0x010fe20005800000 */
[----:B------:R-:W-:Y:S01]  /*6520*/  FMUL.FTZ R21, R143, c[0x0][0x2ec] ;  /* 0x0000bb008f157a20 */ /* 0x000fe20000410000 */
[C---:B------:R-:W-:Y:S02]  /*6530*/  ISETP.GE.AND P4, PT, R15.reuse, R218, PT ;  /* 0x000000da0f00720c */ /* 0x040fe40003f86270 */
[----:B------:R-:W-:Y:S01]  /*6540*/  ISETP.GE.AND P5, PT, R15, R212, PT ;  /* 0x000000d40f00720c */ /* 0x000fe20003fa6270 */
[C---:B---3--:R-:W-:Y:S01]  /*6550*/  HMMA.16816.F32 R172, R8.reuse, R4, R172 ;  /* 0x0000000408ac723c */ /* 0x048fe200000018ac */
[----:B-----5:R-:W-:Y:S01]  /*6560*/  FSEL R12, R145, -INF , !P4 ;  /* 0xff800000910c7808 */ /* 0x020fe20006000000 */
[----:B------:R-:W-:Y:S01]  /*6570*/  FMUL.FTZ R17, R140, c[0x0][0x2ec] ;  /* 0x0000bb008c117a20 */ /* 0x000fe20000410000 */
[----:B------:R-:W-:Y:S01]  /*6580*/  IADD3 R15, R13, 0x8, RZ ;  /* 0x000000080d0f7810 */ /* 0x000fe20007ffe0ff */
[----:B------:R-:W-:Y:S01]  /*6590*/  MUFU.TANH R20, R20 ;  /* 0x0000001400147308 */ /* 0x000fe20000002400 */
[----:B------:R-:W-:Y:S01]  /*65a0*/  FSEL R157, R157, -INF , !P5 ;  /* 0xff8000009d9d7808 */ /* 0x000fe20006800000 */
[----:B------:R-:W-:Y:S01]  /*65b0*/  FMUL.FTZ R16, R142, c[0x0][0x2ec] ;  /* 0x0000bb008e107a20 */ /* 0x000fe20000410000 */
[----:B------:R-:W-:Y:S01]  /*65c0*/  IADD3 R5, R13, 0x9, RZ ;  /* 0x000000090d057810 */ /* 0x000fe20007ffe0ff */
[----:B------:R-:W-:Y:S01]  /*65d0*/  HMMA.16816.F32 R160, R8, R18, R160 ;  /* 0x0000001208a0723c */ /* 0x000fe200000018a0 */
[----:B------:R-:W-:-:S02]  /*65e0*/  ISETP.GE.AND P6, PT, R15, R218, PT ;  /* 0x000000da0f00720c */ /* 0x000fc40003fc6270 */
[C---:B------:R-:W-:Y:S01]  /*65f0*/  ISETP.GE.AND P3, PT, R5.reuse, R218, PT ;  /* 0x000000da0500720c */ /* 0x040fe20003f66270 */
[----:B------:R-:W-:Y:S01]  /*6600*/  MUFU.TANH R17, R17 ;  /* 0x0000001100117308 */ /* 0x000fe20000002400 */
[-C--:B------:R-:W-:Y:S02]  /*6610*/  ISETP.GE.AND P4, PT, R5, R212.reuse, PT ;  /* 0x000000d40500720c */ /* 0x080fe40003f86270 */
[----:B------:R-:W-:Y:S01]  /*6620*/  FSEL R14, R147, -INF , !P6 ;  /* 0xff800000930e7808 */ /* 0x000fe20007000000 */
[----:B------:R-:W-:Y:S01]  /*6630*/  HMMA.16816.F32 R4, R8, R6, R152 ;  /* 0x000000060804723c */ /* 0x000fe20000001898 */
[----:B------:R-:W-:Y:S01]  /*6640*/  FMUL.FTZ R18, R180, c[0x0][0x2ec] ;  /* 0x0000bb00b4127a20 */ /* 0x000fe20000410000 */
[-C--:B------:R-:W-:Y:S01]  /*6650*/  ISETP.GE.AND P6, PT, R13, R212.reuse, PT ;  /* 0x000000d40d00720c */ /* 0x080fe20003fc6270 */
[----:B------:R-:W-:Y:S01]  /*6660*/  FMUL.FTZ R170, R181, c[0x0][0x2ec] ;  /* 0x0000bb00b5aa7a20 */ /* 0x000fe20000410000 */
[-C--:B------:R-:W-:Y:S01]  /*6670*/  ISETP.GE.AND P2, PT, R15, R212.reuse, PT ;  /* 0x000000d40f00720c */ /* 0x080fe20003f46270 */
[----:B------:R-:W-:Y:S01]  /*6680*/  FMUL.FTZ R169, R182, c[0x0][0x2ec] ;  /* 0x0000bb00b6a97a20 */ /* 0x000fe20000410000 */
[C---:B------:R-:W-:Y:S01]  /*6690*/  IADD3 R27, R13.reuse, 0x21, RZ ;  /* 0x000000210d1b7810 */ /* 0x040fe20007ffe0ff */
[----:B------:R-:W1:Y:S01]  /*66a0*/  MUFU.TANH R18, R18 ;  /* 0x0000001200127308 */ /* 0x000e620000002400 */
[----:B------:R-:W-:Y:S01]  /*66b0*/  FSEL R10, R156, -INF , !P3 ;  /* 0xff8000009c0a7808 */ /* 0x000fe20005800000 */
[----:B------:R-:W-:Y:S01]  /*66c0*/  FMUL.FTZ R156, R172, c[0x0][0x2ec] ;  /* 0x0000bb00ac9c7a20 */ /* 0x000fe20000410000 */
[----:B------:R-:W-:Y:S01]  /*66d0*/  IADD3 R11, R13, 0x10, RZ ;  /* 0x000000100d0b7810 */ /* 0x000fe20007ffe0ff */
[----:B------:R-:W-:Y:S01]  /*66e0*/  FMUL.FTZ R154, R173, c[0x0][0x2ec] ;  /* 0x0000bb00ad9a7a20 */ /* 0x000fe20000410000 */
[----:B------:R-:W-:Y:S01]  /*66f0*/  IADD3 R9, R13, 0x11, RZ ;  /* 0x000000110d097810 */ /* 0x000fe20007ffe0ff */
[----:B------:R-:W-:Y:S01]  /*6700*/  FMUL.FTZ R167, R183, c[0x0][0x2ec] ;  /* 0x0000bb00b7a77a20 */ /* 0x000fe20000410000 */
[----:B------:R-:W-:Y:S01]  /*6710*/  FSEL R8, R146, -INF , !P6 ;  /* 0xff80000092087808 */ /* 0x000fe20007000000 */
[----:B------:R-:W2:Y:S01]  /*6720*/  MUFU.TANH R170, R170 ;  /* 0x000000aa00aa7308 */ /* 0x000ea20000002400 */
[----:B------:R-:W-:Y:S01]  /*6730*/  FMUL.FTZ R161, R161, c[0x0][0x2ec] ;  /* 0x0000bb00a1a17a20 */ /* 0x000fe20000410000 */
[----:B------:R-:W-:Y:S01]  /*6740*/  ISETP.GE.AND P6, PT, R11, R212, PT ;  /* 0x000000d40b00720c */ /* 0x000fe20003fc6270 */
[----:B------:R-:W-:Y:S01]  /*6750*/  FMUL.FTZ R160, R160, c[0x0][0x2ec] ;  /* 0x0000bb00a0a07a20 */ /* 0x000fe20000410000 */
[-C--:B------:R-:W-:Y:S01]  /*6760*/  ISETP.GE.AND P5, PT, R9, R218.reuse, PT ;  /* 0x000000da0900720c */ /* 0x080fe20003fa6270 */
[----:B------:R-:W-:Y:S01]  /*6770*/  FMUL.FTZ R15, R162, c[0x0][0x2ec] ;  /* 0x0000bb00a20f7a20 */ /* 0x000fe20000410000 */
[----:B------:R-:W-:Y:S01]  /*6780*/  ISETP.GE.AND P3, PT, R11, R218, PT ;  /* 0x000000da0b00720c */ /* 0x000fe20003f66270 */
[----:B------:R-:W-:Y:S01]  /*6790*/  FMUL.FTZ R163, R163, c[0x0][0x2ec] ;  /* 0x0000bb00a3a37a20 */ /* 0x000fe20000410000 */
[----:B------:R-:W3:Y:S01]  /*67a0*/  MUFU.TANH R156, R156 ;  /* 0x0000009c009c7308 */ /* 0x000ee20000002400 */
[----:B------:R-:W-:Y:S01]  /*67b0*/  FMUL.FTZ R5, R5, c[0x0][0x2ec] ;  /* 0x0000bb0005057a20 */ /* 0x000fe20000410000 */
[C---:B------:R-:W-:Y:S01]  /*67c0*/  IADD3 R137, R13.reuse, 0x19, RZ ;  /* 0x000000190d897810 */ /* 0x040fe20007ffe0ff */
[----:B------:R-:W-:Y:S01]  /*67d0*/  FMUL.FTZ R4, R4, c[0x0][0x2ec] ;  /* 0x0000bb0004047a20 */ /* 0x000fe20000410000 */
[----:B------:R-:W-:Y:S01]  /*67e0*/  IADD3 R139, R13, 0x18, RZ ;  /* 0x000000180d8b7810 */ /* 0x000fe20007ffe0ff */
[----:B------:R-:W-:Y:S01]  /*67f0*/  FMUL.FTZ R153, R174, c[0x0][0x2ec] ;  /* 0x0000bb00ae997a20 */ /* 0x000fe20000410000 */
[----:B------:R-:W-:Y:S01]  /*6800*/  FSEL R25, R30, -INF , !P6 ;  /* 0xff8000001e197808 */ /* 0x000fe20007000000 */
[----:B------:R-:W-:Y:S01]  /*6810*/  FMUL.FTZ R175, R175, c[0x0][0x2ec] ;  /* 0x0000bb00afaf7a20 */ /* 0x000fe20000410000 */
[----:B------:R-:W4:Y:S01]  /*6820*/  MUFU.TANH R154, R154 ;  /* 0x0000009a009a7308 */ /* 0x000f220000002400 */
[----:B------:R-:W-:Y:S01]  /*6830*/  FSEL R24, R32, -INF , !P5 ;  /* 0xff80000020187808 */ /* 0x000fe20006800000 */
[----:B------:R-:W-:Y:S01]  /*6840*/  FMUL.FTZ R6, R6, c[0x0][0x2ec] ;  /* 0x0000bb0006067a20 */ /* 0x000fe20000410000 */
[----:B------:R-:W-:Y:S01]  /*6850*/  FSEL R11, R164, -INF , !P2 ;  /* 0xff800000a40b7808 */ /* 0x000fe20005000000 */
[----:B------:R-:W-:Y:S01]  /*6860*/  FMUL.FTZ R7, R7, c[0x0][0x2ec] ;  /* 0x0000bb0007077a20 */ /* 0x000fe20000410000 */
[----:B------:R-:W-:-:S02]  /*6870*/  FSEL R26, R28, -INF , !P3 ;  /* 0xff8000001c1a7808 */ /* 0x000fc40005800000 */
[-C--:B------:R-:W-:Y:S01]  /*6880*/  ISETP.GE.AND P6, PT, R133, R218.reuse, PT ;  /* 0x000000da8500720c */ /* 0x080fe20003fc6270 */
[----:B------:R-:W5:Y:S01]  /*6890*/  MUFU.TANH R166, R161 ;  /* 0x000000a100a67308 */ /* 0x000f620000002400 */
[----:B------:R-:W-:Y:S02]  /*68a0*/  ISETP.GE.AND P5, PT, R27, R218, PT ;  /* 0x000000da1b00720c */ /* 0x000fe40003fa6270 */
[----:B------:R-:W-:Y:S02]  /*68b0*/  ISETP.GE.AND P2, PT, R9, R212, PT ;  /* 0x000000d40900720c */ /* 0x000fe40003f46270 */
[C---:B------:R-:W-:Y:S02]  /*68c0*/  IADD3 R33, R13.reuse, 0x30, RZ ;  /* 0x000000300d217810 */ /* 0x040fe40007ffe0ff */
[----:B------:R-:W-:Y:S01]  /*68d0*/  IADD3 R31, R13, 0x31, RZ ;  /* 0x000000310d1f7810 */ /* 0x000fe20007ffe0ff */
[----:B------:R-:W3:Y:S01]  /*68e0*/  MUFU.TANH R168, R160 ;  /* 0x000000a000a87308 */ /* 0x000ee20000002400 */
[----:B------:R-:W-:-:S02]  /*68f0*/  ISETP.GE.AND P3, PT, R137, R218, PT ;  /* 0x000000da8900720c */ /* 0x000fc40003f66270 */
[----:B------:R-:W-:Y:S02]  /*6900*/  IADD3 R35, R13, 0x29, RZ ;  /* 0x000000290d237810 */ /* 0x000fe40007ffe0ff */
[----:B------:R-:W-:Y:S02]  /*6910*/  FSEL R9, R165, -INF , !P4 ;  /* 0xff800000a5097808 */ /* 0x000fe40006000000 */
[----:B------:R-:W-:Y:S01]  /*6920*/  ISETP.GE.AND P4, PT, R139, R218, PT ;  /* 0x000000da8b00720c */ /* 0x000fe20003f86270 */
[----:B------:R-:W3:Y:S01]  /*6930*/  MUFU.TANH R136, R5 ;  /* 0x0000000500887308 */ /* 0x000ee20000002400 */
[----:B------:R-:W-:Y:S02]  /*6940*/  IADD3 R23, R13, 0x28, RZ ;  /* 0x000000280d177810 */ /* 0x000fe40007ffe0ff */
[----:B-1----:R-:W-:Y:S02]  /*6950*/  FSEL R172, R18, -INF , !P6 ;  /* 0xff80000012ac7808 */ /* 0x002fe40007000000 */
[----:B--2---:R-:W-:-:S02]  /*6960*/  FSEL R170, R170, -INF , !P5 ;  /* 0xff800000aaaa7808 */ /* 0x004fc40006800000 */
[----:B------:R-:W-:Y:S01]  /*6970*/  FSEL R20, R20, -INF , !P3 ;  /* 0xff80000014147808 */ /* 0x000fe20005800000 */
[----:B------:R-:W1:Y:S01]  /*6980*/  MUFU.TANH R138, R4 ;  /* 0x00000004008a7308 */ /* 0x000e620000002400 */
[-C--:B------:R-:W-:Y:S02]  /*6990*/  ISETP.GE.AND P6, PT, R33, R218.reuse, PT ;  /* 0x000000da2100720c */ /* 0x080fe40003fc6270 */
[-C--:B------:R-:W-:Y:S02]  /*69a0*/  ISETP.GE.AND P5, PT, R31, R218.reuse, PT ;  /* 0x000000da1f00720c */ /* 0x080fe40003fa6270 */
[----:B------:R-:W-:Y:S02]  /*69b0*/  IADD3 R19, R13, 0x38, RZ ;  /* 0x000000380d137810 */ /* 0x000fe40007ffe0ff */
[----:B------:R-:W-:Y:S01]  /*69c0*/  ISETP.GE.AND P3, PT, R35, R218, PT ;  /* 0x000000da2300720c */ /* 0x000fe20003f66270 */
[----:B------:R-:W2:Y:S01]  /*69d0*/  MUFU.TANH R16, R16 ;  /* 0x0000001000107308 */ /* 0x000ea20000002400 */
[----:B------:R-:W-:-:S02]  /*69e0*/  IADD3 R13, R13, 0x39, RZ ;  /* 0x000000390d0d7810 */ /* 0x000fc40007ffe0ff */
[----:B------:R-:W-:Y:S02]  /*69f0*/  FSEL R22, R17, -INF , !P4 ;  /* 0xff80000011167808 */ /* 0x000fe40006000000 */
[----:B------:R-:W-:Y:S02]  /*6a00*/  ISETP.GE.AND P4, PT, R23, R218, PT ;  /* 0x000000da1700720c */ /* 0x000fe40003f86270 */
[----:B---3--:R-:W-:Y:S01]  /*6a10*/  FSEL R156, R156, -INF , !P6 ;  /* 0xff8000009c9c7808 */ /* 0x008fe20007000000 */
[----:B------:R-:W3:Y:S01]  /*6a20*/  MUFU.TANH R21, R21 ;  /* 0x0000001500157308 */ /* 0x000ee20000002400 */
[----:B----4-:R-:W-:Y:S02]  /*6a30*/  FSEL R154, R154, -INF , !P5 ;  /* 0xff8000009a9a7808 */ /* 0x010fe40006800000 */
[----:B-----5:R-:W-:Y:S02]  /*6a40*/  FSEL R166, R166, -INF , !P3 ;  /* 0xff800000a6a67808 */ /* 0x020fe40005800000 */
[----:B------:R-:W-:-:S02]  /*6a50*/  ISETP.GE.AND P6, PT, R139, R212, PT ;  /* 0x000000d48b00720c */ /* 0x000fc40003fc6270 */
[----:B------:R-:W-:Y:S01]  /*6a60*/  ISETP.GE.AND P5, PT, R137, R212, PT ;  /* 0x000000d48900720c */ /* 0x000fe20003fa6270 */
[----:B------:R-:W4:Y:S01]  /*6a70*/  MUFU.TANH R169, R169 ;  /* 0x000000a900a97308 */ /* 0x000f220000002400 */
[-C--:B------:R-:W-:Y:S02]  /*6a80*/  ISETP.GE.AND P3, PT, R13, R218.reuse, PT ;  /* 0x000000da0d00720c */ /* 0x080fe40003f66270 */
[----:B------:R-:W-:Y:S02]  /*6a90*/  FSEL R168, R168, -INF , !P4 ;  /* 0xff800000a8a87808 */ /* 0x000fe40006000000 */
[----:B------:R-:W-:Y:S02]  /*6aa0*/  ISETP.GE.AND P4, PT, R19, R218, PT ;  /* 0x000000da1300720c */ /* 0x000fe40003f86270 */
[----:B------:R-:W-:Y:S01]  /*6ab0*/  FSEL R136, R136, -INF , !P3 ;  /* 0xff80000088887808 */ /* 0x000fe20005800000 */
[----:B------:R-:W5:Y:S01]  /*6ac0*/  MUFU.TANH R167, R167 ;  /* 0x000000a700a77308 */ /* 0x000f620000002400 */
[----:B------:R-:W-:-:S02]  /*6ad0*/  ISETP.GE.AND P3, PT, R27, R212, PT ;  /* 0x000000d41b00720c */ /* 0x000fc40003f66270 */
[----:B-1----:R-:W-:Y:S02]  /*6ae0*/  FSEL R138, R138, -INF , !P4 ;  /* 0xff8000008a8a7808 */ /* 0x002fe40006000000 */
[----:B------:R-:W-:Y:S02]  /*6af0*/  FSEL R27, R29, -INF , !P2 ;  /* 0xff8000001d1b7808 */ /* 0x000fe40005000000 */
[-C--:B------:R-:W-:Y:S01]  /*6b00*/  ISETP.GE.AND P4, PT, R133, R212.reuse, PT ;  /* 0x000000d48500720c */ /* 0x080fe20003f86270 */
[----:B------:R-:W1:Y:S01]  /*6b10*/  MUFU.TANH R15, R15 ;  /* 0x0000000f000f7308 */ /* 0x000e620000002400 */
[----:B------:R-:W-:Y:S02]  /*6b20*/  ISETP.GE.AND P2, PT, R23, R212, PT ;  /* 0x000000d41700720c */ /* 0x000fe40003f46270 */
[----:B--2---:R-:W-:Y:S02]  /*6b30*/  FSEL R23, R16, -INF , !P6 ;  /* 0xff80000010177808 */ /* 0x004fe40007000000 */
[----:B---3--:R-:W-:-:S02]  /*6b40*/  FSEL R21, R21, -INF , !P5 ;  /* 0xff80000015157808 */ /* 0x008fc40006800000 */
[----:B----4-:R-:W-:Y:S01]  /*6b50*/  FSEL R169, R169, -INF , !P4 ;  /* 0xff800000a9a97808 */ /* 0x010fe20006000000 */
[----:B------:R-:W2:Y:S01]  /*6b60*/  MUFU.TANH R163, R163 ;  /* 0x000000a300a37308 */ /* 0x000ea20000002400 */
[----:B-----5:R-:W-:Y:S02]  /*6b70*/  FSEL R167, R167, -INF , !P3 ;  /* 0xff800000a7a77808 */ /* 0x020fe40005800000 */
[-C--:B------:R-:W-:Y:S02]  /*6b80*/  ISETP.GE.AND P6, PT, R35, R212.reuse, PT ;  /* 0x000000d42300720c */ /* 0x080fe40003fc6270 */
[-C--:B------:R-:W-:Y:S02]  /*6b90*/  ISETP.GE.AND P5, PT, R33, R212.reuse, PT ;  /* 0x000000d42100720c */ /* 0x080fe40003fa6270 */
[-C--:B------:R-:W-:Y:S01]  /*6ba0*/  ISETP.GE.AND P4, PT, R31, R212.reuse, PT ;  /* 0x000000d41f00720c */ /* 0x080fe20003f86270 */
[----:B------:R-:W3:Y:S01]  /*6bb0*/  MUFU.TANH R153, R153 ;  /* 0x0000009900997308 */ /* 0x000ee20000002400 */
[----:B-1----:R-:W-:Y:S01]  /*6bc0*/  FSEL R165, R15, -INF , !P2 ;  /* 0xff8000000fa57808 */ /* 0x002fe20005000000 */
[----:B------:R-:W-:Y:S01]  /*6bd0*/  BAR.SYNC.DEFER_BLOCKING 0x0 ;  /* 0x0000000000007b1d */ /* 0x000fe20000010000 */
[----:B------:R-:W-:-:S02]  /*6be0*/  ISETP.GE.AND P3, PT, R19, R212, PT ;  /* 0x000000d41300720c */ /* 0x000fc40003f66270 */
[----:B------:R-:W-:-:S03]  /*6bf0*/  ISETP.GE.AND P2, PT, R13, R212, PT ;  /* 0x000000d40d00720c */ /* 0x000fc60003f46270 */
[----:B------:R-:W1:Y:S01]  /*6c00*/  MUFU.TANH R139, R175 ;  /* 0x000000af008b7308 */ /* 0x000e620000002400 */
[----:B--2---:R-:W-:-:S07]  /*6c10*/  FSEL R163, R163, -INF , !P6 ;  /* 0xff800000a3a37808 */ /* 0x004fce0007000000 */
[----:B------:R-:W2:Y:S01]  /*6c20*/  MUFU.TANH R137, R6 ;  /* 0x0000000600897308 */ /* 0x000ea20000002400 */
[----:B---3--:R-:W-:-:S07]  /*6c30*/  FSEL R153, R153, -INF , !P5 ;  /* 0xff80000099997808 */ /* 0x008fce0006800000 */
[----:B------:R-:W3:Y:S01]  /*6c40*/  MUFU.TANH R151, R7 ;  /* 0x0000000700977308 */ /* 0x000ee20000002400 */
[----:B-1----:R-:W-:Y:S02]  /*6c50*/  FSEL R139, R139, -INF , !P4 ;  /* 0xff8000008b8b7808 */ /* 0x002fe40006000000 */
[----:B--2---:R-:W-:Y:S02]  /*6c60*/  FSEL R137, R137, -INF , !P3 ;  /* 0xff80000089897808 */ /* 0x004fe40005800000 */
[----:B---3--:R-:W-:Y:S01]  /*6c70*/  FSEL R151, R151, -INF , !P2 ;  /* 0xff80000097977808 */ /* 0x008fe20005000000 */
        /* <DEDUP_REMOVED lines=56> */
[----:B------:R-:W-:-:S05]  /*7000*/  IMAD.WIDE.U32 R6, R6, c[0x0][0x180], R16 ;  /* 0x0000600006067a25 */ /* 0x000fca00078e0010 */
[----:B------:R-:W-:Y:S01]  /*7010*/  IADD3 R0, R7, R5, RZ ;  /* 0x0000000507007210 */ /* 0x000fe20007ffe0ff */
[----:B------:R-:W-:Y:S05]  /*7020*/  BRA `(.L_x_2085) ;  /* 0x0000002000007947 */ /* 0x000fea0003800000 */
.L_x_2084:
[----:B------:R-:W-:-:S04]  /*7030*/  LEA R6, -R2, RZ, 0x6 ;  /* 0x000000ff02067211 */ /* 0x000fc800078e31ff */
[----:B------:R-:W-:Y:S02]  /*7040*/  SHF.R.S32.HI R0, RZ, 0x1f, R6 ;  /* 0x0000001fff007819 */ /* 0x000fe40000011406 */
.L_x_2085:
        /* <DEDUP_REMOVED lines=28> */
.L_x_2083:
        /* <DEDUP_REMOVED lines=48> */
[----:B------:R-:W-:Y:S01]  /*7510*/  FSETP.NEU.FTZ.AND P1, PT, R146, -INF , PT ;  /* 0xff8000009200780b */ /* 0x000fe20003f3d000 */
[----:B------:R-:W-:Y:S02]  /*7520*/  FADD.FTZ R4, R132, -R5 ;  /* 0x8000000584047221 */ /* 0x000fe40000010000 */
[--C-:B------:R-:W-:Y:S01]  /*7530*/  FFMA.FTZ R145, R144, c[0x0][0x23c], -R155.reuse ;  /* 0x00008f0090917a23 */ /* 0x100fe2000001089b */
[----:B------:R-:W-:Y:S01]  /*7540*/  FSEL R6, R146, RZ, P1 ;  /* 0x000000ff92067208 */ /* 0x000fe20000800000 */
[--C-:B------:R-:W-:Y:S01]  /*7550*/  FFMA.FTZ R144, R12, c[0x0][0x23c], -R155.reuse ;  /* 0x00008f000c907a23 */ /* 0x100fe2000001089b */
[----:B------:R-:W-:Y:S01]  /*7560*/  FSEL R152, R152, RZ, P1 ;  /* 0x000000ff98987208 */ /* 0x000fe20000800000 */
[--C-:B------:R-:W-:Y:S01]  /*7570*/  FFMA.FTZ R143, R14, c[0x0][0x23c], -R155.reuse ;  /* 0x00008f000e8f7a23 */ /* 0x100fe2000001089b */
[----:B------:R-:W-:Y:S01]  /*7580*/  LDSM.16.MT88.4 R132, [R198+0xc800] ;  /* 0x00c80000c684783b */ /* 0x000fe20000004200 */
[----:B------:R-:W-:Y:S01]  /*7590*/  FADD.FTZ R6, R3, -R6 ;  /* 0x8000000603067221 */ /* 0x000fe20000010000 */
[----:B------:R-:W-:Y:S01]  /*75a0*/  MUFU.EX2 R145, R145 ;  /* 0x0000009100917308 */ /* 0x000fe20000000800 */
[----:B------:R-:W-:Y:S01]  /*75b0*/  FFMA.FTZ R142, R10, c[0x0][0x23c], -R155 ;  /* 0x00008f000a8e7a23 */ /* 0x000fe2000001089b */
[----:B------:R-:W1:Y:S01]  /*75c0*/  LDSM.16.MT88.4 R12, [R198+0xc000] ;  /* 0x00c00000c60c783b */ /* 0x000e620000004200 */
[----:B------:R-:W-:-:S02]  /*75d0*/  FFMA.FTZ R141, R8, c[0x0][0x23c], -R152 ;  /* 0x00008f00088d7a23 */ /* 0x000fc40000010898 */
[--C-:B------:R-:W-:Y:S02]  /*75e0*/  FFMA.FTZ R140, R157, c[0x0][0x23c], -R152.reuse ;  /* 0x00008f009d8c7a23 */ /* 0x100fe40000010898 */
[--C-:B------:R-:W-:Y:S01]  /*75f0*/  FFMA.FTZ R0, R11, c[0x0][0x23c], -R152.reuse ;  /* 0x00008f000b007a23 */ /* 0x100fe20000010898 */
[----:B------:R-:W2:Y:S01]  /*7600*/  MUFU.EX2 R144, R144 ;  /* 0x0000009000907308 */ /* 0x000ea20000000800 */
[----:B------:R-:W-:Y:S02]  /*7610*/  FFMA.FTZ R149, R9, c[0x0][0x23c], -R152 ;  /* 0x00008f0009957a23 */ /* 0x000fe40000010898 */
[----:B------:R-:W-:Y:S01]  /*7620*/  FMUL.FTZ R150, R4, c[0x0][0x23c] ;  /* 0x00008f0004967a20 */ /* 0x000fe20000410000 */
[----:B------:R-:W3:Y:S01]  /*7630*/  LDSM.16.MT88.4 R8, [R197+0xc000] ;  /* 0x00c00000c508783b */ /* 0x000ee20000004200 */
[----:B------:R-:W-:Y:S02]  /*7640*/  FMUL.FTZ R148, R6, c[0x0][0x23c] ;  /* 0x00008f0006947a20 */ /* 0x000fe40000410000 */
[--C-:B------:R-:W-:Y:S01]  /*7650*/  FFMA.FTZ R3, R26, c[0x0][0x23c], -R155.reuse ;  /* 0x00008f001a037a23 */ /* 0x100fe2000001089b */
[----:B------:R-:W-:Y:S01]  /*7660*/  MUFU.EX2 R143, R143 ;  /* 0x0000008f008f7308 */ /* 0x000fe20000000800 */
[----:B------:R-:W-:-:S02]  /*7670*/  FFMA.FTZ R158, R24, c[0x0][0x23c], -R155 ;  /* 0x00008f00189e7a23 */ /* 0x000fc4000001089b */
[--C-:B------:R-:W-:Y:S02]  /*7680*/  FFMA.FTZ R157, R22, c[0x0][0x23c], -R155.reuse ;  /* 0x00008f00169d7a23 */ /* 0x100fe4000001089b */
[----:B------:R-:W-:Y:S02]  /*7690*/  FFMA.FTZ R160, R20, c[0x0][0x23c], -R155 ;  /* 0x00008f0014a07a23 */ /* 0x000fe4000001089b */
[--C-:B------:R-:W-:Y:S01]  /*76a0*/  FFMA.FTZ R159, R25, c[0x0][0x23c], -R152.reuse ;  /* 0x00008f00199f7a23 */ /* 0x100fe20000010898 */
[----:B------:R-:W4:Y:S01]  /*76b0*/  MUFU.EX2 R142, R142 ;  /* 0x0000008e008e7308 */ /* 0x000f220000000800 */
[----:B--2---:R-:W-:Y:S01]  /*76c0*/  F2FP.PACK_AB R4, R144, R145 ;  /* 0x000000919004723e */ /* 0x004fe200000000ff */
[--C-:B------:R-:W-:Y:S02]  /*76d0*/  FFMA.FTZ R162, R27, c[0x0][0x23c], -R152.reuse ;  /* 0x00008f001ba27a23 */ /* 0x100fe40000010898 */
[--C-:B------:R-:W-:Y:S01]  /*76e0*/  FFMA.FTZ R161, R23, c[0x0][0x23c], -R152.reuse ;  /* 0x00008f0017a17a23 */ /* 0x100fe20000010898 */
[----:B------:R-:W-:Y:S01]  /*76f0*/  LDSM.16.MT88.4 R24, [R200+0xe800] ;  /* 0x00e80000c818783b */ /* 0x000fe20000004200 */
[----:B------:R-:W-:-:S02]  /*7700*/  FFMA.FTZ R164, R21, c[0x0][0x23c], -R152 ;  /* 0x00008f0015a47a23 */ /* 0x000fc40000010898 */
[----:B------:R-:W-:Y:S01]  /*7710*/  MUFU.EX2 R141, R141 ;  /* 0x0000008d008d7308 */ /* 0x000fe20000000800 */
[----:B------:R-:W-:Y:S01]  /*7720*/  LDSM.16.MT88.4 R20, [R198+0xe800] ;  /* 0x00e80000c614783b */ /* 0x000fe20000004200 */
[--C-:B------:R-:W-:Y:S02]  /*7730*/  FFMA.FTZ R171, R172, c[0x0][0x23c], -R155.reuse ;  /* 0x00008f00acab7a23 */ /* 0x100fe4000001089b */
[--C-:B------:R-:W-:Y:S02]  /*7740*/  FFMA.FTZ R173, R166, c[0x0][0x23c], -R155.reuse ;  /* 0x00008f00a6ad7a23 */ /* 0x100fe4000001089b */
[--C-:B------:R-:W-:Y:S02]  /*7750*/  FFMA.FTZ R170, R170, c[0x0][0x23c], -R155.reuse ;  /* 0x00008f00aaaa7a23 */ /* 0x100fe4000001089b */
[----:B------:R-:W2:Y:S01]  /*7760*/  MUFU.EX2 R140, R140 ;  /* 0x0000008c008c7308 */ /* 0x000ea20000000800 */
        /* <DEDUP_REMOVED lines=10> */
[----:B--2---:R-:W-:Y:S01]  /*7810*/  F2FP.PACK_AB R5, R140, R141 ;  /* 0x0000008d8c05723e */ /* 0x004fe200000000ff */
[----:B------:R-:W-:-:S02]  /*7820*/  FFMA.FTZ R154, R138, c[0x0][0x23c], -R155 ;  /* 0x00008f008a9a7a23 */ /* 0x000fc4000001089b */
[--C-:B------:R-:W-:Y:S02]  /*7830*/  FFMA.FTZ R153, R153, c[0x0][0x23c], -R152.reuse ;  /* 0x00008f0099997a23 */ /* 0x100fe40000010898 */
[--C-:B------:R-:W-:Y:S02]  /*7840*/  FFMA.FTZ R174, R139, c[0x0][0x23c], -R152.reuse ;  /* 0x00008f008bae7a23 */ /* 0x100fe40000010898 */
[----:B------:R-:W2:Y:S01]  /*7850*/  MUFU.EX2 R150, R150 ;  /* 0x0000009600967308 */ /* 0x000ea20000000800 */
[--C-:B------:R-:W-:Y:S02]  /*7860*/  FFMA.FTZ R169, R137, c[0x0][0x23c], -R152.reuse ;  /* 0x00008f0089a97a23 */ /* 0x100fe40000010898 */
[----:B------:R-:W-:Y:S02]  /*7870*/  FFMA.FTZ R155, R136, c[0x0][0x23c], -R155 ;  /* 0x00008f00889b7a23 */ /* 0x000fe4000001089b */
[----:B------:R-:W-:Y:S01]  /*7880*/  FFMA.FTZ R152, R151, c[0x0][0x23c], -R152 ;  /* 0x00008f0097987a23 */ /* 0x000fe20000010898 */
[----:B------:R-:W-:Y:S02]  /*7890*/  LDSM.16.MT88.4 R136, [R198+0xd800] ;  /* 0x00d80000c688783b */ /* 0x000fe40000004200 */
[----:B------:R-:W5:Y:S01]  /*78a0*/  MUFU.EX2 R148, R148 ;  /* 0x0000009400947308 */ /* 0x000f620000000800 */
[----:B----4-:R-:W-:Y:S01]  /*78b0*/  F2FP.PACK_AB R7, R149, R0 ;  /* 0x000000009507723e */ /* 0x010fe200000000ff */
[----:B--2---:R-:W-:-:S06]  /*78c0*/  FMUL.FTZ R120, R120, R150 ;  /* 0x0000009678787220 */ /* 0x004fcc0000410000 */
[----:B------:R-:W-:Y:S01]  /*78d0*/  MUFU.EX2 R3, R3 ;  /* 0x0000000300037308 */ /* 0x000fe20000000800 */
[-C--:B------:R-:W-:Y:S02]  /*78e0*/  FMUL.FTZ R121, R121, R150.reuse ;  /* 0x0000009679797220 */ /* 0x080fe40000410000 */
[-C--:B------:R-:W-:Y:S02]  /*78f0*/  FMUL.FTZ R116, R116, R150.reuse ;  /* 0x0000009674747220 */ /* 0x080fe40000410000 */
[----:B------:R-:W-:Y:S02]  /*7900*/  FMUL.FTZ R117, R117, R150 ;  /* 0x0000009675757220 */ /* 0x000fe40000410000 */
[-C--:B-----5:R-:W-:Y:S01]  /*7910*/  FMUL.FTZ R122, R122, R148.reuse ;  /* 0x000000947a7a7220 */ /* 0x0a0fe20000410000 */
[----:B------:R-:W2:Y:S01]  /*7920*/  MUFU.EX2 R158, R158 ;  /* 0x0000009e009e7308 */ /* 0x000ea20000000800 */
        /* <DEDUP_REMOVED lines=30> */
[C---:B---3--:R-:W-:Y:S01]  /*7b10*/  HMMA.16816.F32 R112, R4.reuse, R8, R112 ;  /* 0x000000080470723c */ /* 0x048fe20000001870 */
[----:B------:R-:W-:Y:S02]  /*7b20*/  FMUL.FTZ R37, R37, R150 ;  /* 0x0000009625257220 */ /* 0x000fe40000410000 */
        /* <DEDUP_REMOVED lines=37> */
[----:B---3--:R-:W-:Y:S01]  /*7d80*/  HMMA.16816.F32 R44, R4, R8, R44 ;  /* 0x00000008042c723c */ /* 0x008fe2000000182c */
[----:B------:R-:W-:-:S02]  /*7d90*/  FMUL.FTZ R61, R61, R150 ;  /* 0x000000963d3d7220 */ /* 0x000fc40000410000 */
[-C--:B------:R-:W-:Y:S01]  /*7da0*/  FMUL.FTZ R62, R62, R148.reuse ;  /* 0x000000943e3e7220 */ /* 0x080fe20000410000 */
[----:B------:R-:W-:Y:S01]  /*7db0*/  MUFU.EX2 R166, R166 ;  /* 0x000000a600a67308 */ /* 0x000fe20000000800 */
[----:B------:R-:W-:Y:S02]  /*7dc0*/  FMUL.FTZ R63, R63, R148 ;  /* 0x000000943f3f7220 */ /* 0x000fe40000410000 */
[-C--:B------:R-:W-:Y:S01]  /*7dd0*/  FMUL.FTZ R64, R64, R150.reuse ;  /* 0x0000009640407220 */ /* 0x080fe20000410000 */
[----:B------:R-:W-:Y:S01]  /*7de0*/  HMMA.16816.F32 R48, R4, R10, R48 ;  /* 0x0000000a0430723c */ /* 0x000fe20000001830 */
[----:B------:R-:W3:Y:S01]  /*7df0*/  LDSM.16.MT88.4 R8, [R200+0x10000] ;  /* 0x01000000c808783b */ /* 0x000ee20000004200 */
        /* <DEDUP_REMOVED lines=70> */
[----:B---3--:R-:W-:Y:S03]  /*8260*/  HMMA.16816.F32 R92, R4, R8, R92 ;  /* 0x00000008045c723c */ /* 0x008fe6000000185c */
[----:B------:R-:W-:-:S04]  /*8270*/  FADD.FTZ R144, R144, R145 ;  /* 0x0000009190907221 */ /* 0x000fc80000010000 */
[----:B------:R-:W-:Y:S01]  /*8280*/  FADD.FTZ R143, R143, R144 ;  /* 0x000000908f8f7221 */ /* 0x000fe20000010000 */
[----:B------:R-:W-:Y:S01]  /*8290*/  HMMA.16816.F32 R96, R4, R10, R96 ;  /* 0x0000000a0460723c */ /* 0x000fe20000001860 */
[----:B------:R-:W-:Y:S02]  /*82a0*/  LDSM.16.MT88.4 R8, [R196+0xe800] ;  /* 0x00e80000c408783b */ /* 0x000fe40000004200 */
[----:B------:R-:W-:-:S04]  /*82b0*/  FADD.FTZ R142, R142, R143 ;  /* 0x0000008f8e8e7221 */ /* 0x000fc80000010000 */
[----:B--2---:R-:W-:Y:S01]  /*82c0*/  F2FP.PACK_AB R4, R158, R3 ;  /* 0x000000039e04723e */ /* 0x004fe200000000ff */
        /* <DEDUP_REMOVED lines=46> */
[----:B------:R-:W-:Y:S02]  /*85b0*/  F2FP.PACK_AB R6, R173, R168 ;  /* 0x000000a8ad06723e */ /* 0x000fe400000000ff */
[----:B------:R-:W-:-:S07]  /*85c0*/  F2FP.PACK_AB R7, R172, R165 ;  /* 0x000000a5ac07723e */ /* 0x000fce00000000ff */
[C---:B-1----:R-:W-:Y:S08]  /*85d0*/  HMMA.16816.F32 R128, R4.reuse, R12, R128 ;  /* 0x0000000c0480723c */ /* 0x042ff00000001880 */
        /* <DEDUP_REMOVED lines=35> */
[----:B------:R-:W-:-:S02]  /*8810*/  F2FP.PACK_AB R4, R163, R156 ;  /* 0x0000009ca304723e */ /* 0x000fc400000000ff */
[----:B------:R-:W-:Y:S02]  /*8820*/  F2FP.PACK_AB R5, R174, R153 ;  /* 0x00000099ae05723e */ /* 0x000fe400000000ff */
[----:B------:R-:W-:Y:S02]  /*8830*/  F2FP.PACK_AB R6, R155, R154 ;  /* 0x0000009a9b06723e */ /* 0x000fe400000000ff */
[----:B------:R-:W-:-:S07]  /*8840*/  F2FP.PACK_AB R7, R152, R169 ;  /* 0x000000a99807723e */ /* 0x000fce00000000ff */
[C---:B--2---:R-:W-:Y:S07]  /*8850*/  HMMA.16816.F32 R60, R4.reuse, R16, R60 ;  /* 0x00000010043c723c */ /* 0x044fee000000183c */
        /* <DEDUP_REMOVED lines=15> */
[C---:B-1----:R-:W-:Y:S01]  /*8950*/  HMMA.16816.F32 R68, R4.reuse, R12, R68 ;  /* 0x0000000c0444723c */ /* 0x042fe20000001844 */
[----:B------:R-:W-:Y:S02]  /*8960*/  FADD.FTZ R3, R170, R171 ;  /* 0x000000abaa037221 */ /* 0x000fe40000010000 */
[----:B------:R-:W-:Y:S02]  /*8970*/  FADD.FTZ R0, R167, R0 ;  /* 0x00000000a7007221 */ /* 0x000fe40000010000 */
[----:B------:R-:W-:Y:S01]  /*8980*/  FADD.FTZ R168, R168, R3 ;  /* 0x00000003a8a87221 */ /* 0x000fe20000010000 */
[----:B------:R-:W-:Y:S01]  /*8990*/  MOV R3, R146 ;  /* 0x0000009200037202 */ /* 0x000fe20000000f00 */
[----:B------:R-:W-:Y:S01]  /*89a0*/  FADD.FTZ R165, R165, R0 ;  /* 0x00000000a5a57221 */ /* 0x000fe20000010000 */
[----:B------:R-:W-:Y:S01]  /*89b0*/  HMMA.16816.F32 R72, R4, R14, R72 ;  /* 0x0000000e0448723c */ /* 0x000fe20000001848 */
[----:B------:R-:W1:Y:S01]  /*89c0*/  LDSM.16.MT88.4 R12, [R196+0x11800] ;  /* 0x01180000c40c783b */ /* 0x000e620000004200 */
[----:B------:R-:W-:-:S02]  /*89d0*/  FADD.FTZ R173, R173, R168 ;  /* 0x000000a8adad7221 */ /* 0x000fc40000010000 */
[----:B------:R-:W-:Y:S02]  /*89e0*/  FADD.FTZ R172, R172, R165 ;  /* 0x000000a5acac7221 */ /* 0x000fe40000010000 */
[----:B------:R-:W-:Y:S02]  /*89f0*/  FADD.FTZ R156, R156, R173 ;  /* 0x000000ad9c9c7221 */ /* 0x000fe40000010000 */
[C---:B------:R-:W-:Y:S01]  /*8a00*/  HMMA.16816.F32 R120, R4.reuse, R136, R120 ;  /* 0x000000880478723c */ /* 0x040fe20000001878 */
[----:B------:R-:W-:Y:S02]  /*8a10*/  FADD.FTZ R153, R153, R172 ;  /* 0x000000ac99997221 */ /* 0x000fe40000010000 */
[----:B------:R-:W-:Y:S02]  /*8a20*/  FADD.FTZ R163, R163, R156 ;  /* 0x0000009ca3a37221 */ /* 0x000fe40000010000 */
[----:B------:R-:W-:Y:S02]  /*8a30*/  FADD.FTZ R174, R174, R153 ;  /* 0x00000099aeae7221 */ /* 0x000fe40000010000 */
[----:B------:R-:W-:Y:S01]  /*8a40*/  FADD.FTZ R154, R154, R163 ;  /* 0x000000a39a9a7221 */ /* 0x000fe20000010000 */
[----:B------:R-:W-:Y:S01]  /*8a50*/  HMMA.16816.F32 R116, R4, R138, R116 ;  /* 0x0000008a0474723c */ /* 0x000fe20000001874 */
[----:B------:R-:W-:-:S02]  /*8a60*/  FADD.FTZ R169, R169, R174 ;  /* 0x000000aea9a97221 */ /* 0x000fc40000010000 */
[----:B------:R-:W-:Y:S02]  /*8a70*/  FADD.FTZ R227, R155, R154 ;  /* 0x0000009a9be37221 */ /* 0x000fe40000010000 */
[----:B------:R-:W-:-:S03]  /*8a80*/  FADD.FTZ R225, R152, R169 ;  /* 0x000000a998e17221 */ /* 0x000fc60000010000 */
        /* <DEDUP_REMOVED lines=16> */
.L_x_2080:
        /* <DEDUP_REMOVED lines=14> */
.L_x_2090:
        /* <DEDUP_REMOVED lines=64> */
.L_x_2087:
[C---:B------:R-:W-:Y:S04]  /*9070*/  LEA R208, P1, R6.reuse, R208, 0x1 ;  /* 0x000000d006d07211 */ /* 0x040fe800078208ff */
[----:B------:R-:W-:Y:S02]  /*9080*/  LEA.HI.X R209, R6, R209, R3, 0x1, P1 ;  /* 0x000000d106d17211 */ /* 0x000fe400008f0c03 */
[C---:B------:R-:W-:Y:S03]  /*9090*/  IADD3 R228, P1, R221.reuse, R208, RZ ;  /* 0x000000d0dde47210 */ /* 0x040fe60007f3e0ff */
[----:B------:R-:W-:Y:S01]  /*90a0*/  @!PT LDS RZ, [RZ] ;  /* 0x00000000fffff984 */ /* 0x000fe20000000800 */
[----:B------:R-:W-:Y:S01]  /*90b0*/  @!PT LDS RZ, [RZ] ;  /* 0x00000000fffff984 */ /* 0x000fe20000000800 */
[----:B------:R-:W-:Y:S01]  /*90c0*/  @!PT LDS RZ, [RZ] ;  /* 0x00000000fffff984 */ /* 0x000fe20000000800 */
[----:B------:R1:W-:Y:S01]  /*90d0*/  LDGSTS.E.BYPASS.LTC128B.128 [R213+0xc000], [R208.64] ;  /* 0x0c000000d0d57fae */ /* 0x0003e2000b901d46 */
[C---:B------:R-:W-:Y:S02]  /*90e0*/  IADD3.X R229, R218.reuse, R209, RZ, P1, !PT ;  /* 0x000000d1dae57210 */ /* 0x040fe40000ffe4ff */
[C---:B------:R-:W-:Y:S03]  /*90f0*/  IADD3 R132, P1, R221.reuse, R228, RZ ;  /* 0x000000e4dd847210 */ /* 0x040fe60007f3e0ff */
[----:B------:R1:W-:Y:S01]  /*9100*/  LDGSTS.E.BYPASS.LTC128B.128 [R213+0xe000], [R208.64+0x80] ;  /* 0x0e000080d0d57fae */ /* 0x0003e2000b901d46 */
[C---:B------:R-:W-:Y:S02]  /*9110*/  IADD3.X R133, R218.reuse, R229, RZ, P1, !PT ;  /* 0x000000e5da857210 */ /* 0x040fe40000ffe4ff */
[----:B------:R-:W-:Y:S03]  /*9120*/  IADD3 R2, P1, R221, R132, RZ ;  /* 0x00000084dd027210 */ /* 0x000fe60007f3e0ff */
[----:B------:R1:W-:Y:S01]  /*9130*/  LDGSTS.E.BYPASS.LTC128B.128 [R213+0x10000], [R208.64+0x100] ;  /* 0x10000100d0d57fae */ /* 0x0003e2000b901d46 */
[----:B------:R-:W-:Y:S02]  /*9140*/  IADD3.X R3, R218, R133, RZ, P1, !PT ;  /* 0x00000085da037210 */ /* 0x000fe40000ffe4ff */
[----:B------:R-:W-:Y:S03]  /*9150*/  ISETP.GE.AND P1, PT, R211, 0x2, PT ;  /* 0x00000002d300780c */ /* 0x000fe60003f26270 */
[----:B------:R2:W-:Y:S06]  /*9160*/  LDGSTS.E.BYPASS.LTC128B.128 [R213+0xc800], [R228.64] ;  /* 0x0c800000e4d57fae */ /* 0x0005ec000b901d46 */
[----:B------:R2:W-:Y:S06]  /*9170*/  LDGSTS.E.BYPASS.LTC128B.128 [R213+0xe800], [R228.64+0x80] ;  /* 0x0e800080e4d57fae */ /* 0x0005ec000b901d46 */
[----:B------:R2:W-:Y:S06]  /*9180*/  LDGSTS.E.BYPASS.LTC128B.128 [R213+0x10800], [R228.64+0x100] ;  /* 0x10800100e4d57fae */ /* 0x0005ec000b901d46 */
[----:B------:R3:W-:Y:S06]  /*9190*/  LDGSTS.E.BYPASS.LTC128B.128 [R213+0xd000], [R132.64] ;  /* 0x0d00000084d57fae */ /* 0x0007ec000b901d46 */
[----:B------:R3:W-:Y:S06]  /*91a0*/  LDGSTS.E.BYPASS.LTC128B.128 [R213+0xf000], [R132.64+0x80] ;  /* 0x0f00008084d57fae */ /* 0x0007ec000b901d46 */
[----:B------:R3:W-:Y:S06]  /*91b0*/  LDGSTS.E.BYPASS.LTC128B.128 [R213+0x11000], [R132.64+0x100] ;  /* 0x1100010084d57fae */ /* 0x0007ec000b901d46 */
[----:B------:R4:W-:Y:S06]  /*91c0*/  LDGSTS.E.BYPASS.LTC128B.128 [R213+0xd800], [R2.64] ;  /* 0x0d80000002d57fae */ /* 0x0009ec000b901d46 */
[----:B------:R4:W-:Y:S06]  /*91d0*/  LDGSTS.E.BYPASS.LTC128B.128 [R213+0xf800], [R2.64+0x80] ;  /* 0x0f80008002d57fae */ /* 0x0009ec000b901d46 */
[----:B------:R4:W-:Y:S06]  /*91e0*/  LDGSTS.E.BYPASS.LTC128B.128 [R213+0x11800], [R2.64+0x100] ;  /* 0x1180010002d57fae */ /* 0x0009ec000b901d46 */
[----:B------:R-:W-:Y:S06]  /*91f0*/  LDSM.16.M88.4 R136, [R206] ;  /* 0x00000000ce88783b */ /* 0x000fec0000000200 */
[----:B------:R-:W5:Y:S06]  /*9200*/  LDSM.16.M88.4 R140, [R205+0x6000] ;  /* 0x00600000cd8c783b */ /* 0x000f6c0000000200 */
[----:B------:R-:W1:Y:S06]  /*9210*/  LDSM.16.M88.4 R144, [R205+0x6800] ;  /* 0x00680000cd90783b */ /* 0x000e6c0000000200 */
[----:B------:R-:W1:Y:S06]  /*9220*/  LDSM.16.M88.4 R148, [R205+0x7000] ;  /* 0x00700000cd94783b */ /* 0x000e6c0000000200 */
[----:B------:R-:W0:Y:S06]  /*9230*/  LDGDEPBAR ;  /* 0x00000000000079af */ /* 0x000e2c0000000000 */
[----:B------:R-:W2:Y:S06]  /*9240*/  LDSM.16.M88.4 R152, [R205+0x7800] ;  /* 0x00780000cd98783b */ /* 0x000eac0000000200 */
[----:B------:R-:W-:Y:S06]  /*9250*/  LDSM.16.M88.4 R156, [R204] ;  /* 0x00000000cc9c783b */ /* 0x000fec0000000200 */
[----:B------:R-:W2:Y:S01]  /*9260*/  LDSM.16.M88.4 R160, [R203] ;  /* 0x00000000cba0783b */ /* 0x000ea20000000200 */
[C---:B-----5:R-:W-:Y:S05]  /*9270*/  HMMA.16816.F32 R4, R136.reuse, R140, RZ ;  /* 0x0000008c8804723c */ /* 0x060fea00000018ff */
[----:B------:R-:W5:Y:S03]  /*9280*/  LDSM.16.M88.4 R164, [R195] ;  /* 0x00000000c3a4783b */ /* 0x000f660000000200 */
[C---:B------:R-:W-:Y:S03]  /*9290*/  HMMA.16816.F32 R8, R136.reuse, R142, RZ ;  /* 0x0000008e8808723c */ /* 0x040fe600000018ff */
[----:B------:R-:W3:Y:S06]  /*92a0*/  LDSM.16.M88.4 R168, [R194] ;  /* 0x00000000c2a8783b */ /* 0x000eec0000000200 */
[----:B------:R-:W3:Y:S01]  /*92b0*/  LDSM.16.M88.4 R172, [R193] ;  /* 0x00000000c1ac783b */ /* 0x000ee20000000200 */
[C---:B-1----:R-:W-:Y:S05]  /*92c0*/  HMMA.16816.F32 R12, R136.reuse, R144, RZ ;  /* 0x00000090880c723c */ /* 0x042fea00000018ff */
[----:B------:R-:W-:Y:S03]  /*92d0*/  LDSM.16.M88.4 R176, [R202] ;  /* 0x00000000cab0783b */ /* 0x000fe60000000200 */
[C---:B------:R-:W-:Y:S03]  /*92e0*/  HMMA.16816.F32 R16, R136.reuse, R146, RZ ;  /* 0x000000928810723c */ /* 0x040fe600000018ff */
[----:B------:R-:W1:Y:S05]  /*92f0*/  LDSM.16.M88.4 R180, [R199+0x6000] ;  /* 0x00600000c7b4783b */ /* 0x000e6a0000000200 */
[C---:B------:R-:W-:Y:S01]  /*9300*/  HMMA.16816.F32 R20, R136.reuse, R148, RZ ;  /* 0x000000948814723c */ /* 0x040fe200000018ff */
[----:B------:R-:W-:Y:S06]  /*9310*/  LDSM.16.M88.4 R140, [R199+0x7000] ;  /* 0x00700000c78c783b */ /* 0x000fec0000000200 */
[----:B------:R-:W-:Y:S01]  /*9320*/  LDSM.16.M88.4 R144, [R199+0x7800] ;  /* 0x00780000c790783b */ /* 0x000fe20000000200 */
[C---:B------:R-:W-:Y:S05]  /*9330*/  HMMA.16816.F32 R24, R136.reuse, R150, RZ ;  /* 0x000000968818723c */ /* 0x040fea00000018ff */
[----:B------:R-:W-:Y:S03]  /*9340*/  LDSM.16.M88.4 R148, [R201] ;  /* 0x00000000c994783b */ /* 0x000fe60000000200 */
[C---:B--2---:R-:W-:Y:S08]  /*9350*/  HMMA.16816.F32 R28, R136.reuse, R152, RZ ;  /* 0x00000098881c723c */ /* 0x044ff000000018ff */
[----:B------:R-:W-:Y:S01]  /*9360*/  HMMA.16816.F32 R32, R136, R154, RZ ;  /* 0x0000009a8820723c */ /* 0x000fe200000018ff */
[----:B------:R-:W2:Y:S06]  /*9370*/  LDSM.16.M88.4 R136, [R199+0x6800] ;  /* 0x00680000c788783b */ /* 0x000eac0000000200 */
[----:B------:R-:W1:Y:S01]  /*9380*/  LDSM.16.M88.4 R152, [R192] ;  /* 0x00000000c098783b */ /* 0x000e620000000200 */
[C---:B------:R-:W-:Y:S08]  /*9390*/  HMMA.16816.F32 R4, R156.reuse, R160, R4 ;  /* 0x000000a09c04723c */ /* 0x040ff00000001804 */
[C---:B------:R-:W-:Y:S01]  /*93a0*/  HMMA.16816.F32 R8, R156.reuse, R162, R8 ;  /* 0x000000a29c08723c */ /* 0x040fe20000001808 */
[----:B------:R-:W-:Y:S07]  /*93b0*/  LDSM.16.M88.4 R160, [R192+0x1000] ;  /* 0x00100000c0a0783b */ /* 0x000fee0000000200 */
[C---:B-----5:R-:W-:Y:S08]  /*93c0*/  HMMA.16816.F32 R12, R156.reuse, R164, R12 ;  /* 0x000000a49c0c723c */ /* 0x060ff0000000180c */
[C---:B------:R-:W-:Y:S01]  /*93d0*/  HMMA.16816.F32 R16, R156.reuse, R166, R16 ;  /* 0x000000a69c10723c */ /* 0x040fe20000001810 */
[----:B------:R-:W-:Y:S07]  /*93e0*/  LDSM.16.M88.4 R164, [R192+0x1800] ;  /* 0x00180000c0a4783b */ /* 0x000fee0000000200 */
[C---:B---3--:R-:W-:Y:S08]  /*93f0*/  HMMA.16816.F32 R20, R156.reuse, R168, R20 ;  /* 0x000000a89c14723c */ /* 0x048ff00000001814 */
[C---:B------:R-:W-:Y:S01]  /*9400*/  HMMA.16816.F32 R24, R156.reuse, R170, R24 ;  /* 0x000000aa9c18723c */ /* 0x040fe20000001818 */
[----:B------:R-:W-:Y:S07]  /*9410*/  LDSM.16.M88.4 R168, [R206+0x2000] ;  /* 0x00200000cea8783b */ /* 0x000fee0000000200 */
[C---:B------:R-:W-:Y:S08]  /*9420*/  HMMA.16816.F32 R28, R156.reuse, R172, R28 ;  /* 0x000000ac9c1c723c */ /* 0x040ff0000000181c */
[----:B------:R-:W-:Y:S01]  /*9430*/  HMMA.16816.F32 R32, R156, R174, R32 ;  /* 0x000000ae9c20723c */ /* 0x000fe20000001820 */
[----:B------:R-:W3:Y:S06]  /*9440*/  LDSM.16.M88.4 R156, [R192+0x800] ;  /* 0x00080000c09c783b */ /* 0x000eec0000000200 */
[----:B------:R-:W5:Y:S01]  /*9450*/  LDSM.16.M88.4 R172, [R205+0x8000] ;  /* 0x00800000cdac783b */ /* 0x000f620000000200 */
[C---:B-1----:R-:W-:Y:S08]  /*9460*/  HMMA.16816.F32 R4, R176.reuse, R180, R4 ;  /* 0x000000b4b004723c */ /* 0x042ff00000001804 */
[C---:B------:R-:W-:Y:S01]  /*9470*/  HMMA.16816.F32 R8, R176.reuse, R182, R8 ;  /* 0x000000b6b008723c */ /* 0x040fe20000001808 */
[----:B------:R-:W-:Y:S07]  /*9480*/  LDSM.16.M88.4 R180, [R191] ;  /* 0x00000000bfb4783b */ /* 0x000fee0000000200 */
[C---:B--2---:R-:W-:Y:S08]  /*9490*/  HMMA.16816.F32 R12, R176.reuse, R136, R12 ;  /* 0x00000088b00c723c */ /* 0x044ff0000000180c */
[C---:B------:R-:W-:Y:S01]  /*94a0*/  HMMA.16816.F32 R16, R176.reuse, R138, R16 ;  /* 0x0000008ab010723c */ /* 0x040fe20000001810 */
[----:B------:R-:W1:Y:S07]  /*94b0*/  LDSM.16.M88.4 R136, [R205+0x8800] ;  /* 0x00880000cd88783b */ /* 0x000e6e0000000200 */
[C---:B------:R-:W-:Y:S08]  /*94c0*/  HMMA.16816.F32 R20, R176.reuse, R140, R20 ;  /* 0x0000008cb014723c */ /* 0x040ff00000001814 */
[C---:B------:R-:W-:Y:S01]  /*94d0*/  HMMA.16816.F32 R24, R176.reuse, R142, R24 ;  /* 0x0000008eb018723c */ /* 0x040fe20000001818 */
[----:B------:R-:W2:Y:S07]  /*94e0*/  LDSM.16.M88.4 R140, [R205+0x9000] ;  /* 0x00900000cd8c783b */ /* 0x000eae0000000200 */
[C---:B------:R-:W-:Y:S08]  /*94f0*/  HMMA.16816.F32 R28, R176.reuse, R144, R28 ;  /* 0x00000090b01c723c */ /* 0x040ff0000000181c */
[----:B------:R-:W-:Y:S01]  /*9500*/  HMMA.16816.F32 R32, R176, R146, R32 ;  /* 0x00000092b020723c */ /* 0x000fe20000001820 */
[----:B------:R-:W1:Y:S06]  /*9510*/  LDSM.16.M88.4 R144, [R205+0x9800] ;  /* 0x00980000cd90783b */ /* 0x000e6c0000000200 */
[----:B------:R-:W1:Y:S01]  /*9520*/  LDSM.16.M88.4 R176, [R204+0x2000] ;  /* 0x00200000ccb0783b */ /* 0x000e620000000200 */
[C---:B------:R-:W-:Y:S08]  /*9530*/  HMMA.16816.F32 R4, R148.reuse, R152, R4 ;  /* 0x000000989404723c */ /* 0x040ff00000001804 */
[C---:B------:R-:W-:Y:S01]  /*9540*/  HMMA.16816.F32 R8, R148.reuse, R154, R8 ;  /* 0x0000009a9408723c */ /* 0x040fe20000001808 */
[----:B------:R-:W-:Y:S07]  /*9550*/  LDSM.16.M88.4 R152, [R189] ;  /* 0x00000000bd98783b */ /* 0x000fee0000000200 */
[C---:B---3--:R-:W-:Y:S08]  /*9560*/  HMMA.16816.F32 R12, R148.reuse, R156, R12 ;  /* 0x0000009c940c723c */ /* 0x048ff0000000180c */
[C---:B------:R-:W-:Y:S01]  /*9570*/  HMMA.16816.F32 R16, R148.reuse, R158, R16 ;  /* 0x0000009e9410723c */ /* 0x040fe20000001810 */
[----:B------:R-:W-:Y:S07]  /*9580*/  LDSM.16.M88.4 R156, [R188] ;  /* 0x00000000bc9c783b */ /* 0x000fee0000000200 */
[C---:B------:R-:W-:Y:S08]  /*9590*/  HMMA.16816.F32 R20, R148.reuse, R160, R20 ;  /* 0x000000a09414723c */ /* 0x040ff00000001814 */
[C---:B------:R-:W-:Y:S01]  /*95a0*/  HMMA.16816.F32 R24, R148.reuse, R162, R24 ;  /* 0x000000a29418723c */ /* 0x040fe20000001818 */
[----:B------:R-:W-:Y:S07]  /*95b0*/  LDSM.16.M88.4 R160, [R202+0x2000] ;  /* 0x00200000caa0783b */ /* 0x000fee0000000200 */
[C---:B------:R-:W-:Y:S08]  /*95c0*/  HMMA.16816.F32 R28, R148.reuse, R164, R28 ;  /* 0x000000a4941c723c */ /* 0x040ff0000000181c */
[----:B------:R-:W-:Y:S01]  /*95d0*/  HMMA.16816.F32 R32, R148, R166, R32 ;  /* 0x000000a69420723c */ /* 0x000fe20000001820 */
[----:B------:R-:W3:Y:S06]  /*95e0*/  LDSM.16.M88.4 R148, [R190] ;  /* 0x00000000be94783b */ /* 0x000eec0000000200 */
[----:B------:R-:W3:Y:S01]  /*95f0*/  LDSM.16.M88.4 R164, [R199+0x8000] ;  /* 0x00800000c7a4783b */ /* 0x000ee20000000200 */
[C---:B-----5:R-:W-:Y:S08]  /*9600*/  HMMA.16816.F32 R4, R168.reuse, R172, R4 ;  /* 0x000000aca804723c */ /* 0x060ff00000001804 */
[C---:B------:R-:W-:Y:S01]  /*9610*/  HMMA.16816.F32 R8, R168.reuse, R174, R8 ;  /* 0x000000aea808723c */ /* 0x040fe20000001808 */
[----:B------:R-:W-:Y:S07]  /*9620*/  LDSM.16.M88.4 R172, [R192+0x2000] ;  /* 0x00200000c0ac783b */ /* 0x000fee0000000200 */
[C---:B-1----:R-:W-:Y:S08]  /*9630*/  HMMA.16816.F32 R12, R168.reuse, R136, R12 ;  /* 0x00000088a80c723c */ /* 0x042ff0000000180c */
[C---:B------:R-:W-:Y:S01]  /*9640*/  HMMA.16816.F32 R16, R168.reuse, R138, R16 ;  /* 0x0000008aa810723c */ /* 0x040fe20000001810 */
[----:B------:R-:W1:Y:S07]  /*9650*/  LDSM.16.M88.4 R136, [R199+0x8800] ;  /* 0x00880000c788783b */ /* 0x000e6e0000000200 */
[C---:B--2---:R-:W-:Y:S08]  /*9660*/  HMMA.16816.F32 R20, R168.reuse, R140, R20 ;  /* 0x0000008ca814723c */ /* 0x044ff00000001814 */
[C---:B------:R-:W-:Y:S01]  /*9670*/  HMMA.16816.F32 R24, R168.reuse, R142, R24 ;  /* 0x0000008ea818723c */ /* 0x040fe20000001818 */
[----:B------:R-:W2:Y:S07]  /*9680*/  LDSM.16.M88.4 R140, [R199+0x9000] ;  /* 0x00900000c78c783b */ /* 0x000eae0000000200 */
[C---:B------:R-:W-:Y:S08]  /*9690*/  HMMA.16816.F32 R28, R168.reuse, R144, R28 ;  /* 0x00000090a81c723c */ /* 0x040ff0000000181c */
[----:B------:R-:W-:Y:S01]  /*96a0*/  HMMA.16816.F32 R32, R168, R146, R32 ;  /* 0x00000092a820723c */ /* 0x000fe20000001820 */
[----:B------:R-:W5:Y:S06]  /*96b0*/  LDSM.16.M88.4 R144, [R199+0x9800] ;  /* 0x00980000c790783b */ /* 0x000f6c0000000200 */
[----:B------:R-:W1:Y:S01]  /*96c0*/  LDSM.16.M88.4 R168, [R201+0x2000] ;  /* 0x00200000c9a8783b */ /* 0x000e620000000200 */
[C---:B------:R-:W-:Y:S08]  /*96d0*/  HMMA.16816.F32 R4, R176.reuse, R180, R4 ;  /* 0x000000b4b004723c */ /* 0x040ff00000001804 */
[C---:B------:R-:W-:Y:S01]  /*96e0*/  HMMA.16816.F32 R8, R176.reuse, R182, R8 ;  /* 0x000000b6b008723c */ /* 0x040fe20000001808 */
[----:B------:R-:W-:Y:S07]  /*96f0*/  LDSM.16.M88.4 R180, [R205+0xa000] ;  /* 0x00a00000cdb4783b */ /* 0x000fee0000000200 */
[C---:B---3--:R-:W-:Y:S08]  /*9700*/  HMMA.16816.F32 R12, R176.reuse, R148, R12 ;  /* 0x00000094b00c723c */ /* 0x048ff0000000180c */
[C---:B------:R-:W-:Y:S01]  /*9710*/  HMMA.16816.F32 R16, R176.reuse, R150, R16 ;  /* 0x00000096b010723c */ /* 0x040fe20000001810 */
[----:B------:R-:W3:Y:S07]  /*9720*/  LDSM.16.M88.4 R148, [R192+0x2800] ;  /* 0x00280000c094783b */ /* 0x000eee0000000200 */
[C---:B------:R-:W-:Y:S08]  /*9730*/  HMMA.16816.F32 R20, R176.reuse, R152, R20 ;  /* 0x00000098b014723c */ /* 0x040ff00000001814 */
[C---:B------:R-:W-:Y:S01]  /*9740*/  HMMA.16816.F32 R24, R176.reuse, R154, R24 ;  /* 0x0000009ab018723c */ /* 0x040fe20000001818 */
[----:B------:R-:W2:Y:S07]  /*9750*/  LDSM.16.M88.4 R152, [R192+0x3000] ;  /* 0x00300000c098783b */ /* 0x000eae0000000200 */
[C---:B------:R-:W-:Y:S08]  /*9760*/  HMMA.16816.F32 R28, R176.reuse, R156, R28 ;  /* 0x0000009cb01c723c */ /* 0x040ff0000000181c */
[----:B------:R-:W-:Y:S01]  /*9770*/  HMMA.16816.F32 R32, R176, R158, R32 ;  /* 0x0000009eb020723c */ /* 0x000fe20000001820 */
[----:B------:R-:W3:Y:S06]  /*9780*/  LDSM.16.M88.4 R156, [R192+0x3800] ;  /* 0x00380000c09c783b */ /* 0x000eec0000000200 */
[----:B------:R-:W3:Y:S01]  /*9790*/  LDSM.16.M88.4 R176, [R206+0x4000] ;  /* 0x00400000ceb0783b */ /* 0x000ee20000000200 */
[C---:B------:R-:W-:Y:S08]  /*97a0*/  HMMA.16816.F32 R4, R160.reuse, R164, R4 ;  /* 0x000000a4a004723c */ /* 0x040ff00000001804 */
[C---:B------:R-:W-:Y:S01]  /*97b0*/  HMMA.16816.F32 R8, R160.reuse, R166, R8 ;  /* 0x000000a6a008723c */ /* 0x040fe20000001808 */
[----:B------:R-:W-:Y:S07]  /*97c0*/  LDSM.16.M88.4 R164, [R187] ;  /* 0x00000000bba4783b */ /* 0x000fee0000000200 */
[C---:B-1----:R-:W-:Y:S08]  /*97d0*/  HMMA.16816.F32 R12, R160.reuse, R136, R12 ;  /* 0x00000088a00c723c */ /* 0x042ff0000000180c */
[C---:B------:R-:W-:Y:S01]  /*97e0*/  HMMA.16816.F32 R16, R160.reuse, R138, R16 ;  /* 0x0000008aa010723c */ /* 0x040fe20000001810 */
[----:B------:R-:W1:Y:S07]  /*97f0*/  LDSM.16.M88.4 R136, [R205+0xa800] ;  /* 0x00a80000cd88783b */ /* 0x000e6e0000000200 */
[C---:B--2---:R-:W-:Y:S08]  /*9800*/  HMMA.16816.F32 R20, R160.reuse, R140, R20 ;  /* 0x0000008ca014723c */ /* 0x044ff00000001814 */
[C---:B------:R-:W-:Y:S01]  /*9810*/  HMMA.16816.F32 R24, R160.reuse, R142, R24 ;  /* 0x0000008ea018723c */ /* 0x040fe20000001818 */
[----:B------:R-:W2:Y:S07]  /*9820*/  LDSM.16.M88.4 R140, [R205+0xb000] ;  /* 0x00b00000cd8c783b */ /* 0x000eae0000000200 */
[C---:B-----5:R-:W-:Y:S08]  /*9830*/  HMMA.16816.F32 R28, R160.reuse, R144, R28 ;  /* 0x00000090a01c723c */ /* 0x060ff0000000181c */
        /* <DEDUP_REMOVED lines=8> */
[----:B------:R-:W3:Y:S07]  /*98c0*/  LDSM.16.M88.4 R148, [R186] ;  /* 0x00000000ba94783b */ /* 0x000eee0000000200 */
[C---:B------:R-:W-:Y:S08]  /*98d0*/  HMMA.16816.F32 R20, R168.reuse, R152, R20 ;  /* 0x00000098a814723c */ /* 0x040ff00000001814 */
[C---:B------:R-:W-:Y:S01]  /*98e0*/  HMMA.16816.F32 R24, R168.reuse, R154, R24 ;  /* 0x0000009aa818723c */ /* 0x040fe20000001818 */
[----:B------:R-:W2:Y:S07]  /*98f0*/  LDSM.16.M88.4 R152, [R185] ;  /* 0x00000000b998783b */ /* 0x000eae0000000200 */
[C---:B------:R-:W-:Y:S08]  /*9900*/  HMMA.16816.F32 R28, R168.reuse, R156, R28 ;  /* 0x0000009ca81c723c */ /* 0x040ff0000000181c */
[----:B------:R-:W-:Y:S01]  /*9910*/  HMMA.16816.F32 R32, R168, R158, R32 ;  /* 0x0000009ea820723c */ /* 0x000fe20000001820 */
[----:B------:R-:W3:Y:S06]  /*9920*/  LDSM.16.M88.4 R156, [R184] ;  /* 0x00000000b89c783b */ /* 0x000eec0000000200 */
[----:B------:R-:W3:Y:S01]  /*9930*/  LDSM.16.M88.4 R168, [R202+0x4000] ;  /* 0x00400000caa8783b */ /* 0x000ee20000000200 */
[C---:B------:R-:W-:Y:S08]  /*9940*/  HMMA.16816.F32 R4, R176.reuse, R180, R4 ;  /* 0x000000b4b004723c */ /* 0x040ff00000001804 */
        /* <DEDUP_REMOVED lines=13> */
[C---:B------:R-:W-:Y:S08]  /*9a20*/  HMMA.16816.F32 R8, R160.reuse, R166, R8 ;  /* 0x000000a6a008723c */ /* 0x040ff00000001808 */
[C---:B---3--:R-:W-:Y:S08]  /*9a30*/  HMMA.16816.F32 R12, R160.reuse, R148, R12 ;  /* 0x00000094a00c723c */ /* 0x048ff0000000180c */
        /* <DEDUP_REMOVED lines=10> */
[C---:B--2---:R-:W-:Y:S08]  /*9ae0*/  HMMA.16816.F32 R20, R168.reuse, R140, R20 ;  /* 0x0000008ca814723c */ /* 0x044ff00000001814 */
[C---:B------:R-:W-:Y:S01]  /*9af0*/  HMMA.16816.F32 R24, R168.reuse, R142, R24 ;  /* 0x0000008ea818723c */ /* 0x040fe20000001818 */
[----:B------:R-:W2:Y:S07]  /*9b00*/  LDSM.16.M88.4 R140, [R192+0x5000] ;  /* 0x00500000c08c783b */ /* 0x000eae0000000200 */
[C---:B-----5:R-:W-:Y:S08]  /*9b10*/  HMMA.16816.F32 R28, R168.reuse, R144, R28 ;  /* 0x00000090a81c723c */ /* 0x060ff0000000181c */
[----:B------:R-:W-:Y:S08]  /*9b20*/  HMMA.16816.F32 R32, R168, R146, R32 ;  /* 0x00000092a820723c */ /* 0x000ff00000001820 */
[C---:B------:R-:W-:Y:S08]  /*9b30*/  HMMA.16816.F32 R4, R176.reuse, R180, R4 ;  /* 0x000000b4b004723c */ /* 0x040ff00000001804 */
[C---:B------:R-:W-:Y:S08]  /*9b40*/  HMMA.16816.F32 R8, R176.reuse, R182, R8 ;  /* 0x000000b6b008723c */ /* 0x040ff00000001808 */
[C---:B-1----:R-:W-:Y:S08]  /*9b50*/  HMMA.16816.F32 R12, R176.reuse, R136, R12 ;  /* 0x00000088b00c723c */ /* 0x042ff0000000180c */
[C---:B------:R-:W-:Y:S01]  /*9b60*/  HMMA.16816.F32 R16, R176.reuse, R138, R16 ;  /* 0x0000008ab010723c */ /* 0x040fe20000001810 */
[----:B------:R-:W1:Y:S01]  /*9b70*/  LDSM.16.M88.4 R136, [R192+0x5800] ;  /* 0x00580000c088783b */ /* 0x000e620000000200 */
[----:B------:R-:W-:Y:S04]  /*9b80*/  DEPBAR.LE SB0, 0x0 ;  /* 0x000080000000791a */ /* 0x000fe80000000000 */
[----:B----4-:R-:W-:Y:S02]  /*9b90*/  FMUL.FTZ R2, R4, c[0x0][0x2ec] ;  /* 0x0000bb0004027a20 */ /* 0x010fe40000410000 */
[C---:B--2---:R-:W-:Y:S02]  /*9ba0*/  HMMA.16816.F32 R20, R176.reuse, R140, R20 ;  /* 0x0000008cb014723c */ /* 0x044fe40000001814 */
[----:B------:R2:W3:Y:S01]  /*9bb0*/  MUFU.TANH R170, R2 ;  /* 0x0000000200aa7308 */ /* 0x0004e20000002400 */
[----:B------:R-:W-:Y:S02]  /*9bc0*/  BAR.SYNC.DEFER_BLOCKING 0x0 ;  /* 0x0000000000007b1d */ /* 0x000fe40000010000 */
[----:B------:R-:W-:Y:S02]  /*9bd0*/  FMUL.FTZ R252, R5, c[0x0][0x2ec] ;  /* 0x0000bb0005fc7a20 */ /* 0x000fe40000410000 */
[----:B------:R-:W-:Y:S01]  /*9be0*/  FMUL.FTZ R251, R6, c[0x0][0x2ec] ;  /* 0x0000bb0006fb7a20 */ /* 0x000fe20000410000 */
[C---:B------:R-:W-:Y:S04]  /*9bf0*/  HMMA.16816.F32 R24, R176.reuse, R142, R24 ;  /* 0x0000008eb018723c */ /* 0x040fe80000001818 */
[----:B------:R-:W4:Y:S01]  /*9c00*/  MUFU.TANH R252, R252 ;  /* 0x000000fc00fc7308 */ /* 0x000f220000002400 */
        /* <DEDUP_REMOVED lines=17> */
[----:B------:R-:W-:Y:S02]  /*9d20*/  FMUL.FTZ R239, R22, c[0x0][0x2ec] ;  /* 0x0000bb0016ef7a20 */ /* 0x000fe40000410000 */
        /* <DEDUP_REMOVED lines=17> */
[----:B--2---:R-:W-:Y:S02]  /*9e40*/  FMUL.FTZ R2, R11, c[0x0][0x2ec] ;  /* 0x0000bb000b027a20 */ /* 0x004fe40000410000 */
[----:B------:R-:W-:Y:S03]  /*9e50*/  FMUL.FTZ R35, R35, c[0x0][0x2ec] ;  /* 0x0000bb0023237a20 */ /* 0x000fe60000410000 */
[----:B------:R2:W1:Y:S10]  /*9e60*/  MUFU.TANH R182, R132 ;  /* 0x0000008400b67308 */ /* 0x0004740000002400 */
[----:B------:R2:W1:Y:S10]  /*9e70*/  MUFU.TANH R169, R3 ;  /* 0x0000000300a97308 */ /* 0x0004740000002400 */
        /* <DEDUP_REMOVED lines=23> */
[----:B---34-:R-:W-:Y:S02]  /*9ff0*/  MOV R6, R222 ;  /* 0x000000de00067202 */ /* 0x018fe40000000f00 */
[----:B--2---:R-:W-:Y:S01]  /*a000*/  MOV R3, R220 ;  /* 0x000000dc00037202 */ /* 0x004fe20000000f00 */
[----:B------:R-:W-:-:S05]  /*a010*/  @!P0 BRA `(.L_x_2089) ;  /* 0x000003c000008947 */ /* 0x000fca0003800000 */
[----:B------:R-:W-:Y:S01]  /*a020*/  IMAD.SHL.U32 R10, R211, 0x40, RZ ;  /* 0x00000040d30a7824 */ /* 0x000fe200078e00ff */
[----:B------:R-:W-:Y:S04]  /*a030*/  IABS R2, c[0x0][0x2d0] ;  /* 0x0000b40000027a13 */ /* 0x000fe80000000000 */
[----:B------:R-:W2:Y:S01]  /*a040*/  I2F.RP R3, R2 ;  /* 0x0000000200037306 */ /* 0x000ea20000209400 */
        /* <DEDUP_REMOVED lines=8> */
[----:B--2---:R-:W2:Y:S02]  /*a0d0*/  MUFU.RCP R3, R3 ;  /* 0x0000000300037308 */ /* 0x004ea40000001000 */
[----:B--2---:R-:W-:Y:S08]  /*a0e0*/  IADD3 R12, R3, 0xffffffe, RZ ;  /* 0x0ffffffe030c7810 */ /* 0x004ff00007ffe0ff */
[----:B------:R-:W2:Y:S02]  /*a0f0*/  F2I.FTZ.U32.TRUNC.NTZ R13, R12 ;  /* 0x0000000c000d7305 */ /* 0x000ea4000021f000 */
[--C-:B--2---:R-:W-:Y:S02]  /*a100*/  IMAD.MOV R9, RZ, RZ, -R13.reuse ;  /* 0x000000ffff097224 */ /* 0x104fe400078e0a0d */
        /* <DEDUP_REMOVED lines=8> */
[C---:B------:R-:W-:Y:S02]  /*a190*/  IMAD R6, R2.reuse, R5, R6 ;  /* 0x0000000502067224 */ /* 0x040fe400078e0206 */
[----:B------:R-:W-:Y:S01]  /*a1a0*/  IMAD.MOV.U32 R3, RZ, RZ, 0x40 ;  /* 0x00000040ff037424 */ /* 0x000fe200078e00ff */
        /* <DEDUP_REMOVED lines=21> */
[----:B------:R-:W-:Y:S02]  /*a300*/  IMAD R3, R2, c[0x0][0x2d0], -R3 ;  /* 0x0000b40002037a24 */ /* 0x000fe400078e0a03 */
[----:B------:R-:W2:Y:S02]  /*a310*/  LDG.E R4, [R12.64] ;  /* 0x000000060c047981 */ /* 0x000ea4000c1e1900 */
[C---:B------:R-:W-:Y:S01]  /*a320*/  IMAD.WIDE.U32 R6, R3.reuse, c[0x0][0x198], RZ ;  /* 0x0000660003067a25 */ /* 0x040fe200078e00ff */
[----:B------:R-:W-:Y:S01]  /*a330*/  SHF.R.S32.HI R2, RZ, 0x1f, R3 ;  /* 0x0000001fff027819 */ /* 0x000fe20000011403 */
[----:B------:R-:W2:Y:S04]  /*a340*/  LDG.E R5, [R10.64] ;  /* 0x000000060a057981 */ /* 0x000ea8000c1e1900 */
        /* <DEDUP_REMOVED lines=9> */
.L_x_2089:
        /* <DEDUP_REMOVED lines=24> */
.L_x_2088:
[----:B---34-:R-:W-:Y:S01]  /*a560*/  FMNMX.FTZ R11, R170, R135, !PT ;  /* 0x00000087aa0b7209 */ /* 0x018fe20007810000 */
[----:B------:R-:W-:Y:S01]  /*a570*/  LDSM.16.MT88.4 R12, [R200+0xc000] ;  /* 0x00c00000c80c783b */ /* 0x000fe20000004200 */
[----:B--2---:R-:W-:Y:S02]  /*a580*/  FMNMX.FTZ R2, R251, R0, !PT ;  /* 0x00000000fb027209 */ /* 0x004fe40007810000 */
[----:B------:R-:W-:Y:S02]  /*a590*/  FMNMX.FTZ R11, R252, R11, !PT ;  /* 0x0000000bfc0b7209 */ /* 0x000fe40007810000 */
[----:B------:R-:W-:Y:S02]  /*a5a0*/  FMNMX.FTZ R2, R249, R2, !PT ;  /* 0x00000002f9027209 */ /* 0x000fe40007810000 */
        /* <DEDUP_REMOVED lines=37> */
[----:B------:R-:W-:Y:S08]  /*a800*/  LDSM.16.MT88.4 R160, [R196+0xf800] ;  /* 0x00f80000c4a0783b */ /* 0x000ff00000004200 */
[----:B------:R-:W-:Y:S01]  /*a810*/  LDSM.16.MT88.4 R164, [R200+0x11800] ;  /* 0x01180000c8a4783b */ /* 0x000fe20000004200 */
[----:B-1----:R-:W-:Y:S02]  /*a820*/  FMNMX.FTZ R9, R5, R6, !PT ;  /* 0x0000000605097209 */ /* 0x002fe40007810000 */
[----:B--2---:R-:W-:Y:S05]  /*a830*/  FMNMX.FTZ R4, R7, R2, !PT ;  /* 0x0000000207047209 */ /* 0x004fea0007810000 */
[----:B------:R-:W1:Y:S08]  /*a840*/  SHFL.BFLY PT, R132, R9, 0x1, 0x1f ;  /* 0x0c201f0009847f89 */ /* 0x000e7000000e0000 */
        /* <DEDUP_REMOVED lines=219> */
[----:B------:R-:W-:Y:S02]  /*b600*/  FFMA.FTZ R171, R0, R225, R171 ;  /* 0x000000e100ab7223 */ /* 0x000fe400000100ab */
[C---:B------:R-:W-:Y:S04]  /*b610*/  HMMA.16816.F32 R12, R100.reuse, R116, R12 ;  /* 0x00000074640c723c */ /* 0x040fe8000000180c */
[----:B------:R5:W-:Y:S01]  /*b620*/  MUFU.EX2 R133, R144 ;  /* 0x0000009000857308 */ /* 0x000be20000000800 */
[----:B------:R-:W-:Y:S02]  /*b630*/  FADD.FTZ R174, R174, R175 ;  /* 0x000000afaeae7221 */ /* 0x000fe40000010000 */
[----:B------:R-:W-:Y:S01]  /*b640*/  FADD.FTZ R170, R170, R171 ;  /* 0x000000abaaaa7221 */ /* 0x000fe20000010000 */
[C---:B------:R-:W-:Y:S01]  /*b650*/  HMMA.16816.F32 R16, R100.reuse, R118, R16 ;  /* 0x000000766410723c */ /* 0x040fe20000001810 */
[----:B------:R-:W-:Y:S03]  /*b660*/  LDSM.16.MT88.4 R116, [R197+0x10800] ;  /* 0x01080000c574783b */ /* 0x000fe60000004200 */
[----:B------:R-:W-:Y:S02]  /*b670*/  FADD.FTZ R173, R173, R174 ;  /* 0x000000aeadad7221 */ /* 0x000fe40000010000 */
        /* <DEDUP_REMOVED lines=128> */
[----:B------:R-:W-:Y:S01]  /*be80*/  FADD.FTZ R231, R231, R0 ;  /* 0x00000000e7e77221 */ /* 0x000fe20000010000 */
[----:B------:R-:W-:Y:S03]  /*be90*/  IADD3 R0, R211, -0x1, RZ ;  /* 0xffffffffd3007810 */ /* 0x000fe60007ffe0ff */
[----:B------:R-:W-:Y:S01]  /*bea0*/  FADD.FTZ R231, R232, R231 ;  /* 0x000000e7e8e77221 */ /* 0x000fe20000010000 */
[----:B------:R-:W-:Y:S02]  /*beb0*/  MOV R211, R0 ;  /* 0x0000000000d37202 */ /* 0x000fe40000000f00 */
[----:B------:R-:W-:Y:S01]  /*bec0*/  MOV R0, R3 ;  /* 0x0000000300007202 */ /* 0x000fe20000000f00 */
[----:B------:R-:W-:Y:S04]  /*bed0*/  FADD.FTZ R134, R134, R231 ;  /* 0x000000e786867221 */ /* 0x000fe80000010000 */
[----:B------:R-:W-:Y:S01]  /*bee0*/  FADD.FTZ R225, R133, R134 ;  /* 0x0000008685e17221 */ /* 0x000fe20000010000 */
[----:B------:R-:W-:-:S05]  /*bef0*/  @P1 BRA `(.L_x_2090) ;  /* 0xffffcd7000001947 */ /* 0x000fca000383ffff */
.L_x_2086:
        /* <DEDUP_REMOVED lines=239> */
[----:B------:R-:W-:Y:S04]  /*cdf0*/  STS [R25+0x2400], R66 ;  /* 0x0024004219007388 */ /* 0x000fe80000000800 */
[----:B------:R-:W-:Y:S04]  /*ce00*/  STS [R13+0x4000], R68 ;  /* 0x004000440d007388 */ /* 0x000fe80000000800 */
[----:B------:R-:W-:Y:S04]  /*ce10*/  STS [R13+0x4400], R70 ;  /* 0x004400460d007388 */ /* 0x000fe80000000800 */
[----:B------:R-:W-:Y:S01]  /*ce20*/  STS [R11+0x4000], R72 ;  /* 0x004000480b007388 */ /* 0x000fe20000000800 */
[----:B----4-:R-:W-:-:S03]  /*ce30*/  SHF.R.S32.HI R60, RZ, 0x1f, R9 ;  /* 0x0000001fff3c7819 */ /* 0x010fc60000011409 */
[----:B------:R3:W-:Y:S01]  /*ce40*/  STS [R11+0x4400], R74 ;  /* 0x0044004a0b007388 */ /* 0x0007e20000000800 */
[----:B-1----:R-:W-:-:S03]  /*ce50*/  @!P0 SHF.R.S32.HI R62, RZ, 0x1f, R5 ;  /* 0x0000001fff3e8819 */ /* 0x002fc60000011405 */
[----:B------:R1:W-:Y:S01]  /*ce60*/  STS [R15+0x4000], R76 ;  /* 0x0040004c0f007388 */ /* 0x0003e20000000800 */
[----:B--2---:R-:W-:-:S03]  /*ce70*/  @!P0 IMAD.WIDE.U32 R64, R5, c[0x0][0x1e0], RZ ;  /* 0x0000780005408a25 */ /* 0x004fc600078e00ff */
[----:B------:R1:W-:Y:S01]  /*ce80*/  STS [R15+0x4400], R78 ;  /* 0x0044004e0f007388 */ /* 0x0003e20000000800 */
[----:B------:R-:W-:Y:S01]  /*ce90*/  @!P0 IMAD R62, R62, c[0x0][0x1e0], RZ ;  /* 0x000078003e3e8a24 */ /* 0x000fe200078e02ff */
[----:B------:R-:W-:Y:S02]  /*cea0*/  @!P0 MOV R6, R64 ;  /* 0x0000004000068202 */ /* 0x000fe40000000f00 */
[----:B------:R1:W-:Y:S01]  /*ceb0*/  STS [R17+0x4000], R80 ;  /* 0x0040005011007388 */ /* 0x0003e20000000800 */
[----:B------:R-:W-:Y:S01]  /*cec0*/  @!P0 IMAD R61, R5, c[0x0][0x1e4], R62 ;  /* 0x00007900053d8a24 */ /* 0x000fe200078e023e */
[----:B------:R-:W-:Y:S02]  /*ced0*/  LEA.HI R62, R60, R9, RZ, 0x5 ;  /* 0x000000093c3e7211 */ /* 0x000fe400078f28ff */
[----:B------:R1:W-:Y:S02]  /*cee0*/  STS [R17+0x4400], R82 ;  /* 0x0044005211007388 */ /* 0x0003e40000000800 */
[----:B------:R-:W-:-:S02]  /*cef0*/  LOP3.LUT R62, R62, 0xffffffe0, RZ, 0xc0, !PT ;  /* 0xffffffe03e3e7812 */ /* 0x000fc400078ec0ff */
[----:B------:R1:W-:Y:S01]  /*cf00*/  STS [R19+0x4000], R84 ;  /* 0x0040005413007388 */ /* 0x0003e20000000800 */
[----:B------:R-:W-:Y:S02]  /*cf10*/  @!P0 IADD3 R4, R65, R61, RZ ;  /* 0x0000003d41048210 */ /* 0x000fe40007ffe0ff */
[----:B------:R-:W-:Y:S01]  /*cf20*/  SHF.R.S32.HI R61, RZ, 0x1f, R10 ;  /* 0x0000001fff3d7819 */ /* 0x000fe2000001140a */
[----:B------:R1:W-:Y:S01]  /*cf30*/  STS [R19+0x4400], R86 ;  /* 0x0044005613007388 */ /* 0x0003e20000000800 */
[----:B------:R-:W-:Y:S02]  /*cf40*/  IADD3 R62, R9, -R62, RZ ;  /* 0x8000003e093e7210 */ /* 0x000fe40007ffe0ff */
[----:B------:R-:W-:Y:S01]  /*cf50*/  LOP3.LUT P0, RZ, R8, 0x3, RZ, 0xc0, !PT ;  /* 0x0000000308ff7812 */ /* 0x000fe2000780c0ff */
[----:B------:R1:W-:Y:S01]  /*cf60*/  STS [R21+0x4000], R88 ;  /* 0x0040005815007388 */ /* 0x0003e20000000800 */
[----:B------:R-:W-:Y:S02]  /*cf70*/  LEA.HI R61, R61, R10, RZ, 0x2 ;  /* 0x0000000a3d3d7211 */ /* 0x000fe400078f10ff */
[----:B------:R-:W-:Y:S01]  /*cf80*/  SHF.R.S32.HI R7, RZ, 0x1f, R62 ;  /* 0x0000001fff077819 */ /* 0x000fe2000001143e */
[----:B------:R1:W-:Y:S01]  /*cf90*/  STS [R21+0x4400], R90 ;  /* 0x0044005a15007388 */ /* 0x0003e20000000800 */
[----:B------:R-:W-:-:S02]  /*cfa0*/  LOP3.LUT R61, R61, 0xffffffc, RZ, 0xc0, !PT ;  /* 0x0ffffffc3d3d7812 */ /* 0x000fc400078ec0ff */
[----:B------:R-:W-:Y:S01]  /*cfb0*/  LEA.HI R7, R7, R62, RZ, 0x2 ;  /* 0x0000003e07077211 */ /* 0x000fe200078f10ff */
[----:B------:R1:W-:Y:S01]  /*cfc0*/  STS [R23+0x4000], R92 ;  /* 0x0040005c17007388 */ /* 0x0003e20000000800 */
[----:B------:R-:W-:Y:S02]  /*cfd0*/  IADD3 R61, R10, -R61, RZ ;  /* 0x8000003d0a3d7210 */ /* 0x000fe40007ffe0ff */
[----:B------:R-:W-:Y:S01]  /*cfe0*/  SHF.R.S32.HI R2, RZ, 0x2, R7 ;  /* 0x00000002ff027819 */ /* 0x000fe20000011407 */
[----:B------:R1:W-:Y:S01]  /*cff0*/  STS [R23+0x4400], R94 ;  /* 0x0044005e17007388 */ /* 0x0003e20000000800 */
[----:B------:R-:W-:Y:S01]  /*d000*/  MOV R8, 0x7f800000 ;  /* 0x7f80000000087802 */ /* 0x000fe20000000f00 */
[----:B------:R-:W-:Y:S01]  /*d010*/  @P5 FFMA.FTZ R8, R132, c[0x0][0x238], R63 ;  /* 0x00008e0084085a23 */ /* 0x000fe2000001003f */
[----:B------:R-:W-:Y:S01]  /*d020*/  MOV R10, 0x7f800000 ;  /* 0x7f800000000a7802 */ /* 0x000fe20000000f00 */
[----:B------:R1:W-:Y:S01]  /*d030*/  STS [R25+0x4000], R96 ;  /* 0x0040006019007388 */ /* 0x0003e20000000800 */
[----:B------:R-:W-:Y:S01]  /*d040*/  @P4 FFMA.FTZ R10, R3, c[0x0][0x238], R0 ;  /* 0x00008e00030a4a23 */ /* 0x000fe20000010000 */
[----:B------:R-:W-:-:S02]  /*d050*/  LEA R2, R61, R2, 0x4 ;  /* 0x000000023d027211 */ /* 0x000fc400078e20ff */
[----:B------:R1:W-:Y:S04]  /*d060*/  STS [R25+0x4400], R98 ;  /* 0x0044006219007388 */ /* 0x0003e80000000800 */
[----:B------:R-:W-:Y:S06]  /*d070*/  BAR.SYNC.DEFER_BLOCKING 0x0 ;  /* 0x0000000000007b1d */ /* 0x000fec0000010000 */
[----:B---3--:R-:W2:Y:S04]  /*d080*/  S2R R11, SR_CTAID.Z ;  /* 0x00000000000b7919 */ /* 0x008ea80000002700 */
[----:B------:R1:W3:Y:S04]  /*d090*/  LDS.128 R52, [R213] ;  /* 0x00000000d5347984 */ /* 0x0002e80000000c00 */
[----:B------:R1:W4:Y:S01]  /*d0a0*/  LDS.128 R48, [R213+0x800] ;  /* 0x00080000d5307984 */ /* 0x0003220000000c00 */
[----:B--2---:R-:W-:-:S03]  /*d0b0*/  @!P2 IMAD R5, R5, c[0x0][0x1c0], R11 ;  /* 0x000070000505aa24 */ /* 0x004fc600078e020b */
[----:B------:R1:W2:Y:S01]  /*d0c0*/  LDS.128 R44, [R213+0x1000] ;  /* 0x00100000d52c7984 */ /* 0x0002a20000000c00 */
        /* <DEDUP_REMOVED lines=24> */
.L_x_2092:
[----:B---34-:R-:W-:Y:S05]  /*d250*/  BSYNC B0 ;  /* 0x0000000000007941 */ /* 0x018fea0003800000 */
.L_x_2091:
        /* <DEDUP_REMOVED lines=33> */
.L_x_2094:
[----:B------:R-:W-:Y:S05]  /*d470*/  BSYNC B0 ;  /* 0x0000000000007941 */ /* 0x000fea0003800000 */
.L_x_2093:
        /* <DEDUP_REMOVED lines=17> */
.L_x_2096:
[----:B------:R-:W-:Y:S05]  /*d590*/  BSYNC B0 ;  /* 0x0000000000007941 */ /* 0x000fea0003800000 */
.L_x_2095:
        /* <DEDUP_REMOVED lines=14> */
[----:B--2---:R2:W-:Y:S04]  /*d680*/  STG.E.128 [R10.64], R44 ;  /* 0x0000002c0a007986 */ /* 0x0045e8000c101d06 */
[----:B-1----:R2:W-:Y:S04]  /*d690*/  STG.E.128 [R10.64+0x80], R28 ;  /* 0x0000801c0a007986 */ /* 0x0025e8000c101d06 */
[----:B------:R2:W-:Y:S02]  /*d6a0*/  STG.E.128 [R10.64+0x100], R12 ;  /* 0x0001000c0a007986 */ /* 0x0005e4000c101d06 */
.L_x_2098:
[----:B------:R-:W-:Y:S05]  /*d6b0*/  BSYNC B0 ;  /* 0x0000000000007941 */ /* 0x000fea0003800000 */
.L_x_2097:
        /* <DEDUP_REMOVED lines=16> */
.L_x_2099:
        /* <DEDUP_REMOVED lines=12> */
.L_x_4107:


//--------------------- .text._ZN5flash24flash_fwd_splitkv_kernelI23Flash_fwd_kernel_traitsILi192ELi64ELi64ELi4ELb0ELb0EN7cutlass6half_tE19Flash_kernel_traitsILi192ELi64ELi64ELi4ES3_EELb1ELb0ELb1ELb0ELb0ELb0ELb0ELb0EEEvNS_16Flash_fwd_paramsE --------------------------
	.section	.text._ZN5flash24flash_fwd_splitkv_kernelI23Flash_fwd_kernel_traitsILi192ELi64ELi64ELi4ELb0ELb0EN7cutlass6half_tE19Flash_kernel_traitsILi192ELi64ELi64ELi4ES3_EELb1ELb0ELb1ELb0ELb0ELb0ELb0ELb0EEEvNS_16Flash_fwd_paramsE,"ax",@progbits
	.sectioninfo	@"SHI_REGISTERS=242"
	.align	128
        .global         _ZN5flash24flash_fwd_splitkv_kernelI23Flash_fwd_kernel_traitsILi192ELi64ELi64ELi4ELb0ELb0EN7cutlass6half_tE19Flash_kernel_traitsILi192ELi64ELi64ELi4ES3_EELb1ELb0ELb1ELb0ELb0ELb0ELb0ELb0EEEvNS_16Flash_fwd_paramsE
        .type           _ZN5flash24flash_fwd_splitkv_kernelI23Flash_fwd_kernel_traitsILi192ELi64ELi64ELi4ELb0ELb0EN7cutlass6half_tE19Flash_kernel_traitsILi192ELi64ELi64ELi4ES3_EELb1ELb0ELb1ELb0ELb0ELb0ELb0ELb0EEEvNS_16Flash_fwd_paramsE,@function
        .size           _ZN5flash24flash_fwd_splitkv_kernelI23Flash_fwd_kernel_traitsILi192ELi64ELi64ELi4ELb0ELb0EN7cutlass6half_tE19Flash_kernel_traitsILi192ELi64ELi64ELi4ES3_EELb1ELb0ELb1ELb0ELb0ELb0ELb0ELb0EEEvNS_16Flash_fwd_paramsE,(.L_x_4108 - _ZN5flash24flash_fwd_splitkv_kernelI23Flash_fwd_kernel_traitsILi192ELi64ELi64ELi4ELb0ELb0EN7cutlass6half_tE19Flash_kernel_traitsILi192ELi64ELi64ELi4ES3_EELb1ELb0ELb1ELb0ELb0ELb0ELb0ELb0EEEvNS_16Flash_fwd_paramsE)
        .other          _ZN5flash24flash_fwd_splitkv_kernelI23Flash_fwd_kernel_traitsILi192ELi64ELi64ELi4ELb0ELb0EN7cutlass6half_tE19Flash_kernel_traitsILi192ELi64ELi64ELi4ES3_EELb1ELb0ELb1ELb0ELb0ELb0ELb0ELb0EEEvNS_16Flash_fwd_paramsE,@"STO_CUDA_ENTRY STV_DEFAULT"
_ZN5flash24flash_fwd_splitkv_kernelI23Flash_fwd_kernel_traitsILi192ELi64ELi64ELi4ELb0ELb0EN7cutlass6half_tE19Flash_kernel_traitsILi192ELi64ELi64ELi4ES3_EELb1ELb0ELb1ELb0ELb0ELb0ELb0ELb0EEEvNS_16Flash_fwd_paramsE:
.text._ZN5flash24flash_fwd_splitkv_kernelI23Flash_fwd_kernel_traitsILi192ELi64ELi64ELi4ELb0ELb0EN7cutlass6half_tE19Flash_kernel_traitsILi192ELi64ELi64ELi4ES3_EELb1ELb0ELb1ELb0ELb0ELb0ELb0ELb0EEEvNS_16Flash_fwd_paramsE:
        /* <DEDUP_REMOVED lines=33> */
.L_x_2100:
[----:B-1-34-:R-:W-:Y:S02]  /*0210*/  MOV R2, c[0x0][0x218] ;  /* 0x0000860000027a02 */ /* 0x01afe40000000f00 */
.L_x_2101:
[----:B------:R-:W-:-:S04]  /*0220*/  ISETP.NE.U32.AND P2, PT, RZ, c[0x0][0x258], PT ;  /* 0x00009600ff007a0c */ /* 0x000fc80003f45070 */
[----:B------:R-:W-:-:S13]  /*0230*/  ISETP.NE.AND.EX P2, PT, RZ, c[0x0][0x25c], PT, P2 ;  /* 0x00009700ff007a0c */ /* 0x000fda0003f45320 */
[----:B------:R-:W-:-:S05]  /*0240*/  @P2 IMAD.WIDE R4, R13, R204, c[0x0][0x258] ;  /* 0x000096000d042625 */ /* 0x000fca00078e02cc */
        /* <DEDUP_REMOVED lines=9> */
[----:B-1----:R-:W-:Y:S01]  /*02e0*/  IMAD.MOV.U32 R9, RZ, RZ, c[0x0][0x218] ;  /* 0x00008600ff097624 */ /* 0x002fe200078e00ff */
        /* <DEDUP_REMOVED lines=29> */
[----:B------:R-:W-:Y:S01]  /*04c0*/  @!P0 IMAD.WIDE.U32 R14, R13, c[0x0][0x1e0], RZ ;  /* 0x000078000d0e8a25 */ /* 0x000fe200078e00ff */
[----:B------:R-:W-:-:S03]  /*04d0*/  @!P0 SHF.R.S32.HI R4, RZ, 0x1f, R13 ;  /* 0x0000001fff048819 */ /* 0x000fc6000001140d */
[----:B------:R-:W-:Y:S02]  /*04e0*/  IMAD.SHL.U32 R2, R206, 0x8, RZ ;  /* 0x00000008ce027824 */ /* 0x000fe400078e00ff */
[----:B------:R-:W-:Y:S02]  /*04f0*/  @!P0 IMAD R4, R4, c[0x0][0x1e0], RZ ;  /* 0x0000780004048a24 */ /* 0x000fe400078e02ff */
[----:B------:R-:W-:Y:S01]  /*0500*/  @P0 IMAD.WIDE.U32 R6, R210, c[0x0][0x1e8], RZ ;  /* 0x00007a00d2060a25 */ /* 0x000fe200078e00ff */
[----:B------:R-:W-:Y:S02]  /*0510*/  SHF.R.S32.HI R3, RZ, 0x1f, R2 ;  /* 0x0000001fff037819 */ /* 0x000fe40000011402 */
[----:B------:R-:W-:Y:S01]  /*0520*/  @!P0 MOV R6, R14 ;  /* 0x0000000e00068202 */ /* 0x000fe20000000f00 */
[----:B------:R-:W-:Y:S02]  /*0530*/  @!P0 IMAD R4, R13, c[0x0][0x1e4], R4 ;  /* 0x000079000d048a24 */ /* 0x000fe400078e0204 */
[----:B------:R-:W-:-:S04]  /*0540*/  IMAD.WIDE.U32 R10, R88, c[0x0][0x1e8], R2 ;  /* 0x00007a00580a7a25 */ /* 0x000fc800078e0002 */
[----:B------:R-:W-:Y:S02]  /*0550*/  @P0 IMAD R7, R210, c[0x0][0x1ec], R7 ;  /* 0x00007b00d2070a24 */ /* 0x000fe400078e0207 */
        /* <DEDUP_REMOVED lines=9> */
[----:B------:R-:W-:Y:S01]  /*05f0*/  SHF.R.S32.HI R5, RZ, 0x1f, R0 ;  /* 0x0000001fff057819 */ /* 0x000fe20000011400 */
[----:B------:R-:W-:Y:S01]  /*0600*/  IMAD.WIDE.U32 R18, R18, c[0x0][0x1f0], R6 ;  /* 0x00007c0012127a25 */ /* 0x000fe200078e0006 */
[----:B------:R-:W-:-:S02]  /*0610*/  IADD3 R9, R2, 0x40, RZ ;  /* 0x0000004002097810 */ /* 0x000fc40007ffe0ff */
        /* <DEDUP_REMOVED lines=16> */
.L_x_2104:
[----:B------:R-:W-:Y:S05]  /*0720*/  BSYNC B0 ;  /* 0x0000000000007941 */ /* 0x000fea0003800000 */
.L_x_2103:
        /* <DEDUP_REMOVED lines=20> */
.L_x_2106:
[----:B------:R-:W-:Y:S05]  /*0870*/  BSYNC B0 ;  /* 0x0000000000007941 */ /* 0x000fea0003800000 */
.L_x_2105:
        /* <DEDUP_REMOVED lines=20> */
.L_x_2108:
[----:B------:R-:W-:Y:S05]  /*09c0*/  BSYNC B0 ;  /* 0x0000000000007941 */ /* 0x000fea0003800000 */
.L_x_2107:
        /* <DEDUP_REMOVED lines=19> */
.L_x_2110:
[----:B------:R-:W-:Y:S05]  /*0b00*/  BSYNC B0 ;  /* 0x0000000000007941 */ /* 0x000fea0003800000 */
.L_x_2109:
        /* <DEDUP_REMOVED lines=19> */
.L_x_2102:
        /* <DEDUP_REMOVED lines=14> */
[----:B------:R-:W-:Y:S01]  /*0d20*/  @P2 IMAD.IADD R2, R5, 0x1, R2 ;  /* 0x0000000105022824 */ /* 0x000fe200078e0202 */
[----:B------:R-:W-:-:S04]  /*0d30*/  IABS R84, c[0x0][0x2d0] ;  /* 0x0000b40000547a13 */ /* 0x000fc80000000000 */
[----:B------:R-:W-:-:S04]  /*0d40*/  @P2 SHF.L.U64.HI R2, R4, 0x2, R2 ;  /* 0x0000000204022819 */ /* 0x000fc80000010202 */
        /* <DEDUP_REMOVED lines=29> */
[----:B------:R-:W-:-:S04]  /*0f20*/  IABS R3, c[0x0][0x1c8] ;  /* 0x0000720000037a13 */ /* 0x000fc80000000000 */
[----:B------:R-:W1:Y:S08]  /*0f30*/  I2F.RP R10, R3 ;  /* 0x00000003000a7306 */ /* 0x000e700000209400 */
        /* <DEDUP_REMOVED lines=16> */
[----:B------:R-:W-:Y:S02]  /*1040*/  LOP3.LUT R3, R18, c[0x0][0x1c8], RZ, 0x3c, !PT ;  /* 0x0000720012037a12 */ /* 0x000fe400078e3cff */
[----:B------:R-:W-:Y:S02]  /*1050*/  IADD3 R4, -R5, RZ, RZ ;  /* 0x000000ff05047210 */ /* 0x000fe40007ffe1ff */
[----:B------:R-:W-:-:S03]  /*1060*/  ISETP.GE.AND P1, PT, R3, RZ, PT ;  /* 0x000000ff0300720c */ /* 0x000fc60003f26270 */
[----:B------:R-:W-:-:S04]  /*1070*/  IMAD R7, R4, c[0x0][0x2d0], R7 ;  /* 0x0000b40004077a24 */ /* 0x000fc800078e0207 */
[----:B------:R-:W-:Y:S02]  /*1080*/  @P2 IADD3 R2, R2, 0x1, RZ ;  /* 0x0000000102022810 */ /* 0x000fe40007ffe0ff */
[----:B------:R-:W-:Y:S02]  /*1090*/  ISETP.NE.AND P2, PT, RZ, c[0x0][0x1c8], PT ;  /* 0x00007200ff007a0c */ /* 0x000fe40003f45270 */
[----:B------:R-:W-:Y:S02]  /*10a0*/  SHF.R.S32.HI R5, RZ, 0x1f, R7 ;  /* 0x0000001fff057819 */ /* 0x000fe40000011407 */
[----:B------:R-:W-:-:S03]  /*10b0*/  @!P1 IMAD.MOV R2, RZ, RZ, -R2 ;  /* 0x000000ffff029224 */ /* 0x000fc600078e0a02 */
[----:B------:R-:W-:-:S06]  /*10c0*/  IMAD R4, R5, c[0x0][0x198], RZ ;  /* 0x0000660005047a24 */ /* 0x000fcc00078e02ff */
[----:B------:R-:W-:Y:S02]  /*10d0*/  @!P2 LOP3.LUT R2, RZ, c[0x0][0x1c8], RZ, 0x33, !PT ;  /* 0x00007200ff02aa12 */ /* 0x000fe400078e33ff */
[----:B--2---:R-:W-:Y:S01]  /*10e0*/  SHF.R.S32.HI R11, RZ, 0x1f, R0 ;  /* 0x0000001fff0b7819 */ /* 0x004fe20000011400 */
[----:B------:R-:W-:-:S04]  /*10f0*/  IMAD.WIDE.U32 R8, R0, c[0x0][0x180], RZ ;  /* 0x0000600000087a25 */ /* 0x000fc800078e00ff */
[C---:B------:R-:W-:Y:S02]  /*1100*/  IMAD R3, R11.reuse, c[0x0][0x180], RZ ;  /* 0x000060000b037a24 */ /* 0x040fe400078e02ff */
[----:B------:R-:W-:Y:S02]  /*1110*/  IMAD R11, R11, c[0x0][0x188], RZ ;  /* 0x000062000b0b7a24 */ /* 0x000fe400078e02ff */
[C---:B------:R-:W-:Y:S02]  /*1120*/  IMAD R3, R0.reuse, c[0x0][0x184], R3 ;  /* 0x0000610000037a24 */ /* 0x040fe400078e0203 */
[C---:B------:R-:W-:Y:S02]  /*1130*/  IMAD R11, R0.reuse, c[0x0][0x18c], R11 ;  /* 0x00006300000b7a24 */ /* 0x040fe400078e020b */
[----:B------:R-:W-:Y:S01]  /*1140*/  IMAD.WIDE.U32 R22, R0, c[0x0][0x188], RZ ;  /* 0x0000620000167a25 */ /* 0x000fe200078e00ff */
[----:B------:R-:W-:-:S03]  /*1150*/  IADD3 R9, R9, R3, RZ ;  /* 0x0000000309097210 */ /* 0x000fc60007ffe0ff */
[----:B------:R-:W-:Y:S01]  /*1160*/  IMAD R3, R7, c[0x0][0x19c], R4 ;  /* 0x0000670007037a24 */ /* 0x000fe200078e0204 */
[----:B------:R-:W-:Y:S01]  /*1170*/  IADD3 R11, R23, R11, RZ ;  /* 0x0000000b170b7210 */ /* 0x000fe20007ffe0ff */
[----:B------:R-:W-:Y:S01]  /*1180*/  IMAD.WIDE.U32 R14, R7, c[0x0][0x198], R8 ;  /* 0x00006600070e7a25 */ /* 0x000fe200078e0008 */
[----:B------:R-:W-:-:S03]  /*1190*/  SHF.R.S32.HI R8, RZ, 0x1f, R2 ;  /* 0x0000001fff087819 */ /* 0x000fc60000011402 */
[----:B------:R-:W-:Y:S02]  /*11a0*/  IMAD.IADD R15, R15, 0x1, R3 ;  /* 0x000000010f0f7824 */ /* 0x000fe400078e0203 */
[----:B------:R-:W-:Y:S02]  /*11b0*/  IMAD R3, R8, c[0x0][0x1b0], RZ ;  /* 0x00006c0008037a24 */ /* 0x000fe400078e02ff */
[----:B------:R-:W-:-:S04]  /*11c0*/  IMAD.WIDE.U32 R26, R2, c[0x0][0x1b0], R14 ;  /* 0x00006c00021a7a25 */ /* 0x000fc800078e000e */
[----:B------:R-:W-:-:S04]  /*11d0*/  IMAD R3, R2, c[0x0][0x1b4], R3 ;  /* 0x00006d0002037a24 */ /* 0x000fc800078e0203 */
[----:B------:R-:W-:Y:S01]  /*11e0*/  IMAD.IADD R9, R27, 0x1, R3 ;  /* 0x000000011b097824 */ /* 0x000fe200078e0203 */
[----:B------:R-:W-:Y:S05]  /*11f0*/  BRA `(.L_x_2112) ;  /* 0x0000041000007947 */ /* 0x000fea0003800000 */
.L_x_2111:
        /* <DEDUP_REMOVED lines=16> */
.L_x_2113:
        /* <DEDUP_REMOVED lines=10> */
[----:B------:R-:W-:Y:S02]  /*13a0*/  IMAD.MOV.U32 R7, RZ, RZ, R2 ;  /* 0x000000ffff077224 */ /* 0x000fe400078e0002 */
[----:B------:R-:W-:Y:S02]  /*13b0*/  @P4 IMAD.IADD R11, R3, 0x1, R6 ;  /* 0x00000001030b4824 */ /* 0x000fe400078e0206 */
[----:B------:R-:W-:-:S04]  /*13c0*/  IMAD.HI.U32 R2, R4, R7, RZ ;  /* 0x0000000704027227 */ /* 0x000fc800078e00ff */
[----:B------:R-:W-:Y:S01]  /*13d0*/  @P4 IMAD.WIDE.U32 R22, R11, c[0x0][0x1a0], RZ ;  /* 0x000068000b164a25 */ /* 0x000fe200078e00ff */
[----:B------:R-:W-:-:S03]  /*13e0*/  IADD3 R4, -R2, RZ, RZ ;  /* 0x000000ff02047210 */ /* 0x000fc60007ffe1ff */
[----:B------:R-:W-:Y:S02]  /*13f0*/  @P4 IMAD R11, R11, c[0x0][0x1a4], R23 ;  /* 0x000069000b0b4a24 */ /* 0x000fe400078e0217 */
[----:B------:R-:W-:Y:S01]  /*1400*/  IMAD R4, R5, R4, R7 ;  /* 0x0000000405047224 */ /* 0x000fe200078e0207 */
[----:B------:R-:W-:-:S04]  /*1410*/  LEA R7, R134, 0xffffffc0, 0x6 ;  /* 0xffffffc086077811 */ /* 0x000fc800078e30ff */
[----:B------:R-:W-:Y:S01]  /*1420*/  ISETP.GT.U32.AND P1, PT, R5, R4, PT ;  /* 0x000000040500720c */ /* 0x000fe20003f24070 */
[----:B------:R-:W-:-:S12]  /*1430*/  IMAD.WIDE.U32 R14, R7, c[0x0][0x198], R8 ;  /* 0x00006600070e7a25 */ /* 0x000fd800078e0008 */
[----:B------:R-:W-:Y:S01]  /*1440*/  @!P1 IMAD.IADD R4, R4, 0x1, -R5 ;  /* 0x0000000104049824 */ /* 0x000fe200078e0a05 */
[----:B------:R-:W-:Y:S02]  /*1450*/  @!P1 IADD3 R2, R2, 0x1, RZ ;  /* 0x0000000102029810 */ /* 0x000fe40007ffe0ff */
[----:B------:R-:W-:Y:S02]  /*1460*/  ISETP.NE.AND P1, PT, RZ, c[0x0][0x1c8], PT ;  /* 0x00007200ff007a0c */ /* 0x000fe40003f25270 */
[----:B------:R-:W-:Y:S02]  /*1470*/  ISETP.GE.U32.AND P3, PT, R4, R5, PT ;  /* 0x000000050400720c */ /* 0x000fe40003f66070 */
[----:B------:R-:W-:Y:S02]  /*1480*/  LOP3.LUT R4, R18, c[0x0][0x1c8], RZ, 0x3c, !PT ;  /* 0x0000720012047a12 */ /* 0x000fe400078e3cff */
[----:B------:R-:W-:Y:S02]  /*1490*/  SHF.R.S32.HI R5, RZ, 0x1f, R7 ;  /* 0x0000001fff057819 */ /* 0x000fe40000011407 */
[----:B------:R-:W-:-:S03]  /*14a0*/  ISETP.GE.AND P2, PT, R4, RZ, PT ;  /* 0x000000ff0400720c */ /* 0x000fc60003f46270 */
[----:B------:R-:W-:-:S04]  /*14b0*/  IMAD R4, R5, c[0x0][0x198], RZ ;  /* 0x0000660005047a24 */ /* 0x000fc800078e02ff */
[----:B------:R-:W-:Y:S01]  /*14c0*/  @P3 IADD3 R2, R2, 0x1, RZ ;  /* 0x0000000102023810 */ /* 0x000fe20007ffe0ff */
[----:B------:R-:W-:-:S05]  /*14d0*/  IMAD R4, R7, c[0x0][0x19c], R4 ;  /* 0x0000670007047a24 */ /* 0x000fca00078e0204 */
[----:B------:R-:W-:Y:S02]  /*14e0*/  @!P2 IADD3 R2, -R2, RZ, RZ ;  /* 0x000000ff0202a210 */ /* 0x000fe40007ffe1ff */
[----:B------:R-:W-:Y:S02]  /*14f0*/  @!P1 LOP3.LUT R2, RZ, c[0x0][0x1c8], RZ, 0x33, !PT ;  /* 0x00007200ff029a12 */ /* 0x000fe400078e33ff */
[----:B------:R-:W-:Y:S02]  /*1500*/  IADD3 R15, R15, R4, RZ ;  /* 0x000000040f0f7210 */ /* 0x000fe40007ffe0ff */
        /* <DEDUP_REMOVED lines=9> */
[----:B------:R-:W-:-:S04]  /*15a0*/  IMAD R6, R6, c[0x0][0x1a0], RZ ;  /* 0x0000680006067a24 */ /* 0x000fc800078e02ff */
[----:B------:R-:W-:Y:S02]  /*15b0*/  IMAD R6, R3, c[0x0][0x1a4], R6 ;  /* 0x0000690003067a24 */ /* 0x000fe400078e0206 */
[----:B------:R-:W-:-:S03]  /*15c0*/  IMAD R3, R4, c[0x0][0x188], RZ ;  /* 0x0000620004037a24 */ /* 0x000fc600078e02ff */
[----:B------:R-:W-:Y:S01]  /*15d0*/  IADD3 R11, R11, R6, RZ ;  /* 0x000000060b0b7210 */ /* 0x000fe20007ffe0ff */
[----:B------:R-:W-:-:S04]  /*15e0*/  IMAD R3, R0, c[0x0][0x18c], R3 ;  /* 0x0000630000037a24 */ /* 0x000fc800078e0203 */
[----:B------:R-:W-:-:S05]  /*15f0*/  IMAD.WIDE.U32 R22, R0, c[0x0][0x188], R10 ;  /* 0x0000620000167a25 */ /* 0x000fca00078e000a */
[----:B------:R-:W-:Y:S02]  /*1600*/  IADD3 R11, R23, R3, RZ ;  /* 0x00000003170b7210 */ /* 0x000fe40007ffe0ff */
.L_x_2112:
[----:B------:R-:W-:Y:S01]  /*1610*/  ISETP.NE.AND P1, PT, R210, -0x1, PT ;  /* 0xffffffffd200780c */ /* 0x000fe20003f25270 */
[----:B------:R-:W-:Y:S01]  /*1620*/  IMAD.IADD R199, R209, 0x1, -R88 ;  /* 0x00000001d1c77824 */ /* 0x000fe200078e0a58 */
[----:B------:R-:W-:Y:S01]  /*1630*/  SHF.R.S32.HI R3, RZ, 0x1f, R206 ;  /* 0x0000001fff037819 */ /* 0x000fe200000114ce */
[----:B------:R-:W-:Y:S03]  /*1640*/  BSSY B0, `(.L_x_2114) ;  /* 0x0000071000007945 */ /* 0x000fe60003800000 */
[CC--:B------:R-:W-:Y:S02]  /*1650*/  LEA.HI R19, R3.reuse, R206.reuse, RZ, 0x4 ;  /* 0x000000ce03137211 */ /* 0x0c0fe400078f20ff */
[----:B------:R-:W-:Y:S02]  /*1660*/  LEA.HI R16, R3, R206, RZ, 0x6 ;  /* 0x000000ce03107211 */ /* 0x000fe400078f30ff */
[----:B------:R-:W-:-:S02]  /*1670*/  SHF.R.S32.HI R6, RZ, 0x4, R19 ;  /* 0x00000004ff067819 */ /* 0x000fc40000011413 */
[----:B------:R-:W-:Y:S01]  /*1680*/  LEA.HI R87, R3, R206, RZ, 0x5 ;  /* 0x000000ce03577211 */ /* 0x000fe200078f28ff */
[C---:B------:R-:W-:Y:S01]  /*1690*/  @P1 IMAD.WIDE.U32 R20, R210.reuse, c[0x0][0x190], RZ ;  /* 0x00006400d2141a25 */ /* 0x040fe200078e00ff */
[----:B------:R-:W-:Y:S02]  /*16a0*/  LEA.HI R4, R19, R6, RZ, 0x1 ;  /* 0x0000000613047211 */ /* 0x000fe400078f08ff */
[----:B-----5:R-:W-:Y:S01]  /*16b0*/  @!P1 SHF.R.S32.HI R0, RZ, 0x1f, R13 ;  /* 0x0000001fff009819 */ /* 0x020fe2000001140d */
[----:B------:R-:W-:Y:S01]  /*16c0*/  @P1 IMAD R17, R210, c[0x0][0x194], R21 ;  /* 0x00006500d2111a24 */ /* 0x000fe200078e0215 */
[----:B------:R-:W-:Y:S01]  /*16d0*/  LEA.HI R21, R3, R206, RZ, 0x3 ;  /* 0x000000ce03157211 */ /* 0x000fe200078f18ff */
[----:B------:R-:W-:Y:S01]  /*16e0*/  @!P1 IMAD.WIDE.U32 R28, R13, c[0x0][0x178], RZ ;  /* 0x00005e000d1c9a25 */ /* 0x000fe200078e00ff */
[----:B------:R-:W-:Y:S02]  /*16f0*/  LOP3.LUT R19, R19, 0xfffffff0, RZ, 0xc0, !PT ;  /* 0xfffffff013137812 */ /* 0x000fe400078ec0ff */
[----:B------:R-:W-:Y:S01]  /*1700*/  SHF.R.S32.HI R14, RZ, 0x3, R21 ;  /* 0x00000003ff0e7819 */ /* 0x000fe20000011415 */
[----:B------:R-:W-:Y:S01]  /*1710*/  @!P1 IMAD R0, R0, c[0x0][0x178], RZ ;  /* 0x00005e0000009a24 */ /* 0x000fe200078e02ff */
[----:B------:R-:W-:Y:S01]  /*1720*/  LOP3.LUT R21, R21, 0xfffffff8, RZ, 0xc0, !PT ;  /* 0xfffffff815157812 */ /* 0x000fe200078ec0ff */
[----:B------:R-:W-:Y:S01]  /*1730*/  IMAD.IADD R10, R206, 0x1, -R19 ;  /* 0x00000001ce0a7824 */ /* 0x000fe200078e0a13 */
[----:B------:R-:W-:Y:S01]  /*1740*/  LOP3.LUT R197, R4, 0xfffffffe, RZ, 0xc0, !PT ;  /* 0xfffffffe04c57812 */ /* 0x000fe200078ec0ff */
[----:B------:R-:W-:Y:S01]  /*1750*/  @!P1 IMAD R0, R13, c[0x0][0x17c], R0 ;  /* 0x00005f000d009a24 */ /* 0x000fe200078e0200 */
[----:B------:R-:W-:Y:S01]  /*1760*/  SHF.R.S32.HI R15, RZ, 0x1f, R14 ;  /* 0x0000001fff0f7819 */ /* 0x000fe2000001140e */
[----:B------:R-:W-:Y:S01]  /*1770*/  IMAD.IADD R4, R206, 0x1, -R21 ;  /* 0x00000001ce047824 */ /* 0x000fe200078e0a15 */
[----:B------:R-:W-:Y:S01]  /*1780*/  SHF.R.S32.HI R19, RZ, 0x1f, R10 ;  /* 0x0000001fff137819 */ /* 0x000fe2000001140a */
[----:B------:R-:W-:Y:S01]  /*1790*/  @!P1 IMAD.MOV.U32 R20, RZ, RZ, R28 ;  /* 0x000000ffff149224 */ /* 0x000fe200078e001c */
[----:B------:R-:W-:Y:S01]  /*17a0*/  MOV R3, 0x20 ;  /* 0x0000002000037802 */ /* 0x000fe20000000f00 */
[----:B------:R-:W-:-:S02]  /*17b0*/  IMAD.SHL.U32 R212, R4, 0x8, RZ ;  /* 0x0000000804d47824 */ /* 0x000fc400078e00ff */
[----:B------:R-:W-:Y:S02]  /*17c0*/  IMAD.SHL.U32 R21, R14, 0x40, RZ ;  /* 0x000000400e157824 */ /* 0x000fe400078e00ff */
[----:B------:R-:W-:Y:S01]  /*17d0*/  IMAD.IADD R197, R6, 0x1, -R197 ;  /* 0x0000000106c57824 */ /* 0x000fe200078e0ac5 */
[----:B------:R-:W-:Y:S01]  /*17e0*/  IADD3 R26, P3, R212, R26, RZ ;  /* 0x0000001ad41a7210 */ /* 0x000fe20007f7e0ff */
[----:B------:R-:W-:Y:S01]  /*17f0*/  @!P1 IMAD.IADD R17, R29, 0x1, R0 ;  /* 0x000000011d119824 */ /* 0x000fe200078e0200 */
[----:B------:R-:W-:Y:S01]  /*1800*/  SHF.R.S32.HI R6, RZ, 0x1f, R212 ;  /* 0x0000001fff067819 */ /* 0x000fe200000114d4 */
[----:B------:R-:W-:Y:S01]  /*1810*/  IMAD.WIDE R24, R25, 0x40, R14 ;  /* 0x0000004019187825 */ /* 0x000fe200078e020e */
[----:B------:R-:W-:Y:S02]  /*1820*/  LEA.HI R0, R19, R10, RZ, 0x3 ;  /* 0x0000000a13007211 */ /* 0x000fe400078f18ff */
[----:B------:R-:W-:Y:S01]  /*1830*/  LOP3.LUT R21, R21, 0x1c0, RZ, 0xc0, !PT ;  /* 0x000001c015157812 */ /* 0x000fe200078ec0ff */
[----:B------:R-:W-:Y:S01]  /*1840*/  IMAD.X R27, R6, 0x1, R9, P3 ;  /* 0x00000001061b7824 */ /* 0x000fe200018e0609 */
[----:B------:R-:W-:-:S02]  /*1850*/  IADD3 R20, P1, R212, R20, RZ ;  /* 0x00000014d4147210 */ /* 0x000fc40007f3e0ff */
[----:B------:R-:W-:Y:S01]  /*1860*/  IADD3 R22, P2, R212, R22, RZ ;  /* 0x00000016d4167210 */ /* 0x000fe20007f5e0ff */
[----:B------:R-:W-:Y:S01]  /*1870*/  IMAD.WIDE.U32 R216, R14, c[0x0][0x198], R26 ;  /* 0x000066000ed87a25 */ /* 0x000fe200078e001a */
[----:B------:R-:W-:Y:S02]  /*1880*/  LOP3.LUT R9, R0, 0xfffffff8, RZ, 0xc0, !PT ;  /* 0xfffffff800097812 */ /* 0x000fe400078ec0ff */
[----:B------:R-:W-:Y:S01]  /*1890*/  LOP3.LUT R19, R21, 0x38, R212, 0xf8, !PT ;  /* 0x0000003815137812 */ /* 0x000fe200078ef8d4 */
[C---:B------:R-:W-:Y:S01]  /*18a0*/  IMAD.X R23, R6.reuse, 0x1, R11, P2 ;  /* 0x0000000106177824 */ /* 0x040fe200010e060b */
[----:B------:R-:W-:Y:S01]  /*18b0*/  SHF.R.U32.HI R12, RZ, 0x3, R21 ;  /* 0x00000003ff0c7819 */ /* 0x000fe20000011615 */
[----:B------:R-:W-:Y:S01]  /*18c0*/  IMAD.X R21, R6, 0x1, R17, P1 ;  /* 0x0000000106157824 */ /* 0x000fe200008e0611 */
[----:B------:R-:W-:Y:S01]  /*18d0*/  IADD3 R146, P1, R14, R7, RZ ;  /* 0x000000070e927210 */ /* 0x000fe20007f3e0ff */
[----:B------:R-:W-:Y:S01]  /*18e0*/  IMAD R7, R8, c[0x0][0x1b8], RZ ;  /* 0x00006e0008077a24 */ /* 0x000fe200078e02ff */
[----:B------:R-:W-:Y:S01]  /*18f0*/  LOP3.LUT R12, R19, R12, RZ, 0x3c, !PT ;  /* 0x0000000c130c7212 */ /* 0x000fe200078e3cff */
[----:B------:R-:W-:Y:S01]  /*1900*/  IMAD.IADD R9, R10, 0x1, -R9 ;  /* 0x000000010a097824 */ /* 0x000fe200078e0a09 */
[----:B------:R-:W-:Y:S01]  /*1910*/  IADD3.X R5, R15, R5, RZ, P1, !PT ;  /* 0x000000050f057210 */ /* 0x000fe20000ffe4ff */
[C---:B------:R-:W-:Y:S01]  /*1920*/  IMAD R7, R2.reuse, c[0x0][0x1bc], R7 ;  /* 0x00006f0002077a24 */ /* 0x040fe200078e0207 */
[----:B------:R-:W-:Y:S01]  /*1930*/  SHF.R.S32.HI R19, RZ, 0x1f, R18 ;  /* 0x0000001fff137819 */ /* 0x000fe20000011412 */
[----:B------:R-:W-:Y:S01]  /*1940*/  IMAD.WIDE.U32 R22, R2, c[0x0][0x1b8], R22 ;  /* 0x00006e0002167a25 */ /* 0x000fe200078e0016 */
[----:B------:R-:W-:-:S02]  /*1950*/  R2P PR, R9, 0x6 ;  /* 0x0000000609007804 */ /* 0x000fc40000000000 */
[----:B------:R-:W-:Y:S01]  /*1960*/  ISETP.GE.AND P3, PT, R14, R199, PT ;  /* 0x000000c70e00720c */ /* 0x000fe20003f66270 */
[----:B------:R-:W-:Y:S01]  /*1970*/  IMAD.SHL.U32 R2, R9, 0x40, RZ ;  /* 0x0000004009027824 */ /* 0x000fe200078e00ff */
[C---:B------:R-:W-:Y:S01]  /*1980*/  IADD3 R201, R212.reuse, 0x40, RZ ;  /* 0x00000040d4c97810 */ /* 0x040fe20007ffe0ff */
[----:B------:R-:W-:Y:S01]  /*1990*/  IMAD.SHL.U32 R6, R197, 0x8, RZ ;  /* 0x00000008c5067824 */ /* 0x000fe200078e00ff */
[----:B------:R-:W-:Y:S01]  /*19a0*/  IADD3 R200, R212, 0x80, RZ ;  /* 0x00000080d4c87810 */ /* 0x000fe20007ffe0ff */
[----:B------:R-:W-:Y:S01]  /*19b0*/  IMAD.SHL.U32 R11, R16, 0x8, RZ ;  /* 0x00000008100b7824 */ /* 0x000fe200078e00ff */
[----:B------:R-:W-:Y:S01]  /*19c0*/  LOP3.LUT R17, R2, 0x1c0, RZ, 0xc0, !PT ;  /* 0x000001c002117812 */ /* 0x000fe200078ec0ff */
[----:B------:R-:W-:Y:S01]  /*19d0*/  IMAD R5, R5, c[0x0][0x1a0], RZ ;  /* 0x0000680005057a24 */ /* 0x000fe200078e02ff */
[----:B------:R-:W-:Y:S01]  /*19e0*/  SEL R3, R3, 0xffffffe0, !P2 ;  /* 0xffffffe003037807 */ /* 0x000fe20005000000 */
[----:B------:R-:W-:Y:S01]  /*19f0*/  IMAD.IADD R23, R23, 0x1, R7 ;  /* 0x0000000117177824 */ /* 0x000fe200078e0207 */
[----:B------:R-:W-:Y:S01]  /*1a00*/  LOP3.LUT R6, R17, 0x8, R6, 0xf8, !PT ;  /* 0x0000000811067812 */ /* 0x000fe200078ef806 */
[----:B------:R-:W-:Y:S01]  /*1a10*/  IMAD.SHL.U32 R9, R0, 0x40, RZ ;  /* 0x0000004000097824 */ /* 0x000fe200078e00ff */
[----:B------:R-:W-:Y:S01]  /*1a20*/  SHF.R.U32.HI R17, RZ, 0x3, R17 ;  /* 0x00000003ff117819 */ /* 0x000fe20000011611 */
[----:B------:R-:W-:Y:S01]  /*1a30*/  IMAD R7, R146, c[0x0][0x1a4], R5 ;  /* 0x0000690092077a24 */ /* 0x000fe200078e0205 */
[----:B------:R-:W-:Y:S01]  /*1a40*/  LOP3.LUT R208, R12, 0xfffffe00, R11, 0xf8, !PT ;  /* 0xfffffe000cd07812 */ /* 0x000fe200078ef80b */
[----:B------:R-:W-:Y:S01]  /*1a50*/  IMAD.WIDE.U32 R146, R146, c[0x0][0x1a0], R22 ;  /* 0x0000680092927a25 */ /* 0x000fe200078e0016 */
[----:B------:R-:W-:-:S03]  /*1a60*/  LOP3.LUT R2, R6, R17, RZ, 0x3c, !PT ;  /* 0x0000001106027212 */ /* 0x000fc600078e3cff */
[----:B------:R-:W-:Y:S01]  /*1a70*/  IMAD R11, R15, c[0x0][0x198], RZ ;  /* 0x000066000f0b7a24 */ /* 0x000fe200078e02ff */
[----:B------:R-:W-:Y:S01]  /*1a80*/  LOP3.LUT R2, R2, 0xfffffe00, R9, 0xf8, !PT ;  /* 0xfffffe0002027812 */ /* 0x000fe200078ef809 */
[----:B------:R-:W-:Y:S01]  /*1a90*/  IMAD R23, R19, c[0x0][0x1a8], RZ ;  /* 0x00006a0013177a24 */ /* 0x000fe200078e02ff */
[----:B------:R-:W-:Y:S01]  /*1aa0*/  LOP3.LUT R9, R87, 0xffffffe0, RZ, 0xc0, !PT ;  /* 0xffffffe057097812 */ /* 0x000fe200078ec0ff */
[----:B------:R-:W-:Y:S01]  /*1ab0*/  IMAD.MOV.U32 R5, RZ, RZ, 0x10 ;  /* 0x00000010ff057424 */ /* 0x000fe200078e00ff */
[----:B------:R-:W-:Y:S01]  /*1ac0*/  SHF.R.S32.HI R87, RZ, 0x5, R87 ;  /* 0x00000005ff577819 */ /* 0x000fe20000011457 */
[----:B------:R-:W-:Y:S02]  /*1ad0*/  IMAD R11, R14, c[0x0][0x19c], R11 ;  /* 0x000067000e0b7a24 */ /* 0x000fe400078e020b */
[C---:B------:R-:W-:Y:S01]  /*1ae0*/  IMAD R23, R18.reuse, c[0x0][0x1ac], R23 ;  /* 0x00006b0012177a24 */ /* 0x040fe200078e0217 */
[----:B------:R-:W-:Y:S01]  /*1af0*/  SEL R5, R5, 0xfffffff0, !P1 ;  /* 0xfffffff005057807 */ /* 0x000fe20004800000 */
[----:B------:R-:W-:-:S04]  /*1b00*/  IMAD.WIDE.U32 R20, R18, c[0x0][0x1a8], R20 ;  /* 0x00006a0012147a25 */ /* 0x000fc800078e0014 */
[----:B------:R-:W-:Y:S02]  /*1b10*/  IMAD.IADD R135, R217, 0x1, R11 ;  /* 0x00000001d9877824 */ /* 0x000fe400078e020b */
[----:B------:R-:W-:Y:S02]  /*1b20*/  IMAD.IADD R16, R206, 0x1, -R9 ;  /* 0x00000001ce107824 */ /* 0x000fe400078e0a09 */
        /* <DEDUP_REMOVED lines=34> */
.L_x_2115:
[----:B------:R-:W-:Y:S05]  /*1d50*/  BSYNC B0 ;  /* 0x0000000000007941 */ /* 0x000fea0003800000 */
.L_x_2114:
[----:B------:R-:W-:Y:S01]  /*1d60*/  IADD3 R12, R14, 0x10, RZ ;  /* 0x000000100e0c7810 */ /* 0x000fe20007ffe0ff */
[----:B------:R-:W-:Y:S03]  /*1d70*/  BSSY B0, `(.L_x_2116) ;  /* 0x0000024000007945 */ /* 0x000fe60003800000 */
[----:B------:R-:W-:-:S13]  /*1d80*/  ISETP.GE.AND P1, PT, R12, R199, PT ;  /* 0x000000c70c00720c */ /* 0x000fda0003f26270 */
[----:B------:R-:W-:Y:S05]  /*1d90*/  @P1 BRA `(.L_x_2117) ;  /* 0x0000021000001947 */ /* 0x000fea0003800000 */
[----:B-1----:R-:W-:Y:S01]  /*1da0*/  IADD3 R7, P1, R24, 0x10, RZ ;  /* 0x0000001018077810 */ /* 0x002fe20007f3e0ff */
[----:B------:R-:W-:Y:S01]  /*1db0*/  IMAD.MOV.U32 R8, RZ, RZ, R20 ;  /* 0x000000ffff087224 */ /* 0x000fe200078e0014 */
        /* <DEDUP_REMOVED lines=31> */
.L_x_2117:
[----:B------:R-:W-:Y:S05]  /*1fb0*/  BSYNC B0 ;  /* 0x0000000000007941 */ /* 0x000fea0003800000 */
.L_x_2116:
[----:B-1----:R-:W-:Y:S01]  /*1fc0*/  IADD3 R10, R14, 0x20, RZ ;  /* 0x000000200e0a7810 */ /* 0x002fe20007ffe0ff */
[----:B------:R-:W-:Y:S03]  /*1fd0*/  BSSY B0, `(.L_x_2118) ;  /* 0x0000024000007945 */ /* 0x000fe60003800000 */
[----:B------:R-:W-:-:S13]  /*1fe0*/  ISETP.GE.AND P1, PT, R10, R199, PT ;  /* 0x000000c70a00720c */ /* 0x000fda0003f26270 */
[----:B------:R-:W-:Y:S05]  /*1ff0*/  @P1 BRA `(.L_x_2119) ;  /* 0x0000021000001947 */ /* 0x000fea0003800000 */
[----:B------:R-:W-:Y:S01]  /*2000*/  IADD3 R7, P1, R24, 0x20, RZ ;  /* 0x0000002018077810 */ /* 0x000fe20007f3e0ff */
        /* <DEDUP_REMOVED lines=32> */
.L_x_2119:
[----:B------:R-:W-:Y:S05]  /*2210*/  BSYNC B0 ;  /* 0x0000000000007941 */ /* 0x000fea0003800000 */
.L_x_2118:
[----:B------:R-:W-:Y:S01]  /*2220*/  IADD3 R8, R14, 0x30, RZ ;  /* 0x000000300e087810 */ /* 0x000fe20007ffe0ff */
[----:B------:R-:W-:Y:S03]  /*2230*/  BSSY B0, `(.L_x_2120) ;  /* 0x0000023000007945 */ /* 0x000fe60003800000 */
[----:B------:R-:W-:-:S13]  /*2240*/  ISETP.GE.AND P1, PT, R8, R199, PT ;  /* 0x000000c70800720c */ /* 0x000fda0003f26270 */
[----:B------:R-:W-:Y:S05]  /*2250*/  @P1 BRA `(.L_x_2121) ;  /* 0x0000020000001947 */ /* 0x000fea0003800000 */
[----:B-1----:R-:W-:Y:S01]  /*2260*/  IADD3 R7, P1, R24, 0x30, RZ ;  /* 0x0000003018077810 */ /* 0x002fe20007f3e0ff */
        /* <DEDUP_REMOVED lines=31> */
.L_x_2121:
[----:B------:R-:W-:Y:S05]  /*2460*/  BSYNC B0 ;  /* 0x0000000000007941 */ /* 0x000fea0003800000 */
.L_x_2120:
[----:B------:R-:W-:Y:S01]  /*2470*/  IADD3 R207, R134, -0x1, RZ ;  /* 0xffffffff86cf7810 */ /* 0x000fe20007ffe0ff */
[----:B------:R-:W-:Y:S04]  /*2480*/  BSSY B0, `(.L_x_2122) ;  /* 0x000001e000007945 */ /* 0x000fe80003800000 */
[----:B-1----:R-:W-:-:S04]  /*2490*/  IMAD.SHL.U32 R7, R207, 0x40, RZ ;  /* 0x00000040cf077824 */ /* 0x002fc800078e00ff */
[----:B------:R-:W-:-:S05]  /*24a0*/  IMAD.IADD R9, R86, 0x1, -R7 ;  /* 0x0000000156097824 */ /* 0x000fca00078e0a07 */
[----:B------:R-:W-:-:S13]  /*24b0*/  ISETP.GE.AND P1, PT, R14, R9, PT ;  /* 0x000000090e00720c */ /* 0x000fda0003f26270 */
[----:B------:R-:W-:Y:S05]  /*24c0*/  @P1 BRA `(.L_x_2123) ;  /* 0x0000019000001947 */ /* 0x000fea0003800000 */
[----:B------:R-:W-:Y:S02]  /*24d0*/  ISETP.GE.AND P4, PT, R212, c[0x0][0x220], PT ;  /* 0x00008800d4007a0c */ /* 0x000fe40003f86270 */
[----:B------:R-:W-:Y:S02]  /*24e0*/  ISETP.GE.AND P3, PT, R201, c[0x0][0x220], PT ;  /* 0x00008800c9007a0c */ /* 0x000fe40003f66270 */
[----:B------:R-:W-:-:S09]  /*24f0*/  ISETP.GE.AND P1, PT, R200, c[0x0][0x220], PT ;  /* 0x00008800c8007a0c */ /* 0x000fd20003f26270 */
        /* <DEDUP_REMOVED lines=22> */
.L_x_2123:
[----:B------:R-:W-:Y:S05]  /*2660*/  BSYNC B0 ;  /* 0x0000000000007941 */ /* 0x000fea0003800000 */
.L_x_2122:
        /* <DEDUP_REMOVED lines=11> */
[C---:B-1----:R-:W-:Y:S01]  /*2720*/  @!P4 LEA R22, P5, R11.reuse, c[0x0][0x168], 0x1 ;  /* 0x00005a000b16ca11 */ /* 0x042fe200078a08ff */
        /* <DEDUP_REMOVED lines=21> */
.L_x_2125:
[----:B------:R-:W-:Y:S05]  /*2880*/  BSYNC B0 ;  /* 0x0000000000007941 */ /* 0x000fea0003800000 */
.L_x_2124:
[----:B------:R-:W-:Y:S01]  /*2890*/  ISETP.GE.AND P1, PT, R10, R9, PT ;  /* 0x000000090a00720c */ /* 0x000fe20003f26270 */
[----:B------:R-:W-:-:S12]  /*28a0*/  BSSY B0, `(.L_x_2126) ;  /* 0x000001e000007945 */ /* 0x000fd80003800000 */
[----:B------:R-:W-:Y:S05]  /*28b0*/  @P1 BRA `(.L_x_2127) ;  /* 0x000001c000001947 */ /* 0x000fea0003800000 */
[----:B------:R-:W-:Y:S01]  /*28c0*/  ISETP.GE.AND P4, PT, R212, c[0x0][0x220], PT ;  /* 0x00008800d4007a0c */ /* 0x000fe20003f86270 */
[----:B------:R-:W-:Y:S01]  /*28d0*/  IMAD.MOV.U32 R0, RZ, RZ, c[0x0][0x19c] ;  /* 0x00006700ff007624 */ /* 0x000fe200078e00ff */
[----:B------:R-:W-:Y:S02]  /*28e0*/  ISETP.GE.AND P3, PT, R201, c[0x0][0x220], PT ;  /* 0x00008800c9007a0c */ /* 0x000fe40003f66270 */
[----:B------:R-:W-:Y:S02]  /*28f0*/  LEA R11, P2, R6, R216, 0x5 ;  /* 0x000000d8060b7211 */ /* 0x000fe400078428ff */
[----:B------:R-:W-:Y:S02]  /*2900*/  ISETP.GE.AND P1, PT, R200, c[0x0][0x220], PT ;  /* 0x00008800c8007a0c */ /* 0x000fe40003f26270 */
[----:B------:R-:W-:-:S05]  /*2910*/  LEA.HI.X R0, R6, R135, R0, 0x5, P2 ;  /* 0x0000008706007211 */ /* 0x000fca00010f2c00 */
        /* <DEDUP_REMOVED lines=22> */
.L_x_2127:
[----:B------:R-:W-:Y:S05]  /*2a80*/  BSYNC B0 ;  /* 0x0000000000007941 */ /* 0x000fea0003800000 */
.L_x_2126:
[----:B------:R-:W-:Y:S01]  /*2a90*/  ISETP.GE.AND P1, PT, R8, R9, PT ;  /* 0x000000090800720c */ /* 0x000fe20003f26270 */
[----:B------:R-:W-:-:S12]  /*2aa0*/  BSSY B0, `(.L_x_2128) ;  /* 0x000001f000007945 */ /* 0x000fd80003800000 */
[----:B------:R-:W-:Y:S05]  /*2ab0*/  @P1 BRA `(.L_x_2129) ;  /* 0x000001d000001947 */ /* 0x000fea0003800000 */
[----:B------:R-:W-:Y:S01]  /*2ac0*/  ISETP.GE.AND P5, PT, R212, c[0x0][0x220], PT ;  /* 0x00008800d4007a0c */ /* 0x000fe20003fa6270 */
[----:B------:R-:W-:Y:S01]  /*2ad0*/  IMAD.MOV.U32 R217, RZ, RZ, R135 ;  /* 0x000000ffffd97224 */ /* 0x000fe200078e0087 */
[----:B------:R-:W-:Y:S01]  /*2ae0*/  ISETP.GE.AND P4, PT, R201, c[0x0][0x220], PT ;  /* 0x00008800c9007a0c */ /* 0x000fe20003f86270 */
[----:B------:R-:W-:Y:S01]  /*2af0*/  ULDC UR4, c[0x0][0x19c] ;  /* 0x0000670000047ab9 */ /* 0x000fe20000000800 */
[----:B------:R-:W-:Y:S01]  /*2b00*/  ISETP.GE.AND P2, PT, R200, c[0x0][0x220], PT ;  /* 0x00008800c8007a0c */ /* 0x000fe20003f46270 */
[----:B------:R-:W-:Y:S01]  /*2b10*/  UIMAD UR4, UR4, 0x30, URZ ;  /* 0x00000030040478a4 */ /* 0x000fe2000f8e023f */
[----:B------:R-:W-:-:S05]  /*2b20*/  IMAD.WIDE.U32 R24, R6, 0x30, R216 ;  /* 0x0000003006187825 */ /* 0x000fca00078e00d8 */
[----:B------:R-:W-:Y:S02]  /*2b30*/  IADD3 R0, R25, UR4, RZ ;  /* 0x0000000419007c10 */ /* 0x000fe4000fffe0ff */
[C---:B------:R-:W-:Y:S01]  /*2b40*/  @!P5 LEA R26, P6, R24.reuse, c[0x0][0x168], 0x1 ;  /* 0x00005a00181ada11 */ /* 0x040fe200078c08ff */
[----:B------:R2:W-:Y:S01]  /*2b50*/  @P5 STS.128 [R208+0x7800], RZ ;  /* 0x007800ffd0005388 */ /* 0x0005e20000000c00 */
[C---:B-1----:R-:W-:Y:S02]  /*2b60*/  @!P4 LEA R22, P3, R24.reuse, c[0x0][0x168], 0x1 ;  /* 0x00005a001816ca11 */ /* 0x042fe400078608ff */
[C---:B------:R-:W-:Y:S02]  /*2b70*/  @!P2 LEA R20, P1, R24.reuse, c[0x0][0x168], 0x1 ;  /* 0x00005a001814aa11 */ /* 0x040fe400078208ff */
[C-C-:B------:R-:W-:Y:S02]  /*2b80*/  @!P5 LEA.HI.X R27, R24.reuse, c[0x0][0x16c], R0.reuse, 0x1, P6 ;  /* 0x00005b00181bda11 */ /* 0x140fe400030f0c00 */
[----:B------:R-:W-:-:S02]  /*2b90*/  @!P4 LEA.HI.X R23, R24, c[0x0][0x16c], R0, 0x1, P3 ;  /* 0x00005b001817ca11 */ /* 0x000fc400018f0c00 */
        /* <DEDUP_REMOVED lines=14> */
[----:B------:R2:W-:Y:S02]  /*2c80*/  @!P2 LDGSTS.E.BYPASS.LTC128B.128 [R208+0xb800], [R20.64+0x100] ;  /* 0x0b80010014d0afae */ /* 0x0005e4000b901d46 */
.L_x_2129:
[----:B------:R-:W-:Y:S05]  /*2c90*/  BSYNC B0 ;  /* 0x0000000000007941 */ /* 0x000fea0003800000 */
.L_x_2128:
[----:B------:R-:W-:Y:S01]  /*2ca0*/  SHF.R.S32.HI R0, RZ, 0x1f, R13 ;  /* 0x0000001fff007819 */ /* 0x000fe2000001140d */
[----:B------:R-:W-:Y:S01]  /*2cb0*/  IMAD.WIDE.U32 R18, R13, c[0x0][0x320], R18 ;  /* 0x0000c8000d127a25 */ /* 0x000fe200078e0012 */
[----:B------:R-:W0:Y:S03]  /*2cc0*/  LDGDEPBAR ;  /* 0x00000000000079af */ /* 0x000e260000000000 */
[----:B------:R-:W-:Y:S01]  /*2cd0*/  IMAD R0, R0, c[0x0][0x320], RZ ;  /* 0x0000c80000007a24 */ /* 0x000fe200078e02ff */
[----:B-12---:R-:W-:-:S03]  /*2ce0*/  LEA R20, P1, R18, c[0x0][0x318], 0x2 ;  /* 0x0000c60012147a11 */ /* 0x006fc600078210ff */
[----:B------:R-:W-:-:S04]  /*2cf0*/  IMAD R0, R13, c[0x0][0x324], R0 ;  /* 0x0000c9000d007a24 */ /* 0x000fc800078e0200 */
[----:B------:R-:W-:-:S05]  /*2d00*/  IMAD.IADD R0, R19, 0x1, R0 ;  /* 0x0000000113007824 */ /* 0x000fca00078e0200 */
[----:B------:R-:W-:-:S05]  /*2d10*/  LEA.HI.X R21, R18, c[0x0][0x31c], R0, 0x2, P1 ;  /* 0x0000c70012157a11 */ /* 0x000fca00008f1400 */
[----:B------:R-:W2:Y:S01]  /*2d20*/  LDG.E R11, [R20.64] ;  /* 0x00000006140b7981 */ /* 0x000ea2000c1e1900 */
[----:B------:R-:W-:Y:S01]  /*2d30*/  ISETP.GE.AND P2, PT, R14, R9, PT ;  /* 0x000000090e00720c */ /* 0x000fe20003f46270 */
[----:B------:R-:W2:Y:S01]  /*2d40*/  MUFU.RCP R0, c[0x0][0x238] ;  /* 0x00008e0000007b08 */ /* 0x000ea20000001000 */
[----:B------:R-:W-:-:S04]  /*2d50*/  DEPBAR.LE SB0, 0x0 ;  /* 0x000080000000791a */ /* 0x000fc80000000000 */
[----:B------:R-:W-:Y:S01]  /*2d60*/  BAR.SYNC.DEFER_BLOCKING 0x0 ;  /* 0x0000000000007b1d */ /* 0x000fe20000010000 */
[----:B------:R-:W-:Y:S01]  /*2d70*/  SHF.R.S32.HI R85, RZ, 0x1f, R16 ;  /* 0x0000001fff557819 */ /* 0x000fe20000011410 */
[----:B------:R-:W-:Y:S01]  /*2d80*/  IMAD.SHL.U32 R206, R206, 0x2, RZ ;  /* 0x00000002cece7824 */ /* 0x000fe200078e00ff */
[----:B------:R-:W-:Y:S02]  /*2d90*/  LEA R222, P1, R146, c[0x0][0x170], 0x1 ;  /* 0x00005c0092de7a11 */ /* 0x000fe400078208ff */
[----:B------:R-:W-:Y:S01]  /*2da0*/  LEA.HI R85, R85, R16, RZ, 0x2 ;  /* 0x0000001055557211 */ /* 0x000fe200078f10ff */
[----:B------:R-:W-:Y:S01]  /*2db0*/  BSSY B0, `(.L_x_2130) ;  /* 0x000001f000007945 */ /* 0x000fe20003800000 */
[----:B------:R-:W-:Y:S02]  /*2dc0*/  LOP3.LUT R206, R206, 0x6, RZ, 0xc0, !PT ;  /* 0x00000006cece7812 */ /* 0x000fe400078ec0ff */
[----:B------:R-:W-:Y:S02]  /*2dd0*/  LEA.HI.X R221, R146, c[0x0][0x174], R144, 0x1, P1 ;  /* 0x00005d0092dd7a11 */ /* 0x000fe400008f0c90 */
[----:B------:R-:W-:Y:S01]  /*2de0*/  SHF.R.S32.HI R85, RZ, 0x2, R85 ;  /* 0x00000002ff557819 */ /* 0x000fe20000011455 */
[----:B------:R1:W-:Y:S04]  /*2df0*/  @P2 STS.128 [R208+0xc000], RZ ;  /* 0x00c000ffd0002388 */ /* 0x0003e80000000c00 */
[----:B------:R1:W-:Y:S04]  /*2e00*/  @P2 STS.128 [R208+0xe000], RZ ;  /* 0x00e000ffd0002388 */ /* 0x0003e80000000c00 */
[----:B------:R1:W-:Y:S01]  /*2e10*/  @P2 STS.128 [R208+0x10000], RZ ;  /* 0x010000ffd0002388 */ /* 0x0003e20000000c00 */
[----:B--2---:R-:W-:Y:S01]  /*2e20*/  FMUL.FTZ R0, R11, R0 ;  /* 0x000000000b007220 */ /* 0x004fe20000410000 */
[----:B------:R-:W-:Y:S05]  /*2e30*/  @P2 BRA `(.L_x_2131) ;  /* 0x0000016000002947 */ /* 0x000fea0003800000 */
[----:B-1----:R-:W-:Y:S02]  /*2e40*/  ISETP.GE.AND P3, PT, R212, c[0x0][0x220], PT ;  /* 0x00008800d4007a0c */ /* 0x002fe40003f66270 */
        /* <DEDUP_REMOVED lines=16> */
[----:B-1----:R-:W-:-:S05]  /*2f50*/  MOV R220, R222 ;  /* 0x000000de00dc7202 */ /* 0x002fca0000000f00 */
[----:B------:R-:W-:Y:S01]  /*2f60*/  @!PT LDS RZ, [RZ] ;  /* 0x00000000fffff984 */ /* 0x000fe20000000800 */
[----:B------:R-:W-:Y:S01]  /*2f70*/  @!PT LDS RZ, [RZ] ;  /* 0x00000000fffff984 */ /* 0x000fe20000000800 */
[----:B------:R-:W-:Y:S01]  /*2f80*/  @!PT LDS RZ, [RZ] ;  /* 0x00000000fffff984 */ /* 0x000fe20000000800 */
[----:B------:R1:W-:Y:S02]  /*2f90*/  LDGSTS.E.BYPASS.LTC128B.128 [R208+0x10000], [R220.64+0x100] ;  /* 0x10000100dcd07fae */ /* 0x0003e4000b901d46 */
.L_x_2131:
[----:B-1----:R-:W-:Y:S05]  /*2fa0*/  BSYNC B0 ;  /* 0x0000000000007941 */ /* 0x002fea0003800000 */
.L_x_2130:
        /* <DEDUP_REMOVED lines=34> */
.L_x_2133:
[----:B------:R-:W-:Y:S05]  /*31d0*/  BSYNC B0 ;  /* 0x0000000000007941 */ /* 0x000fea0003800000 */
.L_x_2132:
        /* <DEDUP_REMOVED lines=9> */
[----:B--2---:R-:W-:Y:S01]  /*3270*/  IMAD.SHL.U32 R12, R11, 0x20, RZ ;  /* 0x000000200b0c7824 */ /* 0x004fe200078e00ff */
[----:B------:R-:W-:-:S02]  /*3280*/  ISETP.GE.AND P1, PT, R200, c[0x0][0x220], PT ;  /* 0x00008800c8007a0c */ /* 0x000fc40003f26270 */
[----:B------:R-:W-:-:S07]  /*3290*/  SHF.L.U64.HI R10, R11, R10, c[0x0][0x1a4] ;  /* 0x000069000b0a7619 */ /* 0x000fce000001020a */
        /* <DEDUP_REMOVED lines=22> */
.L_x_2135:
[----:B------:R-:W-:Y:S05]  /*3400*/  BSYNC B0 ;  /* 0x0000000000007941 */ /* 0x000fea0003800000 */
.L_x_2134:
        /* <DEDUP_REMOVED lines=11> */
[----:B------:R-:W-:Y:S01]  /*34c0*/  @!P3 MOV R223, R221 ;  /* 0x000000dd00dfb202 */ /* 0x000fe20000000f00 */
[--C-:B------:R-:W-:Y:S01]  /*34d0*/  @!P2 IMAD.MOV.U32 R220, RZ, RZ, R222.reuse ;  /* 0x000000ffffdca224 */ /* 0x100fe200078e00de */
[----:B------:R-:W-:Y:S01]  /*34e0*/  @!P2 MOV R8, c[0x0][0x1a4] ;  /* 0x000069000008aa02 */ /* 0x000fe20000000f00 */
[----:B------:R-:W-:Y:S02]  /*34f0*/  @!P3 IMAD R9, R9, 0x60, RZ ;  /* 0x000000600909b824 */ /* 0x000fe400078e02ff */
[----:B--2---:R-:W-:-:S04]  /*3500*/  @!P3 IMAD.WIDE.U32 R12, R11, 0x60, R222 ;  /* 0x000000600b0cb825 */ /* 0x004fc800078e00de */
[----:B------:R-:W-:Y:S01]  /*3510*/  @!P2 IMAD.WIDE.U32 R16, R11, 0x60, R220 ;  /* 0x000000600b10a825 */ /* 0x000fe200078e00dc */
        /* <DEDUP_REMOVED lines=23> */
.L_x_2137:
[----:B------:R-:W-:Y:S05]  /*3690*/  BSYNC B0 ;  /* 0x0000000000007941 */ /* 0x000fea0003800000 */
.L_x_2136:
[C---:B--2---:R-:W-:Y:S01]  /*36a0*/  IMAD.SHL.U32 R8, R4.reuse, 0x40, RZ ;  /* 0x0000004004087824 */ /* 0x044fe200078e00ff */
[----:B------:R-:W-:Y:S01]  /*36b0*/  R2P PR, R4, 0x6 ;  /* 0x0000000604007804 */ /* 0x000fe20000000000 */
[----:B------:R-:W-:Y:S01]  /*36c0*/  IMAD.SHL.U32 R14, R14, 0x8, RZ ;  /* 0x000000080e0e7824 */ /* 0x000fe200078e00ff */
[----:B------:R-:W0:Y:S01]  /*36d0*/  LDGDEPBAR ;  /* 0x00000000000079af */ /* 0x000e220000000000 */
[C---:B------:R-:W-:Y:S01]  /*36e0*/  IMAD R198, R87.reuse, 0x400, R2 ;  /* 0x0000040057c67824 */ /* 0x040fe200078e0202 */
[----:B------:R-:W-:Y:S01]  /*36f0*/  LOP3.LUT R9, R8, 0x1c0, RZ, 0xc0, !PT ;  /* 0x000001c008097812 */ /* 0x000fe200078ec0ff */
[----:B------:R-:W-:Y:S02]  /*3700*/  IMAD R88, R87, 0x10, R88 ;  /* 0x0000001057587824 */ /* 0x000fe400078e0258 */
        /* <DEDUP_REMOVED lines=8> */
[----:B------:R-:W-:Y:S01]  /*3790*/  LDSM.16.M88.4 R60, [R196] ;  /* 0x00000000c43c783b */ /* 0x000fe20000000200 */
[----:B------:R-:W-:-:S02]  /*37a0*/  IADD3 R85, R88, 0x1, R85 ;  /* 0x0000000158557810 */ /* 0x000fc40007ffe055 */
[----:B------:R-:W-:Y:S01]  /*37b0*/  IMAD R197, R197, 0x200, R8 ;  /* 0x00000200c5c57824 */ /* 0x000fe200078e0208 */
[----:B------:R-:W-:Y:S01]  /*37c0*/  LDSM.16.M88.4 R20, [R194] ;  /* 0x00000000c214783b */ /* 0x000fe20000000200 */
[----:B------:R-:W-:Y:S02]  /*37d0*/  IADD3 R223, R86, R85, -R209 ;  /* 0x0000005556df7210 */ /* 0x000fe40007ffe8d1 */
[----:B------:R-:W-:Y:S01]  /*37e0*/  IMAD.SHL.U32 R197, R197, 0x2, RZ ;  /* 0x00000002c5c57824 */ /* 0x000fe200078e00ff */
[----:B------:R-:W-:Y:S01]  /*37f0*/  LDSM.16.M88.4 R68, [R193] ;  /* 0x00000000c144783b */ /* 0x000fe20000000200 */
[----:B------:R-:W-:-:S03]  /*3800*/  IADD3 R223, R223, c[0x0][0x2e8], RZ ;  /* 0x0000ba00dfdf7a10 */ /* 0x000fc60007ffe0ff */
[----:B------:R-:W2:Y:S01]  /*3810*/  LDSM.16.M88.4 R72, [R197+0x6000] ;  /* 0x00600000c548783b */ /* 0x000ea20000000200 */
[C---:B------:R-:W-:Y:S02]  /*3820*/  IADD3 R4, R197.reuse, 0x6000, RZ ;  /* 0x00006000c5047810 */ /* 0x040fe40007ffe0ff */
[----:B------:R-:W-:Y:S01]  /*3830*/  IADD3 R195, R197, 0x6020, RZ ;  /* 0x00006020c5c37810 */ /* 0x000fe20007ffe0ff */
[----:B------:R-:W5:Y:S01]  /*3840*/  LDSM.16.M88.4 R32, [R197+0x7000] ;  /* 0x00700000c520783b */ /* 0x000f620000000200 */
[----:B------:R-:W-:Y:S01]  /*3850*/  @P1 IADD3 R195, R4, -0x20, RZ ;  /* 0xffffffe004c31810 */ /* 0x000fe20007ffe0ff */
[----:B------:R-:W-:Y:S01]  /*3860*/  IMAD.MOV.U32 R4, RZ, RZ, 0x40 ;  /* 0x00000040ff047424 */ /* 0x000fe200078e00ff */
[C---:B------:R-:W-:Y:S01]  /*3870*/  IADD3 R211, R223.reuse, 0x8, RZ ;  /* 0x00000008dfd37810 */ /* 0x040fe20007ffe0ff */
[----:B------:R-:W1:Y:S01]  /*3880*/  LDSM.16.M88.4 R40, [R197+0x6800] ;  /* 0x00680000c528783b */ /* 0x000e620000000200 */
[-C--:B------:R-:W-:Y:S02]  /*3890*/  IMNMX R223, R223, R86.reuse, PT ;  /* 0x00000056dfdf7217 */ /* 0x080fe40003800200 */
[----:B------:R-:W-:Y:S01]  /*38a0*/  SEL R4, R4, 0xffffffc0, !P2 ;  /* 0xffffffc004047807 */ /* 0x000fe20005000000 */
[----:B-1----:R-:W1:Y:S01]  /*38b0*/  LDSM.16.M88.4 R12, [R197+0x7800] ;  /* 0x00780000c50c783b */ /* 0x002e620000000200 */
[----:B------:R-:W-:-:S02]  /*38c0*/  IMNMX R211, R211, R86, PT ;  /* 0x00000056d3d37217 */ /* 0x000fc40003800200 */
[----:B------:R-:W-:Y:S01]  /*38d0*/  IADD3 R187, R195, 0x800, RZ ;  /* 0x00000800c3bb7810 */ /* 0x000fe20007ffe0ff */
[----:B------:R-:W3:Y:S01]  /*38e0*/  LDSM.16.M88.4 R64, [R195] ;  /* 0x00000000c340783b */ /* 0x000ee20000000200 */
[----:B------:R-:W-:Y:S01]  /*38f0*/  IMAD.IADD R191, R197, 0x1, R4 ;  /* 0x00000001c5bf7824 */ /* 0x000fe200078e0204 */
[C---:B------:R-:W-:Y:S01]  /*3900*/  IADD3 R186, R195.reuse, 0x1000, RZ ;  /* 0x00001000c3ba7810 */ /* 0x040fe20007ffe0ff */
[----:B------:R-:W-:Y:S01]  /*3910*/  IMAD.IADD R184, R4, 0x1, R195 ;  /* 0x0000000104b87824 */ /* 0x000fe200078e02c3 */
[----:B------:R-:W4:Y:S01]  /*3920*/  LDSM.16.M88.4 R52, [R195+0x1000] ;  /* 0x00100000c334783b */ /* 0x000f220000000200 */
        /* <DEDUP_REMOVED lines=8> */
[----:B------:R-:W1:Y:S01]  /*39b0*/  LDSM.16.M88.4 R16, [R191+0x6000] ;  /* 0x00600000bf10783b */ /* 0x000e620000000200 */
[C---:B------:R-:W-:Y:S02]  /*39c0*/  IADD3 R178, R195.reuse, 0x4800, RZ ;  /* 0x00004800c3b27810 */ /* 0x040fe40007ffe0ff */
[C---:B------:R-:W-:Y:S01]  /*39d0*/  IADD3 R177, R195.reuse, 0x5000, RZ ;  /* 0x00005000c3b17810 */ /* 0x040fe20007ffe0ff */
[----:B------:R-:W1:Y:S01]  /*39e0*/  LDSM.16.M88.4 R80, [R191+0x7000] ;  /* 0x00700000bf50783b */ /* 0x000e620000000200 */
[----:B------:R-:W-:Y:S01]  /*39f0*/  IADD3 R176, R195, 0x5800, RZ ;  /* 0x00005800c3b07810 */ /* 0x000fe20007ffe0ff */
[C---:B--2---:R-:W-:Y:S02]  /*3a00*/  HMMA.16816.F32 R8, R24.reuse, R72, RZ ;  /* 0x000000481808723c */ /* 0x044fe400000018ff */
[----:B------:R-:W-:Y:S06]  /*3a10*/  LDSM.16.M88.4 R76, [R191+0x7800] ;  /* 0x00780000bf4c783b */ /* 0x000fec0000000200 */
[C---:B------:R-:W-:Y:S08]  /*3a20*/  HMMA.16816.F32 R72, R24.reuse, R74, RZ ;  /* 0x0000004a1848723c */ /* 0x040ff000000018ff */
[C---:B-----5:R-:W-:Y:S08]  /*3a30*/  HMMA.16816.F32 R36, R24.reuse, R32, RZ ;  /* 0x000000201824723c */ /* 0x060ff000000018ff */
[C---:B------:R-:W-:Y:S08]  /*3a40*/  HMMA.16816.F32 R32, R24.reuse, R34, RZ ;  /* 0x000000221820723c */ /* 0x040ff000000018ff */
[C---:B------:R-:W-:Y:S08]  /*3a50*/  HMMA.16816.F32 R44, R24.reuse, R40, RZ ;  /* 0x00000028182c723c */ /* 0x040ff000000018ff */
[C---:B------:R-:W-:Y:S08]  /*3a60*/  HMMA.16816.F32 R40, R24.reuse, R42, RZ ;  /* 0x0000002a1828723c */ /* 0x040ff000000018ff */
[C---:B-1----:R-:W-:Y:S08]  /*3a70*/  HMMA.16816.F32 R28, R24.reuse, R12, RZ ;  /* 0x0000000c181c723c */ /* 0x042ff000000018ff */
[----:B------:R-:W-:Y:S01]  /*3a80*/  HMMA.16816.F32 R24, R24, R14, RZ ;  /* 0x0000000e1818723c */ /* 0x000fe200000018ff */
[----:B------:R-:W1:Y:S07]  /*3a90*/  LDSM.16.M88.4 R12, [R191+0x6800] ;  /* 0x00680000bf0c783b */ /* 0x000e6e0000000200 */
[C---:B---3--:R-:W-:Y:S08]  /*3aa0*/  HMMA.16816.F32 R72, R60.reuse, R66, R72 ;  /* 0x000000423c48723c */ /* 0x048ff00000001848 */
[C---:B------:R-:W-:Y:S01]  /*3ab0*/  HMMA.16816.F32 R8, R60.reuse, R64, R8 ;  /* 0x000000403c08723c */ /* 0x040fe20000001808 */
[----:B------:R-:W2:Y:S07]  /*3ac0*/  LDSM.16.M88.4 R64, [R184] ;  /* 0x00000000b840783b */ /* 0x000eae0000000200 */
[C---:B----4-:R-:W-:Y:S08]  /*3ad0*/  HMMA.16816.F32 R36, R60.reuse, R52, R36 ;  /* 0x000000343c24723c */ /* 0x050ff00000001824 */
        /* <DEDUP_REMOVED lines=8> */
[----:B------:R-:W-:Y:S03]  /*3b60*/  LDSM.16.M88.4 R60, [R184+0x1800] ;  /* 0x00180000b83c783b */ /* 0x000fe60000000200 */
[C---:B------:R-:W-:Y:S08]  /*3b70*/  HMMA.16816.F32 R72, R20.reuse, R18, R72 ;  /* 0x000000121448723c */ /* 0x040ff00000001848 */
[C---:B------:R-:W-:Y:S01]  /*3b80*/  HMMA.16816.F32 R8, R20.reuse, R16, R8 ;  /* 0x000000101408723c */ /* 0x040fe20000001808 */
[----:B------:R-:W4:Y:S07]  /*3b90*/  LDSM.16.M88.4 R16, [R197+0x8000] ;  /* 0x00800000c510783b */ /* 0x000f2e0000000200 */
[C---:B------:R-:W-:Y:S08]  /*3ba0*/  HMMA.16816.F32 R36, R20.reuse, R80, R36 ;  /* 0x000000501424723c */ /* 0x040ff00000001824 */
[C---:B------:R-:W-:Y:S01]  /*3bb0*/  HMMA.16816.F32 R32, R20.reuse, R82, R32 ;  /* 0x000000521420723c */ /* 0x040fe20000001820 */
[----:B------:R-:W-:Y:S07]  /*3bc0*/  LDSM.16.M88.4 R80, [R197+0x9800] ;  /* 0x00980000c550783b */ /* 0x000fee0000000200 */
[C---:B-1----:R-:W-:Y:S08]  /*3bd0*/  HMMA.16816.F32 R44, R20.reuse, R12, R44 ;  /* 0x0000000c142c723c */ /* 0x042ff0000000182c */
[C---:B------:R-:W-:Y:S01]  /*3be0*/  HMMA.16816.F32 R40, R20.reuse, R14, R40 ;  /* 0x0000000e1428723c */ /* 0x040fe20000001828 */
[----:B------:R-:W1:Y:S07]  /*3bf0*/  LDSM.16.M88.4 R12, [R197+0x9000] ;  /* 0x00900000c50c783b */ /* 0x000e6e0000000200 */
[C---:B------:R-:W-:Y:S08]  /*3c00*/  HMMA.16816.F32 R28, R20.reuse, R76, R28 ;  /* 0x0000004c141c723c */ /* 0x040ff0000000181c */
[----:B------:R-:W-:Y:S01]  /*3c10*/  HMMA.16816.F32 R24, R20, R78, R24 ;  /* 0x0000004e1418723c */ /* 0x000fe20000001818 */
[----:B------:R-:W5:Y:S07]  /*3c20*/  LDSM.16.M88.4 R20, [R197+0x8800] ;  /* 0x00880000c514783b */ /* 0x000f6e0000000200 */
[C---:B--2---:R-:W-:Y:S01]  /*3c30*/  HMMA.16816.F32 R76, R68.reuse, R66, R72 ;  /* 0x00000042444c723c */ /* 0x044fe20000001848 */
[----:B------:R-:W-:Y:S07]  /*3c40*/  LDSM.16.M88.4 R72, [R196+0x2000] ;  /* 0x00200000c448783b */ /* 0x000fee0000000200 */
[C---:B------:R-:W-:Y:S01]  /*3c50*/  HMMA.16816.F32 R8, R68.reuse, R64, R8 ;  /* 0x000000404408723c */ /* 0x040fe20000001808 */
[----:B------:R-:W2:Y:S07]  /*3c60*/  LDSM.16.M88.4 R64, [R195+0x2000] ;  /* 0x00200000c340783b */ /* 0x000eae0000000200 */
[C---:B---3--:R-:W-:Y:S08]  /*3c70*/  HMMA.16816.F32 R36, R68.reuse, R48, R36 ;  /* 0x000000304424723c */ /* 0x048ff00000001824 */
[C---:B------:R-:W-:Y:S01]  /*3c80*/  HMMA.16816.F32 R32, R68.reuse, R50, R32 ;  /* 0x000000324420723c */ /* 0x040fe20000001820 */
[----:B------:R-:W3:Y:S07]  /*3c90*/  LDSM.16.M88.4 R48, [R195+0x3000] ;  /* 0x00300000c330783b */ /* 0x000eee0000000200 */
[----:B------:R-:W-:Y:S08]  /*3ca0*/  HMMA.16816.F32 R40, R68, R54, R40 ;  /* 0x000000364428723c */ /* 0x000ff00000001828 */
[C---:B----4-:R-:W-:Y:S08]  /*3cb0*/  HMMA.16816.F32 R76, R56.reuse, R18, R76 ;  /* 0x00000012384c723c */ /* 0x050ff0000000184c */
[----:B------:R-:W-:Y:S01]  /*3cc0*/  HMMA.16816.F32 R8, R56, R16, R8 ;  /* 0x000000103808723c */ /* 0x000fe20000001808 */
[----:B------:R-:W-:Y:S07]  /*3cd0*/  LDSM.16.M88.4 R16, [R191+0x8000] ;  /* 0x00800000bf10783b */ /* 0x000fee0000000200 */
[C---:B------:R-:W-:Y:S01]  /*3ce0*/  HMMA.16816.F32 R44, R68.reuse, R52, R44 ;  /* 0x00000034442c723c */ /* 0x040fe2000000182c */
[----:B------:R-:W4:Y:S07]  /*3cf0*/  LDSM.16.M88.4 R52, [R195+0x2800] ;  /* 0x00280000c334783b */ /* 0x000f2e0000000200 */
[C---:B------:R-:W-:Y:S08]  /*3d00*/  HMMA.16816.F32 R28, R68.reuse, R60, R28 ;  /* 0x0000003c441c723c */ /* 0x040ff0000000181c */
[----:B------:R-:W-:Y:S01]  /*3d10*/  HMMA.16816.F32 R24, R68, R62, R24 ;  /* 0x0000003e4418723c */ /* 0x000fe20000001818 */
[----:B------:R-:W3:Y:S04]  /*3d20*/  LDSM.16.M88.4 R60, [R194+0x2000] ;  /* 0x00200000c23c783b */ /* 0x000ee80000000200 */
[----:B------:R-:W3:Y:S03]  /*3d30*/  LDSM.16.M88.4 R68, [R195+0x3800] ;  /* 0x00380000c344783b */ /* 0x000ee60000000200 */
[C---:B-1----:R-:W-:Y:S08]  /*3d40*/  HMMA.16816.F32 R36, R56.reuse, R12, R36 ;  /* 0x0000000c3824723c */ /* 0x042ff00000001824 */
[C---:B------:R-:W-:Y:S01]  /*3d50*/  HMMA.16816.F32 R32, R56.reuse, R14, R32 ;  /* 0x0000000e3820723c */ /* 0x040fe20000001820 */
[----:B------:R-:W1:Y:S07]  /*3d60*/  LDSM.16.M88.4 R12, [R191+0x9000] ;  /* 0x00900000bf0c783b */ /* 0x000e6e0000000200 */
[----:B-----5:R-:W-:Y:S08]  /*3d70*/  HMMA.16816.F32 R40, R56, R22, R40 ;  /* 0x000000163828723c */ /* 0x020ff00000001828 */
[C---:B--2---:R-:W-:Y:S08]  /*3d80*/  HMMA.16816.F32 R76, R72.reuse, R66, R76 ;  /* 0x00000042484c723c */ /* 0x044ff0000000184c */
[----:B------:R-:W-:Y:S01]  /*3d90*/  HMMA.16816.F32 R8, R72, R64, R8 ;  /* 0x000000404808723c */ /* 0x000fe20000001808 */
[----:B------:R-:W-:Y:S07]  /*3da0*/  LDSM.16.M88.4 R64, [R193+0x2000] ;  /* 0x00200000c140783b */ /* 0x000fee0000000200 */
[C---:B------:R-:W-:Y:S01]  /*3db0*/  HMMA.16816.F32 R44, R56.reuse, R20, R44 ;  /* 0x00000014382c723c */ /* 0x040fe2000000182c */
[----:B------:R-:W2:Y:S07]  /*3dc0*/  LDSM.16.M88.4 R20, [R191+0x8800] ;  /* 0x00880000bf14783b */ /* 0x000eae0000000200 */
[C---:B------:R-:W-:Y:S08]  /*3dd0*/  HMMA.16816.F32 R28, R56.reuse, R80, R28 ;  /* 0x00000050381c723c */ /* 0x040ff0000000181c */
[----:B------:R-:W-:Y:S01]  /*3de0*/  HMMA.16816.F32 R24, R56, R82, R24 ;  /* 0x000000523818723c */ /* 0x000fe20000001818 */
[----:B------:R-:W5:Y:S04]  /*3df0*/  LDSM.16.M88.4 R56, [R184+0x2000] ;  /* 0x00200000b838783b */ /* 0x000f680000000200 */
[----:B------:R-:W1:Y:S03]  /*3e00*/  LDSM.16.M88.4 R80, [R191+0x9800] ;  /* 0x00980000bf50783b */ /* 0x000e660000000200 */
[C---:B---3--:R-:W-:Y:S08]  /*3e10*/  HMMA.16816.F32 R36, R72.reuse, R48, R36 ;  /* 0x000000304824723c */ /* 0x048ff00000001824 */
[C---:B------:R-:W-:Y:S01]  /*3e20*/  HMMA.16816.F32 R32, R72.reuse, R50, R32 ;  /* 0x000000324820723c */ /* 0x040fe20000001820 */
[----:B------:R-:W3:Y:S07]  /*3e30*/  LDSM.16.M88.4 R48, [R184+0x3000] ;  /* 0x00300000b830783b */ /* 0x000eee0000000200 */
[----:B----4-:R-:W-:Y:S08]  /*3e40*/  HMMA.16816.F32 R40, R72, R54, R40 ;  /* 0x000000364828723c */ /* 0x010ff00000001828 */
[C---:B------:R-:W-:Y:S08]  /*3e50*/  HMMA.16816.F32 R76, R60.reuse, R18, R76 ;  /* 0x000000123c4c723c */ /* 0x040ff0000000184c */
        /* <DEDUP_REMOVED lines=11> */
[----:B--2---:R-:W-:Y:S08]  /*3f10*/  HMMA.16816.F32 R40, R60, R22, R40 ;  /* 0x000000163c28723c */ /* 0x004ff00000001828 */
[C---:B-----5:R-:W-:Y:S08]  /*3f20*/  HMMA.16816.F32 R76, R64.reuse, R58, R76 ;  /* 0x0000003a404c723c */ /* 0x060ff0000000184c */
[----:B------:R-:W-:Y:S01]  /*3f30*/  HMMA.16816.F32 R8, R64, R56, R8 ;  /* 0x000000384008723c */ /* 0x000fe20000001808 */
[----:B------:R-:W-:Y:S07]  /*3f40*/  LDSM.16.M88.4 R56, [R195+0x4000] ;  /* 0x00400000c338783b */ /* 0x000fee0000000200 */
[C---:B------:R-:W-:Y:S01]  /*3f50*/  HMMA.16816.F32 R44, R60.reuse, R20, R44 ;  /* 0x000000143c2c723c */ /* 0x040fe2000000182c */
[----:B------:R-:W2:Y:S07]  /*3f60*/  LDSM.16.M88.4 R20, [R197+0xa800] ;  /* 0x00a80000c514783b */ /* 0x000eae0000000200 */
[C---:B------:R-:W-:Y:S08]  /*3f70*/  HMMA.16816.F32 R28, R60.reuse, R80, R28 ;  /* 0x000000503c1c723c */ /* 0x040ff0000000181c */
[----:B------:R-:W-:Y:S01]  /*3f80*/  HMMA.16816.F32 R24, R60, R82, R24 ;  /* 0x000000523c18723c */ /* 0x000fe20000001818 */
[----:B------:R-:W5:Y:S04]  /*3f90*/  LDSM.16.M88.4 R60, [R196+0x4000] ;  /* 0x00400000c43c783b */ /* 0x000f680000000200 */
[----:B------:R-:W-:Y:S03]  /*3fa0*/  LDSM.16.M88.4 R80, [R197+0xb800] ;  /* 0x00b80000c550783b */ /* 0x000fe60000000200 */
        /* <DEDUP_REMOVED lines=20> */
[----:B------:R-:W-:Y:S01]  /*40f0*/  HMMA.16816.F32 R44, R68, R20, R44 ;  /* 0x00000014442c723c */ /* 0x000fe2000000182c */
[----:B------:R-:W2:Y:S07]  /*4100*/  LDSM.16.M88.4 R20, [R193+0x4000] ;  /* 0x00400000c114783b */ /* 0x000eae0000000200 */
[C---:B---3--:R-:W-:Y:S08]  /*4110*/  HMMA.16816.F32 R36, R60.reuse, R48, R36 ;  /* 0x000000303c24723c */ /* 0x048ff00000001824 */
[----:B------:R-:W-:Y:S01]  /*4120*/  HMMA.16816.F32 R32, R60, R50, R32 ;  /* 0x000000323c20723c */ /* 0x000fe20000001820 */
[----:B------:R-:W3:Y:S07]  /*4130*/  LDSM.16.M88.4 R48, [R191+0xb000] ;  /* 0x00b00000bf30783b */ /* 0x000eee0000000200 */
[C---:B------:R-:W-:Y:S08]  /*4140*/  HMMA.16816.F32 R28, R68.reuse, R80, R28 ;  /* 0x00000050441c723c */ /* 0x040ff0000000181c */
[----:B------:R-:W-:Y:S08]  /*4150*/  HMMA.16816.F32 R24, R68, R82, R24 ;  /* 0x000000524418723c */ /* 0x000ff00000001818 */
[----:B----4-:R-:W-:Y:S08]  /*4160*/  HMMA.16816.F32 R40, R60, R54, R40 ;  /* 0x000000363c28723c */ /* 0x010ff00000001828 */
[C---:B------:R-:W-:Y:S08]  /*4170*/  HMMA.16816.F32 R76, R16.reuse, R66, R76 ;  /* 0x00000042104c723c */ /* 0x040ff0000000184c */
[----:B------:R-:W-:Y:S08]  /*4180*/  HMMA.16816.F32 R8, R16, R64, R8 ;  /* 0x000000401008723c */ /* 0x000ff00000001808 */
[C---:B------:R-:W-:Y:S01]  /*4190*/  HMMA.16816.F32 R44, R60.reuse, R52, R44 ;  /* 0x000000343c2c723c */ /* 0x040fe2000000182c */
[----:B------:R-:W4:Y:S07]  /*41a0*/  LDSM.16.M88.4 R52, [R184+0x4800] ;  /* 0x00480000b834783b */ /* 0x000f2e0000000200 */
[C---:B------:R-:W-:Y:S08]  /*41b0*/  HMMA.16816.F32 R28, R60.reuse, R72, R28 ;  /* 0x000000483c1c723c */ /* 0x040ff0000000181c */
[----:B------:R-:W-:Y:S07]  /*41c0*/  HMMA.16816.F32 R24, R60, R74, R24 ;  /* 0x0000004a3c18723c */ /* 0x000fee0000001818 */
[----:B------:R-:W-:Y:S01]  /*41d0*/  IMAD.IADD R60, R7, 0x1, R206 ;  /* 0x00000001073c7824 */ /* 0x000fe200078e02ce */
[----:B-1----:R-:W-:Y:S03]  /*41e0*/  HMMA.16816.F32 R40, R16, R14, R40 ;  /* 0x0000000e1028723c */ /* 0x002fe60000001828 */
[----:B------:R-:W-:Y:S01]  /*41f0*/  I2F R61, R60 ;  /* 0x0000003c003d7306 */ /* 0x000fe20000201400 */
[----:B------:R-:W-:-:S02]  /*4200*/  IADD3 R62, R60, 0x9, RZ ;  /* 0x000000093c3e7810 */ /* 0x000fc40007ffe0ff */
[----:B------:R-:W-:Y:S02]  /*4210*/  IADD3 R64, R60, 0x10, RZ ;  /* 0x000000103c407810 */ /* 0x000fe40007ffe0ff */
[----:B--2---:R-:W-:Y:S01]  /*4220*/  HMMA.16816.F32 R76, R20, R58, R76 ;  /* 0x0000003a144c723c */ /* 0x004fe2000000184c */
[C---:B------:R-:W-:Y:S02]  /*4230*/  ISETP.GE.AND P5, PT, R62.reuse, R223, PT ;  /* 0x000000df3e00720c */ /* 0x040fe40003fa6270 */
[----:B------:R-:W-:-:S04]  /*4240*/  ISETP.GE.AND P3, PT, R62, R211, PT ;  /* 0x000000d33e00720c */ /* 0x000fc80003f66270 */
[----:B------:R-:W-:Y:S01]  /*4250*/  IADD3 R58, R60, 0x1, RZ ;  /* 0x000000013c3a7810 */ /* 0x000fe20007ffe0ff */
[----:B------:R-:W-:Y:S03]  /*4260*/  HMMA.16816.F32 R8, R20, R56, R8 ;  /* 0x000000381408723c */ /* 0x000fe60000001808 */
[----:B------:R-:W1:Y:S01]  /*4270*/  I2F R4, R58 ;  /* 0x0000003a00047306 */ /* 0x000e620000201400 */
[C---:B------:R-:W-:Y:S02]  /*4280*/  ISETP.GE.AND P4, PT, R58.reuse, R223, PT ;  /* 0x000000df3a00720c */ /* 0x040fe40003f86270 */
[----:B------:R-:W-:Y:S02]  /*4290*/  ISETP.GE.AND P1, PT, R58, R211, PT ;  /* 0x000000d33a00720c */ /* 0x000fe40003f26270 */
[----:B------:R-:W-:Y:S01]  /*42a0*/  HMMA.16816.F32 R44, R16, R12, R44 ;  /* 0x0000000c102c723c */ /* 0x000fe2000000182c */
[----:B------:R-:W2:Y:S01]  /*42b0*/  LDSM.16.M88.4 R12, [R191+0xb800] ;  /* 0x00b80000bf0c783b */ /* 0x000ea20000000200 */
[----:B------:R-:W-:-:S04]  /*42c0*/  IADD3 R56, R60, 0x8, RZ ;  /* 0x000000083c387810 */ /* 0x000fc80007ffe0ff */
[----:B------:R5:W-:Y:S01]  /*42d0*/  I2F R65, R56 ;  /* 0x0000003800417306 */ /* 0x000be20000201400 */
[C---:B------:R-:W-:Y:S01]  /*42e0*/  ISETP.GE.AND P6, PT, R56.reuse, R223, PT ;  /* 0x000000df3800720c */ /* 0x040fe20003fc6270 */
[----:B---3--:R-:W-:Y:S01]  /*42f0*/  HMMA.16816.F32 R36, R16, R48, R36 ;  /* 0x000000301024723c */ /* 0x008fe20000001824 */
[----:B------:R-:W-:-:S05]  /*4300*/  ISETP.GE.AND P2, PT, R56, R211, PT ;  /* 0x000000d33800720c */ /* 0x000fca0003f46270 */
[----:B------:R-:W3:Y:S02]  /*4310*/  I2F R48, R62 ;  /* 0x0000003e00307306 */ /* 0x000ee40000201400 */
[----:B----4-:R-:W-:Y:S01]  /*4320*/  HMMA.16816.F32 R40, R20, R54, R40 ;  /* 0x000000361428723c */ /* 0x010fe20000001828 */
[CC--:B-1----:R-:W-:Y:S02]  /*4330*/  FFMA.FTZ R49, R0.reuse, R4.reuse, R9 ;  /* 0x0000000400317223 */ /* 0x0c2fe40000010009 */
[----:B------:R-:W-:Y:S01]  /*4340*/  FFMA.FTZ R11, R0, R4, R11 ;  /* 0x00000004000b7223 */ /* 0x000fe2000001000b */
[----:B------:R-:W-:Y:S01]  /*4350*/  IADD3 R4, R60, 0x11, RZ ;  /* 0x000000113c047810 */ /* 0x000fe20007ffe0ff */
[CC--:B------:R-:W-:Y:S01]  /*4360*/  FFMA.FTZ R8, R0.reuse, R61.reuse, R8 ;  /* 0x0000003d00087223 */ /* 0x0c0fe20000010008 */
[----:B-----5:R-:W1:Y:S01]  /*4370*/  LDSM.16.M88.4 R56, [R184+0x5000] ;  /* 0x00500000b838783b */ /* 0x020e620000000200 */
[----:B------:R4:W5:Y:S01]  /*4380*/  I2F R9, R64 ;  /* 0x0000004000097306 */ /* 0x0009620000201400 */
[----:B------:R-:W-:Y:S01]  /*4390*/  HMMA.16816.F32 R32, R16, R50, R32 ;  /* 0x000000321020723c */ /* 0x000fe20000001820 */
[----:B------:R-:W-:Y:S01]  /*43a0*/  FSEL R63, R11, -INF , !P1 ;  /* 0xff8000000b3f7808 */ /* 0x000fe20004800000 */
[----:B------:R-:W-:Y:S01]  /*43b0*/  FFMA.FTZ R61, R0, R61, R10 ;  /* 0x0000003d003d7223 */ /* 0x000fe2000001000a */
[----:B------:R-:W-:Y:S01]  /*43c0*/  ISETP.GE.AND P1, PT, R64, R211, PT ;  /* 0x000000d34000720c */ /* 0x000fe20003f26270 */
[----:B---3--:R-:W-:-:S03]  /*43d0*/  FFMA.FTZ R77, R0, R48, R77 ;  /* 0x00000030004d7223 */ /* 0x008fc6000001004d */
[----:B------:R-:W-:Y:S01]  /*43e0*/  IADD3 R50, R60, 0x18, RZ ;  /* 0x000000183c327810 */ /* 0x000fe20007ffe0ff */
[C---:B------:R-:W-:Y:S01]  /*43f0*/  FFMA.FTZ R55, R0.reuse, R48, R79 ;  /* 0x0000003000377223 */ /* 0x040fe2000001004f */
[----:B------:R-:W-:Y:S01]  /*4400*/  HMMA.16816.F32 R44, R20, R52, R44 ;  /* 0x00000034142c723c */ /* 0x000fe2000000182c */
[----:B------:R-:W-:Y:S01]  /*4410*/  FFMA.FTZ R62, R0, R65, R76 ;  /* 0x00000041003e7223 */ /* 0x000fe2000001004c */
[----:B------:R-:W-:Y:S01]  /*4420*/  FSEL R54, R77, -INF , !P5 ;  /* 0xff8000004d367808 */ /* 0x000fe20006800000 */
[----:B------:R5:W3:Y:S01]  /*4430*/  I2F R11, R4 ;  /* 0x00000004000b7306 */ /* 0x000ae20000201400 */
[----:B------:R-:W-:Y:S02]  /*4440*/  FSEL R55, R55, -INF , !P3 ;  /* 0xff80000037377808 */ /* 0x000fe40005800000 */
[----:B------:R-:W-:Y:S01]  /*4450*/  ISETP.GE.AND P5, PT, R50, R223, PT ;  /* 0x000000df3200720c */ /* 0x000fe20003fa6270 */
[----:B------:R-:W-:Y:S01]  /*4460*/  FFMA.FTZ R53, R0, R65, R78 ;  /* 0x0000004100357223 */ /* 0x000fe2000001004e */
[----:B------:R-:W-:Y:S01]  /*4470*/  FSEL R52, R49, -INF , !P4 ;  /* 0xff80000031347808 */ /* 0x000fe20006000000 */
[----:B--2---:R-:W-:Y:S01]  /*4480*/  HMMA.16816.F32 R24, R16, R14, R24 ;  /* 0x0000000e1018723c */ /* 0x004fe20000001818 */
[----:B------:R-:W-:Y:S01]  /*4490*/  ISETP.GE.AND P3, PT, R50, R211, PT ;  /* 0x000000d33200720c */ /* 0x000fe20003f66270 */
[----:B------:R2:W1:Y:S01]  /*44a0*/  I2F R65, R50 ;  /* 0x0000003200417306 */ /* 0x0004620000201400 */
[----:B------:R-:W-:-:S02]  /*44b0*/  FSEL R62, R62, -INF , !P6 ;  /* 0xff8000003e3e7808 */ /* 0x000fc40007000000 */
[----:B------:R-:W-:Y:S02]  /*44c0*/  FSEL R53, R53, -INF , !P2 ;  /* 0xff80000035357808 */ /* 0x000fe40005000000 */
[C---:B------:R-:W-:Y:S01]  /*44d0*/  ISETP.GE.AND P6, PT, R4.reuse, R223, PT ;  /* 0x000000df0400720c */ /* 0x040fe20003fc6270 */
[----:B------:R-:W-:Y:S01]  /*44e0*/  HMMA.16816.F32 R28, R16, R12, R28 ;  /* 0x0000000c101c723c */ /* 0x000fe2000000181c */
[----:B------:R-:W-:Y:S02]  /*44f0*/  ISETP.GE.AND P2, PT, R4, R211, PT ;  /* 0x000000d30400720c */ /* 0x000fe40003f46270 */
[----:B------:R-:W-:Y:S02]  /*4500*/  ISETP.GE.AND P4, PT, R64, R223, PT ;  /* 0x000000df4000720c */ /* 0x000fe40003f86270 */
[----:B----4-:R-:W-:Y:S02]  /*4510*/  IADD3 R64, R60, 0x19, RZ ;  /* 0x000000193c407810 */ /* 0x010fe40007ffe0ff */
[----:B-----5:R-:W-:-:S02]  /*4520*/  FFMA.FTZ R4, R0, R9, R44 ;  /* 0x0000000900047223 */ /* 0x020fc4000001002c */
[----:B------:R-:W-:Y:S01]  /*4530*/  FFMA.FTZ R9, R0, R9, R46 ;  /* 0x0000000900097223 */ /* 0x000fe2000001002e */
[----:B--2---:R-:W2:Y:S01]  /*4540*/  LDSM.16.M88.4 R48, [R184+0x5800] ;  /* 0x00580000b830783b */ /* 0x004ea20000000200 */
[----:B------:R-:W-:Y:S01]  /*4550*/  IADD3 R46, R60, 0x20, RZ ;  /* 0x000000203c2e7810 */ /* 0x000fe20007ffe0ff */
[C---:B-1----:R-:W-:Y:S01]  /*4560*/  HMMA.16816.F32 R36, R20.reuse, R56, R36 ;  /* 0x000000381424723c */ /* 0x042fe20000001824 */
[C---:B---3--:R-:W-:Y:S01]  /*4570*/  FFMA.FTZ R12, R0.reuse, R11, R45 ;  /* 0x0000000b000c7223 */ /* 0x048fe2000001002d */
[----:B------:R-:W1:Y:S01]  /*4580*/  I2F R44, R64 ;  /* 0x00000040002c7306 */ /* 0x000e620000201400 */
[-C--:B------:R-:W-:Y:S01]  /*4590*/  FFMA.FTZ R40, R0, R65.reuse, R40 ;  /* 0x0000004100287223 */ /* 0x080fe20000010028 */
[----:B------:R-:W-:Y:S01]  /*45a0*/  FSEL R4, R4, -INF , !P4 ;  /* 0xff80000004047808 */ /* 0x000fe20006000000 */
[----:B------:R-:W-:Y:S01]  /*45b0*/  FFMA.FTZ R13, R0, R65, R42 ;  /* 0x00000041000d7223 */ /* 0x000fe2000001002a */
[----:B------:R-:W-:Y:S01]  /*45c0*/  IADD3 R42, R60, 0x29, RZ ;  /* 0x000000293c2a7810 */ /* 0x000fe20007ffe0ff */
[----:B------:R-:W-:Y:S01]  /*45d0*/  FFMA.FTZ R47, R0, R11, R47 ;  /* 0x0000000b002f7223 */ /* 0x000fe2000001002f */
[----:B------:R-:W-:Y:S01]  /*45e0*/  HMMA.16816.F32 R32, R20, R58, R32 ;  /* 0x0000003a1420723c */ /* 0x000fe20000001820 */
[----:B------:R-:W-:Y:S01]  /*45f0*/  IADD3 R56, R60, 0x21, RZ ;  /* 0x000000213c387810 */ /* 0x000fe20007ffe0ff */
[----:B------:R-:W3:Y:S01]  /*4600*/  I2F R45, R46 ;  /* 0x0000002e002d7306 */ /* 0x000ee20000201400 */
[----:B------:R-:W-:Y:S01]  /*4610*/  FSEL R14, R40, -INF , !P5 ;  /* 0xff800000280e7808 */ /* 0x000fe20006800000 */
[----:B------:R-:W-:-:S04]  /*4620*/  DEPBAR.LE SB0, 0x0 ;  /* 0x000080000000791a */ /* 0x000fc80000000000 */
[----:B------:R-:W-:Y:S02]  /*4630*/  IADD3 R40, R60, 0x28, RZ ;  /* 0x000000283c287810 */ /* 0x000fe40007ffe0ff */
[----:B------:R-:W4:Y:S01]  /*4640*/  I2F R15, R56 ;  /* 0x00000038000f7306 */ /* 0x000f220000201400 */
[----:B------:R-:W-:Y:S01]  /*4650*/  FSEL R101, R47, -INF , !P2 ;  /* 0xff8000002f657808 */ /* 0x000fe20005000000 */
[-C--:B-1----:R-:W-:Y:S01]  /*4660*/  FFMA.FTZ R16, R0, R44.reuse, R41 ;  /* 0x0000002c00107223 */ /* 0x082fe20000010029 */
[----:B------:R-:W-:Y:S01]  /*4670*/  ISETP.GE.AND P2, PT, R46, R211, PT ;  /* 0x000000d32e00720c */ /* 0x000fe20003f46270 */
[----:B------:R-:W-:Y:S01]  /*4680*/  FFMA.FTZ R11, R0, R44, R43 ;  /* 0x0000002c000b7223 */ /* 0x000fe2000001002b */
[----:B------:R-:W-:Y:S02]  /*4690*/  FSEL R12, R12, -INF , !P6 ;  /* 0xff8000000c0c7808 */ /* 0x000fe40007000000 */
[----:B------:R-:W-:Y:S01]  /*46a0*/  ISETP.GE.AND P6, PT, R46, R223, PT ;  /* 0x000000df2e00720c */ /* 0x000fe20003fc6270 */
[----:B------:R-:W1:Y:S01]  /*46b0*/  I2F R18, R42 ;  /* 0x0000002a00127306 */ /* 0x000e620000201400 */
[CC--:B---3--:R-:W-:Y:S01]  /*46c0*/  FFMA.FTZ R38, R0.reuse, R45.reuse, R38 ;  /* 0x0000002d00267223 */ /* 0x0c8fe20000010026 */
[----:B------:R-:W-:Y:S01]  /*46d0*/  FSEL R9, R9, -INF , !P1 ;  /* 0xff80000009097808 */ /* 0x000fe20004800000 */
[----:B------:R-:W-:Y:S01]  /*46e0*/  FFMA.FTZ R170, R0, R45, R36 ;  /* 0x0000002d00aa7223 */ /* 0x000fe20000010024 */
[----:B------:R-:W-:-:S02]  /*46f0*/  IADD3 R36, R60, 0x30, RZ ;  /* 0x000000303c247810 */ /* 0x000fc40007ffe0ff */
[----:B------:R-:W-:Y:S02]  /*4700*/  FSEL R167, R38, -INF , !P2 ;  /* 0xff80000026a77808 */ /* 0x000fe40005000000 */
[----:B------:R-:W3:Y:S01]  /*4710*/  I2F R17, R40 ;  /* 0x0000002800117306 */ /* 0x000ee20000201400 */
[----:B------:R-:W-:Y:S01]  /*4720*/  IADD3 R38, R60, 0x31, RZ ;  /* 0x000000313c267810 */ /* 0x000fe20007ffe0ff */
[-C--:B----4-:R-:W-:Y:S01]  /*4730*/  FFMA.FTZ R37, R0, R15.reuse, R37 ;  /* 0x0000000f00257223 */ /* 0x090fe20000010025 */
[----:B------:R-:W-:Y:S01]  /*4740*/  FSEL R170, R170, -INF , !P6 ;  /* 0xff800000aaaa7808 */ /* 0x000fe20007000000 */
[C---:B--2---:R-:W-:Y:S01]  /*4750*/  HMMA.16816.F32 R24, R20.reuse, R50, R24 ;  /* 0x000000321418723c */ /* 0x044fe20000001818 */
[----:B------:R-:W-:Y:S01]  /*4760*/  FFMA.FTZ R39, R0, R15, R39 ;  /* 0x0000000f00277223 */ /* 0x000fe20000010027 */
[-C--:B------:R-:W-:Y:S02]  /*4770*/  ISETP.GE.AND P6, PT, R42, R223.reuse, PT ;  /* 0x000000df2a00720c */ /* 0x080fe40003fc6270 */
[----:B------:R-:W2:Y:S01]  /*4780*/  I2F R15, R36 ;  /* 0x00000024000f7306 */ /* 0x000ea20000201400 */
[-C--:B-1----:R-:W-:Y:S01]  /*4790*/  FFMA.FTZ R33, R0, R18.reuse, R33 ;  /* 0x0000001200217223 */ /* 0x082fe20000010021 */
[----:B------:R-:W-:Y:S01]  /*47a0*/  ISETP.GE.AND P4, PT, R64, R223, PT ;  /* 0x000000df4000720c */ /* 0x000fe20003f86270 */
[----:B------:R-:W-:Y:S01]  /*47b0*/  FFMA.FTZ R35, R0, R18, R35 ;  /* 0x0000001200237223 */ /* 0x000fe20000010023 */
[----:B------:R-:W-:Y:S01]  /*47c0*/  HMMA.16816.F32 R28, R20, R48, R28 ;  /* 0x00000030141c723c */ /* 0x000fe2000000181c */
[----:B------:R-:W-:-:S02]  /*47d0*/  IADD3 R18, R60, 0x39, RZ ;  /* 0x000000393c127810 */ /* 0x000fc40007ffe0ff */
[----:B------:R-:W-:Y:S01]  /*47e0*/  FSEL R168, R33, -INF , !P6 ;  /* 0xff80000021a87808 */ /* 0x000fe20007000000 */
[----:B------:R-:W-:Y:S01]  /*47f0*/  I2F R19, R38 ;  /* 0x0000002600137306 */ /* 0x000fe20000201400 */
[----:B---3--:R-:W-:Y:S01]  /*4800*/  FFMA.FTZ R32, R0, R17, R32 ;  /* 0x0000001100207223 */ /* 0x008fe20000010020 */
[----:B------:R-:W-:Y:S01]  /*4810*/  ISETP.GE.AND P1, PT, R64, R211, PT ;  /* 0x000000d34000720c */ /* 0x000fe20003f26270 */
[----:B------:R-:W-:Y:S01]  /*4820*/  FFMA.FTZ R34, R0, R17, R34 ;  /* 0x0000001100227223 */ /* 0x000fe20000010022 */
[----:B------:R-:W-:Y:S02]  /*4830*/  IADD3 R20, R60, 0x38, RZ ;  /* 0x000000383c147810 */ /* 0x000fe40007ffe0ff */
[-C--:B------:R-:W-:Y:S02]  /*4840*/  ISETP.GE.AND P5, PT, R56, R223.reuse, PT ;  /* 0x000000df3800720c */ /* 0x080fe40003fa6270 */
[----:B------:R-:W1:Y:S01]  /*4850*/  I2F R21, R20 ;  /* 0x0000001400157306 */ /* 0x000e620000201400 */
[----:B------:R-:W-:-:S02]  /*4860*/  ISETP.GE.AND P6, PT, R20, R223, PT ;  /* 0x000000df1400720c */ /* 0x000fc40003fc6270 */
[----:B------:R-:W-:Y:S02]  /*4870*/  FSEL R13, R13, -INF , !P3 ;  /* 0xff8000000d0d7808 */ /* 0x000fe40005800000 */
[----:B------:R-:W-:Y:S02]  /*4880*/  FSEL R16, R16, -INF , !P4 ;  /* 0xff80000010107808 */ /* 0x000fe40006000000 */
[----:B------:R-:W-:Y:S01]  /*4890*/  FSEL R11, R11, -INF , !P1 ;  /* 0xff8000000b0b7808 */ /* 0x000fe20004800000 */
[----:B------:R-:W3:Y:S01]  /*48a0*/  I2F R17, R18 ;  /* 0x0000001200117306 */ /* 0x000ee20000201400 */
[----:B------:R-:W-:Y:S02]  /*48b0*/  ISETP.GE.AND P3, PT, R56, R211, PT ;  /* 0x000000d33800720c */ /* 0x000fe40003f66270 */
[----:B------:R-:W-:Y:S01]  /*48c0*/  ISETP.GE.AND P4, PT, R40, R223, PT ;  /* 0x000000df2800720c */ /* 0x000fe20003f86270 */
[----:B--2---:R-:W-:Y:S01]  /*48d0*/  FFMA.FTZ R28, R0, R15, R28 ;  /* 0x0000000f001c7223 */ /* 0x004fe2000001001c */
[----:B------:R-:W-:Y:S01]  /*48e0*/  ISETP.GE.AND P1, PT, R40, R211, PT ;  /* 0x000000d32800720c */ /* 0x000fe20003f26270 */
[C---:B------:R-:W-:Y:S01]  /*48f0*/  FFMA.FTZ R30, R0.reuse, R15, R30 ;  /* 0x0000000f001e7223 */ /* 0x040fe2000001001e */
[----:B------:R-:W-:Y:S01]  /*4900*/  FSEL R164, R37, -INF , !P5 ;  /* 0xff80000025a47808 */ /* 0x000fe20006800000 */
[----:B-1----:R-:W-:Y:S01]  /*4910*/  FFMA.FTZ R24, R0, R21, R24 ;  /* 0x0000001500187223 */ /* 0x002fe20000010018 */
[----:B------:R-:W-:Y:S01]  /*4920*/  ISETP.GE.AND P5, PT, R36, R223, PT ;  /* 0x000000df2400720c */ /* 0x000fe20003fa6270 */
[CC--:B------:R-:W-:Y:S01]  /*4930*/  FFMA.FTZ R29, R0.reuse, R19.reuse, R29 ;  /* 0x00000013001d7223 */ /* 0x0c0fe2000001001d */
[----:B------:R-:W-:Y:S01]  /*4940*/  FSEL R217, R39, -INF , !P3 ;  /* 0xff80000027d97808 */ /* 0x000fe20005800000 */
[----:B------:R-:W-:Y:S01]  /*4950*/  FFMA.FTZ R31, R0, R19, R31 ;  /* 0x00000013001f7223 */ /* 0x000fe2000001001f */
[----:B------:R-:W-:Y:S01]  /*4960*/  FSEL R142, R24, -INF , !P6 ;  /* 0xff800000188e7808 */ /* 0x000fe20007000000 */
[----:B------:R-:W-:Y:S01]  /*4970*/  FFMA.FTZ R26, R0, R21, R26 ;  /* 0x00000015001a7223 */ /* 0x000fe2000001001a */
[----:B------:R-:W-:Y:S01]  /*4980*/  ISETP.GE.AND P6, PT, R134, 0x2, PT ;  /* 0x000000028600780c */ /* 0x000fe20003fc6270 */
[-C--:B---3--:R-:W-:Y:S01]  /*4990*/  FFMA.FTZ R25, R0, R17.reuse, R25 ;  /* 0x0000001100197223 */ /* 0x088fe20000010019 */
[----:B------:R-:W-:Y:S01]  /*49a0*/  FSEL R162, R32, -INF , !P4 ;  /* 0xff80000020a27808 */ /* 0x000fe20006000000 */
[----:B------:R-:W-:Y:S01]  /*49b0*/  FFMA.FTZ R27, R0, R17, R27 ;  /* 0x00000011001b7223 */ /* 0x000fe2000001001b */
[----:B------:R-:W-:Y:S01]  /*49c0*/  FSEL R175, R34, -INF , !P1 ;  /* 0xff80000022af7808 */ /* 0x000fe20004800000 */
[----:B------:R-:W-:Y:S01]  /*49d0*/  BAR.SYNC.DEFER_BLOCKING 0x0 ;  /* 0x0000000000007b1d */ /* 0x000fe20000010000 */
[----:B------:R-:W-:-:S02]  /*49e0*/  ISETP.GE.AND P2, PT, R42, R211, PT ;  /* 0x000000d32a00720c */ /* 0x000fc40003f46270 */
[----:B------:R-:W-:Y:S02]  /*49f0*/  ISETP.GE.AND P3, PT, R36, R211, PT ;  /* 0x000000d32400720c */ /* 0x000fe40003f66270 */
[C---:B------:R-:W-:Y:S02]  /*4a00*/  ISETP.GE.AND P4, PT, R38.reuse, R223, PT ;  /* 0x000000df2600720c */ /* 0x040fe40003f86270 */
[----:B------:R-:W-:Y:S02]  /*4a10*/  ISETP.GE.AND P1, PT, R38, R211, PT ;  /* 0x000000d32600720c */ /* 0x000fe40003f26270 */
[----:B------:R-:W-:Y:S02]  /*4a20*/  FSEL R174, R28, -INF , !P5 ;  /* 0xff8000001cae7808 */ /* 0x000fe40006800000 */
[----:B------:R-:W-:Y:S02]  /*4a30*/  FSEL R173, R35, -INF , !P2 ;  /* 0xff80000023ad7808 */ /* 0x000fe40005000000 */
[----:B------:R-:W-:-:S02]  /*4a40*/  ISETP.GE.AND P5, PT, R60, R223, PT ;  /* 0x000000df3c00720c */ /* 0x000fc40003fa6270 */
[----:B------:R-:W-:Y:S02]  /*4a50*/  FSEL R169, R30, -INF , !P3 ;  /* 0xff8000001ea97808 */ /* 0x000fe40005800000 */
[----:B------:R-:W-:Y:S02]  /*4a60*/  FSEL R172, R29, -INF , !P4 ;  /* 0xff8000001dac7808 */ /* 0x000fe40006000000 */
[----:B------:R-:W-:Y:S02]  /*4a70*/  FSEL R143, R31, -INF , !P1 ;  /* 0xff8000001f8f7808 */ /* 0x000fe40004800000 */
[-C--:B------:R-:W-:Y:S02]  /*4a80*/  ISETP.GE.AND P2, PT, R20, R211.reuse, PT ;  /* 0x000000d31400720c */ /* 0x080fe40003f46270 */
[----:B------:R-:W-:Y:S02]  /*4a90*/  ISETP.GE.AND P3, PT, R60, R211, PT ;  /* 0x000000d33c00720c */ /* 0x000fe40003f66270 */
[----:B------:R-:W-:-:S02]  /*4aa0*/  ISETP.GE.AND P4, PT, R18, R223, PT ;  /* 0x000000df1200720c */ /* 0x000fc40003f86270 */
[----:B------:R-:W-:Y:S02]  /*4ab0*/  ISETP.GE.AND P1, PT, R18, R211, PT ;  /* 0x000000d31200720c */ /* 0x000fe40003f26270 */
        /* <DEDUP_REMOVED lines=45> */
[----:B------:R-:W-:Y:S02]  /*4d90*/  IMAD.WIDE R22, R6, 0x4, R214 ;  /* 0x0000000406167825 */ /* 0x000fe400078e02d6 */
        /* <DEDUP_REMOVED lines=14> */
[----:B------:R-:W-:Y:S01]  /*4e80*/  IMAD R18, R17, c[0x0][0x184], R18 ;  /* 0x0000610011127a24 */ /* 0x000fe200078e0212 */
[----:B------:R-:W-:-:S03]  /*4e90*/  MOV R17, R20 ;  /* 0x0000001400117202 */ /* 0x000fc60000000f00 */
[----:B------:R-:W-:Y:S01]  /*4ea0*/  IMAD.IADD R22, R21, 0x1, R18 ;  /* 0x0000000115167824 */ /* 0x000fe200078e0212 */
[----:B------:R-:W-:Y:S05]  /*4eb0*/  BRA `(.L_x_2140) ;  /* 0x0000002000007947 */ /* 0x000fea0003800000 */
.L_x_2139:
[----:B------:R-:W-:-:S04]  /*4ec0*/  LEA R17, -R6, RZ, 0x6 ;  /* 0x000000ff06117211 */ /* 0x000fc800078e31ff */
[----:B------:R-:W-:Y:S02]  /*4ed0*/  SHF.R.S32.HI R22, RZ, 0x1f, R17 ;  /* 0x0000001fff167819 */ /* 0x000fe40000011411 */
.L_x_2140:
        /* <DEDUP_REMOVED lines=8> */
[C---:B------:R-:W-:Y:S01]  /*4f60*/  @!P5 LEA R36, P1, R7.reuse, c[0x0][0x168], 0x1 ;  /* 0x00005a000724da11 */ /* 0x040fe200078208ff */
[----:B------:R-:W-:Y:S01]  /*4f70*/  @!P4 IMAD.X R15, R22, 0x1, R135, P2 ;  /* 0x00000001160fc824 */ /* 0x000fe200010e0687 */
[C---:B------:R-:W-:Y:S02]  /*4f80*/  @!P4 LEA R30, P2, R18.reuse, c[0x0][0x168], 0x1 ;  /* 0x00005a00121eca11 */ /* 0x040fe400078408ff */
        /* <DEDUP_REMOVED lines=108> */
.L_x_2142:
[----:B------:R-:W-:Y:S05]  /*5650*/  BSYNC B0 ;  /* 0x0000000000007941 */ /* 0x000fea0003800000 */
.L_x_2141:
[----:B------:R-:W0:Y:S01]  /*5660*/  LDGDEPBAR ;  /* 0x00000000000079af */ /* 0x000e220000000000 */
[----:B------:R-:W-:-:S04]  /*5670*/  IADD3 R216, P1, R17, R216, RZ ;  /* 0x000000d811d87210 */ /* 0x000fc80007f3e0ff */
[----:B------:R-:W-:Y:S02]  /*5680*/  IADD3.X R135, R22, R135, RZ, P1, !PT ;  /* 0x0000008716877210 */ /* 0x000fe40000ffe4ff */
.L_x_2138:
[----:B------:R-:W-:Y:S02]  /*5690*/  FMNMX.FTZ R15, R10, R52, !PT ;  /* 0x000000340a0f7209 */ /* 0x000fe40007810000 */
[----:B-1----:R-:W-:Y:S02]  /*56a0*/  FMNMX.FTZ R18, R8, R63, !PT ;  /* 0x0000003f08127209 */ /* 0x002fe40007810000 */
        /* <DEDUP_REMOVED lines=28> */
[----:B------:R-:W-:Y:S01]  /*5870*/  SHF.L.U32 R192, R2, 0x1, RZ ;  /* 0x0000000102c07819 */ /* 0x000fe200000006ff */
[----:B--2---:R-:W1:Y:S03]  /*5880*/  SHFL.BFLY PT, R6, R15, 0x2, 0x1f ;  /* 0x0c401f000f067f89 */ /* 0x004e6600000e0000 */
[-C--:B------:R-:W-:Y:S01]  /*5890*/  LEA R190, R5, R192.reuse, 0x1 ;  /* 0x000000c005be7211 */ /* 0x080fe200078e08ff */
[----:B------:R-:W2:Y:S01]  /*58a0*/  SHFL.BFLY PT, R7, R18, 0x2, 0x1f ;  /* 0x0c401f0012077f89 */ /* 0x000ea200000e0000 */
[C---:B------:R-:W-:Y:S02]  /*58b0*/  LEA R189, R3.reuse, R192, 0x1 ;  /* 0x000000c003bd7211 */ /* 0x040fe400078e08ff */
[----:B------:R-:W-:Y:S01]  /*58c0*/  LEA R188, R3, R190, 0x1 ;  /* 0x000000be03bc7211 */ /* 0x000fe200078e08ff */
[----:B------:R-:W-:Y:S04]  /*58d0*/  LDSM.16.MT88.4 R64, [R192+0xe000] ;  /* 0x00e00000c040783b */ /* 0x000fe80000004200 */
        /* <DEDUP_REMOVED lines=26> */
[--C-:B------:R-:W-:Y:S02]  /*5a80*/  FFMA.FTZ R155, R62, c[0x0][0x23c], -R171.reuse ;  /* 0x00008f003e9b7a23 */ /* 0x100fe400000108ab */
        /* <DEDUP_REMOVED lines=10> */
[----:B------:R-:W-:Y:S01]  /*5b30*/  LDSM.16.MT88.4 R24, [R190+0xe800] ;  /* 0x00e80000be18783b */ /* 0x000fe20000004200 */
[--C-:B------:R-:W-:Y:S02]  /*5b40*/  FFMA.FTZ R150, R9, c[0x0][0x23c], -R166.reuse ;  /* 0x00008f0009967a23 */ /* 0x100fe400000108a6 */
[----:B------:R-:W-:Y:S01]  /*5b50*/  FFMA.FTZ R2, R11, c[0x0][0x23c], -R166 ;  /* 0x00008f000b027a23 */ /* 0x000fe200000108a6 */
[----:B------:R-:W2:Y:S01]  /*5b60*/  LDSM.16.MT88.4 R4, [R188+0x10000] ;  /* 0x01000000bc04783b */ /* 0x000ea20000004200 */
[--C-:B------:R-:W-:Y:S01]  /*5b70*/  FFMA.FTZ R152, R12, c[0x0][0x23c], -R171.reuse ;  /* 0x00008f000c987a23 */ /* 0x100fe200000108ab */
        /* <DEDUP_REMOVED lines=29> */
[----:B----4-:R-:W-:Y:S01]  /*5d50*/  F2FP.PACK_AB R113, R157, R156 ;  /* 0x0000009c9d71723e */ /* 0x010fe200000000ff */
[----:B------:R-:W-:-:S02]  /*5d60*/  FFMA.FTZ R171, R140, c[0x0][0x23c], -R171 ;  /* 0x00008f008cab7a23 */ /* 0x000fc400000108ab */
[----:B------:R-:W-:Y:S01]  /*5d70*/  FFMA.FTZ R166, R165, c[0x0][0x23c], -R166 ;  /* 0x00008f00a5a67a23 */ /* 0x000fe200000108a6 */
[----:B------:R-:W-:Y:S01]  /*5d80*/  LDSM.16.MT88.4 R140, [R190+0xd800] ;  /* 0x00d80000be8c783b */ /* 0x000fe20000004200 */
[----:B------:R-:W-:Y:S02]  /*5d90*/  FADD.FTZ R157, R156, R157 ;  /* 0x0000009d9c9d7221 */ /* 0x000fe40000010000 */
[----:B------:R-:W-:Y:S01]  /*5da0*/  MUFU.EX2 R153, R153 ;  /* 0x0000009900997308 */ /* 0x000fe20000000800 */
[----:B------:R-:W-:-:S04]  /*5db0*/  FADD.FTZ R160, R160, R159 ;  /* 0x0000009fa0a07221 */ /* 0x000fc80000010000 */
[----:B------:R-:W-:Y:S01]  /*5dc0*/  FADD.FTZ R155, R155, R160 ;  /* 0x000000a09b9b7221 */ /* 0x000fe20000010000 */
[C---:B---3--:R-:W-:Y:S02]  /*5dd0*/  F2FP.PACK_AB R115, R151.reuse, R158 ;  /* 0x0000009e9773723e */ /* 0x048fe400000000ff */
[----:B------:R-:W3:Y:S01]  /*5de0*/  MUFU.EX2 R152, R152 ;  /* 0x0000009800987308 */ /* 0x000ee20000000800 */
[----:B------:R-:W-:Y:S02]  /*5df0*/  FADD.FTZ R158, R158, R157 ;  /* 0x0000009d9e9e7221 */ /* 0x000fe40000010000 */
[----:B------:R-:W-:Y:S02]  /*5e00*/  FADD.FTZ R154, R154, R155 ;  /* 0x0000009b9a9a7221 */ /* 0x000fe40000010000 */
        /* <DEDUP_REMOVED lines=17> */
[C---:B-----5:R-:W-:Y:S02]  /*5f20*/  HMMA.16816.F32 R84, R112.reuse, R88, RZ ;  /* 0x000000587054723c */ /* 0x060fe400000018ff */
[----:B------:R-:W-:Y:S06]  /*5f30*/  MUFU.EX2 R162, R162 ;  /* 0x000000a200a27308 */ /* 0x000fec0000000800 */
[C---:B------:R-:W-:Y:S02]  /*5f40*/  HMMA.16816.F32 R92, R112.reuse, R96, RZ ;  /* 0x00000060705c723c */ /* 0x040fe400000018ff */
[----:B------:R-:W-:Y:S06]  /*5f50*/  MUFU.EX2 R163, R163 ;  /* 0x000000a300a37308 */ /* 0x000fec0000000800 */
[C---:B------:R-:W-:Y:S02]  /*5f60*/  HMMA.16816.F32 R100, R112.reuse, R104, RZ ;  /* 0x000000687064723c */ /* 0x040fe400000018ff */
[----:B------:R-:W-:Y:S06]  /*5f70*/  MUFU.EX2 R167, R167 ;  /* 0x000000a700a77308 */ /* 0x000fec0000000800 */
[C---:B--2---:R-:W-:Y:S02]  /*5f80*/  HMMA.16816.F32 R108, R112.reuse, R120, RZ ;  /* 0x00000078706c723c */ /* 0x044fe400000018ff */
[----:B------:R-:W2:Y:S06]  /*5f90*/  MUFU.EX2 R168, R168 ;  /* 0x000000a800a87308 */ /* 0x000eac0000000800 */
        /* <DEDUP_REMOVED lines=24> */
[----:B------:R-:W-:-:S04]  /*6120*/  FADD.FTZ R150, R150, R151 ;  /* 0x0000009796967221 */ /* 0x000fc80000010000 */
[----:B------:R-:W-:Y:S01]  /*6130*/  FADD.FTZ R150, R3, R150 ;  /* 0x0000009603967221 */ /* 0x000fe20000010000 */
[----:B------:R-:W-:Y:S02]  /*6140*/  F2FP.PACK_AB R6, R145, R148 ;  /* 0x000000949106723e */ /* 0x000fe400000000ff */
[----:B-1----:R-:W-:Y:S01]  /*6150*/  F2FP.PACK_AB R7, R2, R149 ;  /* 0x000000950207723e */ /* 0x002fe200000000ff */
[----:B------:R-:W-:-:S04]  /*6160*/  FADD.FTZ R149, R149, R150 ;  /* 0x0000009695957221 */ /* 0x000fc80000010000 */
[----:B------:R-:W-:Y:S02]  /*6170*/  FADD.FTZ R2, R2, R149 ;  /* 0x0000009502027221 */ /* 0x000fe40000010000 */
[C---:B------:R-:W-:Y:S08]  /*6180*/  HMMA.16816.F32 R60, R4.reuse, R8, R60 ;  /* 0x00000008043c723c */ /* 0x040ff0000000183c */
        /* <DEDUP_REMOVED lines=36> */
[C---:B------:R-:W-:Y:S01]  /*63d0*/  F2FP.PACK_AB R5, R168.reuse, R167 ;  /* 0x000000a7a805723e */ /* 0x040fe200000000ff */
[----:B------:R-:W-:Y:S01]  /*63e0*/  FADD.FTZ R167, R167, R2 ;  /* 0x00000002a7a77221 */ /* 0x000fe20000010000 */
[----:B------:R-:W-:Y:S02]  /*63f0*/  F2FP.PACK_AB R6, R163, R162 ;  /* 0x000000a2a306723e */ /* 0x000fe400000000ff */
[----:B-----5:R-:W-:Y:S01]  /*6400*/  F2FP.PACK_AB R7, R173, R170 ;  /* 0x000000aaad07723e */ /* 0x020fe200000000ff */
[----:B------:R-:W-:-:S04]  /*6410*/  FADD.FTZ R167, R168, R167 ;  /* 0x000000a7a8a77221 */ /* 0x000fc80000010000 */
[----:B------:R-:W-:Y:S02]  /*6420*/  FADD.FTZ R170, R170, R167 ;  /* 0x000000a7aaaa7221 */ /* 0x000fe40000010000 */
[----:B-1----:R-:W-:Y:S02]  /*6430*/  HMMA.16816.F32 R128, R4, R8, R128 ;  /* 0x000000080480723c */ /* 0x002fe40000001880 */
[----:B------:R-:W-:-:S06]  /*6440*/  FADD.FTZ R170, R173, R170 ;  /* 0x000000aaadaa7221 */ /* 0x000fcc0000010000 */
        /* <DEDUP_REMOVED lines=36> */
[----:B------:R-:W-:Y:S01]  /*6690*/  F2FP.PACK_AB R5, R218, R169 ;  /* 0x000000a9da05723e */ /* 0x000fe200000000ff */
[----:B------:R-:W-:Y:S01]  /*66a0*/  FADD.FTZ R169, R169, R170 ;  /* 0x000000aaa9a97221 */ /* 0x000fe20000010000 */
[----:B------:R-:W-:Y:S02]  /*66b0*/  F2FP.PACK_AB R6, R171, R172 ;  /* 0x000000acab06723e */ /* 0x000fe400000000ff */
[----:B------:R-:W-:Y:S01]  /*66c0*/  F2FP.PACK_AB R7, R166, R217 ;  /* 0x000000d9a607723e */ /* 0x000fe200000000ff */
[----:B------:R-:W-:Y:S01]  /*66d0*/  FADD.FTZ R2, R218, R169 ;  /* 0x000000a9da027221 */ /* 0x000fe20000010000 */
[----:B------:R-:W-:-:S03]  /*66e0*/  LEA R218, P1, R216, c[0x0][0x168], 0x1 ;  /* 0x00005a00d8da7a11 */ /* 0x000fc600078208ff */
[----:B------:R-:W-:Y:S02]  /*66f0*/  FADD.FTZ R217, R217, R2 ;  /* 0x00000002d9d97221 */ /* 0x000fe40000010000 */
[----:B--2---:R-:W-:Y:S02]  /*6700*/  HMMA.16816.F32 R128, R4, R12, R128 ;  /* 0x0000000c0480723c */ /* 0x004fe40000001880 */
[----:B------:R-:W-:Y:S01]  /*6710*/  FADD.FTZ R219, R166, R217 ;  /* 0x000000d9a6db7221 */ /* 0x000fe20000010000 */
[----:B------:R-:W-:-:S05]  /*6720*/  LEA.HI.X R217, R216, c[0x0][0x16c], R135, 0x1, P1 ;  /* 0x00005b00d8d97a11 */ /* 0x000fca00008f0c87 */
        /* <DEDUP_REMOVED lines=65> */
[C---:B------:R-:W-:Y:S01]  /*6b40*/  IMAD R7, R2.reuse, R7, R6 ;  /* 0x0000000702077224 */ /* 0x040fe200078e0206 */
[----:B------:R-:W-:Y:S01]  /*6b50*/  LOP3.LUT R6, RZ, c[0x0][0x2d0], RZ, 0x33, !PT ;  /* 0x0000b400ff067a12 */ /* 0x000fe200078e33ff */
        /* <DEDUP_REMOVED lines=35> */
.L_x_2144:
[----:B------:R-:W-:-:S05]  /*6d90*/  IMAD.MOV.U32 R8, RZ, RZ, c[0x0][0x1a0] ;  /* 0x00006800ff087624 */ /* 0x000fca00078e00ff */
[----:B------:R-:W-:-:S04]  /*6da0*/  LEA R8, -R8, RZ, 0x6 ;  /* 0x000000ff08087211 */ /* 0x000fc800078e31ff */
[----:B------:R-:W-:Y:S02]  /*6db0*/  SHF.R.S32.HI R5, RZ, 0x1f, R8 ;  /* 0x0000001fff057819 */ /* 0x000fe40000011408 */
.L_x_2145:
        /* <DEDUP_REMOVED lines=38> */
[--C-:B------:R-:W-:Y:S01]  /*7020*/  @!P2 IMAD.X R3, R5, 0x1, R144.reuse, P1 ;  /* 0x000000010503a824 */ /* 0x100fe200008e0690 */
[----:B------:R-:W-:Y:S01]  /*7030*/  @!P2 LEA R8, P1, R4, c[0x0][0x170], 0x1 ;  /* 0x00005c000408aa11 */ /* 0x000fe200078208ff */
[----:B------:R-:W-:Y:S01]  /*7040*/  IMAD.X R5, R204, 0x1, R5, P5 ;  /* 0x00000001cc057824 */ /* 0x000fe200028e0605 */
[-C--:B------:R-:W-:Y:S01]  /*7050*/  @!P3 IADD3 R7, P5, R6, R146.reuse, RZ ;  /* 0x000000920607b210 */ /* 0x080fe20007fbe0ff */
[----:B------:R-:W-:Y:S01]  /*7060*/  @P4 STS.128 [R208+0xc800], RZ ;  /* 0x00c800ffd0004388 */ /* 0x000fe20000000c00 */
[----:B------:R-:W-:Y:S02]  /*7070*/  @!P2 LEA.HI.X R9, R4, c[0x0][0x174], R3, 0x1, P1 ;  /* 0x00005d000409aa11 */ /* 0x000fe400008f0c03 */
[C---:B------:R-:W-:Y:S01]  /*7080*/  @!P2 IADD3 R3, P1, R6.reuse, R146, RZ ;  /* 0x000000920603a210 */ /* 0x040fe20007f3e0ff */
[----:B------:R-:W-:Y:S01]  /*7090*/  @!P3 IMAD.X R4, R5, 0x1, R144, P5 ;  /* 0x000000010504b824 */ /* 0x000fe200028e0690 */
[C---:B------:R-:W-:Y:S01]  /*70a0*/  @!P3 LEA R18, P5, R7.reuse, c[0x0][0x170], 0x1 ;  /* 0x00005c000712ba11 */ /* 0x040fe200078a08ff */
[----:B------:R-:W-:Y:S01]  /*70b0*/  @!PT LDS RZ, [RZ] ;  /* 0x00000000fffff984 */ /* 0x000fe20000000800 */
[----:B------:R-:W-:Y:S01]  /*70c0*/  @!PT LDS RZ, [RZ] ;  /* 0x00000000fffff984 */ /* 0x000fe20000000800 */
[----:B------:R-:W-:Y:S01]  /*70d0*/  @!PT LDS RZ, [RZ] ;  /* 0x00000000fffff984 */ /* 0x000fe20000000800 */
[----:B------:R4:W-:Y:S03]  /*70e0*/  @!P4 LDGSTS.E.BYPASS.LTC128B.128 [R208+0xc800], [R14.64] ;  /* 0x0c8000000ed0cfae */ /* 0x0009e6000b901d44 */
[----:B------:R-:W-:Y:S01]  /*70f0*/  @!P3 LEA.HI.X R19, R7, c[0x0][0x174], R4, 0x1, P5 ;  /* 0x00005d000713ba11 */ /* 0x000fe200028f0c04 */
[----:B------:R-:W-:Y:S01]  /*7100*/  @!P2 IMAD.X R4, R5, 0x1, R144, P1 ;  /* 0x000000010504a824 */ /* 0x000fe200008e0690 */
[----:B------:R-:W-:Y:S01]  /*7110*/  @!P2 LEA R20, P1, R3, c[0x0][0x170], 0x1 ;  /* 0x00005c000314aa11 */ /* 0x000fe200078208ff */
[----:B------:R-:W-:Y:S01]  /*7120*/  @P3 STS.128 [R208+0xe800], RZ ;  /* 0x00e800ffd0003388 */ /* 0x000fe20000000c00 */
[----:B------:R-:W-:-:S02]  /*7130*/  @!P4 LEA R22, P5, R6, R222, 0x1 ;  /* 0x000000de0616c211 */ /* 0x000fc400078a08ff */
[----:B------:R-:W-:Y:S01]  /*7140*/  IADD3 R7, P6, R205, R6, RZ ;  /* 0x00000006cd077210 */ /* 0x000fe20007fde0ff */
[----:B------:R-:W-:Y:S01]  /*7150*/  @!PT LDS RZ, [RZ] ;  /* 0x00000000fffff984 */ /* 0x000fe20000000800 */
[----:B------:R-:W-:Y:S01]  /*7160*/  @!PT LDS RZ, [RZ] ;  /* 0x00000000fffff984 */ /* 0x000fe20000000800 */
[----:B------:R-:W-:Y:S01]  /*7170*/  @!PT LDS RZ, [RZ] ;  /* 0x00000000fffff984 */ /* 0x000fe20000000800 */
[----:B------:R4:W-:Y:S01]  /*7180*/  @!P3 LDGSTS.E.BYPASS.LTC128B.128 [R208+0xe800], [R12.64+0x80] ;  /* 0x0e8000800cd0bfae */ /* 0x0009e2000b901d44 */
[----:B------:R-:W-:Y:S02]  /*7190*/  @!P2 LEA.HI.X R21, R3, c[0x0][0x174], R4, 0x1, P1 ;  /* 0x00005d000315aa11 */ /* 0x000fe400008f0c04 */
[-CC-:B------:R-:W-:Y:S01]  /*71a0*/  @!P4 LEA.HI.X R23, R6, R221.reuse, R5.reuse, 0x1, P5 ;  /* 0x000000dd0617c211 */ /* 0x180fe200028f0c05 */
[----:B------:R-:W-:Y:S01]  /*71b0*/  IMAD.X R5, R204, 0x1, R5, P6 ;  /* 0x00000001cc057824 */ /* 0x000fe200030e0605 */
[CC--:B------:R-:W-:Y:S01]  /*71c0*/  @!P3 IADD3 R3, P5, R7.reuse, R146.reuse, RZ ;  /* 0x000000920703b210 */ /* 0x0c0fe20007fbe0ff */
[----:B------:R-:W-:Y:S01]  /*71d0*/  @P2 STS.128 [R208+0x10800], RZ ;  /* 0x010800ffd0002388 */ /* 0x000fe20000000c00 */
[C---:B------:R-:W-:Y:S02]  /*71e0*/  @!P2 IADD3 R146, P1, R7.reuse, R146, RZ ;  /* 0x000000920792a210 */ /* 0x040fe40007f3e0ff */
        /* <DEDUP_REMOVED lines=45> */
[----:B----4-:R-:W2:Y:S04]  /*74c0*/  LDSM.16.M88.4 R12, [R197+0x6000] ;  /* 0x00600000c50c783b */ /* 0x010ea80000000200 */
[----:B------:R-:W4:Y:S04]  /*74d0*/  LDSM.16.M88.4 R156, [R197+0x6800] ;  /* 0x00680000c59c783b */ /* 0x000f280000000200 */
[----:B------:R-:W4:Y:S04]  /*74e0*/  LDSM.16.M88.4 R148, [R197+0x7000] ;  /* 0x00700000c594783b */ /* 0x000f280000000200 */
[----:B-----5:R-:W5:Y:S04]  /*74f0*/  LDSM.16.M88.4 R20, [R197+0x7800] ;  /* 0x00780000c514783b */ /* 0x020f680000000200 */
[----:B------:R-:W-:Y:S04]  /*7500*/  LDSM.16.M88.4 R164, [R196] ;  /* 0x00000000c4a4783b */ /* 0x000fe80000000200 */
[----:B---3--:R-:W3:Y:S04]  /*7510*/  LDSM.16.M88.4 R8, [R195] ;  /* 0x00000000c308783b */ /* 0x008ee80000000200 */
[----:B------:R-:W3:Y:S04]  /*7520*/  LDSM.16.M88.4 R136, [R187] ;  /* 0x00000000bb88783b */ /* 0x000ee80000000200 */
[----:B-1----:R-:W1:Y:S04]  /*7530*/  LDSM.16.M88.4 R4, [R186] ;  /* 0x00000000ba04783b */ /* 0x002e680000000200 */
[----:B------:R-:W1:Y:S04]  /*7540*/  LDSM.16.M88.4 R168, [R185] ;  /* 0x00000000b9a8783b */ /* 0x000e680000000200 */
[----:B------:R-:W-:Y:S01]  /*7550*/  LDSM.16.M88.4 R32, [R191+0x6000] ;  /* 0x00600000bf20783b */ /* 0x000fe20000000200 */
[C---:B--2---:R-:W-:Y:S03]  /*7560*/  HMMA.16816.F32 R16, R140.reuse, R12, RZ ;  /* 0x0000000c8c10723c */ /* 0x044fe600000018ff */
[----:B------:R-:W-:Y:S04]  /*7570*/  LDSM.16.M88.4 R28, [R191+0x6800] ;  /* 0x00680000bf1c783b */ /* 0x000fe80000000200 */
[----:B------:R-:W-:Y:S01]  /*7580*/  LDSM.16.M88.4 R24, [R191+0x7800] ;  /* 0x00780000bf18783b */ /* 0x000fe20000000200 */
[C---:B------:R-:W-:Y:S03]  /*7590*/  HMMA.16816.F32 R12, R140.reuse, R14, RZ ;  /* 0x0000000e8c0c723c */ /* 0x040fe600000018ff */
[----:B------:R-:W-:Y:S04]  /*75a0*/  LDSM.16.M88.4 R172, [R184+0x800] ;  /* 0x00080000b8ac783b */ /* 0x000fe80000000200 */
[----:B------:R-:W-:Y:S01]  /*75b0*/  LDSM.16.M88.4 R224, [R196+0x2000] ;  /* 0x00200000c4e0783b */ /* 0x000fe20000000200 */
[C---:B----4-:R-:W-:Y:S03]  /*75c0*/  HMMA.16816.F32 R160, R140.reuse, R156, RZ ;  /* 0x0000009c8ca0723c */ /* 0x050fe600000018ff */
[----:B------:R-:W0:Y:S05]  /*75d0*/  LDGDEPBAR ;  /* 0x00000000000079af */ /* 0x000e2a0000000000 */
[C---:B------:R-:W-:Y:S08]  /*75e0*/  HMMA.16816.F32 R152, R140.reuse, R148, RZ ;  /* 0x000000948c98723c */ /* 0x040ff000000018ff */
[C---:B------:R-:W-:Y:S08]  /*75f0*/  HMMA.16816.F32 R156, R140.reuse, R158, RZ ;  /* 0x0000009e8c9c723c */ /* 0x040ff000000018ff */
[C---:B------:R-:W-:Y:S08]  /*7600*/  HMMA.16816.F32 R148, R140.reuse, R150, RZ ;  /* 0x000000968c94723c */ /* 0x040ff000000018ff */
[C---:B-----5:R-:W-:Y:S08]  /*7610*/  HMMA.16816.F32 R144, R140.reuse, R20, RZ ;  /* 0x000000148c90723c */ /* 0x060ff000000018ff */
[----:B------:R-:W-:Y:S01]  /*7620*/  HMMA.16816.F32 R140, R140, R22, RZ ;  /* 0x000000168c8c723c */ /* 0x000fe200000018ff */
[----:B------:R-:W2:Y:S07]  /*7630*/  LDSM.16.M88.4 R20, [R194] ;  /* 0x00000000c214783b */ /* 0x000eae0000000200 */
[C---:B---3--:R-:W-:Y:S08]  /*7640*/  HMMA.16816.F32 R16, R164.reuse, R8, R16 ;  /* 0x00000008a410723c */ /* 0x048ff00000001810 */
[C---:B------:R-:W-:Y:S01]  /*7650*/  HMMA.16816.F32 R12, R164.reuse, R10, R12 ;  /* 0x0000000aa40c723c */ /* 0x040fe2000000180c */
[----:B------:R-:W3:Y:S07]  /*7660*/  LDSM.16.M88.4 R8, [R191+0x7000] ;  /* 0x00700000bf08783b */ /* 0x000eee0000000200 */
[C---:B------:R-:W-:Y:S08]  /*7670*/  HMMA.16816.F32 R160, R164.reuse, R136, R160 ;  /* 0x00000088a4a0723c */ /* 0x040ff000000018a0 */
[C---:B------:R-:W-:Y:S01]  /*7680*/  HMMA.16816.F32 R156, R164.reuse, R138, R156 ;  /* 0x0000008aa49c723c */ /* 0x040fe2000000189c */
[----:B------:R-:W-:Y:S07]  /*7690*/  LDSM.16.M88.4 R136, [R193] ;  /* 0x00000000c188783b */ /* 0x000fee0000000200 */
[C---:B-1----:R-:W-:Y:S08]  /*76a0*/  HMMA.16816.F32 R152, R164.reuse, R4, R152 ;  /* 0x00000004a498723c */ /* 0x042ff00000001898 */
[C---:B------:R-:W-:Y:S01]  /*76b0*/  HMMA.16816.F32 R148, R164.reuse, R6, R148 ;  /* 0x00000006a494723c */ /* 0x040fe20000001894 */
[----:B------:R-:W1:Y:S07]  /*76c0*/  LDSM.16.M88.4 R4, [R184] ;  /* 0x00000000b804783b */ /* 0x000e6e0000000200 */
[C---:B------:R-:W-:Y:S08]  /*76d0*/  HMMA.16816.F32 R144, R164.reuse, R168, R144 ;  /* 0x000000a8a490723c */ /* 0x040ff00000001890 */
[----:B------:R-:W-:Y:S01]  /*76e0*/  HMMA.16816.F32 R140, R164, R170, R140 ;  /* 0x000000aaa48c723c */ /* 0x000fe2000000188c */
[----:B------:R-:W4:Y:S04]  /*76f0*/  LDSM.16.M88.4 R168, [R184+0x1000] ;  /* 0x00100000b8a8783b */ /* 0x000f280000000200 */
[----:B------:R-:W5:Y:S03]  /*7700*/  LDSM.16.M88.4 R164, [R184+0x1800] ;  /* 0x00180000b8a4783b */ /* 0x000f660000000200 */
[C---:B--2---:R-:W-:Y:S08]  /*7710*/  HMMA.16816.F32 R16, R20.reuse, R32, R16 ;  /* 0x000000201410723c */ /* 0x044ff00000001810 */
[C---:B------:R-:W-:Y:S01]  /*7720*/  HMMA.16816.F32 R12, R20.reuse, R34, R12 ;  /* 0x00000022140c723c */ /* 0x040fe2000000180c */
[----:B------:R-:W-:Y:S07]  /*7730*/  LDSM.16.M88.4 R32, [R197+0x8000] ;  /* 0x00800000c520783b */ /* 0x000fee0000000200 */
[C---:B---3--:R-:W-:Y:S08]  /*7740*/  HMMA.16816.F32 R152, R20.reuse, R8, R152 ;  /* 0x000000081498723c */ /* 0x048ff00000001898 */
[C---:B------:R-:W-:Y:S01]  /*7750*/  HMMA.16816.F32 R148, R20.reuse, R10, R148 ;  /* 0x0000000a1494723c */ /* 0x040fe20000001894 */
[----:B------:R-:W2:Y:S07]  /*7760*/  LDSM.16.M88.4 R8, [R198+0x2000] ;  /* 0x00200000c608783b */ /* 0x000eae0000000200 */
[C---:B------:R-:W-:Y:S08]  /*7770*/  HMMA.16816.F32 R160, R20.reuse, R28, R160 ;  /* 0x0000001c14a0723c */ /* 0x040ff000000018a0 */
[C---:B------:R-:W-:Y:S01]  /*7780*/  HMMA.16816.F32 R156, R20.reuse, R30, R156 ;  /* 0x0000001e149c723c */ /* 0x040fe2000000189c */
[----:B------:R-:W3:Y:S07]  /*7790*/  LDSM.16.M88.4 R28, [R197+0x8800] ;  /* 0x00880000c51c783b */ /* 0x000eee0000000200 */
[C---:B------:R-:W-:Y:S08]  /*77a0*/  HMMA.16816.F32 R144, R20.reuse, R24, R144 ;  /* 0x000000181490723c */ /* 0x040ff00000001890 */
[----:B------:R-:W-:Y:S01]  /*77b0*/  HMMA.16816.F32 R140, R20, R26, R140 ;  /* 0x0000001a148c723c */ /* 0x000fe2000000188c */
[----:B------:R-:W2:Y:S04]  /*77c0*/  LDSM.16.M88.4 R24, [R197+0x9000] ;  /* 0x00900000c518783b */ /* 0x000ea80000000200 */
[----:B------:R-:W2:Y:S03]  /*77d0*/  LDSM.16.M88.4 R20, [R197+0x9800] ;  /* 0x00980000c514783b */ /* 0x000ea60000000200 */
[C---:B-1----:R-:W-:Y:S08]  /*77e0*/  HMMA.16816.F32 R16, R136.reuse, R4, R16 ;  /* 0x000000048810723c */ /* 0x042ff00000001810 */
[C---:B------:R-:W-:Y:S01]  /*77f0*/  HMMA.16816.F32 R12, R136.reuse, R6, R12 ;  /* 0x00000006880c723c */ /* 0x040fe2000000180c */
[----:B------:R-:W1:Y:S07]  /*7800*/  LDSM.16.M88.4 R4, [R183] ;  /* 0x00000000b704783b */ /* 0x000e6e0000000200 */
[C---:B------:R-:W-:Y:S08]  /*7810*/  HMMA.16816.F32 R160, R136.reuse, R172, R160 ;  /* 0x000000ac88a0723c */ /* 0x040ff000000018a0 */
[C---:B------:R-:W-:Y:S01]  /*7820*/  HMMA.16816.F32 R156, R136.reuse, R174, R156 ;  /* 0x000000ae889c723c */ /* 0x040fe2000000189c */
[----:B------:R-:W1:Y:S07]  /*7830*/  LDSM.16.M88.4 R172, [R182] ;  /* 0x00000000b6ac783b */ /* 0x000e6e0000000200 */
[C---:B----4-:R-:W-:Y:S08]  /*7840*/  HMMA.16816.F32 R152, R136.reuse, R168, R152 ;  /* 0x000000a88898723c */ /* 0x050ff00000001898 */
[C---:B------:R-:W-:Y:S01]  /*7850*/  HMMA.16816.F32 R148, R136.reuse, R170, R148 ;  /* 0x000000aa8894723c */ /* 0x040fe20000001894 */
[----:B------:R-:W4:Y:S07]  /*7860*/  LDSM.16.M88.4 R168, [R181] ;  /* 0x00000000b5a8783b */ /* 0x000f2e0000000200 */
[C---:B-----5:R-:W-:Y:S08]  /*7870*/  HMMA.16816.F32 R144, R136.reuse, R164, R144 ;  /* 0x000000a48890723c */ /* 0x060ff00000001890 */
[----:B------:R-:W-:Y:S01]  /*7880*/  HMMA.16816.F32 R140, R136, R166, R140 ;  /* 0x000000a6888c723c */ /* 0x000fe2000000188c */
[----:B------:R-:W5:Y:S04]  /*7890*/  LDSM.16.M88.4 R164, [R180] ;  /* 0x00000000b4a4783b */ /* 0x000f680000000200 */
[----:B------:R-:W-:Y:S03]  /*78a0*/  LDSM.16.M88.4 R136, [R194+0x2000] ;  /* 0x00200000c288783b */ /* 0x000fe60000000200 */
        /* <DEDUP_REMOVED lines=16> */
[C---:B------:R-:W-:Y:S08]  /*79b0*/  HMMA.16816.F32 R160, R224.reuse, R172, R160 ;  /* 0x000000ace0a0723c */ /* 0x040ff000000018a0 */
[C---:B------:R-:W-:Y:S08]  /*79c0*/  HMMA.16816.F32 R156, R224.reuse, R174, R156 ;  /* 0x000000aee09c723c */ /* 0x040ff0000000189c */
[C---:B----4-:R-:W-:Y:S08]  /*79d0*/  HMMA.16816.F32 R152, R224.reuse, R168, R152 ;  /* 0x000000a8e098723c */ /* 0x050ff00000001898 */
[C---:B------:R-:W-:Y:S08]  /*79e0*/  HMMA.16816.F32 R148, R224.reuse, R170, R148 ;  /* 0x000000aae094723c */ /* 0x040ff00000001894 */
[C---:B-----5:R-:W-:Y:S08]  /*79f0*/  HMMA.16816.F32 R144, R224.reuse, R164, R144 ;  /* 0x000000a4e090723c */ /* 0x060ff00000001890 */
[----:B------:R-:W-:Y:S01]  /*7a00*/  HMMA.16816.F32 R164, R224, R166, R140 ;  /* 0x000000a6e0a4723c */ /* 0x000fe2000000188c */
[----:B------:R-:W4:Y:S07]  /*7a10*/  LDSM.16.M88.4 R140, [R184+0x2800] ;  /* 0x00280000b88c783b */ /* 0x000f2e0000000200 */
        /* <DEDUP_REMOVED lines=11> */
[----:B------:R-:W5:Y:S04]  /*7ad0*/  LDSM.16.M88.4 R20, [R184+0x3800] ;  /* 0x00380000b814783b */ /* 0x000f680000000200 */
[----:B------:R-:W-:Y:S03]  /*7ae0*/  LDSM.16.M88.4 R136, [R197+0xb000] ;  /* 0x00b00000c588783b */ /* 0x000fe60000000200 */
[C---:B-1----:R-:W-:Y:S08]  /*7af0*/  HMMA.16816.F32 R16, R8.reuse, R4, R16 ;  /* 0x000000040810723c */ /* 0x042ff00000001810 */
[C---:B------:R-:W-:Y:S01]  /*7b00*/  HMMA.16816.F32 R12, R8.reuse, R6, R12 ;  /* 0x00000006080c723c */ /* 0x040fe2000000180c */
[----:B------:R-:W1:Y:S07]  /*7b10*/  LDSM.16.M88.4 R4, [R197+0xa800] ;  /* 0x00a80000c504783b */ /* 0x000e6e0000000200 */
[C---:B----4-:R-:W-:Y:S08]  /*7b20*/  HMMA.16816.F32 R160, R8.reuse, R140, R160 ;  /* 0x0000008c08a0723c */ /* 0x050ff000000018a0 */
[C---:B------:R-:W-:Y:S01]  /*7b30*/  HMMA.16816.F32 R156, R8.reuse, R142, R156 ;  /* 0x0000008e089c723c */ /* 0x040fe2000000189c */
[----:B------:R-:W-:Y:S07]  /*7b40*/  LDSM.16.M88.4 R140, [R197+0xb800] ;  /* 0x00b80000c58c783b */ /* 0x000fee0000000200 */
[C---:B--2---:R-:W-:Y:S08]  /*7b50*/  HMMA.16816.F32 R152, R8.reuse, R32, R152 ;  /* 0x000000200898723c */ /* 0x044ff00000001898 */
[----:B------:R-:W-:Y:S01]  /*7b60*/  HMMA.16816.F32 R168, R8, R34, R148 ;  /* 0x0000002208a8723c */ /* 0x000fe20000001894 */
[----:B------:R-:W-:Y:S04]  /*7b70*/  LDSM.16.M88.4 R148, [R196+0x4000] ;  /* 0x00400000c494783b */ /* 0x000fe80000000200 */
[----:B------:R-:W2:Y:S03]  /*7b80*/  LDSM.16.M88.4 R32, [R179] ;  /* 0x00000000b320783b */ /* 0x000ea60000000200 */
[----:B---3--:R-:W-:Y:S08]  /*7b90*/  HMMA.16816.F32 R16, R28, R24, R16 ;  /* 0x000000181c10723c */ /* 0x008ff00000001810 */
[C---:B-----5:R-:W-:Y:S08]  /*7ba0*/  HMMA.16816.F32 R144, R8.reuse, R20, R144 ;  /* 0x000000140890723c */ /* 0x060ff00000001890 */
[----:B------:R-:W-:Y:S01]  /*7bb0*/  HMMA.16816.F32 R164, R8, R22, R164 ;  /* 0x0000001608a4723c */ /* 0x000fe200000018a4 */
[----:B------:R-:W-:Y:S04]  /*7bc0*/  LDSM.16.M88.4 R8, [R194+0x4000] ;  /* 0x00400000c208783b */ /* 0x000fe80000000200 */
[----:B------:R-:W-:Y:S03]  /*7bd0*/  LDSM.16.M88.4 R20, [R176] ;  /* 0x00000000b014783b */ /* 0x000fe60000000200 */
[C---:B-1----:R-:W-:Y:S08]  /*7be0*/  HMMA.16816.F32 R160, R28.reuse, R4, R160 ;  /* 0x000000041ca0723c */ /* 0x042ff000000018a0 */
[C---:B------:R-:W-:Y:S01]  /*7bf0*/  HMMA.16816.F32 R156, R28.reuse, R6, R156 ;  /* 0x000000061c9c723c */ /* 0x040fe2000000189c */
[----:B------:R-:W1:Y:S07]  /*7c00*/  LDSM.16.M88.4 R4, [R191+0xa000] ;  /* 0x00a00000bf04783b */ /* 0x000e6e0000000200 */
[C---:B------:R-:W-:Y:S01]  /*7c10*/  HMMA.16816.F32 R12, R28.reuse, R26, R12 ;  /* 0x0000001a1c0c723c */ /* 0x040fe2000000180c */
[----:B------:R-:W-:Y:S07]  /*7c20*/  LDSM.16.M88.4 R24, [R177] ;  /* 0x00000000b118783b */ /* 0x000fee0000000200 */
[C---:B------:R-:W-:Y:S08]  /*7c30*/  HMMA.16816.F32 R152, R28.reuse, R136, R152 ;  /* 0x000000881c98723c */ /* 0x040ff00000001898 */
[----:B------:R-:W-:Y:S01]  /*7c40*/  HMMA.16816.F32 R168, R28, R138, R168 ;  /* 0x0000008a1ca8723c */ /* 0x000fe200000018a8 */
[----:B------:R-:W3:Y:S07]  /*7c50*/  LDSM.16.M88.4 R136, [R178] ;  /* 0x00000000b288783b */ /* 0x000eee0000000200 */
[----:B--2---:R-:W-:Y:S08]  /*7c60*/  HMMA.16816.F32 R16, R148, R32, R16 ;  /* 0x000000209410723c */ /* 0x004ff00000001810 */
[C---:B------:R-:W-:Y:S08]  /*7c70*/  HMMA.16816.F32 R144, R28.reuse, R140, R144 ;  /* 0x0000008c1c90723c */ /* 0x040ff00000001890 */
[----:B------:R-:W-:Y:S01]  /*7c80*/  HMMA.16816.F32 R164, R28, R142, R164 ;  /* 0x0000008e1ca4723c */ /* 0x000fe200000018a4 */
[----:B------:R-:W-:Y:S04]  /*7c90*/  LDSM.16.M88.4 R140, [R193+0x4000] ;  /* 0x00400000c18c783b */ /* 0x000fe80000000200 */
[----:B------:R-:W2:Y:S03]  /*7ca0*/  LDSM.16.M88.4 R28, [R184+0x4000] ;  /* 0x00400000b81c783b */ /* 0x000ea60000000200 */
[----:B------:R-:W-:Y:S01]  /*7cb0*/  HMMA.16816.F32 R12, R148, R34, R12 ;  /* 0x00000022940c723c */ /* 0x000fe2000000180c */
[----:B------:R-:W4:Y:S07]  /*7cc0*/  LDSM.16.M88.4 R32, [R191+0xa800] ;  /* 0x00a80000bf20783b */ /* 0x000f2e0000000200 */
[----:B-1----:R-:W-:Y:S08]  /*7cd0*/  HMMA.16816.F32 R16, R8, R4, R16 ;  /* 0x000000040810723c */ /* 0x002ff00000001810 */
[----:B---3--:R-:W-:Y:S08]  /*7ce0*/  HMMA.16816.F32 R160, R148, R136, R160 ;  /* 0x0000008894a0723c */ /* 0x008ff000000018a0 */
[----:B------:R-:W-:Y:S01]  /*7cf0*/  HMMA.16816.F32 R12, R8, R6, R12 ;  /* 0x00000006080c723c */ /* 0x000fe2000000180c */
[----:B------:R-:W1:Y:S07]  /*7d00*/  LDSM.16.M88.4 R4, [R184+0x4800] ;  /* 0x00480000b804783b */ /* 0x000e6e0000000200 */
[----:B------:R-:W-:Y:S07]  /*7d10*/  HMMA.16816.F32 R156, R148, R138, R156 ;  /* 0x0000008a949c723c */ /* 0x000fee000000189c */
[----:B------:R-:W-:Y:S01]  /*7d20*/  IMAD R138, R207, 0x40, R206 ;  /* 0x00000040cf8a7824 */ /* 0x000fe200078e02ce */
[----:B--2---:R-:W-:Y:S04]  /*7d30*/  HMMA.16816.F32 R16, R140, R28, R16 ;  /* 0x0000001c8c10723c */ /* 0x004fe80000001810 */
[----:B------:R-:W-:-:S04]  /*7d40*/  IADD3 R136, R138, 0x1, RZ ;  /* 0x000000018a887810 */ /* 0x000fc80007ffe0ff */
[----:B------:R-:W-:Y:S01]  /*7d50*/  HMMA.16816.F32 R144, R148, R20, R144 ;  /* 0x000000149490723c */ /* 0x000fe20000001890 */
[----:B------:R-:W2:Y:S01]  /*7d60*/  I2F R28, R136 ;  /* 0x00000088001c7306 */ /* 0x000ea20000201400 */
[C---:B------:R-:W-:Y:S02]  /*7d70*/  ISETP.GE.AND P1, PT, R136.reuse, R223, PT ;  /* 0x000000df8800720c */ /* 0x040fe40003f26270 */
[----:B------:R-:W-:-:S04]  /*7d80*/  ISETP.GE.AND P6, PT, R136, R211, PT ;  /* 0x000000d38800720c */ /* 0x000fc80003fc6270 */
[----:B------:R-:W-:Y:S01]  /*7d90*/  HMMA.16816.F32 R164, R148, R22, R164 ;  /* 0x0000001694a4723c */ /* 0x000fe200000018a4 */
[----:B------:R-:W3:Y:S07]  /*7da0*/  LDSM.16.M88.4 R20, [R191+0xb000] ;  /* 0x00b00000bf14783b */ /* 0x000eee0000000200 */
[----:B----4-:R-:W-:Y:S01]  /*7db0*/  HMMA.16816.F32 R160, R8, R32, R160 ;  /* 0x0000002008a0723c */ /* 0x010fe200000018a0 */
[----:B--2---:R-:W-:Y:S01]  /*7dc0*/  FFMA.FTZ R3, R0, R28, R17 ;  /* 0x0000001c00037223 */ /* 0x004fe20000010011 */
[----:B------:R-:W-:-:S04]  /*7dd0*/  IADD3 R136, R138, 0x18, RZ ;  /* 0x000000188a887810 */ /* 0x000fc80007ffe0ff */
[----:B------:R-:W-:Y:S02]  /*7de0*/  FSEL R3, R3, -INF , !P1 ;  /* 0xff80000003037808 */ /* 0x000fe40004800000 */
[----:B------:R-:W-:Y:S01]  /*7df0*/  HMMA.16816.F32 R152, R148, R24, R152 ;  /* 0x000000189498723c */ /* 0x000fe20000001898 */
[----:B------:R-:W-:-:S07]  /*7e00*/  IADD3 R32, R138, 0x9, RZ ;  /* 0x000000098a207810 */ /* 0x000fce0007ffe0ff */
[----:B------:R-:W-:Y:S07]  /*7e10*/  HMMA.16816.F32 R12, R140, R30, R12 ;  /* 0x0000001e8c0c723c */ /* 0x000fee000000180c */
[----:B------:R-:W-:Y:S01]  /*7e20*/  IADD3 R30, R138, 0x8, RZ ;  /* 0x000000088a1e7810 */ /* 0x000fe20007ffe0ff */
[----:B------:R-:W-:Y:S01]  /*7e30*/  HMMA.16816.F32 R168, R148, R26, R168 ;  /* 0x0000001a94a8723c */ /* 0x000fe200000018a8 */
[----:B------:R-:W2:Y:S02]  /*7e40*/  LDSM.16.M88.4 R24, [R184+0x5000] ;  /* 0x00500000b818783b */ /* 0x000ea40000000200 */
[----:B------:R4:W5:Y:S01]  /*7e50*/  I2F R33, R30 ;  /* 0x0000001e00217306 */ /* 0x0009620000201400 */
[----:B------:R-:W-:-:S02]  /*7e60*/  ISETP.GE.AND P5, PT, R30, R223, PT ;  /* 0x000000df1e00720c */ /* 0x000fc40003fa6270 */
[----:B------:R-:W-:Y:S02]  /*7e70*/  ISETP.GE.AND P1, PT, R30, R211, PT ;  /* 0x000000d31e00720c */ /* 0x000fe40003f26270 */
[----:B-1----:R-:W-:Y:S03]  /*7e80*/  HMMA.16816.F32 R160, R140, R4, R160 ;  /* 0x000000048ca0723c */ /* 0x002fe600000018a0 */
[----:B------:R-:W1:Y:S04]  /*7e90*/  I2F R4, R32 ;  /* 0x0000002000047306 */ /* 0x000e680000201400 */
[C---:B------:R-:W-:Y:S01]  /*7ea0*/  FFMA.FTZ R5, R0.reuse, R28, R19 ;  /* 0x0000001c00057223 */ /* 0x040fe20000010013 */
[----:B------:R-:W-:Y:S01]  /*7eb0*/  HMMA.16816.F32 R156, R8, R34, R156 ;  /* 0x00000022089c723c */ /* 0x000fe2000000189c */
[----:B----4-:R-:W4:Y:S01]  /*7ec0*/  LDSM.16.M88.4 R28, [R191+0xb800] ;  /* 0x00b80000bf1c783b */ /* 0x010f220000000200 */
[----:B-----5:R-:W-:-:S02]  /*7ed0*/  FFMA.FTZ R17, R0, R33, R12 ;  /* 0x0000002100117223 */ /* 0x020fc4000001000c */
[----:B------:R-:W-:Y:S01]  /*7ee0*/  FSEL R12, R5, -INF , !P6 ;  /* 0xff800000050c7808 */ /* 0x000fe20007000000 */
[----:B------:R-:W-:Y:S02]  /*7ef0*/  FFMA.FTZ R14, R0, R33, R14 ;  /* 0x00000021000e7223 */ /* 0x000fe4000001000e */
[----:B------:R-:W-:Y:S01]  /*7f00*/  IADD3 R34, R138, 0x10, RZ ;  /* 0x000000108a227810 */ /* 0x000fe20007ffe0ff */
[----:B---3--:R-:W-:Y:S01]  /*7f10*/  HMMA.16816.F32 R152, R8, R20, R152 ;  /* 0x000000140898723c */ /* 0x008fe20000001898 */
[----:B------:R-:W-:Y:S01]  /*7f20*/  ISETP.GE.AND P6, PT, R32, R223, PT ;  /* 0x000000df2000720c */ /* 0x000fe20003fc6270 */
[----:B------:R-:W-:Y:S01]  /*7f30*/  I2F R35, R136 ;  /* 0x0000008800237306 */ /* 0x000fe20000201400 */
[CC--:B-1----:R-:W-:Y:S01]  /*7f40*/  FFMA.FTZ R13, R0.reuse, R4.reuse, R13 ;  /* 0x00000004000d7223 */ /* 0x0c2fe2000001000d */
[----:B------:R-:W-:Y:S01]  /*7f50*/  FSEL R17, R17, -INF , !P5 ;  /* 0xff80000011117808 */ /* 0x000fe20006800000 */
[----:B------:R-:W-:Y:S01]  /*7f60*/  FFMA.FTZ R15, R0, R4, R15 ;  /* 0x00000004000f7223 */ /* 0x000fe2000001000f */
[----:B------:R-:W-:-:S02]  /*7f70*/  FSEL R14, R14, -INF , !P1 ;  /* 0xff8000000e0e7808 */ /* 0x000fc40004800000 */
[----:B------:R-:W-:Y:S01]  /*7f80*/  IADD3 R20, R138, 0x11, RZ ;  /* 0x000000118a147810 */ /* 0x000fe20007ffe0ff */
[----:B------:R-:W-:Y:S01]  /*7f90*/  HMMA.16816.F32 R168, R8, R22, R168 ;  /* 0x0000001608a8723c */ /* 0x000fe200000018a8 */
[----:B------:R-:W1:Y:S01]  /*7fa0*/  I2F R19, R34 ;  /* 0x0000002200137306 */ /* 0x000e620000201400 */
[----:B------:R-:W-:Y:S02]  /*7fb0*/  FSEL R13, R13, -INF , !P6 ;  /* 0xff8000000d0d7808 */ /* 0x000fe40007000000 */
[----:B------:R-:W-:Y:S02]  /*7fc0*/  ISETP.GE.AND P5, PT, R32, R211, PT ;  /* 0x000000d32000720c */ /* 0x000fe40003fa6270 */
[C---:B------:R-:W-:Y:S02]  /*7fd0*/  ISETP.GE.AND P1, PT, R34.reuse, R223, PT ;  /* 0x000000df2200720c */ /* 0x040fe40003f26270 */
[----:B------:R-:W-:Y:S01]  /*7fe0*/  HMMA.16816.F32 R156, R140, R6, R156 ;  /* 0x000000068c9c723c */ /* 0x000fe2000000189c */
[----:B------:R-:W3:Y:S01]  /*7ff0*/  I2F R21, R20 ;  /* 0x0000001400157306 */ /* 0x000ee20000201400 */
[----:B------:R-:W5:Y:S01]  /*8000*/  LDSM.16.M88.4 R4, [R184+0x5800] ;  /* 0x00580000b804783b */ /* 0x000f620000000200 */
[----:B------:R-:W-:Y:S01]  /*8010*/  ISETP.GE.AND P6, PT, R34, R211, PT ;  /* 0x000000d32200720c */ /* 0x000fe20003fc6270 */
[----:B------:R-:W-:-:S04]  /*8020*/  DEPBAR.LE SB0, 0x0 ;  /* 0x000080000000791a */ /* 0x000fc80000000000 */
[----:B------:R-:W-:Y:S01]  /*8030*/  FSEL R32, R15, -INF , !P5 ;  /* 0xff8000000f207808 */ /* 0x000fe20006800000 */
[----:B-1----:R-:W-:Y:S01]  /*8040*/  FFMA.FTZ R22, R0, R19, R162 ;  /* 0x0000001300167223 */ /* 0x002fe200000100a2 */
[----:B------:R-:W-:Y:S01]  /*8050*/  IADD3 R34, R138, 0x19, RZ ;  /* 0x000000198a227810 */ /* 0x000fe20007ffe0ff */
[----:B--2---:R-:W-:Y:S01]  /*8060*/  HMMA.16816.F32 R152, R140, R24, R152 ;  /* 0x000000188c98723c */ /* 0x004fe20000001898 */
[----:B------:R-:W-:Y:S01]  /*8070*/  ISETP.GE.AND P5, PT, R20, R223, PT ;  /* 0x000000df1400720c */ /* 0x000fe20003fa6270 */
[----:B------:R-:W-:Y:S01]  /*8080*/  FFMA.FTZ R33, R0, R19, R160 ;  /* 0x0000001300217223 */ /* 0x000fe200000100a0 */
[----:B------:R-:W1:Y:S01]  /*8090*/  I2F R15, R34 ;  /* 0x00000022000f7306 */ /* 0x000e620000201400 */
[----:B------:R-:W-:Y:S01]  /*80a0*/  FSEL R22, R22, -INF , !P6 ;  /* 0xff80000016167808 */ /* 0x000fe20007000000 */
[----:B---3--:R-:W-:Y:S01]  /*80b0*/  FFMA.FTZ R161, R0, R21, R161 ;  /* 0x0000001500a17223 */ /* 0x008fe200000100a1 */
[----:B------:R-:W-:Y:S02]  /*80c0*/  ISETP.GE.AND P6, PT, R136, R223, PT ;  /* 0x000000df8800720c */ /* 0x000fe40003fc6270 */
[----:B----4-:R-:W-:Y:S01]  /*80d0*/  HMMA.16816.F32 R144, R8, R28, R144 ;  /* 0x0000001c0890723c */ /* 0x010fe20000001890 */
[----:B------:R-:W-:Y:S01]  /*80e0*/  IADD3 R24, R138, 0x20, RZ ;  /* 0x000000208a187810 */ /* 0x000fe20007ffe0ff */
[----:B------:R-:W-:Y:S01]  /*80f0*/  FFMA.FTZ R163, R0, R21, R163 ;  /* 0x0000001500a37223 */ /* 0x000fe200000100a3 */
[----:B------:R-:W-:-:S02]  /*8100*/  FSEL R25, R161, -INF , !P5 ;  /* 0xff800000a1197808 */ /* 0x000fc40006800000 */
[----:B------:R-:W-:Y:S01]  /*8110*/  ISETP.GE.AND P5, PT, R136, R211, PT ;  /* 0x000000d38800720c */ /* 0x000fe20003fa6270 */
[----:B------:R-:W2:Y:S01]  /*8120*/  I2F R19, R24 ;  /* 0x0000001800137306 */ /* 0x000ea20000201400 */
[----:B------:R-:W-:Y:S01]  /*8130*/  IADD3 R136, R138, 0x21, RZ ;  /* 0x000000218a887810 */ /* 0x000fe20007ffe0ff */
[----:B------:R-:W-:Y:S01]  /*8140*/  HMMA.16816.F32 R164, R8, R30, R164 ;  /* 0x0000001e08a4723c */ /* 0x000fe200000018a4 */
[----:B------:R-:W-:Y:S01]  /*8150*/  FSEL R33, R33, -INF , !P1 ;  /* 0xff80000021217808 */ /* 0x000fe20004800000 */
[----:B------:R-:W-:Y:S01]  /*8160*/  FFMA.FTZ R23, R0, R35, R156 ;  /* 0x0000002300177223 */ /* 0x000fe2000001009c */
[----:B------:R-:W-:Y:S01]  /*8170*/  ISETP.GE.AND P1, PT, R20, R211, PT ;  /* 0x000000d31400720c */ /* 0x000fe20003f26270 */
[C---:B------:R-:W-:Y:S02]  /*8180*/  FFMA.FTZ R20, R0.reuse, R35, R158 ;  /* 0x0000002300147223 */ /* 0x040fe4000001009e */
[----:B------:R-:W3:Y:S01]  /*8190*/  I2F R29, R136 ;  /* 0x00000088001d7306 */ /* 0x000ee20000201400 */
[----:B------:R-:W-:Y:S01]  /*81a0*/  FSEL R28, R163, -INF , !P1 ;  /* 0xff800000a31c7808 */ /* 0x000fe20004800000 */
[----:B-1----:R-:W-:Y:S01]  /*81b0*/  FFMA.FTZ R21, R0, R15, R157 ;  /* 0x0000000f00157223 */ /* 0x002fe2000001009d */
[----:B------:R-:W-:Y:S01]  /*81c0*/  ISETP.GE.AND P1, PT, R34, R223, PT ;  /* 0x000000df2200720c */ /* 0x000fe20003f26270 */
[----:B------:R-:W-:Y:S01]  /*81d0*/  HMMA.16816.F32 R168, R140, R26, R168 ;  /* 0x0000001a8ca8723c */ /* 0x000fe200000018a8 */
[----:B------:R-:W-:-:S02]  /*81e0*/  FSEL R20, R20, -INF , !P5 ;  /* 0xff80000014147808 */ /* 0x000fc40006800000 */
[----:B------:R-:W-:Y:S01]  /*81f0*/  FSEL R21, R21, -INF , !P1 ;  /* 0xff80000015157808 */ /* 0x000fe20004800000 */
[----:B--2---:R-:W-:Y:S01]  /*8200*/  FFMA.FTZ R154, R0, R19, R154 ;  /* 0x00000013009a7223 */ /* 0x004fe2000001009a */
[----:B------:R-:W-:Y:S01]  /*8210*/  ISETP.GE.AND P5, PT, R24, R223, PT ;  /* 0x000000df1800720c */ /* 0x000fe20003fa6270 */
[----:B------:R-:W-:Y:S01]  /*8220*/  FFMA.FTZ R152, R0, R19, R152 ;  /* 0x0000001300987223 */ /* 0x000fe20000010098 */
[----:B------:R-:W-:Y:S01]  /*8230*/  ISETP.GE.AND P1, PT, R24, R211, PT ;  /* 0x000000d31800720c */ /* 0x000fe20003f26270 */
[----:B------:R-:W-:Y:S01]  /*8240*/  FFMA.FTZ R24, R0, R15, R159 ;  /* 0x0000000f00187223 */ /* 0x000fe2000001009f */
[----:B------:R-:W-:Y:S01]  /*8250*/  FSEL R23, R23, -INF , !P6 ;  /* 0xff80000017177808 */ /* 0x000fe20007000000 */
[----:B-----5:R-:W-:Y:S01]  /*8260*/  HMMA.16816.F32 R144, R140, R4, R144 ;  /* 0x000000048c90723c */ /* 0x020fe20000001890 */
[----:B------:R-:W-:Y:S01]  /*8270*/  ISETP.GE.AND P6, PT, R34, R211, PT ;  /* 0x000000d32200720c */ /* 0x000fe20003fc6270 */
[-C--:B---3--:R-:W-:Y:S01]  /*8280*/  FFMA.FTZ R153, R0, R29.reuse, R153 ;  /* 0x0000001d00997223 */ /* 0x088fe20000010099 */
[----:B------:R-:W-:Y:S01]  /*8290*/  IADD3 R26, R138, 0x28, RZ ;  /* 0x000000288a1a7810 */ /* 0x000fe20007ffe0ff */
[----:B------:R-:W-:Y:S01]  /*82a0*/  FFMA.FTZ R155, R0, R29, R155 ;  /* 0x0000001d009b7223 */ /* 0x000fe2000001009b */
[----:B------:R-:W-:-:S02]  /*82b0*/  FSEL R24, R24, -INF , !P6 ;  /* 0xff80000018187808 */ /* 0x000fc40007000000 */
[----:B------:R-:W1:Y:S01]  /*82c0*/  I2F R15, R26 ;  /* 0x0000001a000f7306 */ /* 0x000e620000201400 */
[-C--:B------:R-:W-:Y:S01]  /*82d0*/  ISETP.GE.AND P6, PT, R136, R223.reuse, PT ;  /* 0x000000df8800720c */ /* 0x080fe20003fc6270 */
[----:B------:R-:W-:Y:S01]  /*82e0*/  HMMA.16816.F32 R164, R140, R6, R164 ;  /* 0x000000068ca4723c */ /* 0x000fe200000018a4 */
[----:B------:R-:W-:Y:S02]  /*82f0*/  IADD3 R10, R138, 0x29, RZ ;  /* 0x000000298a0a7810 */ /* 0x000fe40007ffe0ff */
[----:B------:R-:W-:Y:S02]  /*8300*/  FSEL R174, R154, -INF , !P1 ;  /* 0xff8000009aae7808 */ /* 0x000fe40004800000 */
[----:B------:R-:W-:Y:S01]  /*8310*/  FSEL R225, R153, -INF , !P6 ;  /* 0xff80000099e17808 */ /* 0x000fe20007000000 */
[----:B------:R-:W2:Y:S01]  /*8320*/  I2F R8, R10 ;  /* 0x0000000a00087306 */ /* 0x000ea20000201400 */
[C---:B------:R-:W-:Y:S01]  /*8330*/  ISETP.GE.AND P1, PT, R26.reuse, R223, PT ;  /* 0x000000df1a00720c */ /* 0x040fe20003f26270 */
[----:B------:R-:W-:Y:S01]  /*8340*/  BAR.SYNC.DEFER_BLOCKING 0x0 ;  /* 0x0000000000007b1d */ /* 0x000fe20000010000 */
[----:B------:R-:W-:-:S02]  /*8350*/  ISETP.GE.AND P6, PT, R26, R211, PT ;  /* 0x000000d31a00720c */ /* 0x000fc40003fc6270 */
[C---:B------:R-:W-:Y:S02]  /*8360*/  IADD3 R4, R138.reuse, 0x30, RZ ;  /* 0x000000308a047810 */ /* 0x040fe40007ffe0ff */
[----:B------:R-:W-:Y:S01]  /*8370*/  IADD3 R6, R138, 0x38, RZ ;  /* 0x000000388a067810 */ /* 0x000fe20007ffe0ff */
[-C--:B-1----:R-:W-:Y:S01]  /*8380*/  FFMA.FTZ R168, R0, R15.reuse, R168 ;  /* 0x0000000f00a87223 */ /* 0x082fe200000100a8 */
[----:B------:R-:W-:Y:S01]  /*8390*/  IADD3 R26, R138, 0x31, RZ ;  /* 0x000000318a1a7810 */ /* 0x000fe20007ffe0ff */
[----:B------:R-:W1:Y:S01]  /*83a0*/  I2F R5, R4 ;  /* 0x0000000400057306 */ /* 0x000e620000201400 */
[----:B------:R-:W-:Y:S01]  /*83b0*/  FSEL R173, R152, -INF , !P5 ;  /* 0xff80000098ad7808 */ /* 0x000fe20006800000 */
[----:B------:R-:W-:Y:S01]  /*83c0*/  FFMA.FTZ R170, R0, R15, R170 ;  /* 0x0000000f00aa7223 */ /* 0x000fe200000100aa */
[----:B------:R-:W-:Y:S02]  /*83d0*/  ISETP.GE.AND P5, PT, R136, R211, PT ;  /* 0x000000d38800720c */ /* 0x000fe40003fa6270 */
[----:B------:R-:W-:Y:S01]  /*83e0*/  FSEL R175, R168, -INF , !P1 ;  /* 0xff800000a8af7808 */ /* 0x000fe20004800000 */
[CC--:B--2---:R-:W-:Y:S01]  /*83f0*/  FFMA.FTZ R169, R0.reuse, R8.reuse, R169 ;  /* 0x0000000800a97223 */ /* 0x0c4fe200000100a9 */
[----:B------:R-:W-:Y:S01]  /*8400*/  FSEL R172, R155, -INF , !P5 ;  /* 0xff8000009bac7808 */ /* 0x000fe20006800000 */
[----:B------:R-:W2:Y:S01]  /*8410*/  I2F R9, R26 ;  /* 0x0000001a00097306 */ /* 0x000ea20000201400 */
[----:B------:R-:W-:Y:S01]  /*8420*/  FFMA.FTZ R168, R0, R8, R171 ;  /* 0x0000000800a87223 */ /* 0x000fe200000100ab */
[----:B------:R-:W-:-:S02]  /*8430*/  ISETP.GE.AND P5, PT, R10, R223, PT ;  /* 0x000000df0a00720c */ /* 0x000fc40003fa6270 */
[----:B------:R-:W-:Y:S02]  /*8440*/  ISETP.GE.AND P1, PT, R10, R211, PT ;  /* 0x000000d30a00720c */ /* 0x000fe40003f26270 */
[----:B------:R-:W-:Y:S02]  /*8450*/  FSEL R169, R169, -INF , !P5 ;  /* 0xff800000a9a97808 */ /* 0x000fe40006800000 */
[----:B------:R-:W3:Y:S01]  /*8460*/  I2F R7, R6 ;  /* 0x0000000600077306 */ /* 0x000ee20000201400 */
[-C--:B-1----:R-:W-:Y:S01]  /*8470*/  FFMA.FTZ R146, R0, R5.reuse, R146 ;  /* 0x0000000500927223 */ /* 0x082fe20000010092 */
[----:B------:R-:W-:Y:S01]  /*8480*/  FSEL R168, R168, -INF , !P1 ;  /* 0xff800000a8a87808 */ /* 0x000fe20004800000 */
[----:B------:R-:W-:Y:S01]  /*8490*/  FFMA.FTZ R144, R0, R5, R144 ;  /* 0x0000000500907223 */ /* 0x000fe20000010090 */
[----:B------:R-:W-:Y:S02]  /*84a0*/  ISETP.GE.AND P5, PT, R4, R211, PT ;  /* 0x000000d30400720c */ /* 0x000fe40003fa6270 */
[----:B------:R-:W-:Y:S01]  /*84b0*/  ISETP.GE.AND P1, PT, R26, R223, PT ;  /* 0x000000df1a00720c */ /* 0x000fe20003f26270 */
[----:B--2---:R-:W-:Y:S01]  /*84c0*/  FFMA.FTZ R145, R0, R9, R145 ;  /* 0x0000000900917223 */ /* 0x004fe20000010091 */
[----:B------:R-:W-:Y:S01]  /*84d0*/  FSEL R170, R170, -INF , !P6 ;  /* 0xff800000aaaa7808 */ /* 0x000fe20007000000 */
[----:B------:R-:W1:Y:S01]  /*84e0*/  I2F R5, R138 ;  /* 0x0000008a00057306 */ /* 0x000e620000201400 */
[----:B------:R-:W-:Y:S01]  /*84f0*/  ISETP.GE.AND P6, PT, R4, R223, PT ;  /* 0x000000df0400720c */ /* 0x000fe20003fc6270 */
[----:B------:R-:W-:Y:S01]  /*8500*/  FFMA.FTZ R136, R0, R9, R147 ;  /* 0x0000000900887223 */ /* 0x000fe20000010093 */
[----:B------:R-:W-:-:S02]  /*8510*/  FSEL R152, R146, -INF , !P5 ;  /* 0xff80000092987808 */ /* 0x000fc40006800000 */
[----:B------:R-:W-:Y:S01]  /*8520*/  FSEL R153, R145, -INF , !P1 ;  /* 0xff80000091997808 */ /* 0x000fe20004800000 */
[----:B---3--:R-:W-:Y:S01]  /*8530*/  FFMA.FTZ R137, R0, R7, R164 ;  /* 0x0000000700897223 */ /* 0x008fe200000100a4 */
[----:B------:R-:W-:Y:S01]  /*8540*/  ISETP.GE.AND P5, PT, R6, R223, PT ;  /* 0x000000df0600720c */ /* 0x000fe20003fa6270 */
[----:B------:R-:W-:Y:S01]  /*8550*/  FFMA.FTZ R166, R0, R7, R166 ;  /* 0x0000000700a67223 */ /* 0x000fe200000100a6 */
[-C--:B------:R-:W-:Y:S02]  /*8560*/  ISETP.GE.AND P1, PT, R6, R211.reuse, PT ;  /* 0x000000d30600720c */ /* 0x080fe40003f26270 */
[----:B------:R-:W-:Y:S02]  /*8570*/  IADD3 R6, R138, 0x39, RZ ;  /* 0x000000398a067810 */ /* 0x000fe40007ffe0ff */
[----:B------:R-:W-:Y:S02]  /*8580*/  FSEL R155, R144, -INF , !P6 ;  /* 0xff800000909b7808 */ /* 0x000fe40007000000 */
[----:B------:R-:W-:Y:S01]  /*8590*/  ISETP.GE.AND P6, PT, R26, R211, PT ;  /* 0x000000d31a00720c */ /* 0x000fe20003fc6270 */
[----:B------:R-:W2:Y:S01]  /*85a0*/  I2F R7, R6 ;  /* 0x0000000600077306 */ /* 0x000ea20000201400 */
[----:B------:R-:W-:Y:S01]  /*85b0*/  FSEL R137, R137, -INF , !P5 ;  /* 0xff80000089897808 */ /* 0x000fe20006800000 */
[-C--:B-1----:R-:W-:Y:S01]  /*85c0*/  FFMA.FTZ R16, R0, R5.reuse, R16 ;  /* 0x0000000500107223 */ /* 0x082fe20000010010 */
[----:B------:R-:W-:Y:S01]  /*85d0*/  FSEL R136, R136, -INF , !P6 ;  /* 0xff80000088887808 */ /* 0x000fe20007000000 */
[----:B------:R-:W-:Y:S01]  /*85e0*/  FFMA.FTZ R4, R0, R5, R18 ;  /* 0x0000000500047223 */ /* 0x000fe20000010012 */
[----:B------:R-:W-:-:S02]  /*85f0*/  ISETP.GE.AND P6, PT, R138, R223, PT ;  /* 0x000000df8a00720c */ /* 0x000fc40003fc6270 */
[----:B------:R-:W-:Y:S02]  /*8600*/  ISETP.GE.AND P5, PT, R138, R211, PT ;  /* 0x000000d38a00720c */ /* 0x000fe40003fa6270 */
[----:B------:R-:W-:Y:S02]  /*8610*/  FSEL R138, R166, -INF , !P1 ;  /* 0xff800000a68a7808 */ /* 0x000fe40004800000 */
[----:B------:R-:W-:Y:S02]  /*8620*/  ISETP.GE.AND P1, PT, R134, 0x3, PT ;  /* 0x000000038600780c */ /* 0x000fe40003f26270 */
[----:B------:R-:W-:Y:S02]  /*8630*/  FSEL R5, R16, -INF , !P6 ;  /* 0xff80000010057808 */ /* 0x000fe40007000000 */
[----:B------:R-:W-:Y:S01]  /*8640*/  FSEL R4, R4, -INF , !P5 ;  /* 0xff80000004047808 */ /* 0x000fe20006800000 */
[----:B--2---:R-:W-:Y:S01]  /*8650*/  FFMA.FTZ R139, R0, R7, R165 ;  /* 0x00000007008b7223 */ /* 0x004fe200000100a5 */
[----:B------:R-:W-:Y:S01]  /*8660*/  ISETP.GE.AND P6, PT, R6, R223, PT ;  /* 0x000000df0600720c */ /* 0x000fe20003fc6270 */
[----:B------:R-:W-:Y:S01]  /*8670*/  FFMA.FTZ R150, R0, R7, R167 ;  /* 0x0000000700967223 */ /* 0x000fe200000100a7 */
[----:B------:R-:W-:-:S02]  /*8680*/  ISETP.GE.AND P5, PT, R6, R211, PT ;  /* 0x000000d30600720c */ /* 0x000fc40003fa6270 */
        /* <DEDUP_REMOVED lines=62> */
.L_x_2147:
[----:B------:R-:W-:-:S05]  /*8a70*/  IMAD.MOV.U32 R11, RZ, RZ, c[0x0][0x198] ;  /* 0x00006600ff0b7624 */ /* 0x000fca00078e00ff */
[----:B------:R-:W-:-:S04]  /*8a80*/  LEA R11, -R11, RZ, 0x6 ;  /* 0x000000ff0b0b7211 */ /* 0x000fc800078e31ff */
[----:B------:R-:W-:Y:S02]  /*8a90*/  SHF.R.S32.HI R8, RZ, 0x1f, R11 ;  /* 0x0000001fff087819 */ /* 0x000fe4000001140b */
.L_x_2148:
        /* <DEDUP_REMOVED lines=108> */
.L_x_2150:
[----:B------:R-:W-:Y:S05]  /*9160*/  BSYNC B0 ;  /* 0x0000000000007941 */ /* 0x000fea0003800000 */
.L_x_2149:
[----:B------:R-:W0:Y:S01]  /*9170*/  LDGDEPBAR ;  /* 0x00000000000079af */ /* 0x000e220000000000 */
[----:B------:R-:W-:-:S04]  /*9180*/  LEA R218, P1, R11, R218, 0x1 ;  /* 0x000000da0bda7211 */ /* 0x000fc800078208ff */
[----:B------:R-:W-:Y:S02]  /*9190*/  LEA.HI.X R217, R11, R217, R8, 0x1, P1 ;  /* 0x000000d90bd97211 */ /* 0x000fe400008f0c08 */
.L_x_2146:
        /* <DEDUP_REMOVED lines=32> */
[----:B------:R-:W2:Y:S04]  /*93a0*/  SHFL.BFLY PT, R7, R6, 0x2, 0x1f ;  /* 0x0c401f0006077f89 */ /* 0x000ea800000e0000 */
[----:B------:R-:W3:Y:S01]  /*93b0*/  SHFL.BFLY PT, R2, R9, 0x2, 0x1f ;  /* 0x0c401f0009027f89 */ /* 0x000ee200000e0000 */
[----:B--2---:R-:W-:Y:S02]  /*93c0*/  FMNMX.FTZ R7, R6, R7, !PT ;  /* 0x0000000706077209 */ /* 0x004fe40007810000 */
[----:B---3--:R-:W-:-:S03]  /*93d0*/  FMNMX.FTZ R2, R9, R2, !PT ;  /* 0x0000000209027209 */ /* 0x008fc60007810000 */
[----:B-1----:R-:W1:Y:S04]  /*93e0*/  SHFL.BFLY PT, R146, R7, 0x1, 0x1f ;  /* 0x0c201f0007927f89 */ /* 0x002e6800000e0000 */
[----:B------:R-:W2:Y:S04]  /*93f0*/  SHFL.BFLY PT, R145, R2, 0x1, 0x1f ;  /* 0x0c201f0002917f89 */ /* 0x000ea800000e0000 */
[----:B------:R-:W-:Y:S01]  /*9400*/  LDSM.16.MT88.4 R8, [R189+0xc000] ;  /* 0x00c00000bd08783b */ /* 0x000fe20000004200 */
        /* <DEDUP_REMOVED lines=9> */
[--C-:B------:R-:W-:Y:S02]  /*94a0*/  FFMA.FTZ R141, R13, c[0x0][0x23c], -R154.reuse ;  /* 0x00008f000d8d7a23 */ /* 0x100fe4000001089a */
[--C-:B------:R-:W-:Y:S02]  /*94b0*/  FFMA.FTZ R3, R12, c[0x0][0x23c], -R151.reuse ;  /* 0x00008f000c037a23 */ /* 0x100fe40000010897 */
[--C-:B------:R-:W-:Y:S01]  /*94c0*/  FFMA.FTZ R2, R14, c[0x0][0x23c], -R151.reuse ;  /* 0x00008f000e027a23 */ /* 0x100fe20000010897 */
[----:B------:R-:W-:Y:S01]  /*94d0*/  MUFU.EX2 R143, R143 ;  /* 0x0000008f008f7308 */ /* 0x000fe20000000800 */
[----:B------:R-:W1:Y:S01]  /*94e0*/  LDSM.16.MT88.4 R12, [R190+0xc000] ;  /* 0x00c00000be0c783b */ /* 0x000e620000004200 */
[--C-:B------:R-:W-:Y:S01]  /*94f0*/  FFMA.FTZ R144, R5, c[0x0][0x23c], -R154.reuse ;  /* 0x00008f0005907a23 */ /* 0x100fe2000001089a */
[----:B------:R-:W-:Y:S01]  /*9500*/  FSEL R5, R145, RZ, P1 ;  /* 0x000000ff91057208 */ /* 0x000fe20000800000 */
[----:B------:R-:W-:Y:S01]  /*9510*/  FFMA.FTZ R140, R4, c[0x0][0x23c], -R151 ;  /* 0x00008f00048c7a23 */ /* 0x000fe20000010897 */
[----:B------:R-:W-:Y:S01]  /*9520*/  FSEL R4, R146, RZ, P2 ;  /* 0x000000ff92047208 */ /* 0x000fe20001000000 */
[----:B------:R-:W-:-:S02]  /*9530*/  FFMA.FTZ R142, R17, c[0x0][0x23c], -R154 ;  /* 0x00008f00118e7a23 */ /* 0x000fc4000001089a */
[----:B------:R-:W-:Y:S01]  /*9540*/  FADD.FTZ R5, R132, -R5 ;  /* 0x8000000584057221 */ /* 0x000fe20000010000 */
[----:B------:R-:W2:Y:S01]  /*9550*/  MUFU.EX2 R144, R144 ;  /* 0x0000009000907308 */ /* 0x000ea20000000800 */
[----:B------:R-:W-:Y:S01]  /*9560*/  FADD.FTZ R4, R133, -R4 ;  /* 0x8000000485047221 */ /* 0x000fe20000010000 */
[----:B------:R-:W3:Y:S01]  /*9570*/  LDSM.16.MT88.4 R16, [R192+0xc000] ;  /* 0x00c00000c010783b */ /* 0x000ee20000004200 */
[----:B------:R-:W-:Y:S02]  /*9580*/  FFMA.FTZ R147, R32, c[0x0][0x23c], -R151 ;  /* 0x00008f0020937a23 */ /* 0x000fe40000010897 */
[----:B------:R-:W-:Y:S01]  /*9590*/  FMUL.FTZ R149, R4, c[0x0][0x23c] ;  /* 0x00008f0004957a20 */ /* 0x000fe20000410000 */
[----:B------:R-:W-:Y:S01]  /*95a0*/  LDSM.16.MT88.4 R132, [R190+0xc800] ;  /* 0x00c80000be84783b */ /* 0x000fe20000004200 */
[----:B------:R-:W-:Y:S01]  /*95b0*/  FMUL.FTZ R148, R5, c[0x0][0x23c] ;  /* 0x00008f0005947a20 */ /* 0x000fe20000410000 */
[----:B------:R-:W-:Y:S01]  /*95c0*/  MUFU.EX2 R142, R142 ;  /* 0x0000008e008e7308 */ /* 0x000fe20000000800 */
[----:B------:R-:W-:-:S02]  /*95d0*/  FFMA.FTZ R156, R33, c[0x0][0x23c], -R154 ;  /* 0x00008f00219c7a23 */ /* 0x000fc4000001089a */
[--C-:B------:R-:W-:Y:S01]  /*95e0*/  FFMA.FTZ R157, R25, c[0x0][0x23c], -R154.reuse ;  /* 0x00008f00199d7a23 */ /* 0x100fe2000001089a */
[----:B------:R-:W-:Y:S01]  /*95f0*/  LDSM.16.MT88.4 R32, [R189+0xc800] ;  /* 0x00c80000bd20783b */ /* 0x000fe20000004200 */
[--C-:B------:R-:W-:Y:S02]  /*9600*/  FFMA.FTZ R158, R23, c[0x0][0x23c], -R154.reuse ;  /* 0x00008f00179e7a23 */ /* 0x100fe4000001089a */
[----:B------:R-:W-:Y:S01]  /*9610*/  FFMA.FTZ R159, R21, c[0x0][0x23c], -R154 ;  /* 0x00008f00159f7a23 */ /* 0x000fe2000001089a */
[----:B------:R-:W4:Y:S01]  /*9620*/  MUFU.EX2 R141, R141 ;  /* 0x0000008d008d7308 */ /* 0x000f220000000800 */
[----:B--2---:R-:W-:Y:S01]  /*9630*/  F2FP.PACK_AB R4, R143, R144 ;  /* 0x000000908f04723e */ /* 0x004fe200000000ff */
[--C-:B------:R-:W-:Y:S02]  /*9640*/  FFMA.FTZ R160, R22, c[0x0][0x23c], -R151.reuse ;  /* 0x00008f0016a07a23 */ /* 0x100fe40000010897 */
[--C-:B------:R-:W-:Y:S02]  /*9650*/  FFMA.FTZ R163, R28, c[0x0][0x23c], -R151.reuse ;  /* 0x00008f001ca37a23 */ /* 0x100fe40000010897 */
[--C-:B------:R-:W-:Y:S01]  /*9660*/  FFMA.FTZ R161, R20, c[0x0][0x23c], -R151.reuse ;  /* 0x00008f0014a17a23 */ /* 0x100fe20000010897 */
[----:B------:R-:W-:Y:S01]  /*9670*/  LDSM.16.MT88.4 R28, [R188+0xc800] ;  /* 0x00c80000bc1c783b */ /* 0x000fe20000004200 */
[----:B------:R-:W-:Y:S01]  /*9680*/  MUFU.EX2 R140, R140 ;  /* 0x0000008c008c7308 */ /* 0x000fe20000000800 */
[----:B------:R-:W-:-:S02]  /*9690*/  FFMA.FTZ R162, R24, c[0x0][0x23c], -R151 ;  /* 0x00008f0018a27a23 */ /* 0x000fc40000010897 */
[----:B------:R-:W-:Y:S01]  /*96a0*/  LDSM.16.MT88.4 R24, [R192+0xe800] ;  /* 0x00e80000c018783b */ /* 0x000fe20000004200 */
[--C-:B------:R-:W-:Y:S02]  /*96b0*/  FFMA.FTZ R166, R169, c[0x0][0x23c], -R154.reuse ;  /* 0x00008f00a9a67a23 */ /* 0x100fe4000001089a */
[--C-:B------:R-:W-:Y:S01]  /*96c0*/  FFMA.FTZ R164, R173, c[0x0][0x23c], -R154.reuse ;  /* 0x00008f00ada47a23 */ /* 0x100fe2000001089a */
[----:B------:R-:W-:Y:S01]  /*96d0*/  LDSM.16.MT88.4 R20, [R190+0xe800] ;  /* 0x00e80000be14783b */ /* 0x000fe20000004200 */
[----:B------:R-:W2:Y:S01]  /*96e0*/  MUFU.EX2 R3, R3 ;  /* 0x0000000300037308 */ /* 0x000ea20000000800 */
[----:B----4-:R-:W-:Y:S01]  /*96f0*/  F2FP.PACK_AB R6, R141, R142 ;  /* 0x0000008e8d06723e */ /* 0x010fe200000000ff */
[--C-:B------:R-:W-:Y:S02]  /*9700*/  FFMA.FTZ R167, R225, c[0x0][0x23c], -R154.reuse ;  /* 0x00008f00e1a77a23 */ /* 0x100fe4000001089a */
[----:B------:R-:W-:Y:S02]  /*9710*/  FFMA.FTZ R165, R175, c[0x0][0x23c], -R154 ;  /* 0x00008f00afa57a23 */ /* 0x000fe4000001089a */
        /* <DEDUP_REMOVED lines=13> */
[--C-:B------:R-:W-:Y:S02]  /*97f0*/  FFMA.FTZ R174, R138, c[0x0][0x23c], -R151.reuse ;  /* 0x00008f008aae7a23 */ /* 0x100fe40000010897 */
[----:B------:R-:W-:Y:S02]  /*9800*/  FFMA.FTZ R154, R139, c[0x0][0x23c], -R154 ;  /* 0x00008f008b9a7a23 */ /* 0x000fe4000001089a */
[----:B------:R-:W-:Y:S01]  /*9810*/  FFMA.FTZ R151, R150, c[0x0][0x23c], -R151 ;  /* 0x00008f0096977a23 */ /* 0x000fe20000010897 */
[----:B------:R-:W5:Y:S01]  /*9820*/  MUFU.EX2 R148, R148 ;  /* 0x0000009400947308 */ /* 0x000f620000000800 */
[----:B----4-:R-:W-:Y:S01]  /*9830*/  F2FP.PACK_AB R7, R147, R2 ;  /* 0x000000029307723e */ /* 0x010fe200000000ff */
[----:B------:R-:W-:Y:S01]  /*9840*/  LDSM.16.MT88.4 R136, [R190+0xd800] ;  /* 0x00d80000be88783b */ /* 0x000fe20000004200 */
[----:B--2---:R-:W-:-:S05]  /*9850*/  FMUL.FTZ R36, R36, R149 ;  /* 0x0000009524247220 */ /* 0x004fca0000410000 */
        /* <DEDUP_REMOVED lines=23> */
[C---:B---3--:R-:W-:Y:S01]  /*99d0*/  HMMA.16816.F32 R128, R4.reuse, R16, R128 ;  /* 0x000000100480723c */ /* 0x048fe20000001880 */
        /* <DEDUP_REMOVED lines=28> */
[----:B------:R-:W1:Y:S01]  /*9ba0*/  MUFU.EX2 R164, R164 ;  /* 0x000000a400a47308 */ /* 0x000e620000000800 */
[----:B------:R-:W-:Y:S01]  /*9bb0*/  FMUL.FTZ R55, R55, R148 ;  /* 0x0000009437377220 */ /* 0x000fe20000410000 */
[----:B------:R-:W-:Y:S01]  /*9bc0*/  HMMA.16816.F32 R64, R4, R14, R64 ;  /* 0x0000000e0440723c */ /* 0x000fe20000001840 */
[----:B------:R-:W1:Y:S01]  /*9bd0*/  LDSM.16.MT88.4 R12, [R188+0xe000] ;  /* 0x00e00000bc0c783b */ /* 0x000e620000004200 */
[----:B------:R-:W-:-:S02]  /*9be0*/  FMUL.FTZ R56, R56, R149 ;  /* 0x0000009538387220 */ /* 0x000fc40000410000 */
[-C--:B------:R-:W-:Y:S02]  /*9bf0*/  FMUL.FTZ R57, R57, R149.reuse ;  /* 0x0000009539397220 */ /* 0x080fe40000410000 */
[-C--:B------:R-:W-:Y:S01]  /*9c00*/  FMUL.FTZ R58, R58, R148.reuse ;  /* 0x000000943a3a7220 */ /* 0x080fe20000410000 */
[----:B------:R-:W-:Y:S01]  /*9c10*/  MUFU.EX2 R167, R167 ;  /* 0x000000a700a77308 */ /* 0x000fe20000000800 */
        /* <DEDUP_REMOVED lines=113> */
[C---:B-1----:R-:W-:Y:S01]  /*a330*/  HMMA.16816.F32 R128, R4.reuse, R12, R128 ;  /* 0x0000000c0480723c */ /* 0x042fe20000001880 */
[----:B------:R-:W-:Y:S02]  /*a340*/  FADD.FTZ R159, R159, R158 ;  /* 0x0000009e9f9f7221 */ /* 0x000fe40000010000 */
[----:B------:R-:W-:Y:S02]  /*a350*/  FADD.FTZ R162, R162, R161 ;  /* 0x000000a1a2a27221 */ /* 0x000fe40000010000 */
[----:B------:R-:W-:Y:S02]  /*a360*/  FADD.FTZ R2, R164, R159 ;  /* 0x0000009fa4027221 */ /* 0x000fe40000010000 */
[----:B-----5:R-:W-:Y:S01]  /*a370*/  FADD.FTZ R3, R169, R162 ;  /* 0x000000a2a9037221 */ /* 0x020fe20000010000 */
[----:B------:R-:W-:Y:S01]  /*a380*/  HMMA.16816.F32 R124, R4, R14, R124 ;  /* 0x0000000e047c723c */ /* 0x000fe2000000187c */
[----:B------:R-:W1:Y:S01]  /*a390*/  LDSM.16.MT88.4 R12, [R192+0x10800] ;  /* 0x01080000c00c783b */ /* 0x000e620000004200 */
[----:B------:R-:W-:-:S02]  /*a3a0*/  FADD.FTZ R2, R167, R2 ;  /* 0x00000002a7027221 */ /* 0x000fc40000010000 */
[----:B------:R-:W-:-:S04]  /*a3b0*/  FADD.FTZ R3, R172, R3 ;  /* 0x00000003ac037221 */ /* 0x000fc80000010000 */
        /* <DEDUP_REMOVED lines=37> */
[C---:B------:R-:W-:Y:S01]  /*a610*/  F2FP.PACK_AB R7, R171.reuse, R170 ;  /* 0x000000aaab07723e */ /* 0x040fe200000000ff */
[----:B------:R-:W-:Y:S02]  /*a620*/  FADD.FTZ R170, R170, R3 ;  /* 0x00000003aaaa7221 */ /* 0x000fe40000010000 */
[----:B------:R-:W-:Y:S02]  /*a630*/  FADD.FTZ R166, R166, R165 ;  /* 0x000000a5a6a67221 */ /* 0x000fe40000010000 */
[----:B------:R-:W-:Y:S02]  /*a640*/  FADD.FTZ R171, R171, R170 ;  /* 0x000000aaabab7221 */ /* 0x000fe40000010000 */
[C---:B-1----:R-:W-:Y:S08]  /*a650*/  HMMA.16816.F32 R128, R4.reuse, R12, R128 ;  /* 0x0000000c0480723c */ /* 0x042ff00000001880 */
        /* <DEDUP_REMOVED lines=75> */
[----:B------:R-:W-:Y:S02]  /*ab10*/  MOV R133, R146 ;  /* 0x0000009200857202 */ /* 0x000fe40000000f00 */
.L_x_2143:
        /* <DEDUP_REMOVED lines=13> */
.L_x_2155:
        /* <DEDUP_REMOVED lines=64> */
.L_x_2152:
[----:B------:R-:W-:Y:S02]  /*aff0*/  ISETP.GE.AND P5, PT, R212, c[0x0][0x220], PT ;  /* 0x00008800d4007a0c */ /* 0x000fe40003fa6270 */
[----:B------:R-:W-:Y:S02]  /*b000*/  ISETP.GE.AND P4, PT, R201, c[0x0][0x220], PT ;  /* 0x00008800c9007a0c */ /* 0x000fe40003f86270 */
[----:B------:R-:W-:Y:S02]  /*b010*/  LEA R132, P1, R224, R222, 0x1 ;  /* 0x000000dee0847211 */ /* 0x000fe400078208ff */
[----:B------:R-:W-:Y:S02]  /*b020*/  ISETP.GE.AND P3, PT, R200, c[0x0][0x220], PT ;  /* 0x00008800c8007a0c */ /* 0x000fe40003f66270 */
[-CC-:B------:R-:W-:Y:S02]  /*b030*/  LEA.HI.X R133, R224, R221.reuse, R2.reuse, 0x1, P1 ;  /* 0x000000dde0857211 */ /* 0x180fe400008f0c02 */
[----:B------:R-:W-:Y:S03]  /*b040*/  IADD3 R225, P2, R205, R224, RZ ;  /* 0x000000e0cde17210 */ /* 0x000fe60007f5e0ff */
[----:B------:R-:W-:Y:S01]  /*b050*/  @P5 STS.128 [R208+0xc000], RZ ;  /* 0x00c000ffd0005388 */ /* 0x000fe20000000c00 */
[CC--:B------:R-:W-:Y:S01]  /*b060*/  @!P5 LEA R228, P6, R225.reuse, R222.reuse, 0x1 ;  /* 0x000000dee1e4d211 */ /* 0x0c0fe200078c08ff */
[C---:B------:R-:W-:Y:S01]  /*b070*/  IMAD.X R134, R204.reuse, 0x1, R2, P2 ;  /* 0x00000001cc867824 */ /* 0x040fe200010e0602 */
[CC--:B------:R-:W-:Y:S01]  /*b080*/  @!P4 LEA R226, P2, R225.reuse, R222.reuse, 0x1 ;  /* 0x000000dee1e2c211 */ /* 0x0c0fe200078408ff */
[----:B------:R-:W-:Y:S01]  /*b090*/  @!PT LDS RZ, [RZ] ;  /* 0x00000000fffff984 */ /* 0x000fe20000000800 */
[----:B------:R-:W-:Y:S01]  /*b0a0*/  @!PT LDS RZ, [RZ] ;  /* 0x00000000fffff984 */ /* 0x000fe20000000800 */
[----:B------:R-:W-:Y:S01]  /*b0b0*/  @!PT LDS RZ, [RZ] ;  /* 0x00000000fffff984 */ /* 0x000fe20000000800 */
[----:B------:R1:W-:Y:S02]  /*b0c0*/  @!P5 LDGSTS.E.BYPASS.LTC128B.128 [R208+0xc000], [R132.64] ;  /* 0x0c00000084d0dfae */ /* 0x0003e4000b901d48 */
[CC--:B------:R-:W-:Y:S02]  /*b0d0*/  @!P3 LEA R224, P1, R225.reuse, R222.reuse, 0x1 ;  /* 0x000000dee1e0b211 */ /* 0x0c0fe400078208ff */
[----:B------:R-:W-:Y:S01]  /*b0e0*/  @P4 STS.128 [R208+0xe000], RZ ;  /* 0x00e000ffd0004388 */ /* 0x000fe20000000c00 */
[CCC-:B------:R-:W-:Y:S02]  /*b0f0*/  @!P5 LEA.HI.X R229, R225.reuse, R221.reuse, R134.reuse, 0x1, P6 ;  /* 0x000000dde1e5d211 */ /* 0x1c0fe400030f0c86 */
        /* <DEDUP_REMOVED lines=42> */
[----:B------:R-:W-:Y:S01]  /*b3a0*/  ISETP.GE.AND P1, PT, R207, 0x2, PT ;  /* 0x00000002cf00780c */ /* 0x000fe20003f26270 */
[----:B------:R-:W-:Y:S02]  /*b3b0*/  IMAD.MOV.U32 R221, RZ, RZ, R133 ;  /* 0x000000ffffdd7224 */ /* 0x000fe400078e0085 */
        /* <DEDUP_REMOVED lines=217> */
[C---:B------:R-:W-:Y:S01]  /*c150*/  IMAD R139, R132.reuse, R133, R139 ;  /* 0x00000085848b7224 */ /* 0x040fe200078e028b */
[----:B------:R-:W-:Y:S04]  /*c160*/  LOP3.LUT R133, RZ, c[0x0][0x2d0], RZ, 0x33, !PT ;  /* 0x0000b400ff857a12 */ /* 0x000fe800078e33ff */
[----:B------:R-:W-:Y:S07]  /*c170*/  ISETP.GT.U32.AND P2, PT, R132, R139, PT ;  /* 0x0000008b8400720c */ /* 0x000fee0003f44070 */
[--C-:B------:R-:W-:Y:S01]  /*c180*/  @!P1 IMAD.IADD R137, R137, 0x1, -R132.reuse ;  /* 0x0000000189899824 */ /* 0x100fe200078e0a84 */
[----:B------:R-:W-:Y:S04]  /*c190*/  @!P1 IADD3 R134, R134, 0x1, RZ ;  /* 0x0000000186869810 */ /* 0x000fe80007ffe0ff */
[-C--:B------:R-:W-:Y:S01]  /*c1a0*/  ISETP.GE.U32.AND P6, PT, R137, R132.reuse, PT ;  /* 0x000000848900720c */ /* 0x080fe20003fc6070 */
[----:B------:R-:W-:Y:S01]  /*c1b0*/  @!P2 IMAD.IADD R139, R139, 0x1, -R132 ;  /* 0x000000018b8ba824 */ /* 0x000fe200078e0a84 */
[----:B------:R-:W-:Y:S02]  /*c1c0*/  @!P2 IADD3 R2, R2, 0x1, RZ ;  /* 0x000000010202a810 */ /* 0x000fe40007ffe0ff */
[----:B------:R-:W-:Y:S02]  /*c1d0*/  ISETP.GE.AND P2, PT, R136, RZ, PT ;  /* 0x000000ff8800720c */ /* 0x000fe40003f46270 */
[----:B------:R-:W-:Y:S07]  /*c1e0*/  ISETP.GE.U32.AND P1, PT, R139, R132, PT ;  /* 0x000000848b00720c */ /* 0x000fee0003f26070 */
        /* <DEDUP_REMOVED lines=23> */
[C---:B------:R-:W-:Y:S01]  /*c360*/  IMAD.WIDE.U32 R138, R132.reuse, c[0x0][0x180], R138 ;  /* 0x00006000848a7a25 */ /* 0x040fe200078e008a */
[----:B------:R-:W-:Y:S03]  /*c370*/  SHF.R.S32.HI R133, RZ, 0x1f, R132 ;  /* 0x0000001fff857819 */ /* 0x000fe60000011484 */
[----:B------:R-:W-:Y:S02]  /*c380*/  IMAD.MOV.U32 R134, RZ, RZ, R138 ;  /* 0x000000ffff867224 */ /* 0x000fe400078e008a */
[----:B------:R-:W-:Y:S04]  /*c390*/  IMAD R133, R133, c[0x0][0x180], RZ ;  /* 0x0000600085857a24 */ /* 0x000fe800078e02ff */
[----:B------:R-:W-:Y:S04]  /*c3a0*/  IMAD R133, R132, c[0x0][0x184], R133 ;  /* 0x0000610084857a24 */ /* 0x000fe800078e0285 */
[----:B------:R-:W-:Y:S02]  /*c3b0*/  IMAD.IADD R2, R139, 0x1, R133 ;  /* 0x000000018b027824 */ /* 0x000fe400078e0285 */
.L_x_2154:
        /* <DEDUP_REMOVED lines=89> */
.L_x_2153:
[----:B------:R-:W-:Y:S01]  /*c950*/  IADD3 R133, R207, -0x1, RZ ;  /* 0xffffffffcf857810 */ /* 0x000fe20007ffe0ff */
[----:B-1----:R-:W-:Y:S03]  /*c960*/  LDSM.16.MT88.4 R148, [R192+0xe800] ;  /* 0x00e80000c094783b */ /* 0x002fe60000004200 */
[----:B------:R-:W-:Y:S04]  /*c970*/  LEA R2, R133, R206, 0x6 ;  /* 0x000000ce85027211 */ /* 0x000fe800078e30ff */
[C---:B------:R-:W-:Y:S01]  /*c980*/  IADD3 R142, R2.reuse, 0x1, RZ ;  /* 0x00000001028e7810 */ /* 0x040fe20007ffe0ff */
[----:B------:R-:W-:Y:S01]  /*c990*/  I2F R147, R2 ;  /* 0x0000000200937306 */ /* 0x000fe20000201400 */
[C---:B------:R-:W-:Y:S01]  /*c9a0*/  IADD3 R145, R2.reuse, 0x8, RZ ;  /* 0x0000000802917810 */ /* 0x040fe20007ffe0ff */
[----:B------:R-:W-:Y:S01]  /*c9b0*/  LDSM.16.MT88.4 R152, [R190+0xe800] ;  /* 0x00e80000be98783b */ /* 0x000fe20000004200 */
[C---:B------:R-:W-:Y:S02]  /*c9c0*/  IADD3 R136, R2.reuse, 0x9, RZ ;  /* 0x0000000902887810 */ /* 0x040fe40007ffe0ff */
[C---:B------:R-:W-:Y:S02]  /*c9d0*/  IADD3 R143, R2.reuse, 0x10, RZ ;  /* 0x00000010028f7810 */ /* 0x040fe40007ffe0ff */
[C---:B------:R-:W-:Y:S02]  /*c9e0*/  IADD3 R139, R2.reuse, 0x18, RZ ;  /* 0x00000018028b7810 */ /* 0x040fe40007ffe0ff */
        /* <DEDUP_REMOVED lines=9> */
[----:B------:R-:W-:Y:S09]  /*ca80*/  IADD3 R133, R2, 0x30, RZ ;  /* 0x0000003002857810 */ /* 0x000ff20007ffe0ff */
[----:B------:R-:W-:Y:S10]  /*ca90*/  I2F R136, R136 ;  /* 0x0000008800887306 */ /* 0x000ff40000201400 */
        /* <DEDUP_REMOVED lines=8> */
[----:B------:R-:W1:Y:S02]  /*cb20*/  I2F R133, R133 ;  /* 0x0000008500857306 */ /* 0x000e640000201400 */
[C---:B-1----:R-:W-:Y:S02]  /*cb30*/  FFMA.FTZ R30, R0.reuse, R133, R30 ;  /* 0x00000085001e7223 */ /* 0x042fe4000001001e */
[CC--:B------:R-:W-:Y:S02]  /*cb40*/  FFMA.FTZ R6, R0.reuse, R147.reuse, R6 ;  /* 0x0000009300067223 */ /* 0x0c0fe40000010006 */
[C---:B------:R-:W-:Y:S02]  /*cb50*/  FFMA.FTZ R4, R0.reuse, R147, R4 ;  /* 0x0000009300047223 */ /* 0x040fe40000010004 */
[CC--:B------:R-:W-:Y:S02]  /*cb60*/  FFMA.FTZ R7, R0.reuse, R142.reuse, R7 ;  /* 0x0000008e00077223 */ /* 0x0c0fe40000010007 */
[----:B------:R-:W-:Y:S01]  /*cb70*/  FFMA.FTZ R5, R0, R142, R5 ;  /* 0x0000008e00057223 */ /* 0x000fe20000010005 */
[----:B------:R-:W-:Y:S01]  /*cb80*/  FMNMX.FTZ R142, R6, R135, !PT ;  /* 0x00000087068e7209 */ /* 0x000fe20007810000 */
[CC--:B------:R-:W-:Y:S02]  /*cb90*/  FFMA.FTZ R10, R0.reuse, R145.reuse, R10 ;  /* 0x00000091000a7223 */ /* 0x0c0fe4000001000a */
[C---:B------:R-:W-:Y:S01]  /*cba0*/  FFMA.FTZ R8, R0.reuse, R145, R8 ;  /* 0x0000009100087223 */ /* 0x040fe20000010008 */
[----:B------:R-:W-:Y:S01]  /*cbb0*/  FMNMX.FTZ R145, R7, R142, !PT ;  /* 0x0000008e07917209 */ /* 0x000fe20007810000 */
[----:B------:R-:W-:Y:S01]  /*cbc0*/  FFMA.FTZ R11, R0, R136, R11 ;  /* 0x00000088000b7223 */ /* 0x000fe2000001000b */
[----:B------:R-:W-:Y:S01]  /*cbd0*/  FMNMX.FTZ R142, R4, R3, !PT ;  /* 0x00000003048e7209 */ /* 0x000fe20007810000 */
[----:B------:R-:W-:Y:S01]  /*cbe0*/  FFMA.FTZ R14, R0, R143, R14 ;  /* 0x0000008f000e7223 */ /* 0x000fe2000001000e */
[----:B------:R-:W-:Y:S01]  /*cbf0*/  FMNMX.FTZ R144, R10, R145, !PT ;  /* 0x000000910a907209 */ /* 0x000fe20007810000 */
[C---:B------:R-:W-:Y:S01]  /*cc00*/  FFMA.FTZ R12, R0.reuse, R143, R12 ;  /* 0x0000008f000c7223 */ /* 0x040fe2000001000c */
[----:B------:R-:W-:Y:S01]  /*cc10*/  FMNMX.FTZ R147, R5, R142, !PT ;  /* 0x0000008e05937209 */ /* 0x000fe20007810000 */
[-C--:B------:R-:W-:Y:S01]  /*cc20*/  FFMA.FTZ R16, R0, R139.reuse, R16 ;  /* 0x0000008b00107223 */ /* 0x080fe20000010010 */
[----:B------:R-:W-:Y:S01]  /*cc30*/  IADD3 R143, R2, 0x38, RZ ;  /* 0x00000038028f7810 */ /* 0x000fe20007ffe0ff */
[C---:B------:R-:W-:Y:S01]  /*cc40*/  FFMA.FTZ R18, R0.reuse, R139, R18 ;  /* 0x0000008b00127223 */ /* 0x040fe20000010012 */
[----:B------:R-:W-:Y:S01]  /*cc50*/  FMNMX.FTZ R145, R11, R144, !PT ;  /* 0x000000900b917209 */ /* 0x000fe20007810000 */
[----:B------:R-:W-:Y:S01]  /*cc60*/  FFMA.FTZ R9, R0, R136, R9 ;  /* 0x0000008800097223 */ /* 0x000fe20000010009 */
[----:B------:R-:W-:Y:S01]  /*cc70*/  FMNMX.FTZ R142, R8, R147, !PT ;  /* 0x00000093088e7209 */ /* 0x000fe20007810000 */
[----:B------:R1:W2:Y:S01]  /*cc80*/  I2F R139, R143 ;  /* 0x0000008f008b7306 */ /* 0x0002a20000201400 */
[-C--:B------:R-:W-:Y:S01]  /*cc90*/  FFMA.FTZ R15, R0, R140.reuse, R15 ;  /* 0x0000008c000f7223 */ /* 0x080fe2000001000f */
[----:B------:R-:W-:Y:S01]  /*cca0*/  IADD3 R136, R2, 0x31, RZ ;  /* 0x0000003102887810 */ /* 0x000fe20007ffe0ff */
[----:B------:R-:W-:Y:S01]  /*ccb0*/  FFMA.FTZ R13, R0, R140, R13 ;  /* 0x0000008c000d7223 */ /* 0x000fe2000001000d */
[----:B------:R-:W-:Y:S01]  /*ccc0*/  FMNMX.FTZ R140, R14, R145, !PT ;  /* 0x000000910e8c7209 */ /* 0x000fe20007810000 */
[C---:B------:R-:W-:Y:S01]  /*ccd0*/  FFMA.FTZ R19, R0.reuse, R138, R19 ;  /* 0x0000008a00137223 */ /* 0x040fe20000010013 */
[----:B------:R-:W-:Y:S01]  /*cce0*/  FMNMX.FTZ R145, R9, R142, !PT ;  /* 0x0000008e09917209 */ /* 0x000fe20007810000 */
[C---:B------:R-:W-:Y:S01]  /*ccf0*/  FFMA.FTZ R17, R0.reuse, R138, R17 ;  /* 0x0000008a00117223 */ /* 0x040fe20000010011 */
[----:B------:R-:W-:Y:S01]  /*cd00*/  FMNMX.FTZ R147, R15, R140, !PT ;  /* 0x0000008c0f937209 */ /* 0x000fe20007810000 */
[----:B------:R-:W-:Y:S01]  /*cd10*/  FFMA.FTZ R22, R0, R141, R22 ;  /* 0x0000008d00167223 */ /* 0x000fe20000010016 */
[----:B------:R-:W-:Y:S01]  /*cd20*/  FMNMX.FTZ R138, R12, R145, !PT ;  /* 0x000000910c8a7209 */ /* 0x000fe20007810000 */
[----:B------:R-:W3:Y:S01]  /*cd30*/  I2F R136, R136 ;  /* 0x0000008800887306 */ /* 0x000ee20000201400 */
[----:B------:R-:W-:Y:S01]  /*cd40*/  FMNMX.FTZ R140, R18, R147, !PT ;  /* 0x00000093128c7209 */ /* 0x000fe20007810000 */
[C---:B------:R-:W-:Y:S01]  /*cd50*/  FFMA.FTZ R23, R0.reuse, R134, R23 ;  /* 0x0000008600177223 */ /* 0x040fe20000010017 */
[----:B------:R-:W-:Y:S01]  /*cd60*/  FMNMX.FTZ R145, R13, R138, !PT ;  /* 0x0000008a0d917209 */ /* 0x000fe20007810000 */
[----:B------:R-:W-:Y:S01]  /*cd70*/  FFMA.FTZ R20, R0, R141, R20 ;  /* 0x0000008d00147223 */ /* 0x000fe20000010014 */
[----:B------:R-:W-:Y:S01]  /*cd80*/  IADD3 R2, R2, 0x39, RZ ;  /* 0x0000003902027810 */ /* 0x000fe20007ffe0ff */
[C---:B------:R-:W-:Y:S01]  /*cd90*/  FFMA.FTZ R26, R0.reuse, R137, R26 ;  /* 0x00000089001a7223 */ /* 0x040fe2000001001a */
[----:B------:R-:W-:Y:S01]  /*cda0*/  FMNMX.FTZ R147, R19, R140, !PT ;  /* 0x0000008c13937209 */ /* 0x000fe20007810000 */
[----:B------:R-:W-:Y:S01]  /*cdb0*/  FFMA.FTZ R21, R0, R134, R21 ;  /* 0x0000008600157223 */ /* 0x000fe20000010015 */
[----:B------:R-:W-:Y:S01]  /*cdc0*/  FMNMX.FTZ R138, R16, R145, !PT ;  /* 0x00000091108a7209 */ /* 0x000fe20007810000 */
[----:B------:R-:W-:Y:S01]  /*cdd0*/  FFMA.FTZ R27, R0, R132, R27 ;  /* 0x00000084001b7223 */ /* 0x000fe2000001001b */
[----:B------:R-:W4:Y:S01]  /*cde0*/  I2F R2, R2 ;  /* 0x0000000200027306 */ /* 0x000f220000201400 */
[----:B------:R-:W-:Y:S01]  /*cdf0*/  FMNMX.FTZ R140, R22, R147, !PT ;  /* 0x00000093168c7209 */ /* 0x000fe20007810000 */
[C---:B------:R-:W-:Y:S01]  /*ce00*/  FFMA.FTZ R24, R0.reuse, R137, R24 ;  /* 0x0000008900187223 */ /* 0x040fe20000010018 */
[----:B------:R-:W-:Y:S01]  /*ce10*/  FMNMX.FTZ R141, R17, R138, !PT ;  /* 0x0000008a118d7209 */ /* 0x000fe20007810000 */
[C---:B------:R-:W-:Y:S01]  /*ce20*/  FFMA.FTZ R25, R0.reuse, R132, R25 ;  /* 0x0000008400197223 */ /* 0x040fe20000010019 */
[----:B-1----:R-:W-:Y:S01]  /*ce30*/  FMNMX.FTZ R143, R23, R140, !PT ;  /* 0x0000008c178f7209 */ /* 0x002fe20007810000 */
[----:B------:R-:W-:Y:S01]  /*ce40*/  FFMA.FTZ R28, R0, R133, R28 ;  /* 0x00000085001c7223 */ /* 0x000fe2000001001c */
[----:B------:R-:W-:Y:S01]  /*ce50*/  FMNMX.FTZ R134, R20, R141, !PT ;  /* 0x0000008d14867209 */ /* 0x000fe20007810000 */
[----:B--2---:R-:W-:Y:S01]  /*ce60*/  FFMA.FTZ R34, R0, R139, R34 ;  /* 0x0000008b00227223 */ /* 0x004fe20000010022 */
[----:B------:R-:W-:Y:S01]  /*ce70*/  FMNMX.FTZ R138, R26, R143, !PT ;  /* 0x0000008f1a8a7209 */ /* 0x000fe20007810000 */
[C---:B------:R-:W-:Y:S01]  /*ce80*/  FFMA.FTZ R32, R0.reuse, R139, R32 ;  /* 0x0000008b00207223 */ /* 0x040fe20000010020 */
[----:B------:R-:W-:Y:S01]  /*ce90*/  FMNMX.FTZ R137, R21, R134, !PT ;  /* 0x0000008615897209 */ /* 0x000fe20007810000 */
[----:B------:R-:W-:Y:S01]  /*cea0*/  LDSM.16.MT88.4 R144, [R189+0xc000] ;  /* 0x00c00000bd90783b */ /* 0x000fe20000004200 */
[----:B------:R-:W-:Y:S01]  /*ceb0*/  FMNMX.FTZ R141, R27, R138, !PT ;  /* 0x0000008a1b8d7209 */ /* 0x000fe20007810000 */
[-C--:B---3--:R-:W-:Y:S01]  /*cec0*/  FFMA.FTZ R31, R0, R136.reuse, R31 ;  /* 0x00000088001f7223 */ /* 0x088fe2000001001f */
[----:B------:R-:W-:Y:S01]  /*ced0*/  FMNMX.FTZ R132, R24, R137, !PT ;  /* 0x0000008918847209 */ /* 0x000fe20007810000 */
[----:B------:R-:W-:Y:S01]  /*cee0*/  FFMA.FTZ R29, R0, R136, R29 ;  /* 0x00000088001d7223 */ /* 0x000fe2000001001d */
[----:B------:R-:W-:Y:S02]  /*cef0*/  FMNMX.FTZ R134, R30, R141, !PT ;  /* 0x0000008d1e867209 */ /* 0x000fe40007810000 */
[----:B------:R-:W-:Y:S01]  /*cf00*/  FMNMX.FTZ R137, R25, R132, !PT ;  /* 0x0000008419897209 */ /* 0x000fe20007810000 */
[----:B------:R-:W-:Y:S01]  /*cf10*/  LDSM.16.MT88.4 R140, [R190+0xc000] ;  /* 0x00c00000be8c783b */ /* 0x000fe20000004200 */
[----:B------:R-:W-:Y:S02]  /*cf20*/  FMNMX.FTZ R133, R31, R134, !PT ;  /* 0x000000861f857209 */ /* 0x000fe40007810000 */
[----:B------:R-:W-:Y:S01]  /*cf30*/  FMNMX.FTZ R134, R28, R137, !PT ;  /* 0x000000891c867209 */ /* 0x000fe20007810000 */
[-C--:B----4-:R-:W-:Y:S01]  /*cf40*/  FFMA.FTZ R35, R0, R2.reuse, R35 ;  /* 0x0000000200237223 */ /* 0x090fe20000010023 */
[----:B------:R-:W-:Y:S01]  /*cf50*/  FMNMX.FTZ R132, R34, R133, !PT ;  /* 0x0000008522847209 */ /* 0x000fe20007810000 */
[----:B------:R-:W-:Y:S01]  /*cf60*/  FFMA.FTZ R33, R0, R2, R33 ;  /* 0x0000000200217223 */ /* 0x000fe20000010021 */
[----:B------:R-:W-:Y:S02]  /*cf70*/  FMNMX.FTZ R133, R29, R134, !PT ;  /* 0x000000861d857209 */ /* 0x000fe40007810000 */
[----:B------:R-:W-:Y:S02]  /*cf80*/  FMNMX.FTZ R139, R35, R132, !PT ;  /* 0x00000084238b7209 */ /* 0x000fe40007810000 */
[----:B------:R-:W-:Y:S03]  /*cf90*/  FMNMX.FTZ R132, R32, R133, !PT ;  /* 0x0000008520847209 */ /* 0x000fe60007810000 */
[----:B------:R-:W1:Y:S01]  /*cfa0*/  SHFL.BFLY PT, R2, R139, 0x2, 0x1f ;  /* 0x0c401f008b027f89 */ /* 0x000e6200000e0000 */
[----:B------:R-:W-:Y:S07]  /*cfb0*/  FMNMX.FTZ R138, R33, R132, !PT ;  /* 0x00000084218a7209 */ /* 0x000fee0007810000 */
[----:B------:R-:W2:Y:S01]  /*cfc0*/  SHFL.BFLY PT, R133, R138, 0x2, 0x1f ;  /* 0x0c401f008a857f89 */ /* 0x000ea200000e0000 */
        /* <DEDUP_REMOVED lines=13> */
[----:B------:R-:W1:Y:S01]  /*d0a0*/  LDSM.16.MT88.4 R136, [R192+0xc000] ;  /* 0x00c00000c088783b */ /* 0x000e620000004200 */
[----:B------:R-:W-:Y:S02]  /*d0b0*/  FADD.FTZ R134, -R133, R3 ;  /* 0x0000000385867221 */ /* 0x000fe40000010100 */
[--C-:B------:R-:W-:Y:S01]  /*d0c0*/  FFMA.FTZ R165, R6, c[0x0][0x23c], -R167.reuse ;  /* 0x00008f0006a57a23 */ /* 0x100fe200000108a7 */
[----:B------:R-:W-:Y:S01]  /*d0d0*/  FSEL R166, R166, RZ, P1 ;  /* 0x000000ffa6a67208 */ /* 0x000fe20000800000 */
[--C-:B------:R-:W-:Y:S01]  /*d0e0*/  FFMA.FTZ R160, R7, c[0x0][0x23c], -R167.reuse ;  /* 0x00008f0007a07a23 */ /* 0x100fe200000108a7 */
[----:B------:R-:W2:Y:S01]  /*d0f0*/  MUFU.EX2 R2, R2 ;  /* 0x0000000200027308 */ /* 0x000ea20000000800 */
[--C-:B------:R-:W-:Y:S01]  /*d100*/  FFMA.FTZ R135, R10, c[0x0][0x23c], -R167.reuse ;  /* 0x00008f000a877a23 */ /* 0x100fe200000108a7 */
[----:B------:R-:W-:Y:S01]  /*d110*/  ISETP.GT.AND P1, PT, R207, 0x1, PT ;  /* 0x00000001cf00780c */ /* 0x000fe20003f24270 */
[--C-:B------:R-:W-:Y:S02]  /*d120*/  FFMA.FTZ R164, R4, c[0x0][0x23c], -R166.reuse ;  /* 0x00008f0004a47a23 */ /* 0x100fe400000108a6 */
[--C-:B------:R-:W-:Y:S02]  /*d130*/  FFMA.FTZ R163, R5, c[0x0][0x23c], -R166.reuse ;  /* 0x00008f0005a37a23 */ /* 0x100fe400000108a6 */
[--C-:B------:R-:W-:Y:S02]  /*d140*/  FFMA.FTZ R162, R8, c[0x0][0x23c], -R166.reuse ;  /* 0x00008f0008a27a23 */ /* 0x100fe400000108a6 */
[--C-:B------:R-:W-:Y:S01]  /*d150*/  FFMA.FTZ R161, R9, c[0x0][0x23c], -R166.reuse ;  /* 0x00008f0009a17a23 */ /* 0x100fe200000108a6 */
[----:B------:R-:W-:Y:S01]  /*d160*/  MUFU.EX2 R165, R165 ;  /* 0x000000a500a57308 */ /* 0x000fe20000000800 */
[----:B------:R-:W-:Y:S02]  /*d170*/  FMUL.FTZ R3, R134, c[0x0][0x23c] ;  /* 0x00008f0086037a20 */ /* 0x000fe40000410000 */
[--C-:B------:R-:W-:Y:S02]  /*d180*/  FFMA.FTZ R134, R11, c[0x0][0x23c], -R167.reuse ;  /* 0x00008f000b867a23 */ /* 0x100fe400000108a7 */
[--C-:B------:R-:W-:Y:S02]  /*d190*/  FFMA.FTZ R223, R30, c[0x0][0x23c], -R167.reuse ;  /* 0x00008f001edf7a23 */ /* 0x100fe400000108a7 */
[--C-:B------:R-:W-:Y:S02]  /*d1a0*/  FFMA.FTZ R224, R31, c[0x0][0x23c], -R167.reuse ;  /* 0x00008f001fe07a23 */ /* 0x100fe400000108a7 */
[--C-:B------:R-:W-:Y:S01]  /*d1b0*/  FFMA.FTZ R225, R34, c[0x0][0x23c], -R167.reuse ;  /* 0x00008f0022e17a23 */ /* 0x100fe200000108a7 */
[----:B------:R-:W3:Y:S01]  /*d1c0*/  MUFU.EX2 R3, R3 ;  /* 0x0000000300037308 */ /* 0x000ee20000000800 */
[--C-:B------:R-:W-:Y:S02]  /*d1d0*/  FFMA.FTZ R227, R28, c[0x0][0x23c], -R166.reuse ;  /* 0x00008f001ce37a23 */ /* 0x100fe400000108a6 */
[--C-:B------:R-:W-:Y:S02]  /*d1e0*/  FFMA.FTZ R228, R29, c[0x0][0x23c], -R166.reuse ;  /* 0x00008f001de47a23 */ /* 0x100fe400000108a6 */
[C---:B--2---:R-:W-:Y:S01]  /*d1f0*/  FMUL.FTZ R6, R2.reuse, R130 ;  /* 0x0000008202067220 */ /* 0x044fe20000410000 */
[----:B------:R-:W-:Y:S01]  /*d200*/  LDSM.16.MT88.4 R28, [R190+0xd800] ;  /* 0x00d80000be1c783b */ /* 0x000fe20000004200 */
[C---:B------:R-:W-:Y:S02]  /*d210*/  FMUL.FTZ R7, R2.reuse, R131 ;  /* 0x0000008302077220 */ /* 0x040fe40000410000 */
[C---:B------:R-:W-:Y:S01]  /*d220*/  FMUL.FTZ R10, R2.reuse, R126 ;  /* 0x0000007e020a7220 */ /* 0x040fe20000410000 */
[----:B------:R-:W2:Y:S01]  /*d230*/  MUFU.EX2 R160, R160 ;  /* 0x000000a000a07308 */ /* 0x000ea20000000800 */
[C---:B------:R-:W-:Y:S02]  /*d240*/  FMUL.FTZ R11, R2.reuse, R127 ;  /* 0x0000007f020b7220 */ /* 0x040fe40000410000 */
[C---:B------:R-:W-:Y:S02]  /*d250*/  FMUL.FTZ R38, R2.reuse, R38 ;  /* 0x0000002602267220 */ /* 0x040fe40000410000 */
[C---:B------:R-:W-:Y:S02]  /*d260*/  FMUL.FTZ R39, R2.reuse, R39 ;  /* 0x0000002702277220 */ /* 0x040fe40000410000 */
[C---:B------:R-:W-:Y:S02]  /*d270*/  FMUL.FTZ R42, R2.reuse, R42 ;  /* 0x0000002a022a7220 */ /* 0x040fe40000410000 */
[----:B------:R-:W-:Y:S01]  /*d280*/  FMUL.FTZ R43, R2, R43 ;  /* 0x0000002b022b7220 */ /* 0x000fe20000410000 */
[----:B------:R-:W-:Y:S01]  /*d290*/  MUFU.EX2 R135, R135 ;  /* 0x0000008700877308 */ /* 0x000fe20000000800 */
[--C-:B------:R-:W-:Y:S02]  /*d2a0*/  FFMA.FTZ R229, R32, c[0x0][0x23c], -R166.reuse ;  /* 0x00008f0020e57a23 */ /* 0x100fe400000108a6 */
[----:B------:R-:W-:Y:S02]  /*d2b0*/  FMUL.FTZ R46, R2, R46 ;  /* 0x0000002e022e7220 */ /* 0x000fe40000410000 */
[C---:B---3--:R-:W-:Y:S02]  /*d2c0*/  FMUL.FTZ R4, R3.reuse, R128 ;  /* 0x0000008003047220 */ /* 0x048fe40000410000 */
[C---:B------:R-:W-:Y:S02]  /*d2d0*/  FMUL.FTZ R5, R3.reuse, R129 ;  /* 0x0000008103057220 */ /* 0x040fe40000410000 */
[C---:B------:R-:W-:Y:S01]  /*d2e0*/  FMUL.FTZ R8, R3.reuse, R124 ;  /* 0x0000007c03087220 */ /* 0x040fe20000410000 */
[----:B------:R-:W3:Y:S01]  /*d2f0*/  MUFU.EX2 R134, R134 ;  /* 0x0000008600867308 */ /* 0x000ee20000000800 */
[C---:B------:R-:W-:Y:S02]  /*d300*/  FMUL.FTZ R9, R3.reuse, R125 ;  /* 0x0000007d03097220 */ /* 0x040fe40000410000 */
[----:B------:R-:W4:Y:S01]  /*d310*/  LDSM.16.MT88.4 R124, [R188+0xc000] ;  /* 0x00c00000bc7c783b */ /* 0x000f220000004200 */
[----:B--2---:R-:W-:Y:S01]  /*d320*/  F2FP.PACK_AB R129, R160, R165 ;  /* 0x000000a5a081723e */ /* 0x004fe200000000ff */
[C---:B------:R-:W-:Y:S02]  /*d330*/  FMUL.FTZ R36, R3.reuse, R36 ;  /* 0x0000002403247220 */ /* 0x040fe40000410000 */
[C---:B------:R-:W-:Y:S02]  /*d340*/  FMUL.FTZ R37, R3.reuse, R37 ;  /* 0x0000002503257220 */ /* 0x040fe40000410000 */
[C---:B------:R-:W-:Y:S01]  /*d350*/  FMUL.FTZ R40, R3.reuse, R40 ;  /* 0x0000002803287220 */ /* 0x040fe20000410000 */
[----:B------:R-:W-:Y:S01]  /*d360*/  MUFU.EX2 R164, R164 ;  /* 0x000000a400a47308 */ /* 0x000fe20000000800 */
[C---:B------:R-:W-:Y:S02]  /*d370*/  FMUL.FTZ R41, R3.reuse, R41 ;  /* 0x0000002903297220 */ /* 0x040fe40000410000 */
[C---:B------:R-:W-:Y:S02]  /*d380*/  FMUL.FTZ R47, R2.reuse, R47 ;  /* 0x0000002f022f7220 */ /* 0x040fe40000410000 */
[C---:B------:R-:W-:Y:S02]  /*d390*/  FMUL.FTZ R44, R3.reuse, R44 ;  /* 0x0000002c032c7220 */ /* 0x040fe40000410000 */
[C---:B------:R-:W-:Y:S02]  /*d3a0*/  FMUL.FTZ R45, R3.reuse, R45 ;  /* 0x0000002d032d7220 */ /* 0x040fe40000410000 */
[C---:B------:R-:W-:Y:S01]  /*d3b0*/  FMUL.FTZ R50, R2.reuse, R50 ;  /* 0x0000003202327220 */ /* 0x040fe20000410000 */
[----:B------:R-:W2:Y:S01]  /*d3c0*/  MUFU.EX2 R163, R163 ;  /* 0x000000a300a37308 */ /* 0x000ea20000000800 */
[----:B------:R-:W-:Y:S02]  /*d3d0*/  FMUL.FTZ R51, R2, R51 ;  /* 0x0000003302337220 */ /* 0x000fe40000410000 */
[C---:B------:R-:W-:Y:S01]  /*d3e0*/  FMUL.FTZ R48, R3.reuse, R48 ;  /* 0x0000003003307220 */ /* 0x040fe20000410000 */
[----:B---3--:R-:W-:Y:S01]  /*d3f0*/  F2FP.PACK_AB R131, R134, R135 ;  /* 0x000000878683723e */ /* 0x008fe200000000ff */
        /* <DEDUP_REMOVED lines=9> */
[----:B------:R-:W3:Y:S01]  /*d490*/  MUFU.EX2 R161, R161 ;  /* 0x000000a100a17308 */ /* 0x000ee20000000800 */
[----:B------:R-:W-:Y:S02]  /*d4a0*/  FMUL.FTZ R57, R3, R57 ;  /* 0x0000003903397220 */ /* 0x000fe40000410000 */
[C---:B------:R-:W-:Y:S01]  /*d4b0*/  FMUL.FTZ R62, R2.reuse, R62 ;  /* 0x0000003e023e7220 */ /* 0x040fe20000410000 */
        /* <DEDUP_REMOVED lines=13> */
[----:B---3--:R-:W-:Y:S01]  /*d590*/  F2FP.PACK_AB R130, R161, R162 ;  /* 0x000000a2a182723e */ /* 0x008fe200000000ff */
[C---:B------:R-:W-:Y:S02]  /*d5a0*/  FMUL.FTZ R69, R3.reuse, R69 ;  /* 0x0000004503457220 */ /* 0x040fe40000410000 */
[C---:B------:R-:W-:Y:S02]  /*d5b0*/  FMUL.FTZ R74, R2.reuse, R74 ;  /* 0x0000004a024a7220 */ /* 0x040fe40000410000 */
[C---:B------:R-:W-:Y:S01]  /*d5c0*/  FMUL.FTZ R75, R2.reuse, R75 ;  /* 0x0000004b024b7220 */ /* 0x040fe20000410000 */
[----:B------:R-:W-:Y:S01]  /*d5d0*/  MUFU.EX2 R225, R225 ;  /* 0x000000e100e17308 */ /* 0x000fe20000000800 */
[C---:B-1----:R-:W-:Y:S05]  /*d5e0*/  HMMA.16816.F32 R4, R128.reuse, R136, R4 ;  /* 0x000000888004723c */ /* 0x042fea0000001804 */
[C---:B------:R-:W-:Y:S02]  /*d5f0*/  FMUL.FTZ R72, R3.reuse, R72 ;  /* 0x0000004803487220 */ /* 0x040fe40000410000 */
[C---:B------:R-:W-:Y:S01]  /*d600*/  FMUL.FTZ R73, R3.reuse, R73 ;  /* 0x0000004903497220 */ /* 0x040fe20000410000 */
[C---:B------:R-:W-:Y:S01]  /*d610*/  HMMA.16816.F32 R8, R128.reuse, R138, R8 ;  /* 0x0000008a8008723c */ /* 0x040fe20000001808 */
[----:B------:R-:W1:Y:S01]  /*d620*/  LDSM.16.MT88.4 R136, [R192+0xe000] ;  /* 0x00e00000c088783b */ /* 0x000e620000004200 */
[----:B------:R-:W-:Y:S02]  /*d630*/  MUFU.EX2 R227, R227 ;  /* 0x000000e300e37308 */ /* 0x000fe40000000800 */
[C---:B------:R-:W-:Y:S02]  /*d640*/  FMUL.FTZ R78, R2.reuse, R78 ;  /* 0x0000004e024e7220 */ /* 0x040fe40000410000 */
[C---:B------:R-:W-:Y:S02]  /*d650*/  FMUL.FTZ R79, R2.reuse, R79 ;  /* 0x0000004f024f7220 */ /* 0x040fe40000410000 */
[C---:B------:R-:W-:Y:S04]  /*d660*/  HMMA.16816.F32 R36, R128.reuse, R140, R36 ;  /* 0x0000008c8024723c */ /* 0x040fe80000001824 */
[C---:B------:R-:W-:Y:S01]  /*d670*/  FMUL.FTZ R76, R3.reuse, R76 ;  /* 0x0000004c034c7220 */ /* 0x040fe20000410000 */
[----:B------:R-:W-:Y:S01]  /*d680*/  MUFU.EX2 R228, R228 ;  /* 0x000000e400e47308 */ /* 0x000fe20000000800 */
[C---:B------:R-:W-:Y:S02]  /*d690*/  FMUL.FTZ R77, R3.reuse, R77 ;  /* 0x0000004d034d7220 */ /* 0x040fe40000410000 */
[C---:B------:R-:W-:Y:S01]  /*d6a0*/  HMMA.16816.F32 R40, R128.reuse, R142, R40 ;  /* 0x0000008e8028723c */ /* 0x040fe20000001828 */
[----:B------:R-:W2:Y:S03]  /*d6b0*/  LDSM.16.MT88.4 R140, [R190+0xe000] ;  /* 0x00e00000be8c783b */ /* 0x000ea60000004200 */
[C---:B------:R-:W-:Y:S02]  /*d6c0*/  FMUL.FTZ R82, R2.reuse, R82 ;  /* 0x0000005202527220 */ /* 0x040fe40000410000 */
[C---:B------:R-:W-:Y:S01]  /*d6d0*/  FMUL.FTZ R83, R2.reuse, R83 ;  /* 0x0000005302537220 */ /* 0x040fe20000410000 */
[----:B------:R-:W-:Y:S01]  /*d6e0*/  MUFU.EX2 R229, R229 ;  /* 0x000000e500e57308 */ /* 0x000fe20000000800 */
[C---:B------:R-:W-:Y:S04]  /*d6f0*/  HMMA.16816.F32 R44, R128.reuse, R144, R44 ;  /* 0x00000090802c723c */ /* 0x040fe8000000182c */
[C---:B------:R-:W-:Y:S02]  /*d700*/  FMUL.FTZ R80, R3.reuse, R80 ;  /* 0x0000005003507220 */ /* 0x040fe40000410000 */
[C---:B------:R-:W-:Y:S02]  /*d710*/  FMUL.FTZ R81, R3.reuse, R81 ;  /* 0x0000005103517220 */ /* 0x040fe40000410000 */
[C---:B------:R-:W-:Y:S01]  /*d720*/  HMMA.16816.F32 R48, R128.reuse, R146, R48 ;  /* 0x000000928030723c */ /* 0x040fe20000001830 */
[----:B------:R-:W-:Y:S03]  /*d730*/  LDSM.16.MT88.4 R144, [R188+0xc800] ;  /* 0x00c80000bc90783b */ /* 0x000fe60000004200 */
[C---:B------:R-:W-:Y:S02]  /*d740*/  FMUL.FTZ R86, R2.reuse, R86 ;  /* 0x0000005602567220 */ /* 0x040fe40000410000 */
[C---:B------:R-:W-:Y:S02]  /*d750*/  FMUL.FTZ R87, R2.reuse, R87 ;  /* 0x0000005702577220 */ /* 0x040fe40000410000 */
[C---:B----4-:R-:W-:Y:S04]  /*d760*/  HMMA.16816.F32 R52, R128.reuse, R124, R52 ;  /* 0x0000007c8034723c */ /* 0x050fe80000001834 */
[C---:B------:R-:W-:Y:S02]  /*d770*/  FMUL.FTZ R84, R3.reuse, R84 ;  /* 0x0000005403547220 */ /* 0x040fe40000410000 */
[C---:B------:R-:W-:Y:S02]  /*d780*/  FMUL.FTZ R85, R3.reuse, R85 ;  /* 0x0000005503557220 */ /* 0x040fe40000410000 */
[C---:B------:R-:W-:Y:S01]  /*d790*/  HMMA.16816.F32 R56, R128.reuse, R126, R56 ;  /* 0x0000007e8038723c */ /* 0x040fe20000001838 */
[----:B------:R-:W3:Y:S03]  /*d7a0*/  LDSM.16.MT88.4 R124, [R189+0xe000] ;  /* 0x00e00000bd7c783b */ /* 0x000ee60000004200 */
[C---:B------:R-:W-:Y:S02]  /*d7b0*/  FMUL.FTZ R90, R2.reuse, R90 ;  /* 0x0000005a025a7220 */ /* 0x040fe40000410000 */
[C---:B------:R-:W-:Y:S02]  /*d7c0*/  FMUL.FTZ R91, R2.reuse, R91 ;  /* 0x0000005b025b7220 */ /* 0x040fe40000410000 */
[C---:B-1----:R-:W-:Y:S04]  /*d7d0*/  HMMA.16816.F32 R60, R128.reuse, R136, R60 ;  /* 0x00000088803c723c */ /* 0x042fe8000000183c */
[C---:B------:R-:W-:Y:S02]  /*d7e0*/  FMUL.FTZ R88, R3.reuse, R88 ;  /* 0x0000005803587220 */ /* 0x040fe40000410000 */
[C---:B------:R-:W-:Y:S02]  /*d7f0*/  FMUL.FTZ R89, R3.reuse, R89 ;  /* 0x0000005903597220 */ /* 0x040fe40000410000 */
[C---:B------:R-:W-:Y:S01]  /*d800*/  HMMA.16816.F32 R64, R128.reuse, R138, R64 ;  /* 0x0000008a8040723c */ /* 0x040fe20000001840 */
[----:B------:R-:W1:Y:S03]  /*d810*/  LDSM.16.MT88.4 R136, [R188+0xe000] ;  /* 0x00e00000bc88783b */ /* 0x000e660000004200 */
[C---:B------:R-:W-:Y:S02]  /*d820*/  FMUL.FTZ R94, R2.reuse, R94 ;  /* 0x0000005e025e7220 */ /* 0x040fe40000410000 */
[C---:B------:R-:W-:Y:S02]  /*d830*/  FMUL.FTZ R95, R2.reuse, R95 ;  /* 0x0000005f025f7220 */ /* 0x040fe40000410000 */
[C---:B--2---:R-:W-:Y:S04]  /*d840*/  HMMA.16816.F32 R68, R128.reuse, R140, R68 ;  /* 0x0000008c8044723c */ /* 0x044fe80000001844 */
[C---:B------:R-:W-:Y:S02]  /*d850*/  FMUL.FTZ R92, R3.reuse, R92 ;  /* 0x0000005c035c7220 */ /* 0x040fe40000410000 */
[C---:B------:R-:W-:Y:S02]  /*d860*/  FMUL.FTZ R93, R3.reuse, R93 ;  /* 0x0000005d035d7220 */ /* 0x040fe40000410000 */
[C---:B------:R-:W-:Y:S01]  /*d870*/  HMMA.16816.F32 R72, R128.reuse, R142, R72 ;  /* 0x0000008e8048723c */ /* 0x040fe20000001848 */
[----:B------:R-:W2:Y:S03]  /*d880*/  LDSM.16.MT88.4 R140, [R192+0x10000] ;  /* 0x01000000c08c783b */ /* 0x000ea60000004200 */
[C---:B------:R-:W-:Y:S02]  /*d890*/  FMUL.FTZ R98, R2.reuse, R98 ;  /* 0x0000006202627220 */ /* 0x040fe40000410000 */
[C---:B------:R-:W-:Y:S02]  /*d8a0*/  FMUL.FTZ R99, R2.reuse, R99 ;  /* 0x0000006302637220 */ /* 0x040fe40000410000 */
[C---:B------:R-:W-:Y:S01]  /*d8b0*/  FMUL.FTZ R96, R3.reuse, R96 ;  /* 0x0000006003607220 */ /* 0x040fe20000410000 */
[C---:B---3--:R-:W-:Y:S03]  /*d8c0*/  HMMA.16816.F32 R76, R128.reuse, R124, R76 ;  /* 0x0000007c804c723c */ /* 0x048fe6000000184c */
[C---:B------:R-:W-:Y:S02]  /*d8d0*/  FMUL.FTZ R97, R3.reuse, R97 ;  /* 0x0000006103617220 */ /* 0x040fe40000410000 */
[C---:B------:R-:W-:Y:S02]  /*d8e0*/  FMUL.FTZ R102, R2.reuse, R102 ;  /* 0x0000006602667220 */ /* 0x040fe40000410000 */
[C---:B------:R-:W-:Y:S01]  /*d8f0*/  FMUL.FTZ R103, R2.reuse, R103 ;  /* 0x0000006702677220 */ /* 0x040fe20000410000 */
[C---:B------:R-:W-:Y:S01]  /*d900*/  HMMA.16816.F32 R80, R128.reuse, R126, R80 ;  /* 0x0000007e8050723c */ /* 0x040fe20000001850 */
[----:B------:R-:W3:Y:S03]  /*d910*/  LDSM.16.MT88.4 R124, [R190+0x10000] ;  /* 0x01000000be7c783b */ /* 0x000ee60000004200 */
[C---:B------:R-:W-:Y:S02]  /*d920*/  FMUL.FTZ R100, R3.reuse, R100 ;  /* 0x0000006403647220 */ /* 0x040fe40000410000 */
[C---:B------:R-:W-:Y:S02]  /*d930*/  FMUL.FTZ R101, R3.reuse, R101 ;  /* 0x0000006503657220 */ /* 0x040fe40000410000 */
[C---:B-1----:R-:W-:Y:S04]  /*d940*/  HMMA.16816.F32 R84, R128.reuse, R136, R84 ;  /* 0x000000888054723c */ /* 0x042fe80000001854 */
[C---:B------:R-:W-:Y:S02]  /*d950*/  FMUL.FTZ R106, R2.reuse, R106 ;  /* 0x0000006a026a7220 */ /* 0x040fe40000410000 */
[----:B------:R-:W-:Y:S02]  /*d960*/  FMUL.FTZ R107, R2, R107 ;  /* 0x0000006b026b7220 */ /* 0x000fe40000410000 */
[C---:B------:R-:W-:Y:S01]  /*d970*/  HMMA.16816.F32 R88, R128.reuse, R138, R88 ;  /* 0x0000008a8058723c */ /* 0x040fe20000001858 */
[----:B------:R-:W1:Y:S03]  /*d980*/  LDSM.16.MT88.4 R136, [R189+0x10000] ;  /* 0x01000000bd88783b */ /* 0x000e660000004200 */
[C---:B------:R-:W-:Y:S02]  /*d990*/  FMUL.FTZ R104, R3.reuse, R104 ;  /* 0x0000006803687220 */ /* 0x040fe40000410000 */
[----:B------:R-:W-:Y:S02]  /*d9a0*/  FMUL.FTZ R105, R3, R105 ;  /* 0x0000006903697220 */ /* 0x000fe40000410000 */
[C---:B--2---:R-:W-:Y:S04]  /*d9b0*/  HMMA.16816.F32 R92, R128.reuse, R140, R92 ;  /* 0x0000008c805c723c */ /* 0x044fe8000000185c */
[--C-:B------:R-:W-:Y:S02]  /*d9c0*/  FFMA.FTZ R168, R14, c[0x0][0x23c], -R167.reuse ;  /* 0x00008f000ea87a23 */ /* 0x100fe400000108a7 */
[C---:B------:R-:W-:Y:S02]  /*d9d0*/  FMUL.FTZ R14, R2.reuse, R122 ;  /* 0x0000007a020e7220 */ /* 0x040fe40000410000 */
[C---:B------:R-:W-:Y:S01]  /*d9e0*/  HMMA.16816.F32 R96, R128.reuse, R142, R96 ;  /* 0x0000008e8060723c */ /* 0x040fe20000001860 */
[----:B------:R-:W2:Y:S01]  /*d9f0*/  LDSM.16.MT88.4 R140, [R188+0x10000] ;  /* 0x01000000bc8c783b */ /* 0x000ea20000004200 */
[----:B------:R-:W-:Y:S02]  /*da00*/  MUFU.EX2 R168, R168 ;  /* 0x000000a800a87308 */ /* 0x000fe40000000800 */
[--C-:B------:R-:W-:Y:S02]  /*da10*/  FFMA.FTZ R169, R15, c[0x0][0x23c], -R167.reuse ;  /* 0x00008f000fa97a23 */ /* 0x100fe400000108a7 */
[----:B------:R-:W-:Y:S02]  /*da20*/  FMUL.FTZ R15, R2, R123 ;  /* 0x0000007b020f7220 */ /* 0x000fe40000410000 */
[--C-:B------:R-:W-:Y:S01]  /*da30*/  FFMA.FTZ R172, R12, c[0x0][0x23c], -R166.reuse ;  /* 0x00008f000cac7a23 */ /* 0x100fe200000108a6 */
[C---:B---3--:R-:W-:Y:S03]  /*da40*/  HMMA.16816.F32 R100, R128.reuse, R124, R100 ;  /* 0x0000007c8064723c */ /* 0x048fe60000001864 */
[----:B------:R-:W-:Y:S01]  /*da50*/  FMUL.FTZ R12, R3, R120 ;  /* 0x00000078030c7220 */ /* 0x000fe20000410000 */
[----:B------:R-:W3:Y:S01]  /*da60*/  MUFU.EX2 R169, R169 ;  /* 0x000000a900a97308 */ /* 0x000ee20000000800 */
[--C-:B------:R-:W-:Y:S02]  /*da70*/  FFMA.FTZ R173, R13, c[0x0][0x23c], -R166.reuse ;  /* 0x00008f000dad7a23 */ /* 0x100fe400000108a6 */
[C---:B------:R-:W-:Y:S01]  /*da80*/  FMUL.FTZ R13, R3.reuse, R121 ;  /* 0x00000079030d7220 */ /* 0x040fe20000410000 */
[C---:B------:R-:W-:Y:S01]  /*da90*/  HMMA.16816.F32 R104, R128.reuse, R126, R104 ;  /* 0x0000007e8068723c */ /* 0x040fe20000001868 */
[----:B------:R-:W4:Y:S03]  /*daa0*/  LDSM.16.MT88.4 R120, [R192+0xc800] ;  /* 0x00c80000c078783b */ /* 0x000f260000004200 */
[C---:B------:R-:W-:Y:S02]  /*dab0*/  FMUL.FTZ R110, R2.reuse, R110 ;  /* 0x0000006e026e7220 */ /* 0x040fe40000410000 */
[----:B------:R-:W-:Y:S01]  /*dac0*/  FMUL.FTZ R111, R2, R111 ;  /* 0x0000006f026f7220 */ /* 0x000fe20000410000 */
[----:B------:R-:W-:Y:S01]  /*dad0*/  MUFU.EX2 R172, R172 ;  /* 0x000000ac00ac7308 */ /* 0x000fe20000000800 */
[C---:B------:R-:W-:Y:S01]  /*dae0*/  FMUL.FTZ R108, R3.reuse, R108 ;  /* 0x0000006c036c7220 */ /* 0x040fe20000410000 */
[----:B------:R-:W5:Y:S03]  /*daf0*/  LDSM.16.MT88.4 R124, [R190+0xc800] ;  /* 0x00c80000be7c783b */ /* 0x000f660000004200 */
[----:B------:R-:W-:Y:S02]  /*db00*/  FMUL.FTZ R109, R3, R109 ;  /* 0x0000006d036d7220 */ /* 0x000fe40000410000 */
[--C-:B------:R-:W-:Y:S02]  /*db10*/  FFMA.FTZ R170, R18, c[0x0][0x23c], -R167.reuse ;  /* 0x00008f0012aa7a23 */ /* 0x100fe400000108a7 */
[----:B------:R-:W-:Y:S01]  /*db20*/  FFMA.FTZ R171, R19, c[0x0][0x23c], -R167 ;  /* 0x00008f0013ab7a23 */ /* 0x000fe200000108a7 */
[----:B------:R-:W4:Y:S01]  /*db30*/  MUFU.EX2 R173, R173 ;  /* 0x000000ad00ad7308 */ /* 0x000f220000000800 */
[--C-:B------:R-:W-:Y:S01]  /*db40*/  FFMA.FTZ R174, R16, c[0x0][0x23c], -R166.reuse ;  /* 0x00008f0010ae7a23 */ /* 0x100fe200000108a6 */
[C---:B-1----:R-:W-:Y:S03]  /*db50*/  HMMA.16816.F32 R108, R128.reuse, R136, R108 ;  /* 0x00000088806c723c */ /* 0x042fe6000000186c */
[----:B------:R-:W-:Y:S02]  /*db60*/  FFMA.FTZ R175, R17, c[0x0][0x23c], -R166 ;  /* 0x00008f0011af7a23 */ /* 0x000fe400000108a6 */
[C---:B------:R-:W-:Y:S02]  /*db70*/  FMUL.FTZ R18, R2.reuse, R118 ;  /* 0x0000007602127220 */ /* 0x040fe40000410000 */
[C---:B------:R-:W-:Y:S01]  /*db80*/  FMUL.FTZ R19, R2.reuse, R119 ;  /* 0x0000007702137220 */ /* 0x040fe20000410000 */
[C---:B------:R-:W-:Y:S01]  /*db90*/  HMMA.16816.F32 R12, R128.reuse, R138, R12 ;  /* 0x0000008a800c723c */ /* 0x040fe2000000180c */
[----:B------:R-:W-:Y:S01]  /*dba0*/  MUFU.EX2 R170, R170 ;  /* 0x000000aa00aa7308 */ /* 0x000fe20000000800 */
[----:B------:R-:W1:Y:S02]  /*dbb0*/  LDSM.16.MT88.4 R136, [R189+0xc800] ;  /* 0x00c80000bd88783b */ /* 0x000e640000004200 */
[C---:B------:R-:W-:Y:S02]  /*dbc0*/  FMUL.FTZ R16, R3.reuse, R116 ;  /* 0x0000007403107220 */ /* 0x040fe40000410000 */
[----:B------:R-:W-:Y:S01]  /*dbd0*/  FMUL.FTZ R17, R3, R117 ;  /* 0x0000007503117220 */ /* 0x000fe20000410000 */
[----:B---3--:R-:W-:Y:S01]  /*dbe0*/  F2FP.PACK_AB R117, R169, R168 ;  /* 0x000000a8a975723e */ /* 0x008fe200000000ff */
[C---:B------:R-:W-:Y:S03]  /*dbf0*/  FMUL.FTZ R114, R2.reuse, R114 ;  /* 0x0000007202727220 */ /* 0x040fe60000410000 */
[----:B------:R-:W3:Y:S01]  /*dc00*/  MUFU.EX2 R171, R171 ;  /* 0x000000ab00ab7308 */ /* 0x000ee20000000800 */
[C---:B------:R-:W-:Y:S01]  /*dc10*/  FMUL.FTZ R115, R2.reuse, R115 ;  /* 0x0000007302737220 */ /* 0x040fe20000410000 */
[C---:B--2---:R-:W-:Y:S03]  /*dc20*/  HMMA.16816.F32 R16, R128.reuse, R140, R16 ;  /* 0x0000008c8010723c */ /* 0x044fe60000001810 */
[----:B------:R-:W-:Y:S01]  /*dc30*/  FMUL.FTZ R112, R3, R112 ;  /* 0x0000007003707220 */ /* 0x000fe20000410000 */
[----:B----4-:R-:W-:Y:S01]  /*dc40*/  F2FP.PACK_AB R116, R173, R172 ;  /* 0x000000acad74723e */ /* 0x010fe200000000ff */
[C---:B------:R-:W-:Y:S02]  /*dc50*/  FMUL.FTZ R113, R3.reuse, R113 ;  /* 0x0000007103717220 */ /* 0x040fe40000410000 */
[----:B------:R-:W-:Y:S01]  /*dc60*/  FFMA.FTZ R165, R2, R219, R165 ;  /* 0x000000db02a57223 */ /* 0x000fe200000100a5 */
[----:B------:R-:W-:Y:S01]  /*dc70*/  MUFU.EX2 R174, R174 ;  /* 0x000000ae00ae7308 */ /* 0x000fe20000000800 */
[----:B------:R-:W-:Y:S03]  /*dc80*/  FFMA.FTZ R164, R3, R220, R164 ;  /* 0x000000dc03a47223 */ /* 0x000fe600000100a4 */
[----:B------:R-:W-:Y:S01]  /*dc90*/  HMMA.16816.F32 R112, R128, R142, R112 ;  /* 0x0000008e8070723c */ /* 0x000fe20000001870 */
[----:B------:R-:W-:Y:S02]  /*dca0*/  LDSM.16.MT88.4 R128, [R190+0x10800] ;  /* 0x01080000be80783b */ /* 0x000fe40000004200 */
[----:B------:R-:W-:Y:S01]  /*dcb0*/  MOV R3, R133 ;  /* 0x0000008500037202 */ /* 0x000fe20000000f00 */
[----:B------:R-:W-:Y:S02]  /*dcc0*/  FADD.FTZ R160, R160, R165 ;  /* 0x000000a5a0a07221 */ /* 0x000fe40000010000 */
[----:B------:R-:W2:Y:S01]  /*dcd0*/  MUFU.EX2 R175, R175 ;  /* 0x000000af00af7308 */ /* 0x000ea20000000800 */
[----:B------:R-:W-:Y:S02]  /*dce0*/  FADD.FTZ R163, R163, R164 ;  /* 0x000000a4a3a37221 */ /* 0x000fe40000010000 */
[----:B------:R-:W-:Y:S03]  /*dcf0*/  LDSM.16.MT88.4 R140, [R190+0xd000] ;  /* 0x00d00000be8c783b */ /* 0x000fe60000004200 */
[----:B---3--:R-:W-:Y:S01]  /*dd00*/  F2FP.PACK_AB R119, R171, R170 ;  /* 0x000000aaab77723e */ /* 0x008fe200000000ff */
[----:B------:R-:W-:Y:S02]  /*dd10*/  FADD.FTZ R135, R135, R160 ;  /* 0x000000a087877221 */ /* 0x000fe40000010000 */
[----:B------:R-:W-:Y:S02]  /*dd20*/  FADD.FTZ R162, R162, R163 ;  /* 0x000000a3a2a27221 */ /* 0x000fe40000010000 */
[----:B------:R-:W-:Y:S02]  /*dd30*/  FADD.FTZ R135, R134, R135 ;  /* 0x0000008786877221 */ /* 0x000fe40000010000 */
[----:B------:R-:W-:Y:S02]  /*dd40*/  FADD.FTZ R161, R161, R162 ;  /* 0x000000a2a1a17221 */ /* 0x000fe40000010000 */
[----:B------:R-:W-:Y:S01]  /*dd50*/  FADD.FTZ R168, R168, R135 ;  /* 0x00000087a8a87221 */ /* 0x000fe20000010000 */
[----:B------:R-:W-:Y:S01]  /*dd60*/  MOV R135, R132 ;  /* 0x0000008400877202 */ /* 0x000fe20000000f00 */
[----:B------:R-:W-:Y:S02]  /*dd70*/  FADD.FTZ R172, R172, R161 ;  /* 0x000000a1acac7221 */ /* 0x000fe40000010000 */
[----:B------:R-:W-:Y:S02]  /*dd80*/  FADD.FTZ R169, R169, R168 ;  /* 0x000000a8a9a97221 */ /* 0x000fe40000010000 */
[----:B------:R-:W-:Y:S02]  /*dd90*/  FADD.FTZ R173, R173, R172 ;  /* 0x000000acadad7221 */ /* 0x000fe40000010000 */
[----:B------:R-:W-:Y:S01]  /*dda0*/  FADD.FTZ R170, R170, R169 ;  /* 0x000000a9aaaa7221 */ /* 0x000fe20000010000 */
[----:B--2---:R-:W-:Y:S01]  /*ddb0*/  F2FP.PACK_AB R118, R175, R174 ;  /* 0x000000aeaf76723e */ /* 0x004fe200000000ff */
[----:B------:R-:W-:Y:S02]  /*ddc0*/  FADD.FTZ R174, R174, R173 ;  /* 0x000000adaeae7221 */ /* 0x000fe40000010000 */
[----:B------:R-:W-:Y:S02]  /*ddd0*/  FADD.FTZ R171, R171, R170 ;  /* 0x000000aaabab7221 */ /* 0x000fe40000010000 */
[----:B------:R-:W-:Y:S02]  /*dde0*/  FADD.FTZ R175, R175, R174 ;  /* 0x000000aeafaf7221 */ /* 0x000fe40000010000 */
[C---:B------:R-:W-:Y:S08]  /*ddf0*/  HMMA.16816.F32 R4, R116.reuse, R120, R4 ;  /* 0x000000787404723c */ /* 0x040ff00000001804 */
[C---:B------:R-:W-:Y:S01]  /*de00*/  HMMA.16816.F32 R8, R116.reuse, R122, R8 ;  /* 0x0000007a7408723c */ /* 0x040fe20000001808 */
[----:B------:R-:W2:Y:S07]  /*de10*/  LDSM.16.MT88.4 R120, [R188+0xe800] ;  /* 0x00e80000bc78783b */ /* 0x000eae0000004200 */
[C---:B-----5:R-:W-:Y:S08]  /*de20*/  HMMA.16816.F32 R36, R116.reuse, R124, R36 ;  /* 0x0000007c7424723c */ /* 0x060ff00000001824 */
        /* <DEDUP_REMOVED lines=19> */
[----:B------:R-:W-:Y:S01]  /*df60*/  FFMA.FTZ R167, R35, c[0x0][0x23c], -R167 ;  /* 0x00008f0023a77a23 */ /* 0x000fe200000108a7 */
[----:B------:R-:W4:Y:S01]  /*df70*/  MUFU.EX2 R153, R153 ;  /* 0x0000009900997308 */ /* 0x000f220000000800 */
[C---:B------:R-:W-:Y:S04]  /*df80*/  HMMA.16816.F32 R80, R116.reuse, R158, R80 ;  /* 0x0000009e7450723c */ /* 0x040fe80000001850 */
[--C-:B------:R-:W-:Y:S02]  /*df90*/  FFMA.FTZ R156, R20, c[0x0][0x23c], -R166.reuse ;  /* 0x00008f00149c7a23 */ /* 0x100fe400000108a6 */
[--C-:B------:R-:W-:Y:S02]  /*dfa0*/  FFMA.FTZ R157, R21, c[0x0][0x23c], -R166.reuse ;  /* 0x00008f00159d7a23 */ /* 0x100fe400000108a6 */
[C---:B--2---:R-:W-:Y:S01]  /*dfb0*/  HMMA.16816.F32 R84, R116.reuse, R120, R84 ;  /* 0x000000787454723c */ /* 0x044fe20000001854 */
[----:B------:R-:W-:Y:S03]  /*dfc0*/  MUFU.EX2 R154, R154 ;  /* 0x0000009a009a7308 */ /* 0x000fe60000000800 */
[--C-:B------:R-:W-:Y:S02]  /*dfd0*/  FFMA.FTZ R158, R24, c[0x0][0x23c], -R166.reuse ;  /* 0x00008f00189e7a23 */ /* 0x100fe400000108a6 */
[--C-:B------:R-:W-:Y:S02]  /*dfe0*/  FFMA.FTZ R159, R25, c[0x0][0x23c], -R166.reuse ;  /* 0x00008f00199f7a23 */ /* 0x100fe400000108a6 */
[C---:B------:R-:W-:Y:S01]  /*dff0*/  HMMA.16816.F32 R88, R116.reuse, R122, R88 ;  /* 0x0000007a7458723c */ /* 0x040fe20000001858 */
[----:B------:R-:W2:Y:S02]  /*e000*/  LDSM.16.MT88.4 R120, [R188+0x10800] ;  /* 0x01080000bc78783b */ /* 0x000ea40000004200 */
[----:B------:R-:W5:Y:S01]  /*e010*/  MUFU.EX2 R155, R155 ;  /* 0x0000009b009b7308 */ /* 0x000f620000000800 */
[----:B------:R-:W-:Y:S01]  /*e020*/  FFMA.FTZ R166, R33, c[0x0][0x23c], -R166 ;  /* 0x00008f0021a67a23 */ /* 0x000fe200000108a6 */
[C---:B----4-:R-:W-:Y:S03]  /*e030*/  F2FP.PACK_AB R21, R153.reuse, R152 ;  /* 0x000000989915723e */ /* 0x050fe600000000ff */
[C---:B---3--:R-:W-:Y:S01]  /*e040*/  HMMA.16816.F32 R92, R116.reuse, R124, R92 ;  /* 0x0000007c745c723c */ /* 0x048fe2000000185c */
[----:B------:R-:W-:Y:S03]  /*e050*/  LDSM.16.MT88.4 R24, [R189+0xd000] ;  /* 0x00d00000bd18783b */ /* 0x000fe60000004200 */
[----:B------:R-:W-:Y:S01]  /*e060*/  FADD.FTZ R152, R152, R171 ;  /* 0x000000ab98987221 */ /* 0x000fe20000010000 */
[----:B------:R-:W-:Y:S03]  /*e070*/  MUFU.EX2 R156, R156 ;  /* 0x0000009c009c7308 */ /* 0x000fe60000000800 */
[C---:B------:R-:W-:Y:S01]  /*e080*/  HMMA.16816.F32 R96, R116.reuse, R126, R96 ;  /* 0x0000007e7460723c */ /* 0x040fe20000001860 */
[----:B------:R-:W3:Y:S03]  /*e090*/  LDSM.16.MT88.4 R124, [R192+0xd000] ;  /* 0x00d00000c07c783b */ /* 0x000ee60000004200 */
[----:B------:R-:W-:Y:S03]  /*e0a0*/  FADD.FTZ R153, R153, R152 ;  /* 0x0000009899997221 */ /* 0x000fe60000010000 */
[----:B------:R-:W4:Y:S01]  /*e0b0*/  MUFU.EX2 R157, R157 ;  /* 0x0000009d009d7308 */ /* 0x000f220000000800 */
[C---:B------:R-:W-:Y:S01]  /*e0c0*/  HMMA.16816.F32 R100, R116.reuse, R128, R100 ;  /* 0x000000807464723c */ /* 0x040fe20000001864 */
[----:B------:R-:W-:Y:S03]  /*e0d0*/  LDSM.16.MT88.4 R32, [R189+0xd800] ;  /* 0x00d80000bd20783b */ /* 0x000fe60000004200 */
[C---:B-----5:R-:W-:Y:S01]  /*e0e0*/  F2FP.PACK_AB R23, R155.reuse, R154 ;  /* 0x0000009a9b17723e */ /* 0x060fe200000000ff */
[----:B------:R-:W-:Y:S03]  /*e0f0*/  FADD.FTZ R154, R154, R153 ;  /* 0x000000999a9a7221 */ /* 0x000fe60000010000 */
[C---:B------:R-:W-:Y:S01]  /*e100*/  HMMA.16816.F32 R104, R116.reuse, R130, R104 ;  /* 0x000000827468723c */ /* 0x040fe20000001868 */
[----:B------:R-:W5:Y:S01]  /*e110*/  LDSM.16.MT88.4 R128, [R188+0xd000] ;  /* 0x00d00000bc80783b */ /* 0x000f620000004200 */
[----:B------:R-:W-:Y:S02]  /*e120*/  MUFU.EX2 R158, R158 ;  /* 0x0000009e009e7308 */ /* 0x000fe40000000800 */
[----:B------:R-:W-:Y:S04]  /*e130*/  FADD.FTZ R154, R155, R154 ;  /* 0x0000009a9b9a7221 */ /* 0x000fe80000010000 */
[C---:B-1----:R-:W-:Y:S04]  /*e140*/  HMMA.16816.F32 R108, R116.reuse, R136, R108 ;  /* 0x00000088746c723c */ /* 0x042fe8000000186c */
[----:B------:R-:W1:Y:S01]  /*e150*/  MUFU.EX2 R159, R159 ;  /* 0x0000009f009f7308 */ /* 0x000e620000000800 */
[C---:B----4-:R-:W-:Y:S03]  /*e160*/  F2FP.PACK_AB R20, R157.reuse, R156 ;  /* 0x0000009c9d14723e */ /* 0x050fe600000000ff */
[C---:B------:R-:W-:Y:S01]  /*e170*/  HMMA.16816.F32 R12, R116.reuse, R138, R12 ;  /* 0x0000008a740c723c */ /* 0x040fe2000000180c */
[----:B------:R-:W4:Y:S03]  /*e180*/  LDSM.16.MT88.4 R136, [R192+0xf000] ;  /* 0x00f00000c088783b */ /* 0x000f260000004200 */
[----:B------:R-:W-:Y:S02]  /*e190*/  FADD.FTZ R156, R156, R175 ;  /* 0x000000af9c9c7221 */ /* 0x000fe40000010000 */
[----:B------:R-:W4:Y:S02]  /*e1a0*/  MUFU.EX2 R226, R167 ;  /* 0x000000a700e27308 */ /* 0x000f240000000800 */
[C---:B--2---:R-:W-:Y:S04]  /*e1b0*/  HMMA.16816.F32 R16, R116.reuse, R120, R16 ;  /* 0x000000787410723c */ /* 0x044fe80000001810 */
[----:B------:R-:W-:Y:S04]  /*e1c0*/  FADD.FTZ R157, R157, R156 ;  /* 0x0000009c9d9d7221 */ /* 0x000fe80000010000 */
[----:B------:R-:W-:Y:S01]  /*e1d0*/  HMMA.16816.F32 R112, R116, R122, R112 ;  /* 0x0000007a7470723c */ /* 0x000fe20000001870 */
[----:B------:R-:W2:Y:S01]  /*e1e0*/  LDSM.16.MT88.4 R116, [R188+0xf000] ;  /* 0x00f00000bc74783b */ /* 0x000ea20000004200 */
[----:B------:R-:W2:Y:S02]  /*e1f0*/  MUFU.EX2 R166, R166 ;  /* 0x000000a600a67308 */ /* 0x000ea40000000800 */
[C---:B-1----:R-:W-:Y:S01]  /*e200*/  F2FP.PACK_AB R22, R159.reuse, R158 ;  /* 0x0000009e9f16723e */ /* 0x042fe200000000ff */
[----:B------:R-:W-:Y:S04]  /*e210*/  FADD.FTZ R2, R158, R157 ;  /* 0x0000009d9e027221 */ /* 0x000fe80000010000 */
[----:B------:R-:W-:Y:S02]  /*e220*/  LDSM.16.MT88.4 R120, [R190+0x11000] ;  /* 0x01100000be78783b */ /* 0x000fe40000004200 */
[C---:B---3--:R-:W-:Y:S05]  /*e230*/  HMMA.16816.F32 R4, R20.reuse, R124, R4 ;  /* 0x0000007c1404723c */ /* 0x048fea0000001804 */
[----:B------:R-:W-:Y:S03]  /*e240*/  FADD.FTZ R2, R159, R2 ;  /* 0x000000029f027221 */ /* 0x000fe60000010000 */
        /* <DEDUP_REMOVED lines=8> */
[C---:B-----5:R-:W-:Y:S08]  /*e2d0*/  HMMA.16816.F32 R52, R20.reuse, R128, R52 ;  /* 0x000000801434723c */ /* 0x060ff00000001834 */
[C---:B------:R-:W-:Y:S08]  /*e2e0*/  HMMA.16816.F32 R56, R20.reuse, R130, R56 ;  /* 0x000000821438723c */ /* 0x040ff00000001838 */
[C---:B----4-:R-:W-:Y:S08]  /*e2f0*/  HMMA.16816.F32 R60, R20.reuse, R136, R60 ;  /* 0x00000088143c723c */ /* 0x050ff0000000183c */
        /* <DEDUP_REMOVED lines=17> */
[C---:B------:R-:W-:Y:S08]  /*e410*/  HMMA.16816.F32 R108, R20.reuse, R124, R108 ;  /* 0x0000007c146c723c */ /* 0x040ff0000000186c */
[C---:B------:R-:W-:Y:S08]  /*e420*/  HMMA.16816.F32 R12, R20.reuse, R126, R12 ;  /* 0x0000007e140c723c */ /* 0x040ff0000000180c */
[C---:B--2---:R-:W-:Y:S08]  /*e430*/  HMMA.16816.F32 R16, R20.reuse, R116, R16 ;  /* 0x000000741410723c */ /* 0x044ff00000001810 */
[----:B------:R-:W-:Y:S01]  /*e440*/  HMMA.16816.F32 R112, R20, R118, R112 ;  /* 0x000000761470723c */ /* 0x000fe20000001870 */
[----:B------:R-:W2:Y:S06]  /*e450*/  LDSM.16.MT88.4 R116, [R189+0xf800] ;  /* 0x00f80000bd74783b */ /* 0x000eac0000004200 */
[----:B------:R-:W-:Y:S01]  /*e460*/  F2FP.PACK_AB R21, R224, R223 ;  /* 0x000000dfe015723e */ /* 0x000fe200000000ff */
[----:B------:R-:W-:Y:S01]  /*e470*/  FADD.FTZ R223, R223, R154 ;  /* 0x0000009adfdf7221 */ /* 0x000fe20000010000 */
[----:B------:R-:W-:Y:S03]  /*e480*/  F2FP.PACK_AB R23, R226, R225 ;  /* 0x000000e1e217723e */ /* 0x000fe600000000ff */
[----:B------:R-:W-:Y:S01]  /*e490*/  F2FP.PACK_AB R20, R228, R227 ;  /* 0x000000e3e414723e */ /* 0x000fe200000000ff */
[----:B------:R-:W-:Y:S01]  /*e4a0*/  FADD.FTZ R227, R227, R2 ;  /* 0x00000002e3e37221 */ /* 0x000fe20000010000 */
[----:B------:R-:W-:Y:S01]  /*e4b0*/  F2FP.PACK_AB R22, R166, R229 ;  /* 0x000000e5a616723e */ /* 0x000fe200000000ff */
[----:B------:R-:W-:Y:S01]  /*e4c0*/  FADD.FTZ R224, R224, R223 ;  /* 0x000000dfe0e07221 */ /* 0x000fe20000010000 */
[----:B------:R-:W-:Y:S01]  /*e4d0*/  IADD3 R2, R207, -0x1, RZ ;  /* 0xffffffffcf027810 */ /* 0x000fe20007ffe0ff */
[----:B------:R-:W-:Y:S02]  /*e4e0*/  FADD.FTZ R228, R228, R227 ;  /* 0x000000e3e4e47221 */ /* 0x000fe40000010000 */
[----:B------:R-:W-:Y:S01]  /*e4f0*/  FADD.FTZ R219, R225, R224 ;  /* 0x000000e0e1db7221 */ /* 0x000fe20000010000 */
[----:B------:R-:W-:Y:S01]  /*e500*/  MOV R207, R2 ;  /* 0x0000000200cf7202 */ /* 0x000fe20000000f00 */
[C---:B-1----:R-:W-:Y:S01]  /*e510*/  HMMA.16816.F32 R128, R20.reuse, R24, R4 ;  /* 0x000000181480723c */ /* 0x042fe20000001804 */
[----:B------:R-:W1:Y:S02]  /*e520*/  LDSM.16.MT88.4 R4, [R190+0x11800] ;  /* 0x01180000be04783b */ /* 0x000e640000004200 */
[----:B------:R-:W-:Y:S02]  /*e530*/  FADD.FTZ R229, R229, R228 ;  /* 0x000000e4e5e57221 */ /* 0x000fe40000010000 */
[----:B------:R-:W-:Y:S02]  /*e540*/  FADD.FTZ R219, R226, R219 ;  /* 0x000000dbe2db7221 */ /* 0x000fe40000010000 */
[----:B------:R-:W-:Y:S01]  /*e550*/  FADD.FTZ R220, R166, R229 ;  /* 0x000000e5a6dc7221 */ /* 0x000fe20000010000 */
[C---:B------:R-:W-:Y:S01]  /*e560*/  HMMA.16816.F32 R124, R20.reuse, R26, R8 ;  /* 0x0000001a147c723c */ /* 0x040fe20000001808 */
[----:B------:R-:W-:Y:S07]  /*e570*/  LDSM.16.MT88.4 R8, [R188+0x11800] ;  /* 0x01180000bc08783b */ /* 0x000fee0000004200 */
[C---:B------:R-:W-:Y:S08]  /*e580*/  HMMA.16816.F32 R36, R20.reuse, R28, R36 ;  /* 0x0000001c1424723c */ /* 0x040ff00000001824 */
[C---:B------:R-:W-:Y:S08]  /*e590*/  HMMA.16816.F32 R40, R20.reuse, R30, R40 ;  /* 0x0000001e1428723c */ /* 0x040ff00000001828 */
[C---:B------:R-:W-:Y:S08]  /*e5a0*/  HMMA.16816.F32 R44, R20.reuse, R32, R44 ;  /* 0x00000020142c723c */ /* 0x040ff0000000182c */
[C---:B------:R-:W-:Y:S08]  /*e5b0*/  HMMA.16816.F32 R48, R20.reuse, R34, R48 ;  /* 0x000000221430723c */ /* 0x040ff00000001830 */
[C---:B---3--:R-:W-:Y:S08]  /*e5c0*/  HMMA.16816.F32 R52, R20.reuse, R120, R52 ;  /* 0x000000781434723c */ /* 0x048ff00000001834 */
        /* <DEDUP_REMOVED lines=16> */
[C---:B------:R-:W-:Y:S08]  /*e6d0*/  HMMA.16816.F32 R116, R20.reuse, R8, R16 ;  /* 0x000000081474723c */ /* 0x040ff00000001810 */
[----:B------:R-:W-:Y:S01]  /*e6e0*/  HMMA.16816.F32 R112, R20, R10, R112 ;  /* 0x0000000a1470723c */ /* 0x000fe20000001870 */
[----:B------:R-:W-:-:S07]  /*e6f0*/  @P1 BRA `(.L_x_2155) ;  /* 0xffffc4f000001947 */ /* 0x000fce000383ffff */
.L_x_2151:
        /* <DEDUP_REMOVED lines=9> */
[----:B-1----:R-:W-:-:S03]  /*e790*/  FADD.FTZ R0, R5, R0 ;  /* 0x0000000005007221 */ /* 0x002fc60000010000 */
[----:B------:R-:W1:Y:S01]  /*e7a0*/  S2R R5, SR_TID.X ;  /* 0x0000000000057919 */ /* 0x000e620000002100 */
[----:B--2---:R-:W-:Y:S01]  /*e7b0*/  FADD.FTZ R2, R7, R2 ;  /* 0x0000000207027221 */ /* 0x004fe20000010000 */
[----:B------:R-:W-:-:S04]  /*e7c0*/  FSETP.NE.FTZ.AND P3, PT, R0, RZ, PT ;  /* 0x000000ff0000720b */ /* 0x000fc80003f75000 */
[----:B------:R-:W-:-:S09]  /*e7d0*/  FSETP.NE.FTZ.AND P4, PT, R2, RZ, PT ;  /* 0x000000ff0200720b */ /* 0x000fd20003f95000 */
[----:B------:R-:W2:Y:S01]  /*e7e0*/  @P3 MUFU.RCP R4, R0 ;  /* 0x0000000000043308 */ /* 0x000ea20000001000 */
[----:B-1----:R-:W-:-:S07]  /*e7f0*/  SHF.R.S32.HI R6, RZ, 0x1f, R5 ;  /* 0x0000001fff067819 */ /* 0x002fce0000011405 */
[----:B------:R-:W1:Y:S01]  /*e800*/  @P4 MUFU.RCP R3, R2 ;  /* 0x0000000200034308 */ /* 0x000e620000001000 */
[----:B------:R-:W-:-:S04]  /*e810*/  LEA.HI R7, R6, R5, RZ, 0x2 ;  /* 0x0000000506077211 */ /* 0x000fc800078f10ff */
[--C-:B------:R-:W-:Y:S01]  /*e820*/  SHF.R.S32.HI R9, RZ, 0x2, R7.reuse ;  /* 0x00000002ff097819 */ /* 0x100fe20000011407 */
[C---:B--2---:R-:W-:Y:S01]  /*e830*/  FMUL.FTZ R131, R4.reuse, R131 ;  /* 0x0000008304837220 */ /* 0x044fe20000410000 */
[----:B------:R-:W-:Y:S01]  /*e840*/  SHF.R.S32.HI R8, RZ, 0x1f, R7 ;  /* 0x0000001fff087819 */ /* 0x000fe20000011407 */
[C---:B------:R-:W-:Y:S01]  /*e850*/  FMUL.FTZ R130, R4.reuse, R130 ;  /* 0x0000008204827220 */ /* 0x040fe20000410000 */
[----:B------:R-:W-:Y:S01]  /*e860*/  LOP3.LUT R10, R7, 0x3ffffffc, RZ, 0xc0, !PT ;  /* 0x3ffffffc070a7812 */ /* 0x000fe200078ec0ff */
[----:B------:R-:W-:Y:S01]  /*e870*/  FMUL.FTZ R127, R4, R127 ;  /* 0x0000007f047f7220 */ /* 0x000fe20000410000 */
[----:B------:R-:W-:Y:S01]  /*e880*/  LEA.HI R8, R8, R9, RZ, 0x3 ;  /* 0x0000000908087211 */ /* 0x000fe200078f18ff */
[----:B------:R-:W-:Y:S01]  /*e890*/  FMUL.FTZ R126, R4, R126 ;  /* 0x0000007e047e7220 */ /* 0x000fe20000410000 */
[----:B------:R-:W-:Y:S01]  /*e8a0*/  IADD3 R10, -R10, R5, RZ ;  /* 0x000000050a0a7210 */ /* 0x000fe20007ffe1ff */
[C---:B-1----:R-:W-:Y:S01]  /*e8b0*/  FMUL.FTZ R128, R3.reuse, R128 ;  /* 0x0000008003807220 */ /* 0x042fe20000410000 */
[----:B------:R-:W-:Y:S01]  /*e8c0*/  LOP3.LUT R8, R8, 0xfffffff8, RZ, 0xc0, !PT ;  /* 0xfffffff808087812 */ /* 0x000fe200078ec0ff */
[----:B------:R-:W-:Y:S01]  /*e8d0*/  FMUL.FTZ R129, R3, R129 ;  /* 0x0000008103817220 */ /* 0x000fe20000410000 */
[----:B------:R-:W-:Y:S01]  /*e8e0*/  F2FP.PACK_AB R130, R131, R130 ;  /* 0x000000828382723e */ /* 0x000fe200000000ff */
[----:B------:R-:W-:Y:S01]  /*e8f0*/  FMUL.FTZ R124, R3, R124 ;  /* 0x0000007c037c7220 */ /* 0x000fe20000410000 */
[----:B------:R-:W-:Y:S01]  /*e900*/  IADD3 R8, R9, -R8, RZ ;  /* 0x8000000809087210 */ /* 0x000fe20007ffe0ff */
[C---:B------:R-:W-:Y:S01]  /*e910*/  FMUL.FTZ R125, R3.reuse, R125 ;  /* 0x0000007d037d7220 */ /* 0x040fe20000410000 */
[----:B------:R-:W-:Y:S01]  /*e920*/  LEA.HI R9, R6, R5, RZ, 0x5 ;  /* 0x0000000506097211 */ /* 0x000fe200078f28ff */
[C---:B------:R-:W-:Y:S01]  /*e930*/  FMUL.FTZ R36, R3.reuse, R36 ;  /* 0x0000002403247220 */ /* 0x040fe20000410000 */
[C---:B------:R-:W-:Y:S01]  /*e940*/  SHF.L.U32 R11, R8.reuse, 0x6, RZ ;  /* 0x00000006080b7819 */ /* 0x040fe200000006ff */
[C---:B------:R-:W-:Y:S01]  /*e950*/  FMUL.FTZ R37, R3.reuse, R37 ;  /* 0x0000002503257220 */ /* 0x040fe20000410000 */
[----:B------:R-:W-:Y:S01]  /*e960*/  SHF.R.S32.HI R7, RZ, 0x5, R9 ;  /* 0x00000005ff077819 */ /* 0x000fe20000011409 */
[----:B------:R-:W-:Y:S01]  /*e970*/  FMUL.FTZ R40, R3, R40 ;  /* 0x0000002803287220 */ /* 0x000fe20000410000 */
[----:B------:R-:W-:Y:S01]  /*e980*/  LOP3.LUT R11, R11, 0x1c0, RZ, 0xc0, !PT ;  /* 0x000001c00b0b7812 */ /* 0x000fe200078ec0ff */
[C---:B------:R-:W-:Y:S01]  /*e990*/  FMUL.FTZ R41, R3.reuse, R41 ;  /* 0x0000002903297220 */ /* 0x040fe20000410000 */
[----:B------:R-:W-:Y:S01]  /*e9a0*/  LOP3.LUT R12, R8, 0x1, RZ, 0xc0, !PT ;  /* 0x00000001080c7812 */ /* 0x000fe200078ec0ff */
[----:B------:R-:W-:Y:S01]  /*e9b0*/  FMUL.FTZ R44, R3, R44 ;  /* 0x0000002c032c7220 */ /* 0x000fe20000410000 */
[----:B------:R-:W-:Y:S01]  /*e9c0*/  LEA R10, R7, R10, 0x9 ;  /* 0x0000000a070a7211 */ /* 0x000fe200078e48ff */
[----:B------:R-:W-:Y:S01]  /*e9d0*/  FMUL.FTZ R45, R3, R45 ;  /* 0x0000002d032d7220 */ /* 0x000fe20000410000 */
[----:B------:R-:W-:Y:S01]  /*e9e0*/  LEA.HI R11, R11, R11, RZ, 0x1d ;  /* 0x0000000b0b0b7211 */ /* 0x000fe200078fe8ff */
[C---:B------:R-:W-:Y:S01]  /*e9f0*/  FMUL.FTZ R48, R3.reuse, R48 ;  /* 0x0000003003307220 */ /* 0x040fe20000410000 */
[----:B------:R-:W-:Y:S01]  /*ea00*/  ISETP.NE.U32.AND P0, PT, R12, 0x1, PT ;  /* 0x000000010c00780c */ /* 0x000fe20003f05070 */
[C---:B------:R-:W-:Y:S01]  /*ea10*/  FMUL.FTZ R49, R3.reuse, R49 ;  /* 0x0000003103317220 */ /* 0x040fe20000410000 */
[----:B------:R-:W-:Y:S01]  /*ea20*/  LEA R10, R10, R11, 0x1 ;  /* 0x0000000b0a0a7211 */ /* 0x000fe200078e08ff */
[C---:B------:R-:W-:Y:S01]  /*ea30*/  FMUL.FTZ R52, R3.reuse, R52 ;  /* 0x0000003403347220 */ /* 0x040fe20000410000 */
[----:B------:R-:W-:Y:S01]  /*ea40*/  R2P PR, R8, 0x6 ;  /* 0x0000000608007804 */ /* 0x000fe20000000000 */
[C---:B------:R-:W-:Y:S01]  /*ea50*/  FMUL.FTZ R53, R3.reuse, R53 ;  /* 0x0000003503357220 */ /* 0x040fe20000410000 */
[----:B------:R-:W-:Y:S01]  /*ea60*/  SHF.L.U32 R11, R10, 0x1, RZ ;  /* 0x000000010a0b7819 */ /* 0x000fe200000006ff */
[C---:B------:R-:W-:Y:S01]  /*ea70*/  FMUL.FTZ R56, R3.reuse, R56 ;  /* 0x0000003803387220 */ /* 0x040fe20000410000 */
[----:B------:R-:W-:Y:S01]  /*ea80*/  MOV R8, 0x20 ;  /* 0x0000002000087802 */ /* 0x000fe20000000f00 */
[----:B------:R-:W-:Y:S01]  /*ea90*/  FMUL.FTZ R57, R3, R57 ;  /* 0x0000003903397220 */ /* 0x000fe20000410000 */
[----:B------:R-:W-:Y:S01]  /*eaa0*/  IADD3 R13, R11, -0x10, RZ ;  /* 0xfffffff00b0d7810 */ /* 0x000fe20007ffe0ff */
[C---:B------:R-:W-:Y:S01]  /*eab0*/  FMUL.FTZ R60, R3.reuse, R60 ;  /* 0x0000003c033c7220 */ /* 0x040fe20000410000 */
[----:B------:R-:W-:Y:S01]  /*eac0*/  SEL R8, R8, 0xffffffe0, !P1 ;  /* 0xffffffe008087807 */ /* 0x000fe20004800000 */
[----:B------:R-:W-:Y:S01]  /*ead0*/  FMUL.FTZ R61, R3, R61 ;  /* 0x0000003d033d7220 */ /* 0x000fe20000410000 */
[----:B------:R-:W-:Y:S01]  /*eae0*/  @P0 IADD3 R13, R11, 0x10, RZ ;  /* 0x000000100b0d0810 */ /* 0x000fe20007ffe0ff */
        /* <DEDUP_REMOVED lines=9> */
[----:B------:R-:W-:Y:S01]  /*eb80*/  IADD3 R15, R11, R8, RZ ;  /* 0x000000080b0f7210 */ /* 0x000fe20007ffe0ff */
[----:B------:R-:W-:Y:S01]  /*eb90*/  FMUL.FTZ R73, R3, R73 ;  /* 0x0000004903497220 */ /* 0x000fe20000410000 */
[----:B------:R-:W-:Y:S01]  /*eba0*/  F2FP.PACK_AB R40, R41, R40 ;  /* 0x000000282928723e */ /* 0x000fe200000000ff */
        /* <DEDUP_REMOVED lines=49> */
[----:B------:R-:W-:Y:S01]  /*eec0*/  @P3 MUFU.LG2 R0, R0 ;  /* 0x0000000000003308 */ /* 0x000fe20000000c00 */
[C---:B------:R-:W-:Y:S01]  /*eed0*/  FMUL.FTZ R38, R4.reuse, R38 ;  /* 0x0000002604267220 */ /* 0x040fe20000410000 */
[----:B------:R-:W-:Y:S01]  /*eee0*/  F2FP.PACK_AB R112, R3, R112 ;  /* 0x000000700370723e */ /* 0x000fe200000000ff */
[C---:B------:R-:W-:Y:S01]  /*eef0*/  FMUL.FTZ R43, R4.reuse, R43 ;  /* 0x0000002b042b7220 */ /* 0x040fe20000410000 */
[----:B------:R-:W-:Y:S01]  /*ef00*/  MOV R3, 0x40 ;  /* 0x0000004000037802 */ /* 0x000fe20000000f00 */
[C---:B------:R-:W-:Y:S01]  /*ef10*/  FMUL.FTZ R42, R4.reuse, R42 ;  /* 0x0000002a042a7220 */ /* 0x040fe20000410000 */
[----:B------:R-:W-:Y:S01]  /*ef20*/  F2FP.PACK_AB R38, R39, R38 ;  /* 0x000000262726723e */ /* 0x000fe200000000ff */
[C---:B------:R-:W-:Y:S01]  /*ef30*/  FMUL.FTZ R47, R4.reuse, R47 ;  /* 0x0000002f042f7220 */ /* 0x040fe20000410000 */
[----:B------:R-:W-:Y:S01]  /*ef40*/  SEL R10, R3, 0xffffffc0, !P2 ;  /* 0xffffffc0030a7807 */ /* 0x000fe20005000000 */
[C---:B------:R-:W-:Y:S01]  /*ef50*/  FMUL.FTZ R46, R4.reuse, R46 ;  /* 0x0000002e042e7220 */ /* 0x040fe20000410000 */
[----:B------:R-:W-:Y:S01]  /*ef60*/  F2FP.PACK_AB R42, R43, R42 ;  /* 0x0000002a2b2a723e */ /* 0x000fe200000000ff */
[----:B------:R-:W-:Y:S01]  /*ef70*/  FMUL.FTZ R51, R4, R51 ;  /* 0x0000003304337220 */ /* 0x000fe20000410000 */
[----:B------:R-:W-:Y:S01]  /*ef80*/  IADD3 R3, R8, R13, RZ ;  /* 0x0000000d08037210 */ /* 0x000fe20007ffe0ff */
[C---:B------:R-:W-:Y:S01]  /*ef90*/  FMUL.FTZ R50, R4.reuse, R50 ;  /* 0x0000003204327220 */ /* 0x040fe20000410000 */
[----:B------:R-:W-:Y:S01]  /*efa0*/  F2FP.PACK_AB R46, R47, R46 ;  /* 0x0000002e2f2e723e */ /* 0x000fe200000000ff */
[C---:B------:R-:W-:Y:S01]  /*efb0*/  FMUL.FTZ R55, R4.reuse, R55 ;  /* 0x0000003704377220 */ /* 0x040fe20000410000 */
[----:B------:R-:W-:Y:S01]  /*efc0*/  IADD3 R17, R11, R10, RZ ;  /* 0x0000000a0b117210 */ /* 0x000fe20007ffe0ff */
        /* <DEDUP_REMOVED lines=10> */
[C---:B------:R-:W-:Y:S01]  /*f070*/  FMUL.FTZ R67, R4.reuse, R67 ;  /* 0x0000004304437220 */ /* 0x040fe20000410000 */
[----:B------:R-:W-:Y:S01]  /*f080*/  STS [R15+0x400], R38 ;  /* 0x000400260f007388 */ /* 0x000fe20000000800 */
[C---:B------:R-:W-:Y:S01]  /*f090*/  FMUL.FTZ R66, R4.reuse, R66 ;  /* 0x0000004204427220 */ /* 0x040fe20000410000 */
[----:B------:R-:W-:Y:S01]  /*f0a0*/  IADD3 R23, R3, R10, RZ ;  /* 0x0000000a03177210 */ /* 0x000fe20007ffe0ff */
[C---:B------:R-:W-:Y:S01]  /*f0b0*/  FMUL.FTZ R71, R4.reuse, R71 ;  /* 0x0000004704477220 */ /* 0x040fe20000410000 */
[----:B------:R-:W-:Y:S01]  /*f0c0*/  F2FP.PACK_AB R62, R63, R62 ;  /* 0x0000003e3f3e723e */ /* 0x000fe200000000ff */
[C---:B------:R-:W-:Y:S01]  /*f0d0*/  FMUL.FTZ R70, R4.reuse, R70 ;  /* 0x0000004604467220 */ /* 0x040fe20000410000 */
[----:B------:R-:W-:Y:S01]  /*f0e0*/  STS [R3], R40 ;  /* 0x0000002803007388 */ /* 0x000fe20000000800 */
[C---:B------:R-:W-:Y:S01]  /*f0f0*/  FMUL.FTZ R75, R4.reuse, R75 ;  /* 0x0000004b044b7220 */ /* 0x040fe20000410000 */
[----:B------:R-:W-:Y:S01]  /*f100*/  F2FP.PACK_AB R66, R67, R66 ;  /* 0x000000424342723e */ /* 0x000fe200000000ff */
[C---:B------:R-:W-:Y:S01]  /*f110*/  FMUL.FTZ R74, R4.reuse, R74 ;  /* 0x0000004a044a7220 */ /* 0x040fe20000410000 */
[----:B------:R-:W-:Y:S01]  /*f120*/  STS [R3+0x400], R42 ;  /* 0x0004002a03007388 */ /* 0x000fe20000000800 */
        /* <DEDUP_REMOVED lines=46> */
[----:B------:R-:W-:Y:S01]  /*f410*/  FMUL.FTZ R4, R4, R114 ;  /* 0x0000007204047220 */ /* 0x000fe20000410000 */
[----:B------:R-:W-:Y:S01]  /*f420*/  STS [R13+0x2400], R66 ;  /* 0x002400420d007388 */ /* 0x000fe20000000800 */
[----:B------:R-:W-:Y:S01]  /*f430*/  F2FP.PACK_AB R118, R119, R118 ;  /* 0x000000767776723e */ /* 0x000fe200000000ff */
[----:B------:R-:W1:Y:S01]  /*f440*/  @P4 MUFU.LG2 R8, R2 ;  /* 0x0000000200084308 */ /* 0x000e620000000c00 */
[----:B------:R-:W-:Y:S01]  /*f450*/  ISETP.NE.AND P0, PT, RZ, UR4, PT ;  /* 0x00000004ff007c0c */ /* 0x000fe2000bf05270 */
[----:B------:R-:W-:Y:S01]  /*f460*/  STS [R15+0x2000], R68 ;  /* 0x002000440f007388 */ /* 0x000fe20000000800 */
[----:B------:R-:W-:-:S03]  /*f470*/  F2FP.PACK_AB R4, R115, R4 ;  /* 0x000000047304723e */ /* 0x000fc600000000ff */
[----:B------:R-:W-:Y:S04]  /*f480*/  STS [R15+0x2400], R70 ;  /* 0x002400460f007388 */ /* 0x000fe80000000800 */
[----:B------:R-:W-:Y:S04]  /*f490*/  STS [R3+0x2000], R72 ;  /* 0x0020004803007388 */ /* 0x000fe80000000800 */
[----:B------:R-:W-:Y:S01]  /*f4a0*/  STS [R3+0x2400], R74 ;  /* 0x0024004a03007388 */ /* 0x000fe20000000800 */
[----:B-1----:R-:W-:Y:S01]  /*f4b0*/  @P4 FMUL.FTZ R8, R8, 0.69314718246459960938 ;  /* 0x3f31721808084820 */ /* 0x002fe20000410000 */
[----:B------:R-:W-:-:S02]  /*f4c0*/  MOV R2, 0x7f800000 ;  /* 0x7f80000000027802 */ /* 0x000fc40000000f00 */
[----:B------:R-:W-:Y:S01]  /*f4d0*/  STS [R17+0x2000], R76 ;  /* 0x0020004c11007388 */ /* 0x000fe20000000800 */
[----:B------:R-:W-:-:S03]  /*f4e0*/  @P4 FFMA.FTZ R2, R133, c[0x0][0x238], R8 ;  /* 0x00008e0085024a23 */ /* 0x000fc60000010008 */
        /* <DEDUP_REMOVED lines=14> */
[----:B------:R2:W-:Y:S01]  /*f5d0*/  STS [R3+0x4400], R106 ;  /* 0x0044006a03007388 */ /* 0x0005e20000000800 */
[----:B-1----:R-:W-:-:S03]  /*f5e0*/  @P3 FMUL.FTZ R11, R0, 0.69314718246459960938 ;  /* 0x3f317218000b3820 */ /* 0x002fc60000410000 */
[----:B------:R1:W-:Y:S04]  /*f5f0*/  STS [R17+0x4000], R108 ;  /* 0x0040006c11007388 */ /* 0x0003e80000000800 */
[----:B------:R1:W-:Y:S04]  /*f600*/  STS [R17+0x4400], R110 ;  /* 0x0044006e11007388 */ /* 0x0003e80000000800 */
[----:B------:R1:W-:Y:S04]  /*f610*/  STS [R19+0x4000], R120 ;  /* 0x0040007813007388 */ /* 0x0003e80000000800 */
[----:B------:R1:W-:Y:S04]  /*f620*/  STS [R19+0x4400], R122 ;  /* 0x0044007a13007388 */ /* 0x0003e80000000800 */
[----:B------:R1:W-:Y:S04]  /*f630*/  STS [R21+0x4000], R116 ;  /* 0x0040007415007388 */ /* 0x0003e80000000800 */
[----:B------:R1:W-:Y:S01]  /*f640*/  STS [R21+0x4400], R118 ;  /* 0x0044007615007388 */ /* 0x0003e20000000800 */
[----:B--2---:R-:W-:Y:S01]  /*f650*/  MOV R3, 0x7f800000 ;  /* 0x7f80000000037802 */ /* 0x004fe20000000f00 */
[----:B------:R-:W-:-:S02]  /*f660*/  @P3 FFMA.FTZ R3, R132, c[0x0][0x238], R11 ;  /* 0x00008e0084033a23 */ /* 0x000fc4000001000b */
[----:B------:R1:W-:Y:S04]  /*f670*/  STS [R23+0x4000], R112 ;  /* 0x0040007017007388 */ /* 0x0003e80000000800 */
[----:B------:R1:W-:Y:S01]  /*f680*/  STS [R23+0x4400], R4 ;  /* 0x0044000417007388 */ /* 0x0003e20000000800 */
[----:B------:R-:W-:Y:S05]  /*f690*/  @!P0 BRA `(.L_x_2156) ;  /* 0x0000007000008947 */ /* 0x000fea0003800000 */
[----:B-1----:R-:W1:Y:S01]  /*f6a0*/  S2R R4, SR_CTAID.Y ;  /* 0x0000000000047919 */ /* 0x002e620000002600 */
[----:B------:R-:W-:-:S03]  /*f6b0*/  ISETP.NE.AND P0, PT, R210, -0x1, PT ;  /* 0xffffffffd200780c */ /* 0x000fc60003f05270 */
[----:B------:R-:W2:Y:S01]  /*f6c0*/  S2R R11, SR_CTAID.Z ;  /* 0x00000000000b7919 */ /* 0x000ea20000002700 */
[----:B-1----:R-:W-:-:S05]  /*f6d0*/  IMAD R13, R4, c[0x0][0x214], RZ ;  /* 0x00008500040d7a24 */ /* 0x002fca00078e02ff */
[----:B------:R-:W-:-:S05]  /*f6e0*/  SEL R8, R13, R210, !P0 ;  /* 0x000000d20d087207 */ /* 0x000fca0004000000 */
[----:B--2---:R-:W-:Y:S01]  /*f6f0*/  IMAD R8, R11, c[0x0][0x234], R8 ;  /* 0x00008d000b087a24 */ /* 0x004fe200078e0208 */
[----:B------:R-:W-:Y:S05]  /*f700*/  BRA `(.L_x_2157) ;  /* 0x0000004000007947 */ /* 0x000fea0003800000 */
.L_x_2156:
[----:B------:R-:W2:Y:S04]  /*f710*/  S2R R11, SR_CTAID.Z ;  /* 0x00000000000b7919 */ /* 0x000ea80000002700 */
[----:B-1----:R-:W2:Y:S02]  /*f720*/  S2R R4, SR_CTAID.Y ;  /* 0x0000000000047919 */ /* 0x002ea40000002600 */
[----:B--2---:R-:W-:-:S04]  /*f730*/  IMAD R8, R4, c[0x0][0x1c0], R11 ;  /* 0x0000700004087a24 */ /* 0x004fc800078e020b */
[----:B------:R-:W-:Y:S02]  /*f740*/  IMAD R8, R8, c[0x0][0x214], RZ ;  /* 0x0000850008087a24 */ /* 0x000fe400078e02ff */
.L_x_2157:
[----:B------:R-:W-:Y:S01]  /*f750*/  BAR.SYNC.DEFER_BLOCKING 0x0 ;  /* 0x0000000000007b1d */ /* 0x000fe20000010000 */
[----:B------:R-:W-:Y:S01]  /*f760*/  LOP3.LUT R10, R9, 0xffffffe0, RZ, 0xc0, !PT ;  /* 0xffffffe0090a7812 */ /* 0x000fe200078ec0ff */
[C---:B------:R-:W-:Y:S01]  /*f770*/  IMAD.WIDE.U32 R64, R210.reuse, c[0x0][0x1e8], RZ ;  /* 0x00007a00d2407a25 */ /* 0x040fe200078e00ff */
[----:B------:R-:W-:Y:S02]  /*f780*/  SHF.R.S32.HI R60, RZ, 0x1f, R7 ;  /* 0x0000001fff3c7819 */ /* 0x000fe40000011407 */
[----:B------:R-:W-:Y:S01]  /*f790*/  ISETP.NE.AND P0, PT, R210, -0x1, PT ;  /* 0xffffffffd200780c */ /* 0x000fe20003f05270 */
[----:B------:R-:W1:Y:S01]  /*f7a0*/  S2R R0, SR_TID.X ;  /* 0x0000000000007919 */ /* 0x000e620000002100 */
[----:B------:R-:W-:Y:S01]  /*f7b0*/  IMAD.IADD R9, R5, 0x1, -R10 ;  /* 0x0000000105097824 */ /* 0x000fe200078e0a0a */
[----:B------:R-:W-:Y:S01]  /*f7c0*/  LEA.HI R60, R60, R7, RZ, 0x2 ;  /* 0x000000073c3c7211 */ /* 0x000fe200078f10ff */
[----:B------:R-:W-:Y:S01]  /*f7d0*/  IMAD.WIDE.U32 R66, R4, c[0x0][0x1e0], RZ ;  /* 0x0000780004427a25 */ /* 0x000fe200078e00ff */
[----:B------:R-:W-:Y:S01]  /*f7e0*/  ULDC.64 UR4, c[0x0][0x118] ;  /* 0x0000460000047ab9 */ /* 0x000fe20000000a00 */
[----:B------:R-:W-:Y:S01]  /*f7f0*/  BSSY B0, `(.L_x_2158) ;  /* 0x000002b000007945 */ /* 0x000fe20003800000 */
[----:B------:R-:W-:Y:S01]  /*f800*/  LOP3.LUT P1, RZ, R9, 0x3, RZ, 0xc0, !PT ;  /* 0x0000000309ff7812 */ /* 0x000fe2000782c0ff */
[----:B------:R-:W-:Y:S01]  /*f810*/  IMAD R210, R210, c[0x0][0x1ec], R65 ;  /* 0x00007b00d2d27a24 */ /* 0x000fe200078e0241 */
[----:B------:R-:W-:-:S05]  /*f820*/  LOP3.LUT R60, R60, 0xffffffc, RZ, 0xc0, !PT ;  /* 0x0ffffffc3c3c7812 */ /* 0x000fca00078ec0ff */
[----:B------:R-:W-:Y:S01]  /*f830*/  IMAD.IADD R60, R7, 0x1, -R60 ;  /* 0x00000001073c7824 */ /* 0x000fe200078e0a3c */
[----:B------:R2:W3:Y:S04]  /*f840*/  LDS.128 R52, [R208] ;  /* 0x00000000d0347984 */ /* 0x0004e80000000c00 */
[----:B------:R2:W4:Y:S01]  /*f850*/  LDS.128 R48, [R208+0x800] ;  /* 0x00080000d0307984 */ /* 0x0005220000000c00 */
[----:B-1----:R-:W-:-:S03]  /*f860*/  SHF.R.S32.HI R61, RZ, 0x1f, R0 ;  /* 0x0000001fff3d7819 */ /* 0x002fc60000011400 */
[----:B------:R2:W1:Y:S01]  /*f870*/  LDS.128 R44, [R208+0x1000] ;  /* 0x00100000d02c7984 */ /* 0x0004620000000c00 */
        /* <DEDUP_REMOVED lines=10> */
[----:B------:R2:W1:Y:S01]  /*f920*/  LDS.128 R24, [R208+0x3800] ;  /* 0x00380000d0187984 */ /* 0x0004620000000c00 */
[----:B------:R-:W-:Y:S01]  /*f930*/  LEA.HI R9, R9, R10, RZ, 0x2 ;  /* 0x0000000a09097211 */ /* 0x000fe200078f10ff */
[----:B------:R-:W-:Y:S01]  /*f940*/  IMAD R63, R4, c[0x0][0x1e4], R63 ;  /* 0x00007900043f7a24 */ /* 0x000fe200078e023f */
[----:B------:R-:W-:Y:S01]  /*f950*/  SEL R4, R66, R64, !P0 ;  /* 0x0000004042047207 */ /* 0x000fe20004000000 */
[----:B------:R2:W1:Y:S01]  /*f960*/  LDS.128 R20, [R208+0x4000] ;  /* 0x00400000d0147984 */ /* 0x0004620000000c00 */
[----:B------:R-:W-:Y:S01]  /*f970*/  SHF.R.S32.HI R9, RZ, 0x2, R9 ;  /* 0x00000002ff097819 */ /* 0x000fe20000011409 */
[----:B------:R-:W-:-:S02]  /*f980*/  @!P0 IMAD.IADD R210, R67, 0x1, R63 ;  /* 0x0000000143d28824 */ /* 0x000fc400078e023f */
[----:B------:R2:W1:Y:S02]  /*f990*/  LDS.128 R16, [R208+0x4800] ;  /* 0x00480000d0107984 */ /* 0x0004640000000c00 */
[----:B------:R-:W-:Y:S02]  /*f9a0*/  IMAD R60, R60, 0x10, R9 ;  /* 0x000000103c3c7824 */ /* 0x000fe400078e0209 */
[----:B------:R2:W1:Y:S04]  /*f9b0*/  LDS.128 R12, [R208+0x5000] ;  /* 0x00500000d00c7984 */ /* 0x0004680000000c00 */
[----:B------:R2:W1:Y:S01]  /*f9c0*/  LDS.128 R56, [R208+0x5800] ;  /* 0x00580000d0387984 */ /* 0x0004620000000c00 */
[----:B------:R-:W-:Y:S05]  /*f9d0*/  @P1 BRA `(.L_x_2159) ;  /* 0x000000c000001947 */ /* 0x000fea0003800000 */
[----:B---34-:R-:W3:Y:S01]  /*f9e0*/  S2R R7, SR_CTAID.X ;  /* 0x0000000000077919 */ /* 0x018ee20000002500 */
[C---:B------:R-:W-:Y:S01]  /*f9f0*/  ISETP.GE.AND P2, PT, R60.reuse, R199, PT ;  /* 0x000000c73c00720c */ /* 0x040fe20003f46270 */
[----:B---3--:R-:W-:Y:S01]  /*fa00*/  IMAD R7, R7, 0x40, R8 ;  /* 0x0000004007077824 */ /* 0x008fe200078e0208 */
[----:B------:R-:W-:-:S04]  /*fa10*/  IADD3 R8, R60, 0x8, RZ ;  /* 0x000000083c087810 */ /* 0x000fc80007ffe0ff */
[----:B------:R-:W-:Y:S02]  /*fa20*/  SHF.R.S32.HI R9, RZ, 0x1f, R7 ;  /* 0x0000001fff097819 */ /* 0x000fe40000011407 */
[----:B------:R-:W-:Y:S02]  /*fa30*/  IADD3 R7, P0, R60, R7, RZ ;  /* 0x000000073c077210 */ /* 0x000fe40007f1e0ff */
[----:B------:R-:W-:Y:S02]  /*fa40*/  ISETP.GE.AND P1, PT, R8, R199, PT ;  /* 0x000000c70800720c */ /* 0x000fe40003f26270 */
[----:B------:R-:W-:Y:S02]  /*fa50*/  LEA.HI.X.SX32 R60, R60, R9, 0x1, P0 ;  /* 0x000000093c3c7211 */ /* 0x000fe400000f0eff */
[----:B------:R-:W-:-:S04]  /*fa60*/  LEA R8, P0, R7, c[0x0][0x200], 0x2 ;  /* 0x0000800007087a11 */ /* 0x000fc800078010ff */
[----:B------:R-:W-:-:S05]  /*fa70*/  LEA.HI.X R9, R7, c[0x0][0x204], R60, 0x2, P0 ;  /* 0x0000810007097a11 */ /* 0x000fca00000f143c */
[----:B------:R3:W-:Y:S04]  /*fa80*/  @!P2 STG.E [R8.64], R2 ;  /* 0x000000020800a986 */ /* 0x0007e8000c101904 */
[----:B------:R3:W-:Y:S02]  /*fa90*/  @!P1 STG.E [R8.64+0x20], R3 ;  /* 0x0000200308009986 */ /* 0x0007e4000c101904 */
.L_x_2159:
[----:B---34-:R-:W-:Y:S05]  /*faa0*/  BSYNC B0 ;  /* 0x0000000000007941 */ /* 0x018fea0003800000 */
.L_x_2158:
[----:B------:R-:W3:Y:S01]  /*fab0*/  S2R R3, SR_CTAID.X ;  /* 0x0000000000037919 */ /* 0x000ee20000002500 */
[----:B------:R-:W-:Y:S01]  /*fac0*/  SHF.R.S32.HI R213, RZ, 0x1f, R212 ;  /* 0x0000001fffd57819 */ /* 0x000fe200000114d4 */
[----:B------:R-:W-:Y:S01]  /*fad0*/  BSSY B0, `(.L_x_2160) ;  /* 0x0000022000007945 */ /* 0x000fe20003800000 */
[----:B------:R-:W-:Y:S02]  /*fae0*/  LEA.HI R5, R6, R5, RZ, 0x3 ;  /* 0x0000000506057211 */ /* 0x000fe400078f18ff */
[----:B------:R-:W-:-:S04]  /*faf0*/  LEA.HI R0, R61, R0, RZ, 0x3 ;  /* 0x000000003d007211 */ /* 0x000fc800078f18ff */
[----:B------:R-:W-:-:S04]  /*fb00*/  SHF.R.S32.HI R0, RZ, 0x3, R0 ;  /* 0x00000003ff007819 */ /* 0x000fc80000011400 */
[----:B------:R-:W-:Y:S01]  /*fb10*/  SHF.R.S32.HI R0, RZ, 0x1f, R0 ;  /* 0x0000001fff007819 */ /* 0x000fe20000011400 */
[----:B---3--:R-:W-:-:S04]  /*fb20*/  IMAD.SHL.U32 R3, R3, 0x40, RZ ;  /* 0x0000004003037824 */ /* 0x008fc800078e00ff */
[----:B------:R-:W-:Y:S01]  /*fb30*/  IMAD.WIDE.U32 R8, R3, c[0x0][0x1e8], R212 ;  /* 0x00007a0003087a25 */ /* 0x000fe200078e00d4 */
[----:B------:R-:W-:-:S04]  /*fb40*/  SHF.R.S32.HI R2, RZ, 0x1f, R3 ;  /* 0x0000001fff027819 */ /* 0x000fc80000011403 */
[----:B------:R-:W-:Y:S01]  /*fb50*/  IADD3 R6, P0, R4, R8, RZ ;  /* 0x0000000804067210 */ /* 0x000fe20007f1e0ff */
[----:B------:R-:W-:Y:S01]  /*fb60*/  IMAD R2, R2, c[0x0][0x1e8], RZ ;  /* 0x00007a0002027a24 */ /* 0x000fe200078e02ff */
[----:B------:R-:W-:-:S03]  /*fb70*/  SHF.R.S32.HI R4, RZ, 0x3, R5 ;  /* 0x00000003ff047819 */ /* 0x000fc60000011405 */
        /* <DEDUP_REMOVED lines=20> */
[----:B------:R3:W-:Y:S04]  /*fcc0*/  @!P2 STG.E.128 [R60.64], R52 ;  /* 0x000000343c00a986 */ /* 0x0007e8000c101d04 */
[----:B-1----:R3:W-:Y:S04]  /*fcd0*/  @!P1 STG.E.128 [R60.64+0x80], R36 ;  /* 0x000080243c009986 */ /* 0x0027e8000c101d04 */
[----:B------:R3:W-:Y:S02]  /*fce0*/  @!P0 STG.E.128 [R60.64+0x100], R20 ;  /* 0x000100143c008986 */ /* 0x0007e4000c101d04 */
.L_x_2161:
[----:B------:R-:W-:Y:S05]  /*fcf0*/  BSYNC B0 ;  /* 0x0000000000007941 */ /* 0x000fea0003800000 */
.L_x_2160:
        /* <DEDUP_REMOVED lines=13> */
[----:B-1-3--:R-:W-:-:S03]  /*fdd0*/  LEA R20, P3, R10, c[0x0][0x1d0], 0x1 ;  /* 0x000074000a147a11 */ /* 0x00afc600078608ff */
[----:B------:R-:W-:-:S04]  /*fde0*/  IMAD R2, R3, c[0x0][0x1ec], R2 ;  /* 0x00007b0003027a24 */ /* 0x000fc800078e0202 */
[----:B------:R-:W-:-:S05]  /*fdf0*/  IMAD.IADD R2, R2, 0x1, R11 ;  /* 0x0000000102027824 */ /* 0x000fca00078e020b */
[----:B------:R-:W-:-:S05]  /*fe00*/  LEA.HI.X R21, R10, c[0x0][0x1d4], R2, 0x1, P3 ;  /* 0x000075000a157a11 */ /* 0x000fca00018f0c02 */
[----:B------:R1:W-:Y:S04]  /*fe10*/  @!P2 STG.E.128 [R20.64], R48 ;  /* 0x000000301400a986 */ /* 0x0003e8000c101d04 */
[----:B------:R1:W-:Y:S04]  /*fe20*/  @!P1 STG.E.128 [R20.64+0x80], R32 ;  /* 0x0000802014009986 */ /* 0x0003e8000c101d04 */
[----:B------:R1:W-:Y:S02]  /*fe30*/  @!P0 STG.E.128 [R20.64+0x100], R16 ;  /* 0x0001001014008986 */ /* 0x0003e4000c101d04 */
.L_x_2163:
[----:B------:R-:W-:Y:S05]  /*fe40*/  BSYNC B0 ;  /* 0x0000000000007941 */ /* 0x000fea0003800000 */
.L_x_2162:
        /* <DEDUP_REMOVED lines=17> */
[----:B------:R1:W-:Y:S04]  /*ff60*/  @!P2 STG.E.128 [R16.64], R44 ;  /* 0x0000002c1000a986 */ /* 0x0003e8000c101d04 */
[----:B------:R1:W-:Y:S04]  /*ff70*/  @!P1 STG.E.128 [R16.64+0x80], R28 ;  /* 0x0000801c10009986 */ /* 0x0003e8000c101d04 */
[----:B------:R1:W-:Y:S02]  /*ff80*/  @!P0 STG.E.128 [R16.64+0x100], R12 ;  /* 0x0001000c10008986 */ /* 0x0003e4000c101d04 */
.L_x_2165:
[----:B------:R-:W-:Y:S05]  /*ff90*/  BSYNC B0 ;  /* 0x0000000000007941 */ /* 0x000fea0003800000 */
.L_x_2164:
        /* <DEDUP_REMOVED lines=20> */
.L_x_2166:
        /* <DEDUP_REMOVED lines=10> */
.L_x_4108:


//--------------------- .text._ZN5flash24flash_fwd_splitkv_kernelI23Flash_fwd_kernel_traitsILi192ELi64ELi64ELi4ELb0ELb0EN7cutlass6half_tE19Flash_kernel_traitsILi192ELi64ELi64ELi4ES3_EELb1ELb0ELb1ELb0ELb0ELb1ELb0ELb0EEEvNS_16Flash_fwd_paramsE --------------------------
	.section	.text._ZN5flash24flash_fwd_splitkv_kernelI23Flash_fwd_kernel_traitsILi192ELi64ELi64ELi4ELb0ELb0EN7cutlass6half_tE19Flash_kernel_traitsILi192ELi64ELi64ELi4ES3_EELb1ELb0ELb1ELb0ELb0ELb1ELb0ELb0EEEvNS_16Flash_fwd_paramsE,"ax",@progbits
	.sectioninfo	@"SHI_REGISTERS=254"
	.align	128
        .global         _ZN5flash24flash_fwd_splitkv_kernelI23Flash_fwd_kernel_traitsILi192ELi64ELi64ELi4ELb0ELb0EN7cutlass6half_tE19Flash_kernel_traitsILi192ELi64ELi64ELi4ES3_EELb1ELb0ELb1ELb0ELb0ELb1ELb0ELb0EEEvNS_16Flash_fwd_paramsE
        .type           _ZN5flash24flash_fwd_splitkv_kernelI23Flash_fwd_kernel_traitsILi192ELi64ELi64ELi4ELb0ELb0EN7cutlass6half_tE19Flash_kernel_traitsILi192ELi64ELi64ELi4ES3_EELb1ELb0ELb1ELb0ELb0ELb1ELb0ELb0EEEvNS_16Flash_fwd_paramsE,@function
        .size           _ZN5flash24flash_fwd_splitkv_kernelI23Flash_fwd_kernel_traitsILi192ELi64ELi64ELi4ELb0ELb0EN7cutlass6half_tE19Flash_kernel_traitsILi192ELi64ELi64ELi4ES3_EELb1ELb0ELb1ELb0ELb0ELb1ELb0ELb0EEEvNS_16Flash_fwd_paramsE,(.L_x_4109 - _ZN5flash24flash_fwd_splitkv_kernelI23Flash_fwd_kernel_traitsILi192ELi64ELi64ELi4ELb0ELb0EN7cutlass6half_tE19Flash_kernel_traitsILi192ELi64ELi64ELi4ES3_EELb1ELb0ELb1ELb0ELb0ELb1ELb0ELb0EEEvNS_16Flash_fwd_paramsE)
        .other          _ZN5flash24flash_fwd_splitkv_kernelI23Flash_fwd_kernel_traitsILi192ELi64ELi64ELi4ELb0ELb0EN7cutlass6half_tE19Flash_kernel_traitsILi192ELi64ELi64ELi4ES3_EELb1ELb0ELb1ELb0ELb0ELb1ELb0ELb0EEEvNS_16Flash_fwd_paramsE,@"STO_CUDA_ENTRY STV_DEFAULT"
_ZN5flash24flash_fwd_splitkv_kernelI23Flash_fwd_kernel_traitsILi192ELi64ELi64ELi4ELb0ELb0EN7cutlass6half_tE19Flash_kernel_traitsILi192ELi64ELi64ELi4ES3_EELb1ELb0ELb1ELb0ELb0ELb1ELb0ELb0EEEvNS_16Flash_fwd_paramsE:
.text._ZN5flash24flash_fwd_splitkv_kernelI23Flash_fwd_kernel_traitsILi192ELi64ELi64ELi4ELb0ELb0EN7cutlass6half_tE19Flash_kernel_traitsILi192ELi64ELi64ELi4ES3_EELb1ELb0ELb1ELb0ELb0ELb1ELb0ELb0EEEvNS_16Flash_fwd_paramsE:
        /* <DEDUP_REMOVED lines=33> */
.L_x_2167:
[----:B-1-34-:R-:W-:Y:S02]  /*0210*/  MOV R2, c[0x0][0x218] ;  /* 0x0000860000027a02 */ /* 0x01afe40000000f00 */
.L_x_2168:
        /* <DEDUP_REMOVED lines=80> */
.L_x_2171:
[----:B------:R-:W-:Y:S05]  /*0720*/  BSYNC B0 ;  /* 0x0000000000007941 */ /* 0x000fea0003800000 */
.L_x_2170:
        /* <DEDUP_REMOVED lines=20> */
.L_x_2173:
[----:B------:R-:W-:Y:S05]  /*0870*/  BSYNC B0 ;  /* 0x0000000000007941 */ /* 0x000fea0003800000 */
.L_x_2172:
        /* <DEDUP_REMOVED lines=20> */
.L_x_2175:
[----:B------:R-:W-:Y:S05]  /*09c0*/  BSYNC B0 ;  /* 0x0000000000007941 */ /* 0x000fea0003800000 */
.L_x_2174:
        /* <DEDUP_REMOVED lines=19> */
.L_x_2177:
[----:B------:R-:W-:Y:S05]  /*0b00*/  BSYNC B0 ;  /* 0x0000000000007941 */ /* 0x000fea0003800000 */
.L_x_2176:
        /* <DEDUP_REMOVED lines=19> */
.L_x_2169:
        /* <DEDUP_REMOVED lines=92> */
.L_x_2178:
        /* <DEDUP_REMOVED lines=16> */
.L_x_2180:
        /* <DEDUP_REMOVED lines=49> */
.L_x_2179:
        /* <DEDUP_REMOVED lines=116> */
.L_x_2182:
[----:B------:R-:W-:Y:S05]  /*1d50*/  BSYNC B0 ;  /* 0x0000000000007941 */ /* 0x000fea0003800000 */
.L_x_2181:
        /* <DEDUP_REMOVED lines=37> */
.L_x_2184:
[----:B------:R-:W-:Y:S05]  /*1fb0*/  BSYNC B0 ;  /* 0x0000000000007941 */ /* 0x000fea0003800000 */
.L_x_2183:
        /* <DEDUP_REMOVED lines=37> */
.L_x_2186:
[----:B------:R-:W-:Y:S05]  /*2210*/  BSYNC B0 ;  /* 0x0000000000007941 */ /* 0x000fea0003800000 */
.L_x_2185:
        /* <DEDUP_REMOVED lines=36> */
.L_x_2188:
[----:B------:R-:W-:Y:S05]  /*2460*/  BSYNC B0 ;  /* 0x0000000000007941 */ /* 0x000fea0003800000 */
.L_x_2187:
        /* <DEDUP_REMOVED lines=31> */
.L_x_2190:
[----:B------:R-:W-:Y:S05]  /*2660*/  BSYNC B0 ;  /* 0x0000000000007941 */ /* 0x000fea0003800000 */
.L_x_2189:
        /* <DEDUP_REMOVED lines=33> */
.L_x_2192:
[----:B------:R-:W-:Y:S05]  /*2880*/  BSYNC B0 ;  /* 0x0000000000007941 */ /* 0x000fea0003800000 */
.L_x_2191:
        /* <DEDUP_REMOVED lines=31> */
.L_x_2194:
[----:B------:R-:W-:Y:S05]  /*2a80*/  BSYNC B0 ;  /* 0x0000000000007941 */ /* 0x000fea0003800000 */
.L_x_2193:
        /* <DEDUP_REMOVED lines=32> */
.L_x_2196:
[----:B------:R-:W-:Y:S05]  /*2c90*/  BSYNC B0 ;  /* 0x0000000000007941 */ /* 0x000fea0003800000 */
.L_x_2195:
        /* <DEDUP_REMOVED lines=48> */
.L_x_2198:
[----:B-1----:R-:W-:Y:S05]  /*2fa0*/  BSYNC B0 ;  /* 0x0000000000007941 */ /* 0x002fea0003800000 */
.L_x_2197:
        /* <DEDUP_REMOVED lines=34> */
.L_x_2200:
[----:B------:R-:W-:Y:S05]  /*31d0*/  BSYNC B0 ;  /* 0x0000000000007941 */ /* 0x000fea0003800000 */
.L_x_2199:
        /* <DEDUP_REMOVED lines=34> */
.L_x_2202:
[----:B------:R-:W-:Y:S05]  /*3400*/  BSYNC B0 ;  /* 0x0000000000007941 */ /* 0x000fea0003800000 */
.L_x_2201:
        /* <DEDUP_REMOVED lines=40> */
.L_x_2204:
[----:B------:R-:W-:Y:S05]  /*3690*/  BSYNC B0 ;  /* 0x0000000000007941 */ /* 0x000fea0003800000 */
.L_x_2203:
        /* <DEDUP_REMOVED lines=18> */
[----:B------:R-:W-:Y:S03]  /*37c0*/  LDSM.16.M88.4 R44, [R206] ;  /* 0x00000000ce2c783b */ /* 0x000fe60000000200 */
[----:B------:R-:W-:Y:S01]  /*37d0*/  IMAD.SHL.U32 R209, R209, 0x2, RZ ;  /* 0x00000002d1d17824 */ /* 0x000fe200078e00ff */
[----:B------:R-:W-:Y:S04]  /*37e0*/  LDSM.16.M88.4 R72, [R205] ;  /* 0x00000000cd48783b */ /* 0x000fe80000000200 */
[----:B------:R-:W2:Y:S01]  /*37f0*/  LDSM.16.M88.4 R20, [R209+0x6000] ;  /* 0x00600000d114783b */ /* 0x000ea20000000200 */
[----:B------:R-:W-:-:S02]  /*3800*/  IADD3 R4, R209, 0x6000, RZ ;  /* 0x00006000d1047810 */ /* 0x000fc40007ffe0ff */
[----:B------:R-:W-:Y:S01]  /*3810*/  IADD3 R207, R209, 0x6020, RZ ;  /* 0x00006020d1cf7810 */ /* 0x000fe20007ffe0ff */
[----:B-1----:R-:W1:Y:S01]  /*3820*/  LDSM.16.M88.4 R12, [R209+0x6800] ;  /* 0x00680000d10c783b */ /* 0x002e620000000200 */
[----:B------:R-:W-:Y:S01]  /*3830*/  @P1 IADD3 R207, R4, -0x20, RZ ;  /* 0xffffffe004cf1810 */ /* 0x000fe20007ffe0ff */
[----:B------:R-:W-:Y:S02]  /*3840*/  IMAD.MOV.U32 R4, RZ, RZ, 0x40 ;  /* 0x00000040ff047424 */ /* 0x000fe400078e00ff */
[----:B------:R-:W5:Y:S01]  /*3850*/  LDSM.16.M88.4 R76, [R209+0x7000] ;  /* 0x00700000d14c783b */ /* 0x000f620000000200 */
[C---:B------:R-:W-:Y:S02]  /*3860*/  IADD3 R199, R207.reuse, 0x800, RZ ;  /* 0x00000800cfc77810 */ /* 0x040fe40007ffe0ff */
[----:B------:R-:W-:Y:S01]  /*3870*/  SEL R4, R4, 0xffffffc0, !P2 ;  /* 0xffffffc004047807 */ /* 0x000fe20005000000 */
[----:B------:R-:W3:Y:S01]  /*3880*/  LDSM.16.M88.4 R36, [R209+0x7800] ;  /* 0x00780000d124783b */ /* 0x000ee20000000200 */
[----:B------:R-:W-:-:S02]  /*3890*/  IADD3 R198, R207, 0x1000, RZ ;  /* 0x00001000cfc67810 */ /* 0x000fc40007ffe0ff */
[----:B------:R-:W-:Y:S01]  /*38a0*/  IADD3 R197, R207, 0x1800, RZ ;  /* 0x00001800cfc57810 */ /* 0x000fe20007ffe0ff */
[----:B------:R-:W4:Y:S01]  /*38b0*/  LDSM.16.M88.4 R32, [R207] ;  /* 0x00000000cf20783b */ /* 0x000f220000000200 */
[----:B------:R-:W-:Y:S01]  /*38c0*/  IMAD.IADD R203, R209, 0x1, R4 ;  /* 0x00000001d1cb7824 */ /* 0x000fe200078e0204 */
[----:B------:R-:W-:Y:S01]  /*38d0*/  IADD3 R195, R207, 0x2000, RZ ;  /* 0x00002000cfc37810 */ /* 0x000fe20007ffe0ff */
[----:B------:R-:W-:Y:S01]  /*38e0*/  IMAD.IADD R196, R4, 0x1, R207 ;  /* 0x0000000104c47824 */ /* 0x000fe200078e02cf */
[----:B------:R-:W3:Y:S01]  /*38f0*/  LDSM.16.M88.4 R28, [R207+0x800] ;  /* 0x00080000cf1c783b */ /* 0x000ee20000000200 */
[----:B------:R-:W-:Y:S01]  /*3900*/  IMAD.IADD R4, R7, 0x1, R218 ;  /* 0x0000000107047824 */ /* 0x000fe200078e02da */
[----:B------:R-:W-:Y:S02]  /*3910*/  IADD3 R194, R207, 0x2800, RZ ;  /* 0x00002800cfc27810 */ /* 0x000fe40007ffe0ff */
[----:B------:R-:W3:Y:S01]  /*3920*/  LDSM.16.M88.4 R64, [R207+0x1000] ;  /* 0x00100000cf40783b */ /* 0x000ee20000000200 */
[----:B------:R-:W-:Y:S01]  /*3930*/  I2F R89, R4 ;  /* 0x0000000400597306 */ /* 0x000fe20000201400 */
[----:B------:R-:W-:-:S02]  /*3940*/  IADD3 R90, R4, 0x1, RZ ;  /* 0x00000001045a7810 */ /* 0x000fc40007ffe0ff */
[----:B------:R-:W3:Y:S01]  /*3950*/  LDSM.16.M88.4 R56, [R207+0x1800] ;  /* 0x00180000cf38783b */ /* 0x000ee20000000200 */
[C---:B------:R-:W-:Y:S02]  /*3960*/  IADD3 R92, R4.reuse, 0x8, RZ ;  /* 0x00000008045c7810 */ /* 0x040fe40007ffe0ff */
[C---:B------:R-:W-:Y:S01]  /*3970*/  IADD3 R96, R4.reuse, 0x10, RZ ;  /* 0x0000001004607810 */ /* 0x040fe20007ffe0ff */
[----:B------:R-:W3:Y:S01]  /*3980*/  LDSM.16.M88.4 R40, [R203+0x6000] ;  /* 0x00600000cb28783b */ /* 0x000ee20000000200 */
[----:B------:R-:W-:Y:S01]  /*3990*/  I2F R91, R90 ;  /* 0x0000005a005b7306 */ /* 0x000fe20000201400 */
[C---:B------:R-:W-:Y:S02]  /*39a0*/  IADD3 R98, R4.reuse, 0x11, RZ ;  /* 0x0000001104627810 */ /* 0x040fe40007ffe0ff */
[----:B------:R-:W-:Y:S01]  /*39b0*/  LDSM.16.M88.4 R68, [R196] ;  /* 0x00000000c444783b */ /* 0x000fe20000000200 */
[C---:B------:R-:W-:Y:S02]  /*39c0*/  IADD3 R106, R4.reuse, 0x21, RZ ;  /* 0x00000021046a7810 */ /* 0x040fe40007ffe0ff */
[C---:B------:R-:W-:Y:S01]  /*39d0*/  IADD3 R100, R4.reuse, 0x18, RZ ;  /* 0x0000001804647810 */ /* 0x040fe20007ffe0ff */
[----:B--2---:R-:W-:Y:S01]  /*39e0*/  HMMA.16816.F32 R24, R48, R20, RZ ;  /* 0x000000143018723c */ /* 0x004fe200000018ff */
[----:B------:R-:W-:Y:S01]  /*39f0*/  LDSM.16.M88.4 R84, [R209+0xb000] ;  /* 0x00b00000d154783b */ /* 0x000fe20000000200 */
[----:B------:R-:W-:Y:S01]  /*3a00*/  I2F R93, R92 ;  /* 0x0000005c005d7306 */ /* 0x000fe20000201400 */
[----:B------:R-:W-:-:S02]  /*3a10*/  IADD3 R102, R4, 0x19, RZ ;  /* 0x0000001904667810 */ /* 0x000fc40007ffe0ff */
[C---:B------:R-:W-:Y:S02]  /*3a20*/  IADD3 R104, R4.reuse, 0x20, RZ ;  /* 0x0000002004687810 */ /* 0x040fe40007ffe0ff */
[C---:B------:R-:W-:Y:S01]  /*3a30*/  IADD3 R94, R4.reuse, 0x9, RZ ;  /* 0x00000009045e7810 */ /* 0x040fe20007ffe0ff */
[C---:B------:R-:W-:Y:S01]  /*3a40*/  HMMA.16816.F32 R20, R48.reuse, R22, RZ ;  /* 0x000000163014723c */ /* 0x040fe200000018ff */
[C---:B------:R-:W-:Y:S01]  /*3a50*/  IADD3 R110, R4.reuse, 0x29, RZ ;  /* 0x00000029046e7810 */ /* 0x040fe20007ffe0ff */
[----:B------:R-:W-:Y:S01]  /*3a60*/  I2F R97, R96 ;  /* 0x0000006000617306 */ /* 0x000fe20000201400 */
[C---:B------:R-:W-:Y:S02]  /*3a70*/  IADD3 R116, R4.reuse, 0x38, RZ ;  /* 0x0000003804747810 */ /* 0x040fe40007ffe0ff */
[C---:B------:R-:W-:Y:S02]  /*3a80*/  IADD3 R108, R4.reuse, 0x28, RZ ;  /* 0x00000028046c7810 */ /* 0x040fe40007ffe0ff */
[C---:B------:R-:W-:Y:S01]  /*3a90*/  IADD3 R112, R4.reuse, 0x30, RZ ;  /* 0x0000003004707810 */ /* 0x040fe20007ffe0ff */
[----:B-1----:R-:W-:Y:S01]  /*3aa0*/  HMMA.16816.F32 R16, R48, R12, RZ ;  /* 0x0000000c3010723c */ /* 0x002fe200000018ff */
[----:B------:R-:W-:Y:S01]  /*3ab0*/  IADD3 R114, R4, 0x31, RZ ;  /* 0x0000003104727810 */ /* 0x000fe20007ffe0ff */
[----:B------:R-:W-:Y:S01]  /*3ac0*/  I2F R99, R98 ;  /* 0x0000006200637306 */ /* 0x000fe20000201400 */
[----:B------:R-:W-:-:S02]  /*3ad0*/  IADD3 R193, R207, 0x3000, RZ ;  /* 0x00003000cfc17810 */ /* 0x000fc40007ffe0ff */
[C---:B------:R-:W-:Y:S02]  /*3ae0*/  IADD3 R192, R207.reuse, 0x3800, RZ ;  /* 0x00003800cfc07810 */ /* 0x040fe40007ffe0ff */
[C---:B------:R-:W-:Y:S01]  /*3af0*/  IADD3 R191, R207.reuse, 0x4000, RZ ;  /* 0x00004000cfbf7810 */ /* 0x040fe20007ffe0ff */
[----:B------:R-:W-:Y:S01]  /*3b00*/  HMMA.16816.F32 R12, R48, R14, RZ ;  /* 0x0000000e300c723c */ /* 0x000fe200000018ff */
[C---:B------:R-:W-:Y:S01]  /*3b10*/  IADD3 R190, R207.reuse, 0x4800, RZ ;  /* 0x00004800cfbe7810 */ /* 0x040fe20007ffe0ff */
[----:B------:R-:W-:Y:S01]  /*3b20*/  I2F R107, R106 ;  /* 0x0000006a006b7306 */ /* 0x000fe20000201400 */
[C---:B------:R-:W-:Y:S02]  /*3b30*/  IADD3 R189, R207.reuse, 0x5000, RZ ;  /* 0x00005000cfbd7810 */ /* 0x040fe40007ffe0ff */
[----:B------:R-:W-:-:S03]  /*3b40*/  IADD3 R188, R207, 0x5800, RZ ;  /* 0x00005800cfbc7810 */ /* 0x000fc60007ffe0ff */
[C---:B-----5:R-:W-:Y:S02]  /*3b50*/  HMMA.16816.F32 R8, R48.reuse, R76, RZ ;  /* 0x0000004c3008723c */ /* 0x060fe400000018ff */
[----:B------:R-:W-:Y:S06]  /*3b60*/  I2F R101, R100 ;  /* 0x0000006400657306 */ /* 0x000fec0000201400 */
[C---:B------:R-:W-:Y:S02]  /*3b70*/  HMMA.16816.F32 R76, R48.reuse, R78, RZ ;  /* 0x0000004e304c723c */ /* 0x040fe400000018ff */
[----:B------:R-:W-:Y:S06]  /*3b80*/  I2F R103, R102 ;  /* 0x0000006600677306 */ /* 0x000fec0000201400 */
[C---:B---3--:R-:W-:Y:S02]  /*3b90*/  HMMA.16816.F32 R52, R48.reuse, R36, RZ ;  /* 0x000000243034723c */ /* 0x048fe400000018ff */
[----:B------:R-:W-:Y:S06]  /*3ba0*/  I2F R105, R104 ;  /* 0x0000006800697306 */ /* 0x000fec0000201400 */
[----:B------:R-:W-:Y:S01]  /*3bb0*/  HMMA.16816.F32 R48, R48, R38, RZ ;  /* 0x000000263030723c */ /* 0x000fe200000018ff */
[----:B------:R-:W1:Y:S01]  /*3bc0*/  LDSM.16.M88.4 R36, [R203+0x6800] ;  /* 0x00680000cb24783b */ /* 0x000e620000000200 */
[----:B------:R-:W-:Y:S06]  /*3bd0*/  I2F R95, R94 ;  /* 0x0000005e005f7306 */ /* 0x000fec0000201400 */
[C---:B----4-:R-:W-:Y:S02]  /*3be0*/  HMMA.16816.F32 R24, R60.reuse, R32, R24 ;  /* 0x000000203c18723c */ /* 0x050fe40000001818 */
[----:B------:R-:W-:Y:S06]  /*3bf0*/  I2F R111, R110 ;  /* 0x0000006e006f7306 */ /* 0x000fec0000201400 */
[C---:B------:R-:W-:Y:S01]  /*3c00*/  HMMA.16816.F32 R20, R60.reuse, R34, R20 ;  /* 0x000000223c14723c */ /* 0x040fe20000001814 */
[----:B------:R-:W2:Y:S01]  /*3c10*/  LDSM.16.M88.4 R32, [R203+0x7000] ;  /* 0x00700000cb20783b */ /* 0x000ea20000000200 */
[----:B------:R-:W-:Y:S06]  /*3c20*/  I2F R117, R116 ;  /* 0x0000007400757306 */ /* 0x000fec0000201400 */
[C---:B------:R-:W-:Y:S02]  /*3c30*/  HMMA.16816.F32 R16, R60.reuse, R28, R16 ;  /* 0x0000001c3c10723c */ /* 0x040fe40000001810 */
[----:B------:R-:W-:Y:S06]  /*3c40*/  I2F R109, R108 ;  /* 0x0000006c006d7306 */ /* 0x000fec0000201400 */
[C---:B------:R-:W-:Y:S01]  /*3c50*/  HMMA.16816.F32 R12, R60.reuse, R30, R12 ;  /* 0x0000001e3c0c723c */ /* 0x040fe2000000180c */
[----:B------:R-:W3:Y:S01]  /*3c60*/  LDSM.16.M88.4 R28, [R203+0x7800] ;  /* 0x00780000cb1c783b */ /* 0x000ee20000000200 */
[----:B------:R-:W-:Y:S06]  /*3c70*/  I2F R113, R112 ;  /* 0x0000007000717306 */ /* 0x000fec0000201400 */
[C---:B------:R-:W-:Y:S02]  /*3c80*/  HMMA.16816.F32 R8, R60.reuse, R64, R8 ;  /* 0x000000403c08723c */ /* 0x040fe40000001808 */
[----:B------:R-:W-:Y:S06]  /*3c90*/  I2F R115, R114 ;  /* 0x0000007200737306 */ /* 0x000fec0000201400 */
[C---:B------:R-:W-:Y:S01]  /*3ca0*/  HMMA.16816.F32 R76, R60.reuse, R66, R76 ;  /* 0x000000423c4c723c */ /* 0x040fe2000000184c */
[----:B------:R-:W4:Y:S07]  /*3cb0*/  LDSM.16.M88.4 R64, [R196+0x800] ;  /* 0x00080000c440783b */ /* 0x000f2e0000000200 */
[C---:B------:R-:W-:Y:S08]  /*3cc0*/  HMMA.16816.F32 R52, R60.reuse, R56, R52 ;  /* 0x000000383c34723c */ /* 0x040ff00000001834 */
[----:B------:R-:W-:Y:S01]  /*3cd0*/  HMMA.16816.F32 R48, R60, R58, R48 ;  /* 0x0000003a3c30723c */ /* 0x000fe20000001830 */
[----:B------:R-:W-:Y:S04]  /*3ce0*/  LDSM.16.M88.4 R56, [R210+0x2000] ;  /* 0x00200000d238783b */ /* 0x000fe80000000200 */
[----:B------:R-:W-:Y:S03]  /*3cf0*/  LDSM.16.M88.4 R60, [R209+0x9800] ;  /* 0x00980000d13c783b */ /* 0x000fe60000000200 */
[C---:B------:R-:W-:Y:S08]  /*3d00*/  HMMA.16816.F32 R24, R44.reuse, R40, R24 ;  /* 0x000000282c18723c */ /* 0x040ff00000001818 */
[C---:B------:R-:W-:Y:S01]  /*3d10*/  HMMA.16816.F32 R20, R44.reuse, R42, R20 ;  /* 0x0000002a2c14723c */ /* 0x040fe20000001814 */
[----:B------:R-:W5:Y:S07]  /*3d20*/  LDSM.16.M88.4 R40, [R196+0x1000] ;  /* 0x00100000c428783b */ /* 0x000f6e0000000200 */
[C---:B-1----:R-:W-:Y:S08]  /*3d30*/  HMMA.16816.F32 R16, R44.reuse, R36, R16 ;  /* 0x000000242c10723c */ /* 0x042ff00000001810 */
[C---:B------:R-:W-:Y:S01]  /*3d40*/  HMMA.16816.F32 R12, R44.reuse, R38, R12 ;  /* 0x000000262c0c723c */ /* 0x040fe2000000180c */
[----:B------:R-:W1:Y:S07]  /*3d50*/  LDSM.16.M88.4 R36, [R196+0x1800] ;  /* 0x00180000c424783b */ /* 0x000e6e0000000200 */
[C---:B--2---:R-:W-:Y:S08]  /*3d60*/  HMMA.16816.F32 R8, R44.reuse, R32, R8 ;  /* 0x000000202c08723c */ /* 0x044ff00000001808 */
[C---:B------:R-:W-:Y:S01]  /*3d70*/  HMMA.16816.F32 R76, R44.reuse, R34, R76 ;  /* 0x000000222c4c723c */ /* 0x040fe2000000184c */
[----:B------:R-:W2:Y:S07]  /*3d80*/  LDSM.16.M88.4 R32, [R209+0x8000] ;  /* 0x00800000d120783b */ /* 0x000eae0000000200 */
[C---:B---3--:R-:W-:Y:S08]  /*3d90*/  HMMA.16816.F32 R52, R44.reuse, R28, R52 ;  /* 0x0000001c2c34723c */ /* 0x048ff00000001834 */
[----:B------:R-:W-:Y:S01]  /*3da0*/  HMMA.16816.F32 R48, R44, R30, R48 ;  /* 0x0000001e2c30723c */ /* 0x000fe20000001830 */
[----:B------:R-:W3:Y:S04]  /*3db0*/  LDSM.16.M88.4 R44, [R209+0x8800] ;  /* 0x00880000d12c783b */ /* 0x000ee80000000200 */
[----:B------:R-:W1:Y:S03]  /*3dc0*/  LDSM.16.M88.4 R28, [R209+0x9000] ;  /* 0x00900000d11c783b */ /* 0x000e660000000200 */
[C---:B------:R-:W-:Y:S08]  /*3dd0*/  HMMA.16816.F32 R24, R72.reuse, R68, R24 ;  /* 0x000000444818723c */ /* 0x040ff00000001818 */
[C---:B------:R-:W-:Y:S01]  /*3de0*/  HMMA.16816.F32 R20, R72.reuse, R70, R20 ;  /* 0x000000464814723c */ /* 0x040fe20000001814 */
[----:B------:R-:W-:Y:S07]  /*3df0*/  LDSM.16.M88.4 R68, [R203+0x9000] ;  /* 0x00900000cb44783b */ /* 0x000fee0000000200 */
[C---:B----4-:R-:W-:Y:S08]  /*3e00*/  HMMA.16816.F32 R16, R72.reuse, R64, R16 ;  /* 0x000000404810723c */ /* 0x050ff00000001810 */
[C---:B------:R-:W-:Y:S08]  /*3e10*/  HMMA.16816.F32 R12, R72.reuse, R66, R12 ;  /* 0x00000042480c723c */ /* 0x040ff0000000180c */
[C---:B-----5:R-:W-:Y:S08]  /*3e20*/  HMMA.16816.F32 R8, R72.reuse, R40, R8 ;  /* 0x000000284808723c */ /* 0x060ff00000001808 */
[C---:B------:R-:W-:Y:S01]  /*3e30*/  HMMA.16816.F32 R76, R72.reuse, R42, R76 ;  /* 0x0000002a484c723c */ /* 0x040fe2000000184c */
[----:B------:R-:W-:Y:S07]  /*3e40*/  LDSM.16.M88.4 R40, [R207+0x2000] ;  /* 0x00200000cf28783b */ /* 0x000fee0000000200 */
[C---:B-1----:R-:W-:Y:S01]  /*3e50*/  HMMA.16816.F32 R64, R72.reuse, R36, R52 ;  /* 0x000000244840723c */ /* 0x042fe20000001834 */
[----:B------:R-:W1:Y:S07]  /*3e60*/  LDSM.16.M88.4 R52, [R208+0x2000] ;  /* 0x00200000d034783b */ /* 0x000e6e0000000200 */
[----:B------:R-:W-:Y:S01]  /*3e70*/  HMMA.16816.F32 R48, R72, R38, R48 ;  /* 0x000000264830723c */ /* 0x000fe20000001830 */
[----:B------:R-:W4:Y:S04]  /*3e80*/  LDSM.16.M88.4 R36, [R207+0x2800] ;  /* 0x00280000cf24783b */ /* 0x000f280000000200 */
[----:B------:R-:W-:Y:S03]  /*3e90*/  LDSM.16.M88.4 R72, [R203+0x9800] ;  /* 0x00980000cb48783b */ /* 0x000fe60000000200 */
        /* <DEDUP_REMOVED lines=12> */
[----:B------:R-:W5:Y:S03]  /*3f60*/  LDSM.16.M88.4 R60, [R207+0x3800] ;  /* 0x00380000cf3c783b */ /* 0x000f660000000200 */
[C---:B-1----:R-:W-:Y:S08]  /*3f70*/  HMMA.16816.F32 R24, R52.reuse, R40, R24 ;  /* 0x000000283418723c */ /* 0x042ff00000001818 */
[C---:B------:R-:W-:Y:S08]  /*3f80*/  HMMA.16816.F32 R20, R52.reuse, R42, R20 ;  /* 0x0000002a3414723c */ /* 0x040ff00000001814 */
[C---:B----4-:R-:W-:Y:S08]  /*3f90*/  HMMA.16816.F32 R16, R52.reuse, R36, R16 ;  /* 0x000000243410723c */ /* 0x050ff00000001810 */
[C---:B------:R-:W-:Y:S01]  /*3fa0*/  HMMA.16816.F32 R12, R52.reuse, R38, R12 ;  /* 0x00000026340c723c */ /* 0x040fe2000000180c */
[----:B------:R-:W-:Y:S07]  /*3fb0*/  LDSM.16.M88.4 R36, [R205+0x2000] ;  /* 0x00200000cd24783b */ /* 0x000fee0000000200 */
[----:B--2---:R-:W-:Y:S01]  /*3fc0*/  HMMA.16816.F32 R40, R52, R32, R8 ;  /* 0x000000203428723c */ /* 0x004fe20000001808 */
[----:B------:R-:W1:Y:S07]  /*3fd0*/  LDSM.16.M88.4 R8, [R196+0x2000] ;  /* 0x00200000c408783b */ /* 0x000e6e0000000200 */
[C---:B---3--:R-:W-:Y:S08]  /*3fe0*/  HMMA.16816.F32 R24, R48.reuse, R44, R24 ;  /* 0x0000002c3018723c */ /* 0x048ff00000001818 */
[C---:B------:R-:W-:Y:S08]  /*3ff0*/  HMMA.16816.F32 R20, R48.reuse, R46, R20 ;  /* 0x0000002e3014723c */ /* 0x040ff00000001814 */
[C---:B------:R-:W-:Y:S08]  /*4000*/  HMMA.16816.F32 R16, R48.reuse, R28, R16 ;  /* 0x0000001c3010723c */ /* 0x040ff00000001810 */
[----:B------:R-:W-:Y:S01]  /*4010*/  HMMA.16816.F32 R12, R48, R30, R12 ;  /* 0x0000001e300c723c */ /* 0x000fe2000000180c */
[----:B------:R-:W2:Y:S07]  /*4020*/  LDSM.16.M88.4 R28, [R196+0x2800] ;  /* 0x00280000c41c783b */ /* 0x000eae0000000200 */
[----:B------:R-:W-:Y:S01]  /*4030*/  HMMA.16816.F32 R76, R52, R34, R76 ;  /* 0x00000022344c723c */ /* 0x000fe2000000184c */
[----:B------:R-:W-:Y:S07]  /*4040*/  LDSM.16.M88.4 R32, [R209+0xa000] ;  /* 0x00a00000d120783b */ /* 0x000fee0000000200 */
[----:B------:R-:W-:Y:S01]  /*4050*/  HMMA.16816.F32 R44, R48, R68, R40 ;  /* 0x00000044302c723c */ /* 0x000fe20000001828 */
[----:B------:R-:W3:Y:S07]  /*4060*/  LDSM.16.M88.4 R40, [R210+0x4000] ;  /* 0x00400000d228783b */ /* 0x000eee0000000200 */
[C---:B-----5:R-:W-:Y:S08]  /*4070*/  HMMA.16816.F32 R64, R52.reuse, R60, R64 ;  /* 0x0000003c3440723c */ /* 0x060ff00000001840 */
[----:B------:R-:W-:Y:S01]  /*4080*/  HMMA.16816.F32 R56, R52, R62, R56 ;  /* 0x0000003e3438723c */ /* 0x000fe20000001838 */
[----:B------:R-:W-:Y:S07]  /*4090*/  LDSM.16.M88.4 R52, [R196+0x3000] ;  /* 0x00300000c434783b */ /* 0x000fee0000000200 */
[C---:B-1----:R-:W-:Y:S08]  /*40a0*/  HMMA.16816.F32 R24, R36.reuse, R8, R24 ;  /* 0x000000082418723c */ /* 0x042ff00000001818 */
[C---:B------:R-:W-:Y:S01]  /*40b0*/  HMMA.16816.F32 R20, R36.reuse, R10, R20 ;  /* 0x0000000a2414723c */ /* 0x040fe20000001814 */
[----:B------:R-:W1:Y:S07]  /*40c0*/  LDSM.16.M88.4 R8, [R209+0xa800] ;  /* 0x00a80000d108783b */ /* 0x000e6e0000000200 */
[C---:B--2---:R-:W-:Y:S08]  /*40d0*/  HMMA.16816.F32 R16, R36.reuse, R28, R16 ;  /* 0x0000001c2410723c */ /* 0x044ff00000001810 */
[----:B------:R-:W-:Y:S01]  /*40e0*/  HMMA.16816.F32 R12, R36, R30, R12 ;  /* 0x0000001e240c723c */ /* 0x000fe2000000180c */
[----:B------:R-:W-:Y:S07]  /*40f0*/  LDSM.16.M88.4 R28, [R206+0x4000] ;  /* 0x00400000ce1c783b */ /* 0x000fee0000000200 */
[C---:B------:R-:W-:Y:S08]  /*4100*/  HMMA.16816.F32 R64, R48.reuse, R72, R64 ;  /* 0x000000483040723c */ /* 0x040ff00000001840 */
[C---:B------:R-:W-:Y:S01]  /*4110*/  HMMA.16816.F32 R76, R48.reuse, R70, R76 ;  /* 0x00000046304c723c */ /* 0x040fe2000000184c */
[----:B------:R-:W-:Y:S07]  /*4120*/  LDSM.16.M88.4 R68, [R196+0x4000] ;  /* 0x00400000c444783b */ /* 0x000fee0000000200 */
[----:B------:R-:W-:Y:S01]  /*4130*/  HMMA.16816.F32 R72, R48, R74, R56 ;  /* 0x0000004a3048723c */ /* 0x000fe20000001838 */
[----:B------:R-:W-:Y:S04]  /*4140*/  LDSM.16.M88.4 R56, [R208+0x4000] ;  /* 0x00400000d038783b */ /* 0x000fe80000000200 */
[----:B------:R-:W2:Y:S03]  /*4150*/  LDSM.16.M88.4 R48, [R207+0x4000] ;  /* 0x00400000cf30783b */ /* 0x000ea60000000200 */
[C---:B---3--:R-:W-:Y:S08]  /*4160*/  HMMA.16816.F32 R24, R40.reuse, R32, R24 ;  /* 0x000000202818723c */ /* 0x048ff00000001818 */
[C---:B------:R-:W-:Y:S01]  /*4170*/  HMMA.16816.F32 R20, R40.reuse, R34, R20 ;  /* 0x000000222814723c */ /* 0x040fe20000001814 */
[----:B------:R-:W3:Y:S07]  /*4180*/  LDSM.16.M88.4 R32, [R207+0x4800] ;  /* 0x00480000cf20783b */ /* 0x000eee0000000200 */
[C---:B-1----:R-:W-:Y:S08]  /*4190*/  HMMA.16816.F32 R16, R40.reuse, R8, R16 ;  /* 0x000000082810723c */ /* 0x042ff00000001810 */
[----:B------:R-:W-:Y:S01]  /*41a0*/  HMMA.16816.F32 R12, R40, R10, R12 ;  /* 0x0000000a280c723c */ /* 0x000fe2000000180c */
[----:B------:R-:W-:Y:S07]  /*41b0*/  LDSM.16.M88.4 R8, [R207+0x5000] ;  /* 0x00500000cf08783b */ /* 0x000fee0000000200 */
[----:B------:R-:W-:Y:S01]  /*41c0*/  HMMA.16816.F32 R60, R36, R52, R44 ;  /* 0x00000034243c723c */ /* 0x000fe2000000182c */
[----:B------:R-:W1:Y:S07]  /*41d0*/  LDSM.16.M88.4 R44, [R203+0xa000] ;  /* 0x00a00000cb2c783b */ /* 0x000e6e0000000200 */
[C---:B--2---:R-:W-:Y:S08]  /*41e0*/  HMMA.16816.F32 R20, R56.reuse, R50, R20 ;  /* 0x000000323814723c */ /* 0x044ff00000001814 */
[----:B------:R-:W-:Y:S01]  /*41f0*/  HMMA.16816.F32 R24, R56, R48, R24 ;  /* 0x000000303818723c */ /* 0x000fe20000001818 */
[----:B------:R-:W2:Y:S07]  /*4200*/  LDSM.16.M88.4 R48, [R203+0xa800] ;  /* 0x00a80000cb30783b */ /* 0x000eae0000000200 */
[----:B------:R-:W-:Y:S01]  /*4210*/  HMMA.16816.F32 R76, R36, R54, R76 ;  /* 0x00000036244c723c */ /* 0x000fe2000000184c */
[----:B------:R-:W-:Y:S07]  /*4220*/  LDSM.16.M88.4 R52, [R205+0x4000] ;  /* 0x00400000cd34783b */ /* 0x000fee0000000200 */
[C---:B---3--:R-:W-:Y:S08]  /*4230*/  HMMA.16816.F32 R16, R56.reuse, R32, R16 ;  /* 0x000000203810723c */ /* 0x048ff00000001810 */
[----:B------:R-:W-:Y:S01]  /*4240*/  HMMA.16816.F32 R12, R56, R34, R12 ;  /* 0x00000022380c723c */ /* 0x000fe2000000180c */
[----:B------:R-:W3:Y:S07]  /*4250*/  LDSM.16.M88.4 R32, [R196+0x3800] ;  /* 0x00380000c420783b */ /* 0x000eee0000000200 */
[C---:B-1----:R-:W-:Y:S08]  /*4260*/  HMMA.16816.F32 R20, R28.reuse, R46, R20 ;  /* 0x0000002e1c14723c */ /* 0x042ff00000001814 */
[----:B------:R-:W-:Y:S01]  /*4270*/  HMMA.16816.F32 R24, R28, R44, R24 ;  /* 0x0000002c1c18723c */ /* 0x000fe20000001818 */
[----:B------:R-:W-:Y:S07]  /*4280*/  LDSM.16.M88.4 R44, [R196+0x4800] ;  /* 0x00480000c42c783b */ /* 0x000fee0000000200 */
[C---:B------:R-:W-:Y:S08]  /*4290*/  HMMA.16816.F32 R60, R40.reuse, R84, R60 ;  /* 0x00000054283c723c */ /* 0x040ff0000000183c */
[----:B------:R-:W-:Y:S01]  /*42a0*/  HMMA.16816.F32 R76, R40, R86, R76 ;  /* 0x00000056284c723c */ /* 0x000fe2000000184c */
[----:B------:R-:W1:Y:S07]  /*42b0*/  LDSM.16.M88.4 R84, [R209+0xb800] ;  /* 0x00b80000d154783b */ /* 0x000e6e0000000200 */
[----:B--2---:R-:W-:Y:S07]  /*42c0*/  HMMA.16816.F32 R16, R28, R48, R16 ;  /* 0x000000301c10723c */ /* 0x004fee0000001810 */
[----:B------:R-:W-:Y:S01]  /*42d0*/  IADD3 R48, R4, 0x39, RZ ;  /* 0x0000003904307810 */ /* 0x000fe20007ffe0ff */
[----:B---3--:R-:W-:Y:S03]  /*42e0*/  HMMA.16816.F32 R72, R36, R34, R72 ;  /* 0x000000222448723c */ /* 0x008fe60000001848 */
[----:B------:R-:W-:Y:S05]  /*42f0*/  I2F R49, R48 ;  /* 0x0000003000317306 */ /* 0x000fea0000201400 */
[C---:B------:R-:W-:Y:S08]  /*4300*/  HMMA.16816.F32 R20, R52.reuse, R70, R20 ;  /* 0x000000463414723c */ /* 0x040ff00000001814 */
[----:B------:R-:W-:Y:S01]  /*4310*/  HMMA.16816.F32 R24, R52, R68, R24 ;  /* 0x000000443418723c */ /* 0x000fe20000001818 */
[----:B------:R-:W-:Y:S07]  /*4320*/  LDSM.16.M88.4 R68, [R203+0xb000] ;  /* 0x00b00000cb44783b */ /* 0x000fee0000000200 */
[----:B------:R-:W-:Y:S08]  /*4330*/  HMMA.16816.F32 R60, R56, R8, R60 ;  /* 0x00000008383c723c */ /* 0x000ff0000000183c */
[----:B------:R-:W-:Y:S01]  /*4340*/  HMMA.16816.F32 R64, R36, R32, R64 ;  /* 0x000000202440723c */ /* 0x000fe20000001840 */
[----:B------:R-:W-:-:S02]  /*4350*/  FMUL.FTZ R20, R20, c[0x0][0x2ec] ;  /* 0x0000bb0014147a20 */ /* 0x000fc40000410000 */
[----:B------:R-:W-:Y:S02]  /*4360*/  FMUL.FTZ R21, R21, c[0x0][0x2ec] ;  /* 0x0000bb0015157a20 */ /* 0x000fe40000410000 */
[----:B------:R-:W-:Y:S02]  /*4370*/  FMUL.FTZ R22, R22, c[0x0][0x2ec] ;  /* 0x0000bb0016167a20 */ /* 0x000fe40000410000 */
[----:B------:R-:W-:Y:S01]  /*4380*/  MUFU.TANH R32, R21 ;  /* 0x0000001500207308 */ /* 0x000fe20000002400 */
[----:B------:R-:W-:Y:S01]  /*4390*/  HMMA.16816.F32 R76, R56, R10, R76 ;  /* 0x0000000a384c723c */ /* 0x000fe2000000184c */
[----:B------:R-:W2:Y:S01]  /*43a0*/  LDSM.16.M88.4 R8, [R207+0x5800] ;  /* 0x00580000cf08783b */ /* 0x000ea20000000200 */
[----:B------:R-:W-:Y:S02]  /*43b0*/  FMUL.FTZ R24, R24, c[0x0][0x2ec] ;  /* 0x0000bb0018187a20 */ /* 0x000fe40000410000 */
[----:B------:R-:W-:Y:S02]  /*43c0*/  FMUL.FTZ R25, R25, c[0x0][0x2ec] ;  /* 0x0000bb0019197a20 */ /* 0x000fe40000410000 */
[----:B------:R-:W-:Y:S01]  /*43d0*/  FMUL.FTZ R119, R26, c[0x0][0x2ec] ;  /* 0x0000bb001a777a20 */ /* 0x000fe20000410000 */
[----:B------:R-:W-:Y:S01]  /*43e0*/  MUFU.TANH R33, R22 ;  /* 0x0000001600217308 */ /* 0x000fe20000002400 */
[----:B-1----:R-:W-:Y:S07]  /*43f0*/  HMMA.16816.F32 R72, R40, R86, R72 ;  /* 0x000000562848723c */ /* 0x002fee0000001848 */
[----:B------:R-:W-:Y:S01]  /*4400*/  MUFU.TANH R118, R24 ;  /* 0x0000001800767308 */ /* 0x000fe20000002400 */
[----:B------:R-:W-:Y:S07]  /*4410*/  HMMA.16816.F32 R16, R52, R44, R16 ;  /* 0x0000002c3410723c */ /* 0x000fee0000001810 */
[----:B------:R1:W-:Y:S01]  /*4420*/  MUFU.TANH R44, R20 ;  /* 0x00000014002c7308 */ /* 0x0003e20000002400 */
[----:B------:R-:W-:Y:S01]  /*4430*/  HMMA.16816.F32 R12, R28, R50, R12 ;  /* 0x000000321c0c723c */ /* 0x000fe2000000180c */
[----:B------:R-:W-:-:S06]  /*4440*/  FMUL.FTZ R45, R23, c[0x0][0x2ec] ;  /* 0x0000bb00172d7a20 */ /* 0x000fcc0000410000 */
[----:B------:R3:W4:Y:S01]  /*4450*/  MUFU.TANH R120, R25 ;  /* 0x0000001900787308 */ /* 0x0007220000002400 */
[----:B------:R-:W-:Y:S01]  /*4460*/  HMMA.16816.F32 R64, R40, R84, R64 ;  /* 0x000000542840723c */ /* 0x000fe20000001840 */
[----:B------:R-:W-:Y:S01]  /*4470*/  FMUL.FTZ R50, R27, c[0x0][0x2ec] ;  /* 0x0000bb001b327a20 */ /* 0x000fe20000410000 */
[----:B-1----:R-:W1:Y:S06]  /*4480*/  LDSM.16.M88.4 R20, [R203+0xb800] ;  /* 0x00b80000cb14783b */ /* 0x002e6c0000000200 */
[----:B------:R-:W-:Y:S01]  /*4490*/  FMUL.FTZ R16, R16, c[0x0][0x2ec] ;  /* 0x0000bb0010107a20 */ /* 0x000fe20000410000 */
[----:B--2---:R-:W-:Y:S01]  /*44a0*/  HMMA.16816.F32 R72, R56, R10, R72 ;  /* 0x0000000a3848723c */ /* 0x004fe20000001848 */
[----:B------:R-:W-:Y:S01]  /*44b0*/  FMUL.FTZ R17, R17, c[0x0][0x2ec] ;  /* 0x0000bb0011117a20 */ /* 0x000fe20000410000 */
[----:B------:R-:W-:Y:S01]  /*44c0*/  MUFU.TANH R50, R50 ;  /* 0x0000003200327308 */ /* 0x000fe20000002400 */
[----:B------:R-:W-:-:S02]  /*44d0*/  FMUL.FTZ R18, R18, c[0x0][0x2ec] ;  /* 0x0000bb0012127a20 */ /* 0x000fc40000410000 */
[----:B------:R-:W-:Y:S01]  /*44e0*/  FMUL.FTZ R35, R19, c[0x0][0x2ec] ;  /* 0x0000bb0013237a20 */ /* 0x000fe20000410000 */
[----:B---3--:R-:W2:Y:S01]  /*44f0*/  LDSM.16.M88.4 R24, [R196+0x5000] ;  /* 0x00500000c418783b */ /* 0x008ea20000000200 */
[C---:B----4-:R-:W-:Y:S01]  /*4500*/  FFMA.FTZ R120, R0.reuse, R91, R120 ;  /* 0x0000005b00787223 */ /* 0x050fe20000010078 */
[----:B------:R-:W-:Y:S01]  /*4510*/  HMMA.16816.F32 R60, R28, R68, R60 ;  /* 0x000000441c3c723c */ /* 0x000fe2000000183c */
[C---:B------:R-:W-:Y:S01]  /*4520*/  FFMA.FTZ R44, R0.reuse, R93, R44 ;  /* 0x0000005d002c7223 */ /* 0x040fe2000001002c */
[----:B------:R-:W-:Y:S06]  /*4530*/  MUFU.TANH R34, R18 ;  /* 0x0000001200227308 */ /* 0x000fec0000002400 */
[----:B------:R-:W-:Y:S02]  /*4540*/  HMMA.16816.F32 R12, R52, R46, R12 ;  /* 0x0000002e340c723c */ /* 0x000fe4000000180c */
[----:B------:R-:W3:Y:S06]  /*4550*/  MUFU.TANH R46, R16 ;  /* 0x00000010002e7308 */ /* 0x000eec0000002400 */
[----:B------:R-:W-:Y:S02]  /*4560*/  HMMA.16816.F32 R64, R56, R8, R64 ;  /* 0x000000083840723c */ /* 0x000fe40000001840 */
[----:B------:R4:W-:Y:S06]  /*4570*/  MUFU.TANH R47, R17 ;  /* 0x00000011002f7308 */ /* 0x0009ec0000002400 */
[----:B------:R-:W-:Y:S02]  /*4580*/  HMMA.16816.F32 R76, R28, R70, R76 ;  /* 0x000000461c4c723c */ /* 0x000fe4000000184c */
[----:B------:R-:W5:Y:S01]  /*4590*/  MUFU.TANH R45, R45 ;  /* 0x0000002d002d7308 */ /* 0x000f620000002400 */
[----:B---3--:R-:W-:-:S05]  /*45a0*/  FFMA.FTZ R8, R0, R97, R46 ;  /* 0x0000006100087223 */ /* 0x008fca000001002e */
[----:B-1----:R-:W-:Y:S01]  /*45b0*/  HMMA.16816.F32 R72, R28, R22, R72 ;  /* 0x000000161c48723c */ /* 0x002fe20000001848 */
[----:B------:R-:W-:Y:S01]  /*45c0*/  FMUL.FTZ R13, R13, c[0x0][0x2ec] ;  /* 0x0000bb000d0d7a20 */ /* 0x000fe20000410000 */
[----:B----4-:R-:W1:Y:S01]  /*45d0*/  LDSM.16.M88.4 R16, [R196+0x5800] ;  /* 0x00580000c410783b */ /* 0x010e620000000200 */
[----:B------:R-:W-:Y:S01]  /*45e0*/  FMUL.FTZ R14, R14, c[0x0][0x2ec] ;  /* 0x0000bb000e0e7a20 */ /* 0x000fe20000410000 */
[----:B------:R-:W-:Y:S01]  /*45f0*/  MUFU.TANH R35, R35 ;  /* 0x0000002300237308 */ /* 0x000fe20000002400 */
[----:B------:R-:W-:Y:S01]  /*4600*/  FMUL.FTZ R15, R15, c[0x0][0x2ec] ;  /* 0x0000bb000f0f7a20 */ /* 0x000fe20000410000 */
[----:B------:R-:W-:-:S04]  /*4610*/  DEPBAR.LE SB0, 0x0 ;  /* 0x000080000000791a */ /* 0x000fc80000000000 */
[----:B--2---:R-:W-:Y:S01]  /*4620*/  HMMA.16816.F32 R60, R52, R24, R60 ;  /* 0x00000018343c723c */ /* 0x004fe2000000183c */
[----:B------:R-:W-:Y:S01]  /*4630*/  FMUL.FTZ R12, R12, c[0x0][0x2ec] ;  /* 0x0000bb000c0c7a20 */ /* 0x000fe20000410000 */
[----:B------:R2:W3:Y:S01]  /*4640*/  MUFU.TANH R9, R13 ;  /* 0x0000000d00097308 */ /* 0x0004e20000002400 */
[----:B------:R-:W-:-:S05]  /*4650*/  FFMA.FTZ R23, R0, R93, R33 ;  /* 0x0000005d00177223 */ /* 0x000fca0000010021 */
[----:B------:R-:W-:Y:S02]  /*4660*/  HMMA.16816.F32 R64, R28, R20, R64 ;  /* 0x000000141c40723c */ /* 0x000fe40000001840 */
[----:B------:R4:W-:Y:S05]  /*4670*/  MUFU.TANH R24, R14 ;  /* 0x0000000e00187308 */ /* 0x0009ea0000002400 */
[CC--:B------:R-:W-:Y:S01]  /*4680*/  FFMA.FTZ R28, R0.reuse, R95.reuse, R32 ;  /* 0x0000005f001c7223 */ /* 0x0c0fe20000010020 */
[----:B------:R-:W-:Y:S01]  /*4690*/  HMMA.16816.F32 R76, R52, R26, R76 ;  /* 0x0000001a344c723c */ /* 0x000fe2000000184c */
[----:B-----5:R-:W-:Y:S01]  /*46a0*/  FFMA.FTZ R21, R0, R95, R45 ;  /* 0x0000005f00157223 */ /* 0x020fe2000001002d */
[----:B--2---:R-:W-:Y:S01]  /*46b0*/  IADD3 R13, R82, R81, -R221 ;  /* 0x00000051520d7210 */ /* 0x004fe20007ffe8dd */
[----:B------:R-:W-:Y:S01]  /*46c0*/  MUFU.TANH R25, R15 ;  /* 0x0000000f00197308 */ /* 0x000fe20000002400 */
[----:B---3--:R-:W-:-:S02]  /*46d0*/  FFMA.FTZ R9, R0, R103, R9 ;  /* 0x0000006700097223 */ /* 0x008fc40000010009 */
[----:B------:R-:W-:Y:S02]  /*46e0*/  IADD3 R13, R13, c[0x0][0x2e8], RZ ;  /* 0x0000ba000d0d7a10 */ /* 0x000fe40007ffe0ff */
[----:B------:R-:W-:Y:S02]  /*46f0*/  FMUL.FTZ R20, R61, c[0x0][0x2ec] ;  /* 0x0000bb003d147a20 */ /* 0x000fe40000410000 */
[----:B------:R-:W-:Y:S01]  /*4700*/  FMUL.FTZ R26, R60, c[0x0][0x2ec] ;  /* 0x0000bb003c1a7a20 */ /* 0x000fe20000410000 */
[----:B------:R-:W-:Y:S01]  /*4710*/  IADD3 R181, R13, 0x8, RZ ;  /* 0x000000080db57810 */ /* 0x000fe20007ffe0ff */
[----:B------:R-:W-:Y:S01]  /*4720*/  FMUL.FTZ R36, R63, c[0x0][0x2ec] ;  /* 0x0000bb003f247a20 */ /* 0x000fe20000410000 */
[-C--:B------:R-:W-:Y:S01]  /*4730*/  IMNMX R182, R13, R82.reuse, PT ;  /* 0x000000520db67217 */ /* 0x080fe20003800200 */
[----:B------:R-:W2:Y:S01]  /*4740*/  MUFU.TANH R20, R20 ;  /* 0x0000001400147308 */ /* 0x000ea20000002400 */
[----:B------:R-:W-:Y:S01]  /*4750*/  IMNMX R181, R181, R82, PT ;  /* 0x00000052b5b57217 */ /* 0x000fe20003800200 */
[C---:B-1----:R-:W-:Y:S01]  /*4760*/  HMMA.16816.F32 R72, R52.reuse, R18, R72 ;  /* 0x000000123448723c */ /* 0x042fe20000001848 */
[-C--:B------:R-:W-:Y:S01]  /*4770*/  ISETP.GE.AND P4, PT, R90, R182.reuse, PT ;  /* 0x000000b65a00720c */ /* 0x080fe20003f86270 */
[----:B----4-:R-:W-:Y:S01]  /*4780*/  FFMA.FTZ R14, R0, R99, R47 ;  /* 0x00000063000e7223 */ /* 0x010fe2000001002f */
[-C--:B------:R-:W-:Y:S01]  /*4790*/  ISETP.GE.AND P6, PT, R92, R182.reuse, PT ;  /* 0x000000b65c00720c */ /* 0x080fe20003fc6270 */
[----:B------:R-:W-:Y:S01]  /*47a0*/  FMUL.FTZ R27, R62, c[0x0][0x2ec] ;  /* 0x0000bb003e1b7a20 */ /* 0x000fe20000410000 */
[----:B------:R-:W-:Y:S01]  /*47b0*/  ISETP.GE.AND P1, PT, R90, R181, PT ;  /* 0x000000b55a00720c */ /* 0x000fe20003f26270 */
[----:B------:R-:W1:Y:S01]  /*47c0*/  MUFU.TANH R26, R26 ;  /* 0x0000001a001a7308 */ /* 0x000e620000002400 */
[----:B------:R-:W-:Y:S01]  /*47d0*/  FSEL R22, R44, -INF , !P6 ;  /* 0xff8000002c167808 */ /* 0x000fe20007000000 */
[----:B------:R-:W-:Y:S01]  /*47e0*/  HMMA.16816.F32 R64, R52, R16, R64 ;  /* 0x000000103440723c */ /* 0x000fe20000001840 */
[----:B------:R-:W-:Y:S01]  /*47f0*/  FMUL.FTZ R77, R77, c[0x0][0x2ec] ;  /* 0x0000bb004d4d7a20 */ /* 0x000fe20000410000 */
[-C--:B------:R-:W-:Y:S01]  /*4800*/  ISETP.GE.AND P6, PT, R98, R182.reuse, PT ;  /* 0x000000b66200720c */ /* 0x080fe20003fc6270 */
[----:B------:R-:W-:Y:S01]  /*4810*/  FMUL.FTZ R37, R76, c[0x0][0x2ec] ;  /* 0x0000bb004c257a20 */ /* 0x000fe20000410000 */
[-C--:B------:R-:W-:Y:S01]  /*4820*/  ISETP.GE.AND P5, PT, R94, R182.reuse, PT ;  /* 0x000000b65e00720c */ /* 0x080fe20003fa6270 */
[----:B------:R-:W-:Y:S01]  /*4830*/  FMUL.FTZ R30, R78, c[0x0][0x2ec] ;  /* 0x0000bb004e1e7a20 */ /* 0x000fe20000410000 */
[----:B------:R-:W3:Y:S01]  /*4840*/  MUFU.TANH R29, R77 ;  /* 0x0000004d001d7308 */ /* 0x000ee20000002400 */
[----:B------:R-:W-:Y:S01]  /*4850*/  FFMA.FTZ R17, R0, R91, R50 ;  /* 0x0000005b00117223 */ /* 0x000fe20000010032 */
[----:B------:R-:W-:Y:S01]  /*4860*/  FSEL R16, R120, -INF , !P4 ;  /* 0xff80000078107808 */ /* 0x000fe20006000000 */
[----:B--2---:R-:W-:Y:S01]  /*4870*/  FFMA.FTZ R164, R0, R107, R20 ;  /* 0x0000006b00a47223 */ /* 0x004fe20000010014 */
[-C--:B------:R-:W-:Y:S01]  /*4880*/  ISETP.GE.AND P4, PT, R96, R182.reuse, PT ;  /* 0x000000b66000720c */ /* 0x080fe20003f86270 */
[C---:B------:R-:W-:Y:S01]  /*4890*/  FFMA.FTZ R13, R0.reuse, R97, R34 ;  /* 0x00000061000d7223 */ /* 0x040fe20000010022 */
[----:B------:R-:W-:Y:S01]  /*48a0*/  FSEL R17, R17, -INF , !P1 ;  /* 0xff80000011117808 */ /* 0x000fe20004800000 */
[----:B------:R-:W-:Y:S01]  /*48b0*/  FFMA.FTZ R11, R0, R101, R24 ;  /* 0x00000065000b7223 */ /* 0x000fe20000010018 */
[----:B------:R-:W2:Y:S01]  /*48c0*/  MUFU.TANH R12, R12 ;  /* 0x0000000c000c7308 */ /* 0x000ea20000002400 */
[----:B------:R-:W-:Y:S01]  /*48d0*/  ISETP.GE.AND P1, PT, R96, R181, PT ;  /* 0x000000b56000720c */ /* 0x000fe20003f26270 */
[----:B------:R-:W-:Y:S01]  /*48e0*/  FMUL.FTZ R72, R72, c[0x0][0x2ec] ;  /* 0x0000bb0048487a20 */ /* 0x000fe20000410000 */
[----:B------:R-:W-:Y:S01]  /*48f0*/  FSEL R8, R8, -INF , !P4 ;  /* 0xff80000008087808 */ /* 0x000fe20006000000 */
[----:B-1----:R-:W-:Y:S01]  /*4900*/  FFMA.FTZ R26, R0, R105, R26 ;  /* 0x00000069001a7223 */ /* 0x002fe2000001001a */
[----:B------:R-:W-:Y:S01]  /*4910*/  FSEL R14, R14, -INF , !P6 ;  /* 0xff8000000e0e7808 */ /* 0x000fe20007000000 */
[----:B------:R-:W-:Y:S01]  /*4920*/  FMUL.FTZ R31, R79, c[0x0][0x2ec] ;  /* 0x0000bb004f1f7a20 */ /* 0x000fe20000410000 */
[-C--:B------:R-:W-:Y:S01]  /*4930*/  ISETP.GE.AND P4, PT, R102, R182.reuse, PT ;  /* 0x000000b66600720c */ /* 0x080fe20003f86270 */
[----:B------:R-:W1:Y:S01]  /*4940*/  MUFU.TANH R20, R72 ;  /* 0x0000004800147308 */ /* 0x000e620000002400 */
[----:B------:R-:W-:Y:S01]  /*4950*/  FSEL R13, R13, -INF , !P1 ;  /* 0xff8000000d0d7808 */ /* 0x000fe20004800000 */
[----:B------:R-:W-:Y:S01]  /*4960*/  FMUL.FTZ R24, R66, c[0x0][0x2ec] ;  /* 0x0000bb0042187a20 */ /* 0x000fe20000410000 */
[-C--:B------:R-:W-:Y:S01]  /*4970*/  ISETP.GE.AND P6, PT, R104, R182.reuse, PT ;  /* 0x000000b66800720c */ /* 0x080fe20003fc6270 */
[----:B------:R-:W-:Y:S01]  /*4980*/  FMUL.FTZ R64, R64, c[0x0][0x2ec] ;  /* 0x0000bb0040407a20 */ /* 0x000fe20000410000 */
[----:B------:R-:W-:Y:S01]  /*4990*/  ISETP.GE.AND P1, PT, R102, R181, PT ;  /* 0x000000b56600720c */ /* 0x000fe20003f26270 */
[----:B------:R-:W-:Y:S01]  /*49a0*/  FMUL.FTZ R19, R65, c[0x0][0x2ec] ;  /* 0x0000bb0041137a20 */ /* 0x000fe20000410000 */
[----:B------:R-:W-:Y:S01]  /*49b0*/  FSEL R10, R9, -INF , !P4 ;  /* 0xff800000090a7808 */ /* 0x000fe20006000000 */
[----:B------:R-:W4:Y:S01]  /*49c0*/  MUFU.TANH R36, R36 ;  /* 0x0000002400247308 */ /* 0x000f220000002400 */
[----:B------:R-:W-:Y:S01]  /*49d0*/  FFMA.FTZ R25, R0, R103, R25 ;  /* 0x0000006700197223 */ /* 0x000fe20000010019 */
[----:B------:R-:W-:Y:S01]  /*49e0*/  FSEL R170, R26, -INF , !P6 ;  /* 0xff8000001aaa7808 */ /* 0x000fe20007000000 */
[----:B------:R-:W-:Y:S01]  /*49f0*/  FMUL.FTZ R67, R67, c[0x0][0x2ec] ;  /* 0x0000bb0043437a20 */ /* 0x000fe20000410000 */
[----:B------:R-:W-:Y:S01]  /*4a00*/  ISETP.GE.AND P3, PT, R94, R181, PT ;  /* 0x000000b55e00720c */ /* 0x000fe20003f66270 */
[----:B------:R-:W-:Y:S01]  /*4a10*/  FMUL.FTZ R26, R73, c[0x0][0x2ec] ;  /* 0x0000bb00491a7a20 */ /* 0x000fe20000410000 */
[----:B------:R-:W-:Y:S01]  /*4a20*/  FSEL R9, R25, -INF , !P1 ;  /* 0xff80000019097808 */ /* 0x000fe20004800000 */
[----:B---3--:R-:W-:Y:S01]  /*4a30*/  FFMA.FTZ R29, R0, R111, R29 ;  /* 0x0000006f001d7223 */ /* 0x008fe2000001001d */
[----:B------:R-:W3:Y:S01]  /*4a40*/  MUFU.TANH R27, R27 ;  /* 0x0000001b001b7308 */ /* 0x000ee20000002400 */
[-C--:B------:R-:W-:Y:S01]  /*4a50*/  ISETP.GE.AND P6, PT, R110, R182.reuse, PT ;  /* 0x000000b66e00720c */ /* 0x080fe20003fc6270 */
[----:B------:R-:W-:Y:S01]  /*4a60*/  FMUL.FTZ R74, R74, c[0x0][0x2ec] ;  /* 0x0000bb004a4a7a20 */ /* 0x000fe20000410000 */
[----:B------:R-:W-:Y:S01]  /*4a70*/  ISETP.GE.AND P2, PT, R92, R181, PT ;  /* 0x000000b55c00720c */ /* 0x000fe20003f46270 */
[----:B------:R-:W-:Y:S01]  /*4a80*/  FMUL.FTZ R75, R75, c[0x0][0x2ec] ;  /* 0x0000bb004b4b7a20 */ /* 0x000fe20000410000 */
[----:B------:R-:W-:Y:S01]  /*4a90*/  FSEL R28, R28, -INF , !P5 ;  /* 0xff8000001c1c7808 */ /* 0x000fe20006800000 */
[----:B--2---:R-:W-:Y:S01]  /*4aa0*/  FFMA.FTZ R12, R0, R101, R12 ;  /* 0x00000065000c7223 */ /* 0x004fe2000001000c */
[----:B------:R-:W-:Y:S01]  /*4ab0*/  FSEL R21, R21, -INF , !P3 ;  /* 0xff80000015157808 */ /* 0x000fe20005800000 */
[----:B------:R-:W2:Y:S01]  /*4ac0*/  MUFU.TANH R37, R37 ;  /* 0x0000002500257308 */ /* 0x000ea20000002400 */
[-C--:B------:R-:W-:Y:S01]  /*4ad0*/  ISETP.GE.AND P5, PT, R100, R182.reuse, PT ;  /* 0x000000b66400720c */ /* 0x080fe20003fa6270 */
[----:B-1----:R-:W-:Y:S01]  /*4ae0*/  FFMA.FTZ R20, R0, R117, R20 ;  /* 0x0000007500147223 */ /* 0x002fe20000010014 */
[----:B------:R-:W-:Y:S01]  /*4af0*/  ISETP.GE.AND P3, PT, R100, R181, PT ;  /* 0x000000b56400720c */ /* 0x000fe20003f66270 */
[C---:B------:R-:W-:Y:S01]  /*4b00*/  FFMA.FTZ R15, R0.reuse, R99, R35 ;  /* 0x00000063000f7223 */ /* 0x040fe20000010023 */
[----:B------:R-:W-:Y:S01]  /*4b10*/  FSEL R168, R29, -INF , !P6 ;  /* 0xff8000001da87808 */ /* 0x000fe20007000000 */
[----:B----4-:R-:W-:Y:S01]  /*4b20*/  FFMA.FTZ R36, R0, R107, R36 ;  /* 0x0000006b00247223 */ /* 0x010fe20000010024 */
[----:B------:R-:W-:Y:S01]  /*4b30*/  FSEL R23, R23, -INF , !P2 ;  /* 0xff80000017177808 */ /* 0x000fe20005000000 */
[----:B------:R-:W1:Y:S01]  /*4b40*/  MUFU.TANH R30, R30 ;  /* 0x0000001e001e7308 */ /* 0x000e620000002400 */
[----:B------:R-:W-:Y:S01]  /*4b50*/  ISETP.GE.AND P6, PT, R116, R182, PT ;  /* 0x000000b67400720c */ /* 0x000fe20003fc6270 */
[----:B---3--:R-:W-:Y:S01]  /*4b60*/  FFMA.FTZ R27, R0, R105, R27 ;  /* 0x00000069001b7223 */ /* 0x008fe2000001001b */
[----:B------:R-:W-:-:S02]  /*4b70*/  ISETP.GE.AND P2, PT, R98, R181, PT ;  /* 0x000000b56200720c */ /* 0x000fc40003f46270 */
[----:B------:R-:W-:Y:S02]  /*4b80*/  FSEL R12, R12, -INF , !P5 ;  /* 0xff8000000c0c7808 */ /* 0x000fe40006800000 */
[----:B------:R-:W-:Y:S01]  /*4b90*/  FSEL R11, R11, -INF , !P3 ;  /* 0xff8000000b0b7808 */ /* 0x000fe20005800000 */
[----:B------:R-:W3:Y:S01]  /*4ba0*/  MUFU.TANH R18, R64 ;  /* 0x0000004000127308 */ /* 0x000ee20000002400 */
[----:B------:R-:W-:Y:S01]  /*4bb0*/  ISETP.GE.AND P5, PT, R106, R182, PT ;  /* 0x000000b66a00720c */ /* 0x000fe20003fa6270 */
[----:B--2---:R-:W-:Y:S01]  /*4bc0*/  FFMA.FTZ R37, R0, R109, R37 ;  /* 0x0000006d00257223 */ /* 0x004fe20000010025 */
[----:B------:R-:W-:Y:S02]  /*4bd0*/  ISETP.GE.AND P3, PT, R106, R181, PT ;  /* 0x000000b56a00720c */ /* 0x000fe40003f66270 */
[----:B------:R-:W-:Y:S02]  /*4be0*/  FSEL R142, R20, -INF , !P6 ;  /* 0xff800000148e7808 */ /* 0x000fe40007000000 */
[----:B------:R-:W-:Y:S01]  /*4bf0*/  FSEL R15, R15, -INF , !P2 ;  /* 0xff8000000f0f7808 */ /* 0x000fe20005000000 */
[----:B------:R-:W2:Y:S01]  /*4c00*/  MUFU.TANH R24, R24 ;  /* 0x0000001800187308 */ /* 0x000ea20000002400 */
[----:B-1----:R-:W-:Y:S01]  /*4c10*/  FFMA.FTZ R30, R0, R109, R30 ;  /* 0x0000006d001e7223 */ /* 0x002fe2000001001e */
[----:B------:R-:W-:-:S02]  /*4c20*/  ISETP.GE.AND P6, PT, R134, 0x2, PT ;  /* 0x000000028600780c */ /* 0x000fc40003fc6270 */
[-C--:B------:R-:W-:Y:S02]  /*4c30*/  ISETP.GE.AND P2, PT, R104, R181.reuse, PT ;  /* 0x000000b56800720c */ /* 0x080fe40003f46270 */
[CC--:B------:R-:W-:Y:S02]  /*4c40*/  ISETP.GE.AND P4, PT, R108.reuse, R182.reuse, PT ;  /* 0x000000b66c00720c */ /* 0x0c0fe40003f86270 */
[----:B------:R-:W1:Y:S01]  /*4c50*/  MUFU.TANH R31, R31 ;  /* 0x0000001f001f7308 */ /* 0x000e620000002400 */
[----:B------:R-:W-:Y:S01]  /*4c60*/  ISETP.GE.AND P1, PT, R108, R181, PT ;  /* 0x000000b56c00720c */ /* 0x000fe20003f26270 */
[-C--:B---3--:R-:W-:Y:S01]  /*4c70*/  FFMA.FTZ R18, R0, R113.reuse, R18 ;  /* 0x0000007100127223 */ /* 0x088fe20000010012 */
[----:B------:R-:W-:Y:S02]  /*4c80*/  FSEL R164, R164, -INF , !P5 ;  /* 0xff800000a4a47808 */ /* 0x000fe40006800000 */
[----:B------:R-:W-:Y:S02]  /*4c90*/  FSEL R177, R36, -INF , !P3 ;  /* 0xff80000024b17808 */ /* 0x000fe40005800000 */
[----:B------:R-:W-:Y:S01]  /*4ca0*/  ISETP.GE.AND P5, PT, R112, R182, PT ;  /* 0x000000b67000720c */ /* 0x000fe20003fa6270 */
[----:B------:R-:W3:Y:S01]  /*4cb0*/  MUFU.TANH R19, R19 ;  /* 0x0000001300137308 */ /* 0x000ee20000002400 */
[----:B--2---:R-:W-:Y:S01]  /*4cc0*/  FFMA.FTZ R24, R0, R113, R24 ;  /* 0x0000007100187223 */ /* 0x004fe20000010018 */
[----:B------:R-:W-:-:S02]  /*4cd0*/  ISETP.GE.AND P3, PT, R112, R181, PT ;  /* 0x000000b57000720c */ /* 0x000fc40003f66270 */
[----:B------:R-:W-:Y:S02]  /*4ce0*/  FSEL R167, R27, -INF , !P2 ;  /* 0xff8000001ba77808 */ /* 0x000fe40005000000 */
[----:B------:R-:W-:Y:S02]  /*4cf0*/  FSEL R162, R37, -INF , !P4 ;  /* 0xff80000025a27808 */ /* 0x000fe40006000000 */
[----:B------:R-:W2:Y:S01]  /*4d00*/  MUFU.TANH R25, R67 ;  /* 0x0000004300197308 */ /* 0x000ea20000002400 */
[----:B------:R-:W-:Y:S01]  /*4d10*/  FSEL R175, R30, -INF , !P1 ;  /* 0xff8000001eaf7808 */ /* 0x000fe20004800000 */
[----:B-1----:R-:W-:Y:S01]  /*4d20*/  FFMA.FTZ R31, R0, R111, R31 ;  /* 0x0000006f001f7223 */ /* 0x002fe2000001001f */
[-C--:B------:R-:W-:Y:S02]  /*4d30*/  ISETP.GE.AND P2, PT, R110, R181.reuse, PT ;  /* 0x000000b56e00720c */ /* 0x080fe40003f46270 */
[C---:B------:R-:W-:Y:S02]  /*4d40*/  ISETP.GE.AND P4, PT, R114.reuse, R182, PT ;  /* 0x000000b67200720c */ /* 0x040fe40003f86270 */
[----:B------:R-:W-:Y:S01]  /*4d50*/  ISETP.GE.AND P1, PT, R114, R181, PT ;  /* 0x000000b57200720c */ /* 0x000fe20003f26270 */
[----:B------:R-:W1:Y:S01]  /*4d60*/  MUFU.TANH R119, R119 ;  /* 0x0000007700777308 */ /* 0x000e620000002400 */
[----:B---3--:R-:W-:Y:S01]  /*4d70*/  FFMA.FTZ R19, R0, R115, R19 ;  /* 0x0000007300137223 */ /* 0x008fe20000010013 */
[----:B------:R-:W-:Y:S01]  /*4d80*/  FSEL R174, R18, -INF , !P5 ;  /* 0xff80000012ae7808 */ /* 0x000fe20006800000 */
[----:B------:R-:W-:Y:S01]  /*4d90*/  FFMA.FTZ R18, R0, R89, R118 ;  /* 0x0000005900127223 */ /* 0x000fe20000010076 */
[----:B------:R-:W-:-:S02]  /*4da0*/  FSEL R169, R24, -INF , !P3 ;  /* 0xff80000018a97808 */ /* 0x000fc40005800000 */
[-C--:B------:R-:W-:Y:S02]  /*4db0*/  ISETP.GE.AND P5, PT, R4, R182.reuse, PT ;  /* 0x000000b60400720c */ /* 0x080fe40003fa6270 */
[----:B------:R-:W3:Y:S01]  /*4dc0*/  MUFU.TANH R26, R26 ;  /* 0x0000001a001a7308 */ /* 0x000ee20000002400 */
[----:B--2---:R-:W-:Y:S01]  /*4dd0*/  FFMA.FTZ R25, R0, R115, R25 ;  /* 0x0000007300197223 */ /* 0x004fe20000010019 */
[----:B------:R-:W-:Y:S02]  /*4de0*/  ISETP.GE.AND P3, PT, R4, R181, PT ;  /* 0x000000b50400720c */ /* 0x000fe40003f66270 */
[----:B------:R-:W-:Y:S02]  /*4df0*/  FSEL R173, R31, -INF , !P2 ;  /* 0xff8000001fad7808 */ /* 0x000fe40005000000 */
[----:B------:R-:W-:Y:S02]  /*4e00*/  FSEL R172, R19, -INF , !P4 ;  /* 0xff80000013ac7808 */ /* 0x000fe40006000000 */
[----:B------:R-:W2:Y:S01]  /*4e10*/  MUFU.TANH R141, R74 ;  /* 0x0000004a008d7308 */ /* 0x000ea20000002400 */
[----:B------:R-:W-:Y:S01]  /*4e20*/  FSEL R143, R25, -INF , !P1 ;  /* 0xff800000198f7808 */ /* 0x000fe20004800000 */
[----:B-1----:R-:W-:Y:S01]  /*4e30*/  FFMA.FTZ R4, R0, R89, R119 ;  /* 0x0000005900047223 */ /* 0x002fe20000010077 */
[----:B------:R-:W-:Y:S01]  /*4e40*/  ISETP.GE.AND P2, PT, R116, R181, PT ;  /* 0x000000b57400720c */ /* 0x000fe20003f46270 */
[----:B------:R-:W-:Y:S01]  /*4e50*/  BAR.SYNC.DEFER_BLOCKING 0x0 ;  /* 0x0000000000007b1d */ /* 0x000fe20000010000 */
[----:B------:R-:W-:-:S02]  /*4e60*/  ISETP.GE.AND P4, PT, R48, R182, PT ;  /* 0x000000b63000720c */ /* 0x000fc40003f86270 */
[----:B------:R-:W-:Y:S01]  /*4e70*/  ISETP.GE.AND P1, PT, R48, R181, PT ;  /* 0x000000b53000720c */ /* 0x000fe20003f26270 */
[----:B---3--:R-:W-:Y:S01]  /*4e80*/  FFMA.FTZ R26, R0, R49, R26 ;  /* 0x00000031001a7223 */ /* 0x008fe2000001001a */
[----:B------:R-:W-:Y:S01]  /*4e90*/  FSEL R18, R18, -INF , !P5 ;  /* 0xff80000012127808 */ /* 0x000fe20006800000 */
[----:B------:R-:W1:Y:S01]  /*4ea0*/  MUFU.TANH R165, R75 ;  /* 0x0000004b00a57308 */ /* 0x000e620000002400 */
[----:B------:R-:W-:Y:S02]  /*4eb0*/  FSEL R4, R4, -INF , !P3 ;  /* 0xff80000004047808 */ /* 0x000fe40005800000 */
[----:B------:R-:W-:Y:S01]  /*4ec0*/  FSEL R140, R26, -INF , !P4 ;  /* 0xff8000001a8c7808 */ /* 0x000fe20006000000 */
[----:B--2---:R-:W-:-:S05]  /*4ed0*/  FFMA.FTZ R141, R0, R117, R141 ;  /* 0x00000075008d7223 */ /* 0x004fca000001008d */
[----:B------:R-:W-:Y:S01]  /*4ee0*/  FSEL R141, R141, -INF , !P2 ;  /* 0xff8000008d8d7808 */ /* 0x000fe20005000000 */
[----:B-1----:R-:W-:-:S05]  /*4ef0*/  FFMA.FTZ R165, R0, R49, R165 ;  /* 0x0000003100a57223 */ /* 0x002fca00000100a5 */
[----:B------:R-:W-:Y:S01]  /*4f00*/  FSEL R165, R165, -INF , !P1 ;  /* 0xff800000a5a57808 */ /* 0x000fe20004800000 */
[----:B------:R-:W-:Y:S05]  /*4f10*/  @!P6 BRA `(.L_x_2205) ;  /* 0x00000b700000e947 */ /* 0x000fea0003800000 */
[----:B------:R-:W-:Y:S05]  /*4f20*/  @!P0 BRA `(.L_x_2206) ;  /* 0x0000039000008947 */ /* 0x000fea0003800000 */
[----:B------:R-:W1:Y:S01]  /*4f30*/  I2F.RP R27, R80 ;  /* 0x00000050001b7306 */ /* 0x000e620000209400 */
[C---:B------:R-:W-:Y:S02]  /*4f40*/  IADD3 R26, R7.reuse, -0x40, RZ ;  /* 0xffffffc0071a7810 */ /* 0x040fe40007ffe0ff */
[----:B------:R-:W-:Y:S02]  /*4f50*/  IABS R20, R7 ;  /* 0x0000000700147213 */ /* 0x000fe40000000000 */
[----:B------:R-:W-:Y:S02]  /*4f60*/  IABS R6, R26 ;  /* 0x0000001a00067213 */ /* 0x000fe40000000000 */
[----:B------:R-:W-:Y:S02]  /*4f70*/  LOP3.LUT R7, R7, c[0x0][0x2d0], RZ, 0x3c, !PT ;  /* 0x0000b40007077a12 */ /* 0x000fe400078e3cff */
[----:B------:R-:W-:-:S02]  /*4f80*/  LOP3.LUT R26, R26, c[0x0][0x2d0], RZ, 0x3c, !PT ;  /* 0x0000b4001a1a7a12 */ /* 0x000fc400078e3cff */
        /* <DEDUP_REMOVED lines=51> */
.L_x_2206:
[----:B------:R-:W-:-:S04]  /*52c0*/  LEA R25, -R6, RZ, 0x6 ;  /* 0x000000ff06197211 */ /* 0x000fc800078e31ff */
[----:B------:R-:W-:Y:S02]  /*52d0*/  SHF.R.S32.HI R26, RZ, 0x1f, R25 ;  /* 0x0000001fff1a7819 */ /* 0x000fe40000011419 */
.L_x_2207:
        /* <DEDUP_REMOVED lines=119> */
.L_x_2209:
[----:B------:R-:W-:Y:S05]  /*5a50*/  BSYNC B0 ;  /* 0x0000000000007941 */ /* 0x000fea0003800000 */
.L_x_2208:
[----:B------:R-:W0:Y:S01]  /*5a60*/  LDGDEPBAR ;  /* 0x00000000000079af */ /* 0x000e220000000000 */
[----:B------:R-:W-:-:S04]  /*5a70*/  IADD3 R180, P1, R25, R180, RZ ;  /* 0x000000b419b47210 */ /* 0x000fc80007f3e0ff */
[----:B------:R-:W-:Y:S02]  /*5a80*/  IADD3.X R135, R26, R135, RZ, P1, !PT ;  /* 0x000000871a877210 */ /* 0x000fe40000ffe4ff */
.L_x_2205:
        /* <DEDUP_REMOVED lines=31> */
[----:B--2---:R-:W2:Y:S03]  /*5c80*/  SHFL.BFLY PT, R6, R19, 0x2, 0x1f ;  /* 0x0c401f0013067f89 */ /* 0x004ea600000e0000 */
[-C--:B------:R-:W-:Y:S01]  /*5c90*/  LEA R202, R5, R204.reuse, 0x1 ;  /* 0x000000cc05ca7211 */ /* 0x080fe200078e08ff */
[----:B------:R-:W3:Y:S01]  /*5ca0*/  SHFL.BFLY PT, R7, R20, 0x2, 0x1f ;  /* 0x0c401f0014077f89 */ /* 0x000ee200000e0000 */
[C---:B------:R-:W-:Y:S02]  /*5cb0*/  LEA R201, R3.reuse, R204, 0x1 ;  /* 0x000000cc03c97211 */ /* 0x040fe400078e08ff */
[----:B------:R-:W-:Y:S01]  /*5cc0*/  LEA R200, R3, R202, 0x1 ;  /* 0x000000ca03c87211 */ /* 0x000fe200078e08ff */
[----:B-1----:R-:W-:Y:S04]  /*5cd0*/  LDSM.16.MT88.4 R40, [R204+0xe000] ;  /* 0x00e00000cc28783b */ /* 0x002fe80000004200 */
[----:B------:R-:W-:Y:S04]  /*5ce0*/  LDSM.16.MT88.4 R124, [R204+0xc000] ;  /* 0x00c00000cc7c783b */ /* 0x000fe80000004200 */
[----:B------:R-:W-:Y:S04]  /*5cf0*/  LDSM.16.MT88.4 R116, [R202+0xc000] ;  /* 0x00c00000ca74783b */ /* 0x000fe80000004200 */
[----:B------:R-:W-:Y:S01]  /*5d00*/  LDSM.16.MT88.4 R108, [R201+0xc000] ;  /* 0x00c00000c96c783b */ /* 0x000fe20000004200 */
[----:B--2---:R-:W-:-:S03]  /*5d10*/  FMNMX.FTZ R6, R19, R6, !PT ;  /* 0x0000000613067209 */ /* 0x004fc60007810000 */
[----:B------:R-:W-:Y:S01]  /*5d20*/  LDSM.16.MT88.4 R100, [R200+0xc000] ;  /* 0x00c00000c864783b */ /* 0x000fe20000004200 */
[----:B---3--:R-:W-:-:S03]  /*5d30*/  FMNMX.FTZ R7, R20, R7, !PT ;  /* 0x0000000714077209 */ /* 0x008fc60007810000 */
        /* <DEDUP_REMOVED lines=21> */
[----:B------:R-:W-:Y:S01]  /*5e90*/  LEA R230, P1, R180, c[0x0][0x168], 0x1 ;  /* 0x00005a00b4e67a11 */ /* 0x000fe200078208ff */
[----:B------:R-:W-:Y:S01]  /*5ea0*/  FFMA.FTZ R154, R28, c[0x0][0x23c], -R171 ;  /* 0x00008f001c9a7a23 */ /* 0x000fe200000108ab */
[----:B------:R-:W-:Y:S01]  /*5eb0*/  MUFU.EX2 R160, R160 ;  /* 0x000000a000a07308 */ /* 0x000fe20000000800 */
[--C-:B------:R-:W-:Y:S01]  /*5ec0*/  FFMA.FTZ R156, R4, c[0x0][0x23c], -R166.reuse ;  /* 0x00008f00049c7a23 */ /* 0x100fe200000108a6 */
[----:B------:R-:W-:Y:S01]  /*5ed0*/  LDSM.16.MT88.4 R28, [R200+0xc800] ;  /* 0x00c80000c81c783b */ /* 0x000fe20000004200 */
[--C-:B------:R-:W-:Y:S01]  /*5ee0*/  FFMA.FTZ R157, R17, c[0x0][0x23c], -R166.reuse ;  /* 0x00008f00119d7a23 */ /* 0x100fe200000108a6 */
[----:B------:R-:W-:Y:S01]  /*5ef0*/  LEA.HI.X R229, R180, c[0x0][0x16c], R135, 0x1, P1 ;  /* 0x00005b00b4e57a11 */ /* 0x000fe200008f0c87 */
[--C-:B------:R-:W-:Y:S01]  /*5f00*/  FFMA.FTZ R158, R23, c[0x0][0x23c], -R166.reuse ;  /* 0x00008f00179e7a23 */ /* 0x100fe200000108a6 */
[----:B------:R-:W1:Y:S01]  /*5f10*/  LDSM.16.MT88.4 R4, [R200+0x10000] ;  /* 0x01000000c804783b */ /* 0x000e620000004200 */
[----:B------:R-:W-:Y:S01]  /*5f20*/  FFMA.FTZ R151, R21, c[0x0][0x23c], -R166 ;  /* 0x00008f0015977a23 */ /* 0x000fe200000108a6 */
[----:B------:R-:W2:Y:S01]  /*5f30*/  MUFU.EX2 R159, R159 ;  /* 0x0000009f009f7308 */ /* 0x000ea20000000800 */
[--C-:B------:R-:W-:Y:S01]  /*5f40*/  FFMA.FTZ R153, R8, c[0x0][0x23c], -R171.reuse ;  /* 0x00008f0008997a23 */ /* 0x100fe200000108ab */
[----:B------:R-:W-:Y:S01]  /*5f50*/  LDSM.16.MT88.4 R16, [R201+0xe800] ;  /* 0x00e80000c910783b */ /* 0x000fe20000004200 */
[----:B------:R-:W-:-:S02]  /*5f60*/  FFMA.FTZ R145, R10, c[0x0][0x23c], -R171 ;  /* 0x00008f000a917a23 */ /* 0x000fc400000108ab */
[--C-:B------:R-:W-:Y:S01]  /*5f70*/  FFMA.FTZ R149, R11, c[0x0][0x23c], -R166.reuse ;  /* 0x00008f000b957a23 */ /* 0x100fe200000108a6 */
[----:B------:R-:W-:Y:S01]  /*5f80*/  LDSM.16.MT88.4 R20, [R204+0xc800] ;  /* 0x00c80000cc14783b */ /* 0x000fe20000004200 */
[--C-:B------:R-:W-:Y:S01]  /*5f90*/  FFMA.FTZ R2, R9, c[0x0][0x23c], -R166.reuse ;  /* 0x00008f0009027a23 */ /* 0x100fe200000108a6 */
[----:B------:R-:W-:Y:S01]  /*5fa0*/  MUFU.EX2 R155, R155 ;  /* 0x0000009b009b7308 */ /* 0x000fe20000000800 */
[--C-:B------:R-:W-:Y:S01]  /*5fb0*/  FFMA.FTZ R152, R14, c[0x0][0x23c], -R171.reuse ;  /* 0x00008f000e987a23 */ /* 0x100fe200000108ab */
[----:B------:R-:W1:Y:S01]  /*5fc0*/  LDSM.16.MT88.4 R8, [R204+0xe800] ;  /* 0x00e80000cc08783b */ /* 0x000e620000004200 */
[--C-:B------:R-:W-:Y:S02]  /*5fd0*/  FFMA.FTZ R148, R12, c[0x0][0x23c], -R171.reuse ;  /* 0x00008f000c947a23 */ /* 0x100fe400000108ab */
[--C-:B------:R-:W-:Y:S01]  /*5fe0*/  FFMA.FTZ R150, R13, c[0x0][0x23c], -R166.reuse ;  /* 0x00008f000d967a23 */ /* 0x100fe200000108a6 */
[----:B------:R-:W-:Y:S01]  /*5ff0*/  LDSM.16.MT88.4 R24, [R202+0xe800] ;  /* 0x00e80000ca18783b */ /* 0x000fe20000004200 */
[----:B------:R-:W-:Y:S01]  /*6000*/  FFMA.FTZ R3, R15, c[0x0][0x23c], -R166 ;  /* 0x00008f000f037a23 */ /* 0x000fe200000108a6 */
[----:B------:R-:W3:Y:S01]  /*6010*/  MUFU.EX2 R154, R154 ;  /* 0x0000009a009a7308 */ /* 0x000ee20000000800 */
[----:B--2---:R-:W-:Y:S01]  /*6020*/  F2FP.PACK_AB R96, R159, R160 ;  /* 0x000000a09f60723e */ /* 0x004fe200000000ff */
[----:B------:R-:W2:Y:S01]  /*6030*/  LDSM.16.MT88.4 R12, [R200+0xe800] ;  /* 0x00e80000c80c783b */ /* 0x000ea20000004200 */
[----:B------:R-:W-:-:S02]  /*6040*/  FFMA.FTZ R161, R170, c[0x0][0x23c], -R171 ;  /* 0x00008f00aaa17a23 */ /* 0x000fc400000108ab */
[--C-:B------:R-:W-:Y:S02]  /*6050*/  FFMA.FTZ R163, R168, c[0x0][0x23c], -R171.reuse ;  /* 0x00008f00a8a37a23 */ /* 0x100fe400000108ab */
[--C-:B------:R-:W-:Y:S01]  /*6060*/  FFMA.FTZ R164, R164, c[0x0][0x23c], -R171.reuse ;  /* 0x00008f00a4a47a23 */ /* 0x100fe200000108ab */
[----:B------:R-:W-:Y:S01]  /*6070*/  MUFU.EX2 R156, R156 ;  /* 0x0000009c009c7308 */ /* 0x000fe20000000800 */
[----:B------:R-:W-:Y:S02]  /*6080*/  FFMA.FTZ R162, R162, c[0x0][0x23c], -R171 ;  /* 0x00008f00a2a27a23 */ /* 0x000fe400000108ab */
[--C-:B------:R-:W-:Y:S02]  /*6090*/  FFMA.FTZ R167, R167, c[0x0][0x23c], -R166.reuse ;  /* 0x00008f00a7a77a23 */ /* 0x100fe400000108a6 */
[--C-:B------:R-:W-:Y:S02]  /*60a0*/  FFMA.FTZ R168, R177, c[0x0][0x23c], -R166.reuse ;  /* 0x00008f00b1a87a23 */ /* 0x100fe400000108a6 */
[--C-:B------:R-:W-:Y:S01]  /*60b0*/  FFMA.FTZ R170, R175, c[0x0][0x23c], -R166.reuse ;  /* 0x00008f00afaa7a23 */ /* 0x100fe200000108a6 */
[----:B------:R-:W4:Y:S01]  /*60c0*/  MUFU.EX2 R157, R157 ;  /* 0x0000009d009d7308 */ /* 0x000f220000000800 */
        /* <DEDUP_REMOVED lines=43> */
[C---:B-1----:R-:W-:Y:S02]  /*6380*/  HMMA.16816.F32 R76, R96.reuse, R80, RZ ;  /* 0x00000050604c723c */ /* 0x042fe400000018ff */
[----:B------:R-:W-:Y:S06]  /*6390*/  MUFU.EX2 R167, R167 ;  /* 0x000000a700a77308 */ /* 0x000fec0000000800 */
[C---:B------:R-:W-:Y:S02]  /*63a0*/  HMMA.16816.F32 R84, R96.reuse, R88, RZ ;  /* 0x000000586054723c */ /* 0x040fe400000018ff */
[----:B------:R-:W1:Y:S06]  /*63b0*/  MUFU.EX2 R168, R168 ;  /* 0x000000a800a87308 */ /* 0x000e6c0000000800 */
        /* <DEDUP_REMOVED lines=27> */
[----:B------:R-:W-:Y:S01]  /*6570*/  F2FP.PACK_AB R7, R2, R149 ;  /* 0x000000950207723e */ /* 0x000fe200000000ff */
[----:B------:R-:W-:-:S04]  /*6580*/  FADD.FTZ R149, R149, R150 ;  /* 0x0000009695957221 */ /* 0x000fc80000010000 */
[----:B------:R-:W-:Y:S02]  /*6590*/  FADD.FTZ R2, R2, R149 ;  /* 0x0000009502027221 */ /* 0x000fe40000010000 */
        /* <DEDUP_REMOVED lines=32> */
[----:B------:R-:W-:Y:S07]  /*67a0*/  LDSM.16.MT88.4 R20, [R204+0x11000] ;  /* 0x01100000cc14783b */ /* 0x000fee0000004200 */
[C---:B--2---:R-:W-:Y:S08]  /*67b0*/  HMMA.16816.F32 R92, R4.reuse, R12, R92 ;  /* 0x0000000c045c723c */ /* 0x044ff0000000185c */
[----:B------:R-:W-:Y:S01]  /*67c0*/  HMMA.16816.F32 R96, R4, R14, R96 ;  /* 0x0000000e0460723c */ /* 0x000fe20000001860 */
[----:B------:R-:W1:Y:S06]  /*67d0*/  LDSM.16.MT88.4 R12, [R204+0xf000] ;  /* 0x00f00000cc0c783b */ /* 0x000e6c0000004200 */
[----:B------:R-:W-:-:S02]  /*67e0*/  F2FP.PACK_AB R4, R164, R161 ;  /* 0x000000a1a404723e */ /* 0x000fc400000000ff */
[C---:B------:R-:W-:Y:S01]  /*67f0*/  F2FP.PACK_AB R5, R168.reuse, R167 ;  /* 0x000000a7a805723e */ /* 0x040fe200000000ff */
[----:B------:R-:W-:Y:S01]  /*6800*/  FADD.FTZ R167, R167, R2 ;  /* 0x00000002a7a77221 */ /* 0x000fe20000010000 */
[----:B------:R-:W-:Y:S02]  /*6810*/  F2FP.PACK_AB R6, R163, R162 ;  /* 0x000000a2a306723e */ /* 0x000fe400000000ff */
[----:B-----5:R-:W-:Y:S01]  /*6820*/  F2FP.PACK_AB R7, R173, R170 ;  /* 0x000000aaad07723e */ /* 0x020fe200000000ff */
[----:B------:R-:W-:-:S04]  /*6830*/  FADD.FTZ R167, R168, R167 ;  /* 0x000000a7a8a77221 */ /* 0x000fc80000010000 */
[----:B------:R-:W-:Y:S02]  /*6840*/  FADD.FTZ R170, R170, R167 ;  /* 0x000000a7aaaa7221 */ /* 0x000fe40000010000 */
[----:B---3--:R-:W-:Y:S02]  /*6850*/  HMMA.16816.F32 R128, R4, R8, R128 ;  /* 0x000000080480723c */ /* 0x008fe40000001880 */
[----:B------:R-:W-:-:S06]  /*6860*/  FADD.FTZ R170, R173, R170 ;  /* 0x000000aaadaa7221 */ /* 0x000fcc0000010000 */
[C---:B------:R-:W-:Y:S01]  /*6870*/  HMMA.16816.F32 R124, R4.reuse, R10, R124 ;  /* 0x0000000a047c723c */ /* 0x040fe2000000187c */
[----:B------:R-:W2:Y:S07]  /*6880*/  LDSM.16.MT88.4 R8, [R201+0xf000] ;  /* 0x00f00000c908783b */ /* 0x000eae0000004200 */
[C---:B----4-:R-:W-:Y:S08]  /*6890*/  HMMA.16816.F32 R120, R4.reuse, R16, R120 ;  /* 0x000000100478723c */ /* 0x050ff00000001878 */
[C---:B------:R-:W-:Y:S01]  /*68a0*/  HMMA.16816.F32 R116, R4.reuse, R18, R116 ;  /* 0x000000120474723c */ /* 0x040fe20000001874 */
[----:B------:R-:W3:Y:S07]  /*68b0*/  LDSM.16.MT88.4 R16, [R200+0xf000] ;  /* 0x00f00000c810783b */ /* 0x000eee0000004200 */
[C---:B-1----:R-:W-:Y:S08]  /*68c0*/  HMMA.16816.F32 R36, R4.reuse, R12, R36 ;  /* 0x0000000c0424723c */ /* 0x042ff00000001824 */
[C---:B------:R-:W-:Y:S01]  /*68d0*/  HMMA.16816.F32 R40, R4.reuse, R14, R40 ;  /* 0x0000000e0428723c */ /* 0x040fe20000001828 */
[----:B------:R-:W1:Y:S07]  /*68e0*/  LDSM.16.MT88.4 R12, [R202+0x11000] ;  /* 0x01100000ca0c783b */ /* 0x000e6e0000004200 */
[C---:B------:R-:W-:Y:S08]  /*68f0*/  HMMA.16816.F32 R112, R4.reuse, R32, R112 ;  /* 0x000000200470723c */ /* 0x040ff00000001870 */
        /* <DEDUP_REMOVED lines=8> */
[----:B------:R-:W1:Y:S07]  /*6980*/  LDSM.16.MT88.4 R12, [R204+0xd800] ;  /* 0x00d80000cc0c783b */ /* 0x000e6e0000004200 */
[C---:B------:R-:W-:Y:S01]  /*6990*/  HMMA.16816.F32 R108, R4.reuse, R34, R108 ;  /* 0x00000022046c723c */ /* 0x040fe2000000186c */
[----:B------:R-:W-:Y:S07]  /*69a0*/  LDSM.16.MT88.4 R32, [R200+0xd800] ;  /* 0x00d80000c820783b */ /* 0x000fee0000004200 */
        /* <DEDUP_REMOVED lines=20> */
[----:B------:R-:W-:-:S04]  /*6af0*/  FADD.FTZ R176, R176, R169 ;  /* 0x000000a9b0b07221 */ /* 0x000fc80000010000 */
[----:B------:R-:W-:Y:S02]  /*6b00*/  FADD.FTZ R177, R177, R176 ;  /* 0x000000b0b1b17221 */ /* 0x000fe40000010000 */
[----:B-1----:R-:W-:Y:S02]  /*6b10*/  HMMA.16816.F32 R128, R4, R12, R128 ;  /* 0x0000000c0480723c */ /* 0x002fe40000001880 */
[----:B------:R-:W-:-:S06]  /*6b20*/  FADD.FTZ R231, R166, R177 ;  /* 0x000000b1a6e77221 */ /* 0x000fcc0000010000 */
        /* <DEDUP_REMOVED lines=9> */
[C---:B-1----:R-:W-:Y:S07]  /*6bc0*/  HMMA.16816.F32 R76, R4.reuse, R12, R76 ;  /* 0x0000000c044c723c */ /* 0x042fee000000184c */
[----:B------:R-:W-:Y:S01]  /*6bd0*/  FADD.FTZ R13, R153, R154 ;  /* 0x0000009a990d7221 */ /* 0x000fe20000010000 */
[----:B------:R-:W-:Y:S03]  /*6be0*/  HMMA.16816.F32 R116, R4, R142, R116 ;  /* 0x0000008e0474723c */ /* 0x000fe60000001874 */
[----:B------:R-:W-:-:S05]  /*6bf0*/  FADD.FTZ R13, R152, R13 ;  /* 0x0000000d980d7221 */ /* 0x000fca0000010000 */
[C---:B--2---:R-:W-:Y:S07]  /*6c00*/  HMMA.16816.F32 R84, R4.reuse, R8, R84 ;  /* 0x000000080454723c */ /* 0x044fee0000001854 */
        /* <DEDUP_REMOVED lines=88> */
.L_x_2211:
[----:B------:R-:W-:-:S05]  /*7190*/  IMAD.MOV.U32 R8, RZ, RZ, c[0x0][0x1a0] ;  /* 0x00006800ff087624 */ /* 0x000fca00078e00ff */
[----:B------:R-:W-:-:S04]  /*71a0*/  LEA R8, -R8, RZ, 0x6 ;  /* 0x000000ff08087211 */ /* 0x000fc800078e31ff */
[----:B------:R-:W-:Y:S02]  /*71b0*/  SHF.R.S32.HI R5, RZ, 0x1f, R8 ;  /* 0x0000001fff057819 */ /* 0x000fe40000011408 */
.L_x_2212:
        /* <DEDUP_REMOVED lines=62> */
[--C-:B------:R-:W-:Y:S01]  /*75a0*/  @!P4 LEA.HI.X R23, R6, R233, R5.reuse, 0x1, P5 ;  /* 0x000000e90617c211 */ /* 0x100fe200028f0c05 */
        /* <DEDUP_REMOVED lines=10> */
[----:B------:R-:W-:-:S02]  /*7650*/  @!P3 LEA R30, P5, R3, c[0x0][0x170], 0x1 ;  /* 0x00005c00031eba11 */ /* 0x000fc400078a08ff */
[----:B------:R-:W-:Y:S01]  /*7660*/  @!P4 LEA.HI.X R7, R7, R233, R5, 0x1, P6 ;  /* 0x000000e90707c211 */ /* 0x000fe200030f0c05 */
[----:B------:R-:W-:Y:S01]  /*7670*/  @P4 STS.128 [R220+0xd000], RZ ;  /* 0x00d000ffdc004388 */ /* 0x000fe20000000c00 */
[----:B------:R-:W-:Y:S01]  /*7680*/  @!P2 IMAD.X R5, R5, 0x1, R144, P1 ;  /* 0x000000010505a824 */ /* 0x000fe200008e0690 */
[C---:B------:R-:W-:Y:S02]  /*7690*/  @!P2 LEA R28, P1, R146.reuse, c[0x0][0x170], 0x1 ;  /* 0x00005c00921caa11 */ /* 0x040fe400078208ff */
[----:B------:R-:W-:Y:S01]  /*76a0*/  @!PT LDS RZ, [RZ] ;  /* 0x00000000fffff984 */ /* 0x000fe20000000800 */
[----:B------:R-:W-:Y:S01]  /*76b0*/  @!PT LDS RZ, [RZ] ;  /* 0x00000000fffff984 */ /* 0x000fe20000000800 */
[----:B------:R-:W-:Y:S01]  /*76c0*/  @!PT LDS RZ, [RZ] ;  /* 0x00000000fffff984 */ /* 0x000fe20000000800 */
[----:B------:R5:W-:Y:S01]  /*76d0*/  @!P4 LDGSTS.E.BYPASS.LTC128B.128 [R220+0xd000], [R22.64] ;  /* 0x0d00000016dccfae */ /* 0x000be2000b901d44 */
[----:B------:R-:W-:Y:S02]  /*76e0*/  @!P3 LEA.HI.X R31, R3, c[0x0][0x174], R4, 0x1, P5 ;  /* 0x00005d00031fba11 */ /* 0x000fe400028f0c04 */
        /* <DEDUP_REMOVED lines=27> */
[----:B------:R-:W5:Y:S04]  /*78a0*/  LDSM.16.M88.4 R140, [R209+0x6000] ;  /* 0x00600000d18c783b */ /* 0x000f680000000200 */
[----:B------:R-:W5:Y:S04]  /*78b0*/  LDSM.16.M88.4 R32, [R209+0x6800] ;  /* 0x00680000d120783b */ /* 0x000f680000000200 */
[----:B------:R-:W5:Y:S04]  /*78c0*/  LDSM.16.M88.4 R24, [R209+0x7000] ;  /* 0x00700000d118783b */ /* 0x000f680000000200 */
[----:B------:R-:W5:Y:S04]  /*78d0*/  LDSM.16.M88.4 R148, [R209+0x7800] ;  /* 0x00780000d194783b */ /* 0x000f680000000200 */
[----:B------:R-:W-:Y:S04]  /*78e0*/  LDSM.16.M88.4 R164, [R208] ;  /* 0x00000000d0a4783b */ /* 0x000fe80000000200 */
[----:B----4-:R-:W4:Y:S04]  /*78f0*/  LDSM.16.M88.4 R12, [R207] ;  /* 0x00000000cf0c783b */ /* 0x010f280000000200 */
[----:B---3--:R-:W3:Y:S04]  /*7900*/  LDSM.16.M88.4 R8, [R199] ;  /* 0x00000000c708783b */ /* 0x008ee80000000200 */
[----:B-1----:R-:W1:Y:S04]  /*7910*/  LDSM.16.M88.4 R4, [R198] ;  /* 0x00000000c604783b */ /* 0x002e680000000200 */
[----:B------:R-:W1:Y:S04]  /*7920*/  LDSM.16.M88.4 R176, [R197] ;  /* 0x00000000c5b0783b */ /* 0x000e680000000200 */
[----:B--2---:R-:W-:Y:S01]  /*7930*/  LDSM.16.M88.4 R16, [R206] ;  /* 0x00000000ce10783b */ /* 0x004fe20000000200 */
[C---:B-----5:R-:W-:Y:S03]  /*7940*/  HMMA.16816.F32 R144, R168.reuse, R140, RZ ;  /* 0x0000008ca890723c */ /* 0x060fe600000018ff */
[----:B------:R-:W2:Y:S04]  /*7950*/  LDSM.16.M88.4 R160, [R203+0x6000] ;  /* 0x00600000cba0783b */ /* 0x000ea80000000200 */
[----:B------:R-:W5:Y:S01]  /*7960*/  LDSM.16.M88.4 R156, [R203+0x6800] ;  /* 0x00680000cb9c783b */ /* 0x000f620000000200 */
[C---:B------:R-:W-:Y:S03]  /*7970*/  HMMA.16816.F32 R136, R168.reuse, R32, RZ ;  /* 0x00000020a888723c */ /* 0x040fe600000018ff */
[----:B------:R-:W1:Y:S04]  /*7980*/  LDSM.16.M88.4 R152, [R203+0x7000] ;  /* 0x00700000cb98783b */ /* 0x000e680000000200 */
[----:B------:R-:W-:Y:S01]  /*7990*/  LDSM.16.M88.4 R172, [R205] ;  /* 0x00000000cdac783b */ /* 0x000fe20000000200 */
[C---:B------:R-:W-:Y:S03]  /*79a0*/  HMMA.16816.F32 R28, R168.reuse, R24, RZ ;  /* 0x00000018a81c723c */ /* 0x040fe600000018ff */
[----:B------:R-:W0:Y:S05]  /*79b0*/  LDGDEPBAR ;  /* 0x00000000000079af */ /* 0x000e2a0000000000 */
[C---:B------:R-:W-:Y:S08]  /*79c0*/  HMMA.16816.F32 R140, R168.reuse, R142, RZ ;  /* 0x0000008ea88c723c */ /* 0x040ff000000018ff */
[C---:B------:R-:W-:Y:S08]  /*79d0*/  HMMA.16816.F32 R32, R168.reuse, R34, RZ ;  /* 0x00000022a820723c */ /* 0x040ff000000018ff */
[C---:B------:R-:W-:Y:S08]  /*79e0*/  HMMA.16816.F32 R24, R168.reuse, R26, RZ ;  /* 0x0000001aa818723c */ /* 0x040ff000000018ff */
[C---:B------:R-:W-:Y:S08]  /*79f0*/  HMMA.16816.F32 R20, R168.reuse, R148, RZ ;  /* 0x00000094a814723c */ /* 0x040ff000000018ff */
[----:B------:R-:W-:Y:S01]  /*7a00*/  HMMA.16816.F32 R168, R168, R150, RZ ;  /* 0x00000096a8a8723c */ /* 0x000fe200000018ff */
[----:B------:R-:W2:Y:S07]  /*7a10*/  LDSM.16.M88.4 R148, [R203+0x7800] ;  /* 0x00780000cb94783b */ /* 0x000eae0000000200 */
[C---:B----4-:R-:W-:Y:S08]  /*7a20*/  HMMA.16816.F32 R144, R164.reuse, R12, R144 ;  /* 0x0000000ca490723c */ /* 0x050ff00000001890 */
[C---:B------:R-:W-:Y:S01]  /*7a30*/  HMMA.16816.F32 R140, R164.reuse, R14, R140 ;  /* 0x0000000ea48c723c */ /* 0x040fe2000000188c */
[----:B------:R-:W4:Y:S07]  /*7a40*/  LDSM.16.M88.4 R12, [R196] ;  /* 0x00000000c40c783b */ /* 0x000f2e0000000200 */
[C---:B---3--:R-:W-:Y:S08]  /*7a50*/  HMMA.16816.F32 R136, R164.reuse, R8, R136 ;  /* 0x00000008a488723c */ /* 0x048ff00000001888 */
        /* <DEDUP_REMOVED lines=12> */
[C---:B-----5:R-:W-:Y:S08]  /*7b20*/  HMMA.16816.F32 R136, R16.reuse, R156, R136 ;  /* 0x0000009c1088723c */ /* 0x060ff00000001888 */
[C---:B------:R-:W-:Y:S01]  /*7b30*/  HMMA.16816.F32 R32, R16.reuse, R158, R32 ;  /* 0x0000009e1020723c */ /* 0x040fe20000001820 */
[----:B------:R-:W5:Y:S07]  /*7b40*/  LDSM.16.M88.4 R156, [R209+0x8800] ;  /* 0x00880000d19c783b */ /* 0x000f6e0000000200 */
[C---:B------:R-:W-:Y:S08]  /*7b50*/  HMMA.16816.F32 R28, R16.reuse, R152, R28 ;  /* 0x00000098101c723c */ /* 0x040ff0000000181c */
[C---:B------:R-:W-:Y:S01]  /*7b60*/  HMMA.16816.F32 R24, R16.reuse, R154, R24 ;  /* 0x0000009a1018723c */ /* 0x040fe20000001818 */
[----:B------:R-:W1:Y:S07]  /*7b70*/  LDSM.16.M88.4 R152, [R209+0x9000] ;  /* 0x00900000d198783b */ /* 0x000e6e0000000200 */
[C---:B------:R-:W-:Y:S08]  /*7b80*/  HMMA.16816.F32 R20, R16.reuse, R148, R20 ;  /* 0x000000941014723c */ /* 0x040ff00000001814 */
[----:B------:R-:W-:Y:S01]  /*7b90*/  HMMA.16816.F32 R168, R16, R150, R168 ;  /* 0x0000009610a8723c */ /* 0x000fe200000018a8 */
[----:B------:R-:W2:Y:S04]  /*7ba0*/  LDSM.16.M88.4 R148, [R209+0x9800] ;  /* 0x00980000d194783b */ /* 0x000ea80000000200 */
[----:B------:R-:W-:Y:S03]  /*7bb0*/  LDSM.16.M88.4 R16, [R208+0x2000] ;  /* 0x00200000d010783b */ /* 0x000fe60000000200 */
[C---:B----4-:R-:W-:Y:S08]  /*7bc0*/  HMMA.16816.F32 R144, R172.reuse, R12, R144 ;  /* 0x0000000cac90723c */ /* 0x050ff00000001890 */
[C---:B------:R-:W-:Y:S01]  /*7bd0*/  HMMA.16816.F32 R140, R172.reuse, R14, R140 ;  /* 0x0000000eac8c723c */ /* 0x040fe2000000188c */
[----:B------:R-:W4:Y:S07]  /*7be0*/  LDSM.16.M88.4 R12, [R195] ;  /* 0x00000000c30c783b */ /* 0x000f2e0000000200 */
[C---:B---3--:R-:W-:Y:S08]  /*7bf0*/  HMMA.16816.F32 R136, R172.reuse, R8, R136 ;  /* 0x00000008ac88723c */ /* 0x048ff00000001888 */
[C---:B------:R-:W-:Y:S01]  /*7c00*/  HMMA.16816.F32 R32, R172.reuse, R10, R32 ;  /* 0x0000000aac20723c */ /* 0x040fe20000001820 */
[----:B------:R-:W3:Y:S07]  /*7c10*/  LDSM.16.M88.4 R8, [R194] ;  /* 0x00000000c208783b */ /* 0x000eee0000000200 */
[C---:B-1----:R-:W-:Y:S08]  /*7c20*/  HMMA.16816.F32 R28, R172.reuse, R4, R28 ;  /* 0x00000004ac1c723c */ /* 0x042ff0000000181c */
[C---:B------:R-:W-:Y:S01]  /*7c30*/  HMMA.16816.F32 R24, R172.reuse, R6, R24 ;  /* 0x00000006ac18723c */ /* 0x040fe20000001818 */
[----:B------:R-:W1:Y:S07]  /*7c40*/  LDSM.16.M88.4 R4, [R193] ;  /* 0x00000000c104783b */ /* 0x000e6e0000000200 */
[C---:B------:R-:W-:Y:S08]  /*7c50*/  HMMA.16816.F32 R20, R172.reuse, R176, R20 ;  /* 0x000000b0ac14723c */ /* 0x040ff00000001814 */
[----:B------:R-:W-:Y:S07]  /*7c60*/  HMMA.16816.F32 R168, R172, R178, R168 ;  /* 0x000000b2aca8723c */ /* 0x000fee00000018a8 */
[----:B------:R-:W-:Y:S01]  /*7c70*/  IMAD R174, R219, 0x40, R218 ;  /* 0x00000040dbae7824 */ /* 0x000fe200078e02da */
[----:B--2---:R-:W-:Y:S03]  /*7c80*/  HMMA.16816.F32 R144, R164, R160, R144 ;  /* 0x000000a0a490723c */ /* 0x004fe60000001890 */
[----:B------:R-:W-:Y:S01]  /*7c90*/  I2F R3, R174 ;  /* 0x000000ae00037306 */ /* 0x000fe20000201400 */
[----:B------:R-:W-:-:S02]  /*7ca0*/  IADD3 R172, R174, 0x1, RZ ;  /* 0x00000001aeac7810 */ /* 0x000fc40007ffe0ff */
[C---:B------:R-:W-:Y:S02]  /*7cb0*/  IADD3 R176, R174.reuse, 0x8, RZ ;  /* 0x00000008aeb07810 */ /* 0x040fe40007ffe0ff */
[C---:B------:R-:W-:Y:S01]  /*7cc0*/  HMMA.16816.F32 R140, R164.reuse, R162, R140 ;  /* 0x000000a2a48c723c */ /* 0x040fe2000000188c */
[----:B------:R-:W-:Y:S01]  /*7cd0*/  LDSM.16.M88.4 R160, [R203+0x9000] ;  /* 0x00900000cba0783b */ /* 0x000fe20000000200 */
[C---:B------:R-:W-:Y:S01]  /*7ce0*/  IADD3 R183, R174.reuse, 0x10, RZ ;  /* 0x00000010aeb77810 */ /* 0x040fe20007ffe0ff */
[----:B------:R-:W-:Y:S01]  /*7cf0*/  I2F R173, R172 ;  /* 0x000000ac00ad7306 */ /* 0x000fe20000201400 */
[C---:B------:R-:W-:Y:S02]  /*7d00*/  IADD3 R178, R174.reuse, 0x9, RZ ;  /* 0x00000009aeb27810 */ /* 0x040fe40007ffe0ff */
[C---:B------:R-:W-:Y:S02]  /*7d10*/  IADD3 R186, R174.reuse, 0x11, RZ ;  /* 0x00000011aeba7810 */ /* 0x040fe40007ffe0ff */
[----:B-----5:R-:W-:Y:S01]  /*7d20*/  HMMA.16816.F32 R136, R164, R156, R136 ;  /* 0x0000009ca488723c */ /* 0x020fe20000001888 */
[----:B------:R-:W-:-:S02]  /*7d30*/  IADD3 R236, R174, 0x19, RZ ;  /* 0x00000019aeec7810 */ /* 0x000fc40007ffe0ff */
[----:B------:R-:W-:Y:S01]  /*7d40*/  I2F R175, R176 ;  /* 0x000000b000af7306 */ /* 0x000fe20000201400 */
[-C--:B------:R-:W-:Y:S02]  /*7d50*/  ISETP.GE.AND P1, PT, R172, R182.reuse, PT ;  /* 0x000000b6ac00720c */ /* 0x080fe40003f26270 */
[C---:B------:R-:W-:Y:S02]  /*7d60*/  IADD3 R228, R174.reuse, 0x18, RZ ;  /* 0x00000018aee47810 */ /* 0x040fe40007ffe0ff */
[----:B------:R-:W-:Y:S01]  /*7d70*/  HMMA.16816.F32 R32, R164, R158, R32 ;  /* 0x0000009ea420723c */ /* 0x000fe20000001820 */
[----:B------:R-:W-:Y:S01]  /*7d80*/  LDSM.16.M88.4 R156, [R206+0x2000] ;  /* 0x00200000ce9c783b */ /* 0x000fe20000000200 */
[C---:B------:R-:W-:Y:S01]  /*7d90*/  IADD3 R234, R174.reuse, 0x20, RZ ;  /* 0x00000020aeea7810 */ /* 0x040fe20007ffe0ff */
[----:B------:R-:W-:Y:S01]  /*7da0*/  I2F R179, R183 ;  /* 0x000000b700b37306 */ /* 0x000fe20000201400 */
[----:B------:R-:W-:Y:S02]  /*7db0*/  IADD3 R240, R174, 0x28, RZ ;  /* 0x00000028aef07810 */ /* 0x000fe40007ffe0ff */
[----:B------:R-:W-:-:S02]  /*7dc0*/  ISETP.GE.AND P5, PT, R176, R182, PT ;  /* 0x000000b6b000720c */ /* 0x000fc40003fa6270 */
[C---:B------:R-:W-:Y:S01]  /*7dd0*/  HMMA.16816.F32 R28, R164.reuse, R152, R28 ;  /* 0x00000098a41c723c */ /* 0x040fe2000000181c */
[----:B------:R-:W-:Y:S02]  /*7de0*/  IADD3 R238, R174, 0x21, RZ ;  /* 0x00000021aeee7810 */ /* 0x000fe40007ffe0ff */
[----:B------:R-:W-:Y:S01]  /*7df0*/  I2F R177, R178 ;  /* 0x000000b200b17306 */ /* 0x000fe20000201400 */
[----:B------:R-:W-:Y:S02]  /*7e00*/  ISETP.GE.AND P6, PT, R172, R181, PT ;  /* 0x000000b5ac00720c */ /* 0x000fe40003fc6270 */
[C---:B------:R-:W-:Y:S02]  /*7e10*/  IADD3 R242, R174.reuse, 0x31, RZ ;  /* 0x00000031aef27810 */ /* 0x040fe40007ffe0ff */
[C---:B------:R-:W-:Y:S01]  /*7e20*/  HMMA.16816.F32 R24, R164.reuse, R154, R24 ;  /* 0x0000009aa418723c */ /* 0x040fe20000001818 */
[----:B------:R-:W2:Y:S01]  /*7e30*/  LDSM.16.M88.4 R152, [R192] ;  /* 0x00000000c098783b */ /* 0x000ea20000000200 */
[C---:B------:R-:W-:Y:S01]  /*7e40*/  IADD3 R244, R174.reuse, 0x38, RZ ;  /* 0x00000038aef47810 */ /* 0x040fe20007ffe0ff */
[----:B------:R-:W-:Y:S05]  /*7e50*/  I2F R187, R186 ;  /* 0x000000ba00bb7306 */ /* 0x000fea0000201400 */
[C---:B------:R-:W-:Y:S03]  /*7e60*/  HMMA.16816.F32 R20, R164.reuse, R148, R20 ;  /* 0x00000094a414723c */ /* 0x040fe60000001814 */
[----:B------:R-:W-:Y:S05]  /*7e70*/  I2F R233, R236 ;  /* 0x000000ec00e97306 */ /* 0x000fea0000201400 */
[----:B------:R-:W-:Y:S01]  /*7e80*/  HMMA.16816.F32 R168, R164, R150, R168 ;  /* 0x00000096a4a8723c */ /* 0x000fe200000018a8 */
[----:B------:R-:W5:Y:S02]  /*7e90*/  LDSM.16.M88.4 R148, [R203+0x8000] ;  /* 0x00800000cb94783b */ /* 0x000f640000000200 */
[----:B------:R-:W-:Y:S05]  /*7ea0*/  I2F R223, R228 ;  /* 0x000000e400df7306 */ /* 0x000fea0000201400 */
[C---:B----4-:R-:W-:Y:S03]  /*7eb0*/  HMMA.16816.F32 R144, R16.reuse, R12, R144 ;  /* 0x0000000c1090723c */ /* 0x050fe60000001890 */
[----:B------:R-:W-:Y:S05]  /*7ec0*/  I2F R235, R234 ;  /* 0x000000ea00eb7306 */ /* 0x000fea0000201400 */
[C---:B------:R-:W-:Y:S01]  /*7ed0*/  HMMA.16816.F32 R140, R16.reuse, R14, R140 ;  /* 0x0000000e108c723c */ /* 0x040fe2000000188c */
[----:B------:R-:W-:Y:S02]  /*7ee0*/  LDSM.16.M88.4 R12, [R203+0x9800] ;  /* 0x00980000cb0c783b */ /* 0x000fe40000000200 */
[----:B------:R-:W-:Y:S05]  /*7ef0*/  I2F R239, R240 ;  /* 0x000000f000ef7306 */ /* 0x000fea0000201400 */
[C---:B---3--:R-:W-:Y:S03]  /*7f00*/  HMMA.16816.F32 R136, R16.reuse, R8, R136 ;  /* 0x000000081088723c */ /* 0x048fe60000001888 */
[----:B------:R-:W-:Y:S05]  /*7f10*/  I2F R237, R238 ;  /* 0x000000ee00ed7306 */ /* 0x000fea0000201400 */
[C---:B------:R-:W-:Y:S01]  /*7f20*/  HMMA.16816.F32 R32, R16.reuse, R10, R32 ;  /* 0x0000000a1020723c */ /* 0x040fe20000001820 */
[----:B------:R-:W3:Y:S02]  /*7f30*/  LDSM.16.M88.4 R8, [R203+0x8800] ;  /* 0x00880000cb08783b */ /* 0x000ee40000000200 */
[----:B------:R-:W-:Y:S05]  /*7f40*/  I2F R241, R242 ;  /* 0x000000f200f17306 */ /* 0x000fea0000201400 */
[C---:B-1----:R-:W-:Y:S03]  /*7f50*/  HMMA.16816.F32 R28, R16.reuse, R4, R28 ;  /* 0x00000004101c723c */ /* 0x042fe6000000181c */
[----:B------:R-:W-:Y:S05]  /*7f60*/  I2F R243, R244 ;  /* 0x000000f400f37306 */ /* 0x000fea0000201400 */
[C---:B------:R-:W-:Y:S01]  /*7f70*/  HMMA.16816.F32 R164, R16.reuse, R6, R24 ;  /* 0x0000000610a4723c */ /* 0x040fe20000001818 */
[----:B------:R-:W-:Y:S04]  /*7f80*/  LDSM.16.M88.4 R24, [R205+0x2000] ;  /* 0x00200000cd18783b */ /* 0x000fe80000000200 */
[----:B------:R-:W1:Y:S03]  /*7f90*/  LDSM.16.M88.4 R4, [R196+0x2000] ;  /* 0x00200000c404783b */ /* 0x000e660000000200 */
[C---:B--2---:R-:W-:Y:S08]  /*7fa0*/  HMMA.16816.F32 R20, R16.reuse, R152, R20 ;  /* 0x000000981014723c */ /* 0x044ff00000001814 */
[----:B------:R-:W-:Y:S01]  /*7fb0*/  HMMA.16816.F32 R168, R16, R154, R168 ;  /* 0x0000009a10a8723c */ /* 0x000fe200000018a8 */
[----:B------:R-:W2:Y:S04]  /*7fc0*/  LDSM.16.M88.4 R16, [R196+0x2800] ;  /* 0x00280000c410783b */ /* 0x000ea80000000200 */
[----:B------:R-:W-:Y:S03]  /*7fd0*/  LDSM.16.M88.4 R152, [R210+0x4000] ;  /* 0x00400000d298783b */ /* 0x000fe60000000200 */
        /* <DEDUP_REMOVED lines=8> */
[----:B------:R-:W3:Y:S07]  /*8060*/  LDSM.16.M88.4 R12, [R196+0x3000] ;  /* 0x00300000c40c783b */ /* 0x000eee0000000200 */
[C---:B-1----:R-:W-:Y:S08]  /*8070*/  HMMA.16816.F32 R144, R24.reuse, R4, R144 ;  /* 0x000000041890723c */ /* 0x042ff00000001890 */
[----:B------:R-:W-:Y:S01]  /*8080*/  HMMA.16816.F32 R140, R24, R6, R140 ;  /* 0x00000006188c723c */ /* 0x000fe2000000188c */
[----:B------:R-:W1:Y:S07]  /*8090*/  LDSM.16.M88.4 R4, [R209+0xa800] ;  /* 0x00a80000d104783b */ /* 0x000e6e0000000200 */
[C---:B------:R-:W-:Y:S08]  /*80a0*/  HMMA.16816.F32 R28, R156.reuse, R160, R28 ;  /* 0x000000a09c1c723c */ /* 0x040ff0000000181c */
[----:B------:R-:W-:Y:S01]  /*80b0*/  HMMA.16816.F32 R164, R156, R162, R164 ;  /* 0x000000a29ca4723c */ /* 0x000fe200000018a4 */
[----:B------:R-:W-:Y:S07]  /*80c0*/  LDSM.16.M88.4 R156, [R209+0xb000] ;  /* 0x00b00000d19c783b */ /* 0x000fee0000000200 */
[C---:B--2---:R-:W-:Y:S08]  /*80d0*/  HMMA.16816.F32 R136, R24.reuse, R16, R136 ;  /* 0x000000101888723c */ /* 0x044ff00000001888 */
[C---:B------:R-:W-:Y:S01]  /*80e0*/  HMMA.16816.F32 R160, R24.reuse, R18, R32 ;  /* 0x0000001218a0723c */ /* 0x040fe20000001820 */
[----:B------:R-:W-:Y:S04]  /*80f0*/  LDSM.16.M88.4 R32, [R208+0x4000] ;  /* 0x00400000d020783b */ /* 0x000fe80000000200 */
[----:B------:R-:W2:Y:S03]  /*8100*/  LDSM.16.M88.4 R16, [R191] ;  /* 0x00000000bf10783b */ /* 0x000ea60000000200 */
[C---:B---3--:R-:W-:Y:S08]  /*8110*/  HMMA.16816.F32 R28, R24.reuse, R12, R28 ;  /* 0x0000000c181c723c */ /* 0x048ff0000000181c */
[C---:B------:R-:W-:Y:S01]  /*8120*/  HMMA.16816.F32 R164, R24.reuse, R14, R164 ;  /* 0x0000000e18a4723c */ /* 0x040fe200000018a4 */
[----:B------:R-:W-:Y:S07]  /*8130*/  LDSM.16.M88.4 R12, [R206+0x4000] ;  /* 0x00400000ce0c783b */ /* 0x000fee0000000200 */
[C---:B------:R-:W-:Y:S08]  /*8140*/  HMMA.16816.F32 R20, R24.reuse, R8, R20 ;  /* 0x000000081814723c */ /* 0x040ff00000001814 */
[----:B------:R-:W-:Y:S01]  /*8150*/  HMMA.16816.F32 R168, R24, R10, R168 ;  /* 0x0000000a18a8723c */ /* 0x000fe200000018a8 */
[----:B------:R-:W3:Y:S04]  /*8160*/  LDSM.16.M88.4 R24, [R190] ;  /* 0x00000000be18783b */ /* 0x000ee80000000200 */
[----:B------:R-:W4:Y:S03]  /*8170*/  LDSM.16.M88.4 R8, [R209+0xb800] ;  /* 0x00b80000d108783b */ /* 0x000f260000000200 */
[C---:B------:R-:W-:Y:S08]  /*8180*/  HMMA.16816.F32 R144, R152.reuse, R148, R144 ;  /* 0x000000949890723c */ /* 0x040ff00000001890 */
[C---:B------:R-:W-:Y:S01]  /*8190*/  HMMA.16816.F32 R140, R152.reuse, R150, R140 ;  /* 0x00000096988c723c */ /* 0x040fe2000000188c */
[----:B------:R-:W-:Y:S07]  /*81a0*/  LDSM.16.M88.4 R148, [R205+0x4000] ;  /* 0x00400000cd94783b */ /* 0x000fee0000000200 */
[C---:B-1----:R-:W-:Y:S08]  /*81b0*/  HMMA.16816.F32 R136, R152.reuse, R4, R136 ;  /* 0x000000049888723c */ /* 0x042ff00000001888 */
[----:B------:R-:W-:Y:S01]  /*81c0*/  HMMA.16816.F32 R160, R152, R6, R160 ;  /* 0x0000000698a0723c */ /* 0x000fe200000018a0 */
[----:B------:R-:W1:Y:S07]  /*81d0*/  LDSM.16.M88.4 R4, [R203+0xa000] ;  /* 0x00a00000cb04783b */ /* 0x000e6e0000000200 */
[C---:B--2---:R-:W-:Y:S08]  /*81e0*/  HMMA.16816.F32 R144, R32.reuse, R16, R144 ;  /* 0x000000102090723c */ /* 0x044ff00000001890 */
[C---:B------:R-:W-:Y:S01]  /*81f0*/  HMMA.16816.F32 R140, R32.reuse, R18, R140 ;  /* 0x00000012208c723c */ /* 0x040fe2000000188c */
[----:B------:R-:W2:Y:S07]  /*8200*/  LDSM.16.M88.4 R16, [R203+0xa800] ;  /* 0x00a80000cb10783b */ /* 0x000eae0000000200 */
[C---:B---3--:R-:W-:Y:S08]  /*8210*/  HMMA.16816.F32 R136, R32.reuse, R24, R136 ;  /* 0x000000182088723c */ /* 0x048ff00000001888 */
[----:B------:R-:W-:Y:S08]  /*8220*/  HMMA.16816.F32 R160, R32, R26, R160 ;  /* 0x0000001a20a0723c */ /* 0x000ff000000018a0 */
[C---:B------:R-:W-:Y:S08]  /*8230*/  HMMA.16816.F32 R28, R152.reuse, R156, R28 ;  /* 0x0000009c981c723c */ /* 0x040ff0000000181c */
[C---:B------:R-:W-:Y:S08]  /*8240*/  HMMA.16816.F32 R164, R152.reuse, R158, R164 ;  /* 0x0000009e98a4723c */ /* 0x040ff000000018a4 */
[----:B----4-:R-:W-:Y:S01]  /*8250*/  HMMA.16816.F32 R156, R152, R8, R20 ;  /* 0x00000008989c723c */ /* 0x010fe20000001814 */
[----:B------:R-:W3:Y:S07]  /*8260*/  LDSM.16.M88.4 R20, [R196+0x4000] ;  /* 0x00400000c414783b */ /* 0x000eee0000000200 */
[C---:B-1----:R-:W-:Y:S08]  /*8270*/  HMMA.16816.F32 R144, R12.reuse, R4, R144 ;  /* 0x000000040c90723c */ /* 0x042ff00000001890 */
[----:B------:R-:W-:Y:S01]  /*8280*/  HMMA.16816.F32 R140, R12, R6, R140 ;  /* 0x000000060c8c723c */ /* 0x000fe2000000188c */
[----:B------:R-:W1:Y:S07]  /*8290*/  LDSM.16.M88.4 R4, [R189] ;  /* 0x00000000bd04783b */ /* 0x000e6e0000000200 */
[----:B------:R-:W-:Y:S01]  /*82a0*/  HMMA.16816.F32 R168, R152, R10, R168 ;  /* 0x0000000a98a8723c */ /* 0x000fe200000018a8 */
[----:B------:R-:W4:Y:S06]  /*82b0*/  LDSM.16.M88.4 R8, [R196+0x4800] ;  /* 0x00480000c408783b */ /* 0x000f2c0000000200 */
[C---:B------:R-:W-:Y:S01]  /*82c0*/  IADD3 R152, R174.reuse, 0x29, RZ ;  /* 0x00000029ae987810 */ /* 0x040fe20007ffe0ff */
[----:B--2---:R-:W-:Y:S01]  /*82d0*/  HMMA.16816.F32 R136, R12, R16, R136 ;  /* 0x000000100c88723c */ /* 0x004fe20000001888 */
[----:B------:R-:W-:-:S02]  /*82e0*/  IADD3 R154, R174, 0x30, RZ ;  /* 0x00000030ae9a7810 */ /* 0x000fc40007ffe0ff */
[----:B------:R-:W-:Y:S05]  /*82f0*/  I2F R153, R152 ;  /* 0x0000009800997306 */ /* 0x000fea0000201400 */
[----:B------:R-:W-:Y:S01]  /*8300*/  HMMA.16816.F32 R160, R12, R18, R160 ;  /* 0x000000120ca0723c */ /* 0x000fe200000018a0 */
[----:B------:R-:W2:Y:S02]  /*8310*/  LDSM.16.M88.4 R16, [R203+0xb000] ;  /* 0x00b00000cb10783b */ /* 0x000ea40000000200 */
[----:B------:R-:W-:Y:S05]  /*8320*/  I2F R155, R154 ;  /* 0x0000009a009b7306 */ /* 0x000fea0000201400 */
[C---:B---3--:R-:W-:Y:S08]  /*8330*/  HMMA.16816.F32 R144, R148.reuse, R20, R144 ;  /* 0x000000149490723c */ /* 0x048ff00000001890 */
[----:B------:R-:W-:Y:S08]  /*8340*/  HMMA.16816.F32 R140, R148, R22, R140 ;  /* 0x00000016948c723c */ /* 0x000ff0000000188c */
[----:B-1----:R-:W-:Y:S08]  /*8350*/  HMMA.16816.F32 R28, R32, R4, R28 ;  /* 0x00000004201c723c */ /* 0x002ff0000000181c */
[----:B----4-:R-:W-:Y:S01]  /*8360*/  HMMA.16816.F32 R136, R148, R8, R136 ;  /* 0x000000089488723c */ /* 0x010fe20000001888 */
[----:B------:R-:W-:-:S02]  /*8370*/  FMUL.FTZ R20, R145, c[0x0][0x2ec] ;  /* 0x0000bb0091147a20 */ /* 0x000fc40000410000 */
[----:B------:R-:W-:Y:S02]  /*8380*/  FMUL.FTZ R21, R147, c[0x0][0x2ec] ;  /* 0x0000bb0093157a20 */ /* 0x000fe40000410000 */
[----:B------:R-:W-:Y:S02]  /*8390*/  FMUL.FTZ R144, R144, c[0x0][0x2ec] ;  /* 0x0000bb0090907a20 */ /* 0x000fe40000410000 */
[----:B------:R-:W-:Y:S01]  /*83a0*/  MUFU.TANH R20, R20 ;  /* 0x0000001400147308 */ /* 0x000fe20000002400 */
[----:B------:R-:W-:Y:S01]  /*83b0*/  HMMA.16816.F32 R164, R32, R6, R164 ;  /* 0x0000000620a4723c */ /* 0x000fe200000018a4 */
[----:B------:R-:W1:Y:S01]  /*83c0*/  LDSM.16.M88.4 R4, [R196+0x5000] ;  /* 0x00500000c404783b */ /* 0x000e620000000200 */
[----:B------:R-:W-:Y:S02]  /*83d0*/  FMUL.FTZ R24, R142, c[0x0][0x2ec] ;  /* 0x0000bb008e187a20 */ /* 0x000fe40000410000 */
[----:B------:R-:W-:Y:S02]  /*83e0*/  FMUL.FTZ R22, R140, c[0x0][0x2ec] ;  /* 0x0000bb008c167a20 */ /* 0x000fe40000410000 */
[----:B------:R-:W-:Y:S01]  /*83f0*/  FMUL.FTZ R25, R143, c[0x0][0x2ec] ;  /* 0x0000bb008f197a20 */ /* 0x000fe20000410000 */
[----:B------:R-:W-:Y:S01]  /*8400*/  MUFU.TANH R21, R21 ;  /* 0x0000001500157308 */ /* 0x000fe20000002400 */
[----:B------:R-:W-:Y:S01]  /*8410*/  HMMA.16816.F32 R160, R148, R10, R160 ;  /* 0x0000000a94a0723c */ /* 0x000fe200000018a0 */
[----:B------:R-:W3:Y:S01]  /*8420*/  LDSM.16.M88.4 R8, [R188] ;  /* 0x00000000bc08783b */ /* 0x000ee20000000200 */
[----:B------:R-:W-:-:S02]  /*8430*/  FMUL.FTZ R23, R141, c[0x0][0x2ec] ;  /* 0x0000bb008d177a20 */ /* 0x000fc40000410000 */
[----:B------:R-:W-:-:S03]  /*8440*/  FMUL.FTZ R146, R146, c[0x0][0x2ec] ;  /* 0x0000bb0092927a20 */ /* 0x000fc60000410000 */
[----:B------:R-:W4:Y:S01]  /*8450*/  MUFU.TANH R24, R24 ;  /* 0x0000001800187308 */ /* 0x000f220000002400 */
[C---:B--2---:R-:W-:Y:S01]  /*8460*/  HMMA.16816.F32 R28, R12.reuse, R16, R28 ;  /* 0x000000100c1c723c */ /* 0x044fe2000000181c */
[----:B------:R-:W-:Y:S02]  /*8470*/  FMUL.FTZ R27, R136, c[0x0][0x2ec] ;  /* 0x0000bb00881b7a20 */ /* 0x000fe40000410000 */
[----:B------:R-:W-:Y:S02]  /*8480*/  FMUL.FTZ R136, R138, c[0x0][0x2ec] ;  /* 0x0000bb008a887a20 */ /* 0x000fe40000410000 */
[----:B------:R-:W-:Y:S02]  /*8490*/  FMUL.FTZ R138, R139, c[0x0][0x2ec] ;  /* 0x0000bb008b8a7a20 */ /* 0x000fe40000410000 */
[----:B------:R-:W-:Y:S01]  /*84a0*/  MUFU.TANH R22, R22 ;  /* 0x0000001600167308 */ /* 0x000fe20000002400 */
[----:B------:R-:W-:Y:S01]  /*84b0*/  HMMA.16816.F32 R164, R12, R18, R164 ;  /* 0x000000120ca4723c */ /* 0x000fe200000018a4 */
[----:B------:R-:W2:Y:S01]  /*84c0*/  LDSM.16.M88.4 R16, [R203+0xb800] ;  /* 0x00b80000cb10783b */ /* 0x000ea20000000200 */
[----:B------:R-:W-:-:S05]  /*84d0*/  FMUL.FTZ R26, R137, c[0x0][0x2ec] ;  /* 0x0000bb00891a7a20 */ /* 0x000fca0000410000 */
[----:B------:R-:W5:Y:S01]  /*84e0*/  MUFU.TANH R27, R27 ;  /* 0x0000001b001b7308 */ /* 0x000f620000002400 */
[----:B------:R-:W-:Y:S02]  /*84f0*/  FMUL.FTZ R137, R161, c[0x0][0x2ec] ;  /* 0x0000bb00a1897a20 */ /* 0x000fe40000410000 */
[----:B------:R-:W-:Y:S02]  /*8500*/  FMUL.FTZ R139, R162, c[0x0][0x2ec] ;  /* 0x0000bb00a28b7a20 */ /* 0x000fe40000410000 */
[----:B----4-:R-:W-:Y:S02]  /*8510*/  FFMA.FTZ R24, R0, R175, R24 ;  /* 0x000000af00187223 */ /* 0x010fe40000010018 */
[----:B------:R-:W-:Y:S01]  /*8520*/  FMUL.FTZ R140, R160, c[0x0][0x2ec] ;  /* 0x0000bb00a08c7a20 */ /* 0x000fe20000410000 */
[----:B------:R-:W4:Y:S01]  /*8530*/  MUFU.TANH R25, R25 ;  /* 0x0000001900197308 */ /* 0x000f220000002400 */
[----:B------:R-:W-:Y:S01]  /*8540*/  FMUL.FTZ R141, R163, c[0x0][0x2ec] ;  /* 0x0000bb00a38d7a20 */ /* 0x000fe20000410000 */
[----:B-1----:R-:W-:Y:S06]  /*8550*/  HMMA.16816.F32 R28, R148, R4, R28 ;  /* 0x00000004941c723c */ /* 0x002fec000000181c */
[----:B------:R-:W-:Y:S01]  /*8560*/  MUFU.TANH R138, R138 ;  /* 0x0000008a008a7308 */ /* 0x000fe20000002400 */
[C---:B-----5:R-:W-:Y:S01]  /*8570*/  FFMA.FTZ R27, R0.reuse, R179, R27 ;  /* 0x000000b3001b7223 */ /* 0x060fe2000001001b */
[C---:B---3--:R-:W-:Y:S06]  /*8580*/  HMMA.16816.F32 R156, R32.reuse, R8, R156 ;  /* 0x00000008209c723c */ /* 0x048fec000000189c */
[----:B------:R-:W1:Y:S01]  /*8590*/  MUFU.TANH R23, R23 ;  /* 0x0000001700177308 */ /* 0x000e620000002400 */
[----:B----4-:R-:W-:Y:S01]  /*85a0*/  FFMA.FTZ R25, R0, R177, R25 ;  /* 0x000000b100197223 */ /* 0x010fe20000010019 */
[----:B------:R-:W-:Y:S01]  /*85b0*/  HMMA.16816.F32 R168, R32, R10, R168 ;  /* 0x0000000a20a8723c */ /* 0x000fe200000018a8 */
[----:B------:R-:W-:-:S05]  /*85c0*/  IADD3 R8, R174, 0x39, RZ ;  /* 0x00000039ae087810 */ /* 0x000fca0007ffe0ff */
[----:B------:R-:W-:Y:S01]  /*85d0*/  MUFU.TANH R26, R26 ;  /* 0x0000001a001a7308 */ /* 0x000fe20000002400 */
[----:B------:R-:W-:Y:S01]  /*85e0*/  FFMA.FTZ R11, R0, R173, R20 ;  /* 0x000000ad000b7223 */ /* 0x000fe20000010014 */
[----:B------:R-:W-:Y:S01]  /*85f0*/  HMMA.16816.F32 R164, R148, R6, R164 ;  /* 0x0000000694a4723c */ /* 0x000fe200000018a4 */
[----:B------:R-:W3:Y:S01]  /*8600*/  LDSM.16.M88.4 R4, [R196+0x5800] ;  /* 0x00580000c404783b */ /* 0x000ee20000000200 */
[----:B------:R-:W-:Y:S01]  /*8610*/  FMUL.FTZ R142, R28, c[0x0][0x2ec] ;  /* 0x0000bb001c8e7a20 */ /* 0x000fe20000410000 */
[----:B------:R-:W-:-:S04]  /*8620*/  DEPBAR.LE SB0, 0x0 ;  /* 0x000080000000791a */ /* 0x000fc80000000000 */
[----:B------:R-:W4:Y:S01]  /*8630*/  MUFU.TANH R137, R137 ;  /* 0x0000008900897308 */ /* 0x000f220000002400 */
[C---:B--2---:R-:W-:Y:S01]  /*8640*/  HMMA.16816.F32 R156, R12.reuse, R16, R156 ;  /* 0x000000100c9c723c */ /* 0x044fe2000000189c */
[----:B------:R-:W-:Y:S01]  /*8650*/  FSEL R11, R11, -INF , !P1 ;  /* 0xff8000000b0b7808 */ /* 0x000fe20004800000 */
[----:B------:R-:W-:Y:S01]  /*8660*/  FMUL.FTZ R28, R29, c[0x0][0x2ec] ;  /* 0x0000bb001d1c7a20 */ /* 0x000fe20000410000 */
[----:B------:R-:W-:Y:S01]  /*8670*/  ISETP.GE.AND P1, PT, R176, R181, PT ;  /* 0x000000b5b000720c */ /* 0x000fe20003f26270 */
[----:B------:R-:W-:Y:S02]  /*8680*/  FMUL.FTZ R29, R31, c[0x0][0x2ec] ;  /* 0x0000bb001f1d7a20 */ /* 0x000fe40000410000 */
[----:B------:R-:W-:Y:S01]  /*8690*/  FFMA.FTZ R10, R0, R173, R21 ;  /* 0x000000ad000a7223 */ /* 0x000fe20000010015 */
[----:B------:R-:W2:Y:S01]  /*86a0*/  MUFU.TANH R136, R136 ;  /* 0x0000008800887308 */ /* 0x000ea20000002400 */
[----:B------:R-:W-:Y:S01]  /*86b0*/  HMMA.16816.F32 R168, R12, R18, R168 ;  /* 0x000000120ca8723c */ /* 0x000fe200000018a8 */
[----:B------:R-:W-:-:S02]  /*86c0*/  FMUL.FTZ R16, R30, c[0x0][0x2ec] ;  /* 0x0000bb001e107a20 */ /* 0x000fc40000410000 */
[----:B------:R-:W-:Y:S01]  /*86d0*/  FFMA.FTZ R17, R0, R175, R22 ;  /* 0x000000af00117223 */ /* 0x000fe20000010016 */
[----:B------:R-:W-:Y:S01]  /*86e0*/  FSEL R10, R10, -INF , !P6 ;  /* 0xff8000000a0a7808 */ /* 0x000fe20007000000 */
[----:B-1----:R-:W-:Y:S01]  /*86f0*/  FFMA.FTZ R23, R0, R177, R23 ;  /* 0x000000b100177223 */ /* 0x002fe20000010017 */
[-C--:B------:R-:W-:Y:S01]  /*8700*/  ISETP.GE.AND P6, PT, R178, R182.reuse, PT ;  /* 0x000000b6b200720c */ /* 0x080fe20003fc6270 */
[----:B------:R-:W1:Y:S01]  /*8710*/  MUFU.TANH R139, R139 ;  /* 0x0000008b008b7308 */ /* 0x000e620000002400 */
[----:B------:R-:W-:Y:S01]  /*8720*/  FMUL.FTZ R13, R166, c[0x0][0x2ec] ;  /* 0x0000bb00a60d7a20 */ /* 0x000fe20000410000 */
[----:B------:R-:W-:Y:S01]  /*8730*/  FSEL R17, R17, -INF , !P5 ;  /* 0xff80000011117808 */ /* 0x000fe20006800000 */
[----:B------:R-:W-:Y:S01]  /*8740*/  FMUL.FTZ R30, R164, c[0x0][0x2ec] ;  /* 0x0000bb00a41e7a20 */ /* 0x000fe20000410000 */
[----:B------:R-:W-:Y:S01]  /*8750*/  ISETP.GE.AND P5, PT, R178, R181, PT ;  /* 0x000000b5b200720c */ /* 0x000fe20003fa6270 */
[----:B------:R-:W-:Y:S02]  /*8760*/  FMUL.FTZ R14, R167, c[0x0][0x2ec] ;  /* 0x0000bb00a70e7a20 */ /* 0x000fe40000410000 */
[C---:B----4-:R-:W-:Y:S01]  /*8770*/  FFMA.FTZ R21, R0.reuse, R233, R137 ;  /* 0x000000e900157223 */ /* 0x050fe20000010089 */
[----:B------:R-:W4:Y:S01]  /*8780*/  MUFU.TANH R16, R16 ;  /* 0x0000001000107308 */ /* 0x000f220000002400 */
[----:B------:R-:W-:Y:S01]  /*8790*/  FSEL R12, R25, -INF , !P5 ;  /* 0xff800000190c7808 */ /* 0x000fe20006800000 */
[----:B------:R-:W-:Y:S01]  /*87a0*/  FFMA.FTZ R25, R0, R187, R26 ;  /* 0x000000bb00197223 */ /* 0x000fe2000001001a */
[----:B------:R-:W-:Y:S01]  /*87b0*/  ISETP.GE.AND P5, PT, R186, R182, PT ;  /* 0x000000b6ba00720c */ /* 0x000fe20003fa6270 */
[----:B------:R-:W-:-:S02]  /*87c0*/  FMUL.FTZ R31, R165, c[0x0][0x2ec] ;  /* 0x0000bb00a51f7a20 */ /* 0x000fc40000410000 */
[C---:B--2---:R-:W-:Y:S01]  /*87d0*/  FFMA.FTZ R136, R0.reuse, R179, R136 ;  /* 0x000000b300887223 */ /* 0x044fe20000010088 */
[----:B------:R-:W-:Y:S01]  /*87e0*/  FSEL R25, R25, -INF , !P5 ;  /* 0xff80000019197808 */ /* 0x000fe20006800000 */
[----:B------:R-:W2:Y:S01]  /*87f0*/  MUFU.TANH R140, R140 ;  /* 0x0000008c008c7308 */ /* 0x000ea20000002400 */
[----:B-1----:R-:W-:Y:S01]  /*8800*/  FFMA.FTZ R22, R0, R223, R139 ;  /* 0x000000df00167223 */ /* 0x002fe2000001008b */
[----:B---3--:R-:W-:Y:S01]  /*8810*/  HMMA.16816.F32 R156, R148, R4, R156 ;  /* 0x00000004949c723c */ /* 0x008fe2000000189c */
[----:B------:R-:W-:-:S04]  /*8820*/  ISETP.GE.AND P5, PT, R228, R181, PT ;  /* 0x000000b5e400720c */ /* 0x000fc80003fa6270 */
[----:B------:R-:W-:Y:S01]  /*8830*/  FSEL R22, R22, -INF , !P5 ;  /* 0xff80000016167808 */ /* 0x000fe20006800000 */
[----:B------:R-:W1:Y:S01]  /*8840*/  MUFU.TANH R142, R142 ;  /* 0x0000008e008e7308 */ /* 0x000e620000002400 */
[----:B------:R-:W-:Y:S01]  /*8850*/  FSEL R4, R24, -INF , !P1 ;  /* 0xff80000018047808 */ /* 0x000fe20004800000 */
[----:B------:R-:W-:Y:S01]  /*8860*/  HMMA.16816.F32 R168, R148, R6, R168 ;  /* 0x0000000694a8723c */ /* 0x000fe200000018a8 */
[----:B------:R-:W-:Y:S01]  /*8870*/  ISETP.GE.AND P1, PT, R183, R182, PT ;  /* 0x000000b6b700720c */ /* 0x000fe20003f26270 */
[C---:B------:R-:W-:Y:S01]  /*8880*/  FFMA.FTZ R24, R0.reuse, R187, R138 ;  /* 0x000000bb00187223 */ /* 0x040fe2000001008a */
[----:B------:R-:W-:Y:S01]  /*8890*/  FSEL R5, R23, -INF , !P6 ;  /* 0xff80000017057808 */ /* 0x000fe20007000000 */
[----:B----4-:R-:W-:Y:S01]  /*88a0*/  FFMA.FTZ R16, R0, R235, R16 ;  /* 0x000000eb00107223 */ /* 0x010fe20000010010 */
[----:B------:R-:W-:Y:S01]  /*88b0*/  FSEL R27, R27, -INF , !P1 ;  /* 0xff8000001b1b7808 */ /* 0x000fe20004800000 */
[----:B------:R-:W3:Y:S01]  /*88c0*/  MUFU.TANH R13, R13 ;  /* 0x0000000d000d7308 */ /* 0x000ee20000002400 */
[----:B------:R-:W-:Y:S01]  /*88d0*/  ISETP.GE.AND P1, PT, R186, R181, PT ;  /* 0x000000b5ba00720c */ /* 0x000fe20003f26270 */
[----:B--2---:R-:W-:Y:S01]  /*88e0*/  FFMA.FTZ R23, R0, R223, R140 ;  /* 0x000000df00177223 */ /* 0x004fe2000001008c */
[----:B------:R-:W-:-:S02]  /*88f0*/  ISETP.GE.AND P6, PT, R183, R181, PT ;  /* 0x000000b5b700720c */ /* 0x000fc40003fc6270 */
[----:B------:R-:W-:Y:S02]  /*8900*/  FSEL R24, R24, -INF , !P1 ;  /* 0xff80000018187808 */ /* 0x000fe40004800000 */
[-C--:B------:R-:W-:Y:S01]  /*8910*/  ISETP.GE.AND P1, PT, R236, R182.reuse, PT ;  /* 0x000000b6ec00720c */ /* 0x080fe20003f26270 */
[----:B------:R-:W2:Y:S01]  /*8920*/  MUFU.TANH R30, R30 ;  /* 0x0000001e001e7308 */ /* 0x000ea20000002400 */
[----:B------:R-:W-:Y:S01]  /*8930*/  FSEL R26, R136, -INF , !P6 ;  /* 0xff800000881a7808 */ /* 0x000fe20007000000 */
[----:B------:R-:W-:Y:S01]  /*8940*/  FMUL.FTZ R7, R158, c[0x0][0x2ec] ;  /* 0x0000bb009e077a20 */ /* 0x000fe20000410000 */
[----:B------:R-:W-:Y:S01]  /*8950*/  FSEL R21, R21, -INF , !P1 ;  /* 0xff80000015157808 */ /* 0x000fe20004800000 */
[----:B------:R-:W-:Y:S01]  /*8960*/  FMUL.FTZ R6, R157, c[0x0][0x2ec] ;  /* 0x0000bb009d067a20 */ /* 0x000fe20000410000 */
[----:B------:R-:W-:Y:S01]  /*8970*/  ISETP.GE.AND P1, PT, R234, R181, PT ;  /* 0x000000b5ea00720c */ /* 0x000fe20003f26270 */
[----:B------:R-:W-:Y:S01]  /*8980*/  FMUL.FTZ R15, R156, c[0x0][0x2ec] ;  /* 0x0000bb009c0f7a20 */ /* 0x000fe20000410000 */
[-C--:B------:R-:W-:Y:S01]  /*8990*/  ISETP.GE.AND P6, PT, R228, R182.reuse, PT ;  /* 0x000000b6e400720c */ /* 0x080fe20003fc6270 */
[----:B------:R-:W4:Y:S01]  /*89a0*/  MUFU.TANH R141, R141 ;  /* 0x0000008d008d7308 */ /* 0x000f220000002400 */
[----:B-1----:R-:W-:Y:S01]  /*89b0*/  FFMA.FTZ R142, R0, R235, R142 ;  /* 0x000000eb008e7223 */ /* 0x002fe2000001008e */
[-C--:B------:R-:W-:Y:S01]  /*89c0*/  ISETP.GE.AND P5, PT, R234, R182.reuse, PT ;  /* 0x000000b6ea00720c */ /* 0x080fe20003fa6270 */
[----:B------:R-:W-:Y:S01]  /*89d0*/  FMUL.FTZ R19, R170, c[0x0][0x2ec] ;  /* 0x0000bb00aa137a20 */ /* 0x000fe20000410000 */
[----:B------:R-:W-:Y:S01]  /*89e0*/  FSEL R172, R16, -INF , !P1 ;  /* 0xff80000010ac7808 */ /* 0x000fe20004800000 */
[----:B------:R-:W-:Y:S01]  /*89f0*/  FMUL.FTZ R18, R168, c[0x0][0x2ec] ;  /* 0x0000bb00a8127a20 */ /* 0x000fe20000410000 */
[----:B------:R-:W-:Y:S01]  /*8a00*/  ISETP.GE.AND P1, PT, R240, R182, PT ;  /* 0x000000b6f000720c */ /* 0x000fe20003f26270 */
[CC--:B---3--:R-:W-:Y:S01]  /*8a10*/  FFMA.FTZ R166, R0.reuse, R239.reuse, R13 ;  /* 0x000000ef00a67223 */ /* 0x0c8fe2000001000d */
[----:B------:R-:W1:Y:S01]  /*8a20*/  MUFU.TANH R29, R29 ;  /* 0x0000001d001d7308 */ /* 0x000e620000002400 */
[----:B--2---:R-:W-:Y:S01]  /*8a30*/  FFMA.FTZ R30, R0, R239, R30 ;  /* 0x000000ef001e7223 */ /* 0x004fe2000001001e */
[----:B------:R-:W-:Y:S01]  /*8a40*/  FSEL R23, R23, -INF , !P6 ;  /* 0xff80000017177808 */ /* 0x000fe20007000000 */
[----:B------:R-:W-:Y:S01]  /*8a50*/  FMUL.FTZ R159, R159, c[0x0][0x2ec] ;  /* 0x0000bb009f9f7a20 */ /* 0x000fe20000410000 */
[----:B------:R-:W-:Y:S01]  /*8a60*/  ISETP.GE.AND P6, PT, R236, R181, PT ;  /* 0x000000b5ec00720c */ /* 0x000fe20003fc6270 */
[----:B------:R-:W-:Y:S01]  /*8a70*/  FMUL.FTZ R171, R171, c[0x0][0x2ec] ;  /* 0x0000bb00abab7a20 */ /* 0x000fe20000410000 */
[----:B------:R-:W-:Y:S01]  /*8a80*/  FSEL R173, R142, -INF , !P5 ;  /* 0xff8000008ead7808 */ /* 0x000fe20006800000 */
[----:B------:R-:W-:Y:S01]  /*8a90*/  IMAD.MOV.U32 R234, RZ, RZ, R184 ;  /* 0x000000ffffea7224 */ /* 0x000fe200078e00b8 */
[----:B------:R-:W2:Y:S01]  /*8aa0*/  MUFU.TANH R14, R14 ;  /* 0x0000000e000e7308 */ /* 0x000ea20000002400 */
[----:B----4-:R-:W-:Y:S01]  /*8ab0*/  FFMA.FTZ R20, R0, R233, R141 ;  /* 0x000000e900147223 */ /* 0x010fe2000001008d */
[----:B------:R-:W-:Y:S01]  /*8ac0*/  ISETP.GE.AND P5, PT, R238, R181, PT ;  /* 0x000000b5ee00720c */ /* 0x000fe20003fa6270 */
[----:B------:R-:W-:Y:S01]  /*8ad0*/  IMAD.MOV.U32 R233, RZ, RZ, R185 ;  /* 0x000000ffffe97224 */ /* 0x000fe200078e00b9 */
[----:B------:R-:W-:-:S02]  /*8ae0*/  FSEL R167, R30, -INF , !P1 ;  /* 0xff8000001ea77808 */ /* 0x000fc40004800000 */
[----:B------:R-:W-:Y:S02]  /*8af0*/  ISETP.GE.AND P1, PT, R152, R181, PT ;  /* 0x000000b59800720c */ /* 0x000fe40003f26270 */
[----:B------:R-:W3:Y:S01]  /*8b00*/  MUFU.TANH R28, R28 ;  /* 0x0000001c001c7308 */ /* 0x000ee20000002400 */
[----:B-1----:R-:W-:Y:S01]  /*8b10*/  FFMA.FTZ R29, R0, R237, R29 ;  /* 0x000000ed001d7223 */ /* 0x002fe2000001001d */
[----:B------:R-:W-:Y:S02]  /*8b20*/  FSEL R20, R20, -INF , !P6 ;  /* 0xff80000014147808 */ /* 0x000fe40007000000 */
[-C--:B------:R-:W-:Y:S02]  /*8b30*/  ISETP.GE.AND P6, PT, R238, R182.reuse, PT ;  /* 0x000000b6ee00720c */ /* 0x080fe40003fc6270 */
[----:B------:R-:W-:Y:S02]  /*8b40*/  FSEL R168, R29, -INF , !P5 ;  /* 0xff8000001da87808 */ /* 0x000fe40006800000 */
[----:B------:R-:W1:Y:S01]  /*8b50*/  MUFU.TANH R7, R7 ;  /* 0x0000000700077308 */ /* 0x000e620000002400 */
[----:B--2---:R-:W-:Y:S01]  /*8b60*/  FFMA.FTZ R14, R0, R153, R14 ;  /* 0x00000099000e7223 */ /* 0x004fe2000001000e */
[----:B------:R-:W-:-:S04]  /*8b70*/  ISETP.GE.AND P5, PT, R152, R182, PT ;  /* 0x000000b69800720c */ /* 0x000fc80003fa6270 */
[----:B------:R-:W-:Y:S01]  /*8b80*/  FSEL R164, R14, -INF , !P1 ;  /* 0xff8000000ea47808 */ /* 0x000fe20004800000 */
[----:B------:R-:W-:Y:S01]  /*8b90*/  FMUL.FTZ R14, R169, c[0x0][0x2ec] ;  /* 0x0000bb00a90e7a20 */ /* 0x000fe20000410000 */
[----:B------:R-:W2:Y:S01]  /*8ba0*/  MUFU.TANH R6, R6 ;  /* 0x0000000600067308 */ /* 0x000ea20000002400 */
[----:B---3--:R-:W-:Y:S01]  /*8bb0*/  FFMA.FTZ R28, R0, R237, R28 ;  /* 0x000000ed001c7223 */ /* 0x008fe2000001001c */
[----:B------:R-:W-:-:S04]  /*8bc0*/  ISETP.GE.AND P1, PT, R242, R182, PT ;  /* 0x000000b6f200720c */ /* 0x000fc80003f26270 */
[----:B------:R-:W-:Y:S02]  /*8bd0*/  FSEL R175, R28, -INF , !P6 ;  /* 0xff8000001caf7808 */ /* 0x000fe40007000000 */
[----:B------:R-:W3:Y:S01]  /*8be0*/  MUFU.TANH R31, R31 ;  /* 0x0000001f001f7308 */ /* 0x000ee20000002400 */
[----:B-1----:R-:W-:Y:S01]  /*8bf0*/  FFMA.FTZ R152, R0, R155, R7 ;  /* 0x0000009b00987223 */ /* 0x002fe20000010007 */
[----:B------:R-:W-:-:S04]  /*8c00*/  ISETP.GE.AND P6, PT, R240, R181, PT ;  /* 0x000000b5f000720c */ /* 0x000fc80003fc6270 */
[----:B------:R-:W-:Y:S02]  /*8c10*/  FSEL R166, R166, -INF , !P6 ;  /* 0xff800000a6a67808 */ /* 0x000fe40007000000 */
[----:B------:R-:W1:Y:S01]  /*8c20*/  MUFU.TANH R13, R18 ;  /* 0x00000012000d7308 */ /* 0x000e620000002400 */
[----:B--2---:R-:W-:Y:S01]  /*8c30*/  FFMA.FTZ R6, R0, R241, R6 ;  /* 0x000000f100067223 */ /* 0x004fe20000010006 */
[----:B------:R-:W-:-:S06]  /*8c40*/  ISETP.GE.AND P6, PT, R154, R182, PT ;  /* 0x000000b69a00720c */ /* 0x000fcc0003fc6270 */
[----:B------:R-:W2:Y:S01]  /*8c50*/  MUFU.TANH R19, R19 ;  /* 0x0000001300137308 */ /* 0x000ea20000002400 */
[----:B---3--:R-:W-:Y:S01]  /*8c60*/  FFMA.FTZ R31, R0, R153, R31 ;  /* 0x00000099001f7223 */ /* 0x008fe2000001001f */
[----:B------:R-:W-:Y:S02]  /*8c70*/  FSEL R153, R6, -INF , !P1 ;  /* 0xff80000006997808 */ /* 0x000fe40004800000 */
[----:B------:R-:W-:Y:S02]  /*8c80*/  ISETP.GE.AND P1, PT, R244, R181, PT ;  /* 0x000000b5f400720c */ /* 0x000fe40003f26270 */
[----:B------:R-:W-:Y:S02]  /*8c90*/  FSEL R165, R31, -INF , !P5 ;  /* 0xff8000001fa57808 */ /* 0x000fe40006800000 */
[----:B------:R-:W3:Y:S01]  /*8ca0*/  MUFU.TANH R15, R15 ;  /* 0x0000000f000f7308 */ /* 0x000ee20000002400 */
[----:B-1----:R-:W-:Y:S01]  /*8cb0*/  FFMA.FTZ R137, R0, R243, R13 ;  /* 0x000000f300897223 */ /* 0x002fe2000001000d */
[----:B------:R-:W-:-:S04]  /*8cc0*/  ISETP.GE.AND P5, PT, R154, R181, PT ;  /* 0x000000b59a00720c */ /* 0x000fc80003fa6270 */
[----:B------:R-:W-:Y:S02]  /*8cd0*/  FSEL R152, R152, -INF , !P5 ;  /* 0xff80000098987808 */ /* 0x000fe40006800000 */
[----:B------:R-:W1:Y:S01]  /*8ce0*/  MUFU.TANH R16, R159 ;  /* 0x0000009f00107308 */ /* 0x000e620000002400 */
[----:B--2---:R-:W-:Y:S01]  /*8cf0*/  FFMA.FTZ R19, R0, R243, R19 ;  /* 0x000000f300137223 */ /* 0x004fe20000010013 */
[----:B------:R-:W-:-:S04]  /*8d00*/  ISETP.GE.AND P5, PT, R244, R182, PT ;  /* 0x000000b6f400720c */ /* 0x000fc80003fa6270 */
[----:B------:R-:W-:Y:S02]  /*8d10*/  FSEL R136, R19, -INF , !P1 ;  /* 0xff80000013887808 */ /* 0x000fe40004800000 */
[----:B------:R-:W2:Y:S01]  /*8d20*/  MUFU.TANH R144, R144 ;  /* 0x0000009000907308 */ /* 0x000ea20000002400 */
[----:B---3--:R-:W-:Y:S01]  /*8d30*/  FFMA.FTZ R15, R0, R155, R15 ;  /* 0x0000009b000f7223 */ /* 0x008fe2000001000f */
[----:B------:R-:W-:Y:S02]  /*8d40*/  ISETP.GE.AND P1, PT, R134, 0x3, PT ;  /* 0x000000038600780c */ /* 0x000fe40003f26270 */
[----:B------:R-:W-:Y:S02]  /*8d50*/  FSEL R137, R137, -INF , !P5 ;  /* 0xff80000089897808 */ /* 0x000fe40006800000 */
[----:B------:R-:W-:Y:S02]  /*8d60*/  FSEL R155, R15, -INF , !P6 ;  /* 0xff8000000f9b7808 */ /* 0x000fe40007000000 */
[----:B------:R-:W3:Y:S01]  /*8d70*/  MUFU.TANH R7, R146 ;  /* 0x0000009200077308 */ /* 0x000ee20000002400 */
[----:B-1----:R-:W-:Y:S01]  /*8d80*/  FFMA.FTZ R16, R0, R241, R16 ;  /* 0x000000f100107223 */ /* 0x002fe20000010010 */
[----:B------:R-:W-:Y:S01]  /*8d90*/  BAR.SYNC.DEFER_BLOCKING 0x0 ;  /* 0x0000000000007b1d */ /* 0x000fe20000010000 */
[----:B------:R-:W-:-:S02]  /*8da0*/  ISETP.GE.AND P6, PT, R242, R181, PT ;  /* 0x000000b5f200720c */ /* 0x000fc40003fc6270 */
[----:B------:R-:W-:Y:S02]  /*8db0*/  ISETP.GE.AND P5, PT, R174, R181, PT ;  /* 0x000000b5ae00720c */ /* 0x000fe40003fa6270 */
[----:B------:R-:W-:Y:S01]  /*8dc0*/  FSEL R138, R16, -INF , !P6 ;  /* 0xff800000108a7808 */ /* 0x000fe20007000000 */
[----:B------:R-:W-:Y:S01]  /*8dd0*/  I2F R9, R8 ;  /* 0x0000000800097306 */ /* 0x000fe20000201400 */
[----:B--2---:R-:W-:Y:S01]  /*8de0*/  FFMA.FTZ R6, R0, R3, R144 ;  /* 0x0000000300067223 */ /* 0x004fe20000010090 */
[----:B------:R-:W-:-:S04]  /*8df0*/  ISETP.GE.AND P6, PT, R174, R182, PT ;  /* 0x000000b6ae00720c */ /* 0x000fc80003fc6270 */
[----:B------:R-:W-:Y:S02]  /*8e00*/  FSEL R6, R6, -INF , !P6 ;  /* 0xff80000006067808 */ /* 0x000fe40007000000 */
[----:B------:R-:W1:Y:S01]  /*8e10*/  MUFU.TANH R14, R14 ;  /* 0x0000000e000e7308 */ /* 0x000e620000002400 */
[----:B---3--:R-:W-:Y:S01]  /*8e20*/  FFMA.FTZ R3, R0, R3, R7 ;  /* 0x0000000300037223 */ /* 0x008fe20000010007 */
[----:B------:R-:W-:-:S04]  /*8e30*/  ISETP.GE.AND P6, PT, R8, R182, PT ;  /* 0x000000b60800720c */ /* 0x000fc80003fc6270 */
[----:B------:R-:W-:Y:S02]  /*8e40*/  FSEL R3, R3, -INF , !P5 ;  /* 0xff80000003037808 */ /* 0x000fe40006800000 */
[----:B------:R-:W2:Y:S01]  /*8e50*/  MUFU.TANH R13, R171 ;  /* 0x000000ab000d7308 */ /* 0x000ea20000002400 */
[----:B------:R-:W-:Y:S01]  /*8e60*/  ISETP.GE.AND P5, PT, R8, R181, PT ;  /* 0x000000b50800720c */ /* 0x000fe20003fa6270 */
[----:B-1----:R-:W-:-:S05]  /*8e70*/  FFMA.FTZ R14, R0, R9, R14 ;  /* 0x00000009000e7223 */ /* 0x002fca000001000e */
[----:B------:R-:W-:Y:S01]  /*8e80*/  FSEL R139, R14, -INF , !P6 ;  /* 0xff8000000e8b7808 */ /* 0x000fe20007000000 */
[----:B--2---:R-:W-:-:S05]  /*8e90*/  FFMA.FTZ R13, R0, R9, R13 ;  /* 0x00000009000d7223 */ /* 0x004fca000001000d */
        /* <DEDUP_REMOVED lines=61> */
.L_x_2214:
[----:B------:R-:W-:-:S05]  /*9270*/  IMAD.MOV.U32 R13, RZ, RZ, c[0x0][0x198] ;  /* 0x00006600ff0d7624 */ /* 0x000fca00078e00ff */
[----:B------:R-:W-:-:S04]  /*9280*/  LEA R13, -R13, RZ, 0x6 ;  /* 0x000000ff0d0d7211 */ /* 0x000fc800078e31ff */
[----:B------:R-:W-:Y:S02]  /*9290*/  SHF.R.S32.HI R14, RZ, 0x1f, R13 ;  /* 0x0000001fff0e7819 */ /* 0x000fe4000001140d */
.L_x_2215:
[CC--:B------:R-:W-:Y:S01]  /*92a0*/  @!P3 IADD3 R8, P1, R180.reuse, R13.reuse, RZ ;  /* 0x0000000db408b210 */ /* 0x0c0fe20007f3e0ff */
[----:B------:R1:W-:Y:S01]  /*92b0*/  @P4 STS.128 [R220+0x6000], RZ ;  /* 0x006000ffdc004388 */ /* 0x0003e20000000c00 */
[----:B------:R-:W-:Y:S01]  /*92c0*/  @!P2 IADD3 R9, P5, R180, R13, RZ ;  /* 0x0000000db409a210 */ /* 0x000fe20007fbe0ff */
[----:B------:R-:W-:Y:S02]  /*92d0*/  BSSY B0, `(.L_x_2216) ;  /* 0x0000069000007945 */ /* 0x000fe40003800000 */
[C-C-:B------:R-:W-:Y:S01]  /*92e0*/  @!P3 IMAD.X R7, R135.reuse, 0x1, R14.reuse, P1 ;  /* 0x000000018707b824 */ /* 0x140fe200008e060e */
[C---:B------:R-:W-:Y:S01]  /*92f0*/  @!P3 LEA R34, P1, R8.reuse, c[0x0][0x168], 0x1 ;  /* 0x00005a000822ba11 */ /* 0x040fe200078208ff */
        /* <DEDUP_REMOVED lines=42> */
[C---:B------:R-:W-:Y:S02]  /*95a0*/  @!P2 LEA R146, P5, R7.reuse, c[0x0][0x168], 0x1 ;  /* 0x00005a000792aa11 */ /* 0x040fe400078a08ff */
        /* <DEDUP_REMOVED lines=59> */
.L_x_2217:
[----:B------:R-:W-:Y:S05]  /*9960*/  BSYNC B0 ;  /* 0x0000000000007941 */ /* 0x000fea0003800000 */
.L_x_2216:
[----:B------:R-:W0:Y:S01]  /*9970*/  LDGDEPBAR ;  /* 0x00000000000079af */ /* 0x000e220000000000 */
[----:B------:R-:W-:-:S04]  /*9980*/  LEA R230, P1, R13, R230, 0x1 ;  /* 0x000000e60de67211 */ /* 0x000fc800078208ff */
[----:B------:R-:W-:Y:S02]  /*9990*/  LEA.HI.X R229, R13, R229, R14, 0x1, P1 ;  /* 0x000000e50de57211 */ /* 0x000fe400008f0c0e */
.L_x_2213:
        /* <DEDUP_REMOVED lines=62> */
[----:B------:R-:W-:Y:S02]  /*9d80*/  FFMA.FTZ R142, R17, c[0x0][0x23c], -R154 ;  /* 0x00008f00118e7a23 */ /* 0x000fe4000001089a */
[----:B------:R-:W-:Y:S01]  /*9d90*/  FFMA.FTZ R3, R10, c[0x0][0x23c], -R151 ;  /* 0x00008f000a037a23 */ /* 0x000fe20000010897 */
[----:B------:R-:W2:Y:S01]  /*9da0*/  LDSM.16.MT88.4 R16, [R204+0xc000] ;  /* 0x00c00000cc10783b */ /* 0x000ea20000004200 */
[----:B------:R-:W-:-:S02]  /*9db0*/  FMUL.FTZ R149, R4, c[0x0][0x23c] ;  /* 0x00008f0004957a20 */ /* 0x000fc40000410000 */
[----:B------:R-:W-:Y:S01]  /*9dc0*/  FMUL.FTZ R148, R5, c[0x0][0x23c] ;  /* 0x00008f0005947a20 */ /* 0x000fe20000410000 */
[----:B------:R-:W-:Y:S01]  /*9dd0*/  MUFU.EX2 R144, R144 ;  /* 0x0000009000907308 */ /* 0x000fe20000000800 */
[----:B------:R-:W3:Y:S01]  /*9de0*/  LDSM.16.MT88.4 R8, [R201+0xc000] ;  /* 0x00c00000c908783b */ /* 0x000ee20000004200 */
[--C-:B------:R-:W-:Y:S02]  /*9df0*/  FFMA.FTZ R156, R27, c[0x0][0x23c], -R154.reuse ;  /* 0x00008f001b9c7a23 */ /* 0x100fe4000001089a */
[--C-:B------:R-:W-:Y:S02]  /*9e00*/  FFMA.FTZ R157, R25, c[0x0][0x23c], -R154.reuse ;  /* 0x00008f00199d7a23 */ /* 0x100fe4000001089a */
[--C-:B------:R-:W-:Y:S02]  /*9e10*/  FFMA.FTZ R158, R23, c[0x0][0x23c], -R154.reuse ;  /* 0x00008f00179e7a23 */ /* 0x100fe4000001089a */
[----:B------:R-:W4:Y:S01]  /*9e20*/  MUFU.EX2 R143, R143 ;  /* 0x0000008f008f7308 */ /* 0x000f220000000800 */
[----:B------:R-:W-:-:S02]  /*9e30*/  FFMA.FTZ R159, R21, c[0x0][0x23c], -R154 ;  /* 0x00008f00159f7a23 */ /* 0x000fc4000001089a */
[--C-:B------:R-:W-:Y:S02]  /*9e40*/  FFMA.FTZ R160, R26, c[0x0][0x23c], -R151.reuse ;  /* 0x00008f001aa07a23 */ /* 0x100fe40000010897 */
[--C-:B------:R-:W-:Y:S02]  /*9e50*/  FFMA.FTZ R163, R24, c[0x0][0x23c], -R151.reuse ;  /* 0x00008f0018a37a23 */ /* 0x100fe40000010897 */
[--C-:B------:R-:W-:Y:S01]  /*9e60*/  FFMA.FTZ R161, R22, c[0x0][0x23c], -R151.reuse ;  /* 0x00008f0016a17a23 */ /* 0x100fe20000010897 */
[----:B------:R-:W5:Y:S01]  /*9e70*/  MUFU.EX2 R142, R142 ;  /* 0x0000008e008e7308 */ /* 0x000f620000000800 */
[----:B------:R-:W-:Y:S01]  /*9e80*/  FFMA.FTZ R162, R20, c[0x0][0x23c], -R151 ;  /* 0x00008f0014a27a23 */ /* 0x000fe20000010897 */
[----:B------:R-:W-:Y:S01]  /*9e90*/  LDSM.16.MT88.4 R24, [R204+0xe800] ;  /* 0x00e80000cc18783b */ /* 0x000fe20000004200 */
[--C-:B------:R-:W-:Y:S02]  /*9ea0*/  FFMA.FTZ R174, R165, c[0x0][0x23c], -R154.reuse ;  /* 0x00008f00a5ae7a23 */ /* 0x100fe4000001089a */
[--C-:B------:R-:W-:Y:S01]  /*9eb0*/  FFMA.FTZ R169, R173, c[0x0][0x23c], -R154.reuse ;  /* 0x00008f00ada97a23 */ /* 0x100fe2000001089a */
[----:B------:R-:W-:Y:S01]  /*9ec0*/  LDSM.16.MT88.4 R20, [R202+0xe800] ;  /* 0x00e80000ca14783b */ /* 0x000fe20000004200 */
[--C-:B------:R-:W-:Y:S01]  /*9ed0*/  FFMA.FTZ R170, R175, c[0x0][0x23c], -R154.reuse ;  /* 0x00008f00afaa7a23 */ /* 0x100fe2000001089a */
[----:B------:R-:W-:Y:S01]  /*9ee0*/  MUFU.EX2 R140, R140 ;  /* 0x0000008c008c7308 */ /* 0x000fe20000000800 */
[----:B----4-:R-:W-:Y:S01]  /*9ef0*/  F2FP.PACK_AB R4, R143, R144 ;  /* 0x000000908f04723e */ /* 0x010fe200000000ff */
[----:B------:R-:W-:-:S02]  /*9f00*/  FFMA.FTZ R167, R167, c[0x0][0x23c], -R154 ;  /* 0x00008f00a7a77a23 */ /* 0x000fc4000001089a */
[--C-:B------:R-:W-:Y:S02]  /*9f10*/  FFMA.FTZ R165, R172, c[0x0][0x23c], -R151.reuse ;  /* 0x00008f00aca57a23 */ /* 0x100fe40000010897 */
[--C-:B------:R-:W-:Y:S02]  /*9f20*/  FFMA.FTZ R168, R168, c[0x0][0x23c], -R151.reuse ;  /* 0x00008f00a8a87a23 */ /* 0x100fe40000010897 */
[----:B------:R-:W4:Y:S01]  /*9f30*/  MUFU.EX2 R3, R3 ;  /* 0x0000000300037308 */ /* 0x000f220000000800 */
[----:B-----5:R-:W-:Y:S01]  /*9f40*/  F2FP.PACK_AB R6, R141, R142 ;  /* 0x0000008e8d06723e */ /* 0x020fe200000000ff */
[--C-:B------:R-:W-:Y:S02]  /*9f50*/  FFMA.FTZ R166, R166, c[0x0][0x23c], -R151.reuse ;  /* 0x00008f00a6a67a23 */ /* 0x100fe40000010897 */
[----:B------:R-:W-:Y:S02]  /*9f60*/  FFMA.FTZ R171, R164, c[0x0][0x23c], -R151 ;  /* 0x00008f00a4ab7a23 */ /* 0x000fe40000010897 */
[----:B------:R-:W-:-:S02]  /*9f70*/  FFMA.FTZ R164, R153, c[0x0][0x23c], -R154 ;  /* 0x00008f0099a47a23 */ /* 0x000fc4000001089a */
[----:B------:R-:W5:Y:S01]  /*9f80*/  MUFU.EX2 R2, R2 ;  /* 0x0000000200027308 */ /* 0x000f620000000800 */
[--C-:B------:R-:W-:Y:S02]  /*9f90*/  FFMA.FTZ R155, R155, c[0x0][0x23c], -R154.reuse ;  /* 0x00008f009b9b7a23 */ /* 0x100fe4000001089a */
[----:B------:R-:W-:Y:S02]  /*9fa0*/  FFMA.FTZ R153, R137, c[0x0][0x23c], -R154 ;  /* 0x00008f0089997a23 */ /* 0x000fe4000001089a */
[--C-:B------:R-:W-:Y:S02]  /*9fb0*/  FFMA.FTZ R152, R152, c[0x0][0x23c], -R151.reuse ;  /* 0x00008f0098987a23 */ /* 0x100fe40000010897 */
[--C-:B------:R-:W-:Y:S01]  /*9fc0*/  FFMA.FTZ R173, R138, c[0x0][0x23c], -R151.reuse ;  /* 0x00008f008aad7a23 */ /* 0x100fe20000010897 */
[----:B------:R-:W1:Y:S01]  /*9fd0*/  MUFU.EX2 R149, R149 ;  /* 0x0000009500957308 */ /* 0x000e620000000800 */
[----:B----4-:R-:W-:Y:S01]  /*9fe0*/  F2FP.PACK_AB R5, R3, R140 ;  /* 0x0000008c0305723e */ /* 0x010fe200000000ff */
[----:B------:R-:W-:-:S02]  /*9ff0*/  FFMA.FTZ R172, R136, c[0x0][0x23c], -R151 ;  /* 0x00008f0088ac7a23 */ /* 0x000fc40000010897 */
[----:B------:R-:W-:Y:S02]  /*a000*/  FFMA.FTZ R154, R139, c[0x0][0x23c], -R154 ;  /* 0x00008f008b9a7a23 */ /* 0x000fe4000001089a */
[----:B------:R-:W-:Y:S01]  /*a010*/  FFMA.FTZ R151, R150, c[0x0][0x23c], -R151 ;  /* 0x00008f0096977a23 */ /* 0x000fe20000010897 */
[----:B------:R-:W-:Y:S01]  /*a020*/  LDSM.16.MT88.4 R136, [R202+0xd800] ;  /* 0x00d80000ca88783b */ /* 0x000fe20000004200 */
[----:B------:R-:W4:Y:S01]  /*a030*/  MUFU.EX2 R148, R148 ;  /* 0x0000009400947308 */ /* 0x000f220000000800 */
[----:B-----5:R-:W-:Y:S01]  /*a040*/  F2FP.PACK_AB R7, R147, R2 ;  /* 0x000000029307723e */ /* 0x020fe200000000ff */
[----:B-1----:R-:W-:-:S06]  /*a050*/  FMUL.FTZ R120, R120, R149 ;  /* 0x0000009578787220 */ /* 0x002fcc0000410000 */
[----:B------:R-:W-:Y:S01]  /*a060*/  MUFU.EX2 R156, R156 ;  /* 0x0000009c009c7308 */ /* 0x000fe20000000800 */
[-C--:B------:R-:W-:Y:S02]  /*a070*/  FMUL.FTZ R121, R121, R149.reuse ;  /* 0x0000009579797220 */ /* 0x080fe40000410000 */
[-C--:B------:R-:W-:Y:S02]  /*a080*/  FMUL.FTZ R116, R116, R149.reuse ;  /* 0x0000009574747220 */ /* 0x080fe40000410000 */
[----:B------:R-:W-:Y:S02]  /*a090*/  FMUL.FTZ R117, R117, R149 ;  /* 0x0000009575757220 */ /* 0x000fe40000410000 */
[-C--:B----4-:R-:W-:Y:S01]  /*a0a0*/  FMUL.FTZ R122, R122, R148.reuse ;  /* 0x000000947a7a7220 */ /* 0x090fe20000410000 */
        /* <DEDUP_REMOVED lines=294> */
[----:B------:R-:W-:Y:S02]  /*b310*/  MOV R133, R146 ;  /* 0x0000009200857202 */ /* 0x000fe40000000f00 */
.L_x_2210:
        /* <DEDUP_REMOVED lines=13> */
.L_x_2222:
        /* <DEDUP_REMOVED lines=64> */
.L_x_2219:
[----:B------:R-:W-:Y:S02]  /*b7f0*/  ISETP.GE.AND P5, PT, R224, c[0x0][0x220], PT ;  /* 0x00008800e0007a0c */ /* 0x000fe40003fa6270 */
[C---:B------:R-:W-:Y:S02]  /*b800*/  LEA R138, P1, R134.reuse, R234, 0x1 ;  /* 0x000000ea868a7211 */ /* 0x040fe400078208ff */
[----:B------:R-:W-:Y:S02]  /*b810*/  ISETP.GE.AND P4, PT, R213, c[0x0][0x220], PT ;  /* 0x00008800d5007a0c */ /* 0x000fe40003f86270 */
[-C--:B------:R-:W-:Y:S02]  /*b820*/  LEA.HI.X R139, R134, R233.reuse, R2, 0x1, P1 ;  /* 0x000000e9868b7211 */ /* 0x080fe400008f0c02 */
[----:B------:R-:W-:Y:S02]  /*b830*/  ISETP.GE.AND P3, PT, R212, c[0x0][0x220], PT ;  /* 0x00008800d4007a0c */ /* 0x000fe40003f66270 */
[----:B------:R-:W-:Y:S03]  /*b840*/  IADD3 R135, P2, R217, R134, RZ ;  /* 0x00000086d9877210 */ /* 0x000fe60007f5e0ff */
[----:B------:R-:W-:Y:S01]  /*b850*/  @P5 STS.128 [R220+0xc000], RZ ;  /* 0x00c000ffdc005388 */ /* 0x000fe20000000c00 */
[C---:B------:R-:W-:Y:S02]  /*b860*/  @!P5 LEA R238, P6, R135.reuse, R234, 0x1 ;  /* 0x000000ea87eed211 */ /* 0x040fe400078c08ff */
[C---:B------:R-:W-:Y:S02]  /*b870*/  IADD3.X R132, R216.reuse, R2, RZ, P2, !PT ;  /* 0x00000002d8847210 */ /* 0x040fe400017fe4ff */
[CC--:B------:R-:W-:Y:S01]  /*b880*/  @!P4 LEA R236, P2, R135.reuse, R234.reuse, 0x1 ;  /* 0x000000ea87ecc211 */ /* 0x0c0fe200078408ff */
[----:B------:R-:W-:Y:S01]  /*b890*/  @!PT LDS RZ, [RZ] ;  /* 0x00000000fffff984 */ /* 0x000fe20000000800 */
[----:B------:R-:W-:Y:S01]  /*b8a0*/  @!PT LDS RZ, [RZ] ;  /* 0x00000000fffff984 */ /* 0x000fe20000000800 */
[----:B------:R-:W-:Y:S01]  /*b8b0*/  @!PT LDS RZ, [RZ] ;  /* 0x00000000fffff984 */ /* 0x000fe20000000800 */
[----:B------:R1:W-:Y:S01]  /*b8c0*/  @!P5 LDGSTS.E.BYPASS.LTC128B.128 [R220+0xc000], [R138.64] ;  /* 0x0c0000008adcdfae */ /* 0x0003e2000b901d48 */
[CCC-:B------:R-:W-:Y:S02]  /*b8d0*/  @!P5 LEA.HI.X R239, R135.reuse, R233.reuse, R132.reuse, 0x1, P6 ;  /* 0x000000e987efd211 */ /* 0x1c0fe400030f0c84 */
[C-C-:B------:R-:W-:Y:S02]  /*b8e0*/  @!P4 LEA.HI.X R237, R135.reuse, R233, R132.reuse, 0x1, P2 ;  /* 0x000000e987edc211 */ /* 0x140fe400010f0c84 */
[----:B------:R-:W-:Y:S01]  /*b8f0*/  @!P3 LEA R134, P1, R135, R234, 0x1 ;  /* 0x000000ea8786b211 */ /* 0x000fe200078208ff */
[----:B------:R-:W-:Y:S01]  /*b900*/  @P4 STS.128 [R220+0xe000], RZ ;  /* 0x00e000ffdc004388 */ /* 0x000fe20000000c00 */
[----:B------:R-:W-:Y:S02]  /*b910*/  IADD3 R133, P6, R217, R135, RZ ;  /* 0x00000087d9857210 */ /* 0x000fe40007fde0ff */
[-C--:B------:R-:W-:Y:S02]  /*b920*/  @!P3 LEA.HI.X R135, R135, R233.reuse, R132, 0x1, P1 ;  /* 0x000000e98787b211 */ /* 0x080fe400008f0c84 */
[C---:B------:R-:W-:Y:S01]  /*b930*/  IADD3.X R132, R216.reuse, R132, RZ, P6, !PT ;  /* 0x00000084d8847210 */ /* 0x040fe200037fe4ff */
[----:B------:R-:W-:Y:S01]  /*b940*/  @!PT LDS RZ, [RZ] ;  /* 0x00000000fffff984 */ /* 0x000fe20000000800 */
[----:B------:R-:W-:Y:S01]  /*b950*/  @!PT LDS RZ, [RZ] ;  /* 0x00000000fffff984 */ /* 0x000fe20000000800 */
[----:B------:R-:W-:Y:S01]  /*b960*/  @!PT LDS RZ, [RZ] ;  /* 0x00000000fffff984 */ /* 0x000fe20000000800 */
[----:B------:R1:W-:Y:S01]  /*b970*/  @!P4 LDGSTS.E.BYPASS.LTC128B.128 [R220+0xe000], [R138.64+0x80] ;  /* 0x0e0000808adccfae */ /* 0x0003e2000b901d48 */
[CC--:B------:R-:W-:Y:S02]  /*b980*/  @!P5 LEA R244, P6, R133.reuse, R234.reuse, 0x1 ;  /* 0x000000ea85f4d211 */ /* 0x0c0fe400078c08ff */
        /* <DEDUP_REMOVED lines=65> */
[----:B------:R-:W1:Y:S06]  /*bda0*/  LDSM.16.M88.4 R144, [R209+0x6000] ;  /* 0x00600000d190783b */ /* 0x000e6c0000000200 */
[----:B------:R-:W2:Y:S06]  /*bdb0*/  LDSM.16.M88.4 R148, [R209+0x6800] ;  /* 0x00680000d194783b */ /* 0x000eac0000000200 */
[----:B------:R-:W2:Y:S06]  /*bdc0*/  LDSM.16.M88.4 R152, [R209+0x7000] ;  /* 0x00700000d198783b */ /* 0x000eac0000000200 */
[----:B------:R-:W0:Y:S06]  /*bdd0*/  LDGDEPBAR ;  /* 0x00000000000079af */ /* 0x000e2c0000000000 */
[----:B------:R-:W3:Y:S06]  /*bde0*/  LDSM.16.M88.4 R156, [R209+0x7800] ;  /* 0x00780000d19c783b */ /* 0x000eec0000000200 */
[----:B------:R-:W-:Y:S06]  /*bdf0*/  LDSM.16.M88.4 R160, [R208] ;  /* 0x00000000d0a0783b */ /* 0x000fec0000000200 */
[----:B------:R-:W3:Y:S01]  /*be00*/  LDSM.16.M88.4 R164, [R207] ;  /* 0x00000000cfa4783b */ /* 0x000ee20000000200 */
[C---:B-1----:R-:W-:Y:S05]  /*be10*/  HMMA.16816.F32 R4, R140.reuse, R144, RZ ;  /* 0x000000908c04723c */ /* 0x042fea00000018ff */
[----:B------:R-:W1:Y:S03]  /*be20*/  LDSM.16.M88.4 R168, [R199] ;  /* 0x00000000c7a8783b */ /* 0x000e660000000200 */
[C---:B------:R-:W-:Y:S03]  /*be30*/  HMMA.16816.F32 R8, R140.reuse, R146, RZ ;  /* 0x000000928c08723c */ /* 0x040fe600000018ff */
[----:B------:R-:W1:Y:S06]  /*be40*/  LDSM.16.M88.4 R172, [R198] ;  /* 0x00000000c6ac783b */ /* 0x000e6c0000000200 */
[----:B------:R-:W1:Y:S01]  /*be50*/  LDSM.16.M88.4 R176, [R197] ;  /* 0x00000000c5b0783b */ /* 0x000e620000000200 */
[C---:B--2---:R-:W-:Y:S05]  /*be60*/  HMMA.16816.F32 R12, R140.reuse, R148, RZ ;  /* 0x000000948c0c723c */ /* 0x044fea00000018ff */
[----:B------:R-:W-:Y:S03]  /*be70*/  LDSM.16.M88.4 R180, [R206] ;  /* 0x00000000ceb4783b */ /* 0x000fe60000000200 */
[C---:B------:R-:W-:Y:S03]  /*be80*/  HMMA.16816.F32 R16, R140.reuse, R150, RZ ;  /* 0x000000968c10723c */ /* 0x040fe600000018ff */
[----:B------:R-:W2:Y:S05]  /*be90*/  LDSM.16.M88.4 R184, [R203+0x6000] ;  /* 0x00600000cbb8783b */ /* 0x000eaa0000000200 */
[C---:B------:R-:W-:Y:S01]  /*bea0*/  HMMA.16816.F32 R20, R140.reuse, R152, RZ ;  /* 0x000000988c14723c */ /* 0x040fe200000018ff */
[----:B------:R-:W-:Y:S06]  /*beb0*/  LDSM.16.M88.4 R144, [R203+0x7000] ;  /* 0x00700000cb90783b */ /* 0x000fec0000000200 */
[----:B------:R-:W-:Y:S01]  /*bec0*/  LDSM.16.M88.4 R148, [R203+0x7800] ;  /* 0x00780000cb94783b */ /* 0x000fe20000000200 */
[C---:B------:R-:W-:Y:S05]  /*bed0*/  HMMA.16816.F32 R24, R140.reuse, R154, RZ ;  /* 0x0000009a8c18723c */ /* 0x040fea00000018ff */
[----:B------:R-:W-:Y:S03]  /*bee0*/  LDSM.16.M88.4 R152, [R205] ;  /* 0x00000000cd98783b */ /* 0x000fe60000000200 */
[C---:B---3--:R-:W-:Y:S03]  /*bef0*/  HMMA.16816.F32 R28, R140.reuse, R156, RZ ;  /* 0x0000009c8c1c723c */ /* 0x048fe600000018ff */
[----:B----4-:R-:W-:Y:S05]  /*bf00*/  LDSM.16.M88.4 R132, [R196+0x800] ;  /* 0x00080000c484783b */ /* 0x010fea0000000200 */
[----:B------:R-:W-:Y:S01]  /*bf10*/  HMMA.16816.F32 R32, R140, R158, RZ ;  /* 0x0000009e8c20723c */ /* 0x000fe200000018ff */
[----:B------:R-:W3:Y:S06]  /*bf20*/  LDSM.16.M88.4 R140, [R203+0x6800] ;  /* 0x00680000cb8c783b */ /* 0x000eec0000000200 */
[----:B------:R-:W4:Y:S01]  /*bf30*/  LDSM.16.M88.4 R156, [R196] ;  /* 0x00000000c49c783b */ /* 0x000f220000000200 */
[C---:B------:R-:W-:Y:S08]  /*bf40*/  HMMA.16816.F32 R4, R160.reuse, R164, R4 ;  /* 0x000000a4a004723c */ /* 0x040ff00000001804 */
[C---:B------:R-:W-:Y:S01]  /*bf50*/  HMMA.16816.F32 R8, R160.reuse, R166, R8 ;  /* 0x000000a6a008723c */ /* 0x040fe20000001808 */
[----:B------:R-:W-:Y:S07]  /*bf60*/  LDSM.16.M88.4 R164, [R196+0x1800] ;  /* 0x00180000c4a4783b */ /* 0x000fee0000000200 */
[C---:B-1----:R-:W-:Y:S08]  /*bf70*/  HMMA.16816.F32 R12, R160.reuse, R168, R12 ;  /* 0x000000a8a00c723c */ /* 0x042ff0000000180c */
[C---:B------:R-:W-:Y:S01]  /*bf80*/  HMMA.16816.F32 R16, R160.reuse, R170, R16 ;  /* 0x000000aaa010723c */ /* 0x040fe20000001810 */
[----:B------:R-:W-:Y:S07]  /*bf90*/  LDSM.16.M88.4 R168, [R210+0x2000] ;  /* 0x00200000d2a8783b */ /* 0x000fee0000000200 */
[C---:B------:R-:W-:Y:S08]  /*bfa0*/  HMMA.16816.F32 R20, R160.reuse, R172, R20 ;  /* 0x000000aca014723c */ /* 0x040ff00000001814 */
[C---:B------:R-:W-:Y:S01]  /*bfb0*/  HMMA.16816.F32 R24, R160.reuse, R174, R24 ;  /* 0x000000aea018723c */ /* 0x040fe20000001818 */
[----:B------:R-:W-:Y:S07]  /*bfc0*/  LDSM.16.M88.4 R172, [R209+0x8000] ;  /* 0x00800000d1ac783b */ /* 0x000fee0000000200 */
[C---:B------:R-:W-:Y:S08]  /*bfd0*/  HMMA.16816.F32 R28, R160.reuse, R176, R28 ;  /* 0x000000b0a01c723c */ /* 0x040ff0000000181c */
[----:B------:R-:W-:Y:S01]  /*bfe0*/  HMMA.16816.F32 R32, R160, R178, R32 ;  /* 0x000000b2a020723c */ /* 0x000fe20000001820 */
[----:B------:R-:W1:Y:S06]  /*bff0*/  LDSM.16.M88.4 R160, [R196+0x1000] ;  /* 0x00100000c4a0783b */ /* 0x000e6c0000000200 */
[----:B------:R-:W-:Y:S01]  /*c000*/  LDSM.16.M88.4 R176, [R208+0x2000] ;  /* 0x00200000d0b0783b */ /* 0x000fe20000000200 */
[C---:B--2---:R-:W-:Y:S08]  /*c010*/  HMMA.16816.F32 R4, R180.reuse, R184, R4 ;  /* 0x000000b8b404723c */ /* 0x044ff00000001804 */
[C---:B------:R-:W-:Y:S08]  /*c020*/  HMMA.16816.F32 R8, R180.reuse, R186, R8 ;  /* 0x000000bab408723c */ /* 0x040ff00000001808 */
        /* <DEDUP_REMOVED lines=8> */
[----:B------:R-:W2:Y:S06]  /*c0b0*/  LDSM.16.M88.4 R148, [R209+0x9800] ;  /* 0x00980000d194783b */ /* 0x000eac0000000200 */
[----:B------:R-:W2:Y:S01]  /*c0c0*/  LDSM.16.M88.4 R180, [R195] ;  /* 0x00000000c3b4783b */ /* 0x000ea20000000200 */
[C---:B----4-:R-:W-:Y:S08]  /*c0d0*/  HMMA.16816.F32 R4, R152.reuse, R156, R4 ;  /* 0x0000009c9804723c */ /* 0x050ff00000001804 */
[C---:B------:R-:W-:Y:S01]  /*c0e0*/  HMMA.16816.F32 R8, R152.reuse, R158, R8 ;  /* 0x0000009e9808723c */ /* 0x040fe20000001808 */
[----:B------:R-:W-:Y:S07]  /*c0f0*/  LDSM.16.M88.4 R156, [R192] ;  /* 0x00000000c09c783b */ /* 0x000fee0000000200 */
[C---:B------:R-:W-:Y:S08]  /*c100*/  HMMA.16816.F32 R12, R152.reuse, R132, R12 ;  /* 0x00000084980c723c */ /* 0x040ff0000000180c */
[C---:B------:R-:W-:Y:S01]  /*c110*/  HMMA.16816.F32 R16, R152.reuse, R134, R16 ;  /* 0x000000869810723c */ /* 0x040fe20000001810 */
[----:B------:R-:W4:Y:S07]  /*c120*/  LDSM.16.M88.4 R132, [R194] ;  /* 0x00000000c284783b */ /* 0x000f2e0000000200 */
[C---:B-1----:R-:W-:Y:S08]  /*c130*/  HMMA.16816.F32 R20, R152.reuse, R160, R20 ;  /* 0x000000a09814723c */ /* 0x042ff00000001814 */
[C---:B------:R-:W-:Y:S01]  /*c140*/  HMMA.16816.F32 R24, R152.reuse, R162, R24 ;  /* 0x000000a29818723c */ /* 0x040fe20000001818 */
[----:B------:R-:W-:Y:S07]  /*c150*/  LDSM.16.M88.4 R160, [R206+0x2000] ;  /* 0x00200000cea0783b */ /* 0x000fee0000000200 */
        /* <DEDUP_REMOVED lines=13> */
[C---:B------:R-:W-:Y:S08]  /*c230*/  HMMA.16816.F32 R28, R168.reuse, R148, R28 ;  /* 0x00000094a81c723c */ /* 0x040ff0000000181c */
[----:B------:R-:W-:Y:S01]  /*c240*/  HMMA.16816.F32 R32, R168, R150, R32 ;  /* 0x00000096a820723c */ /* 0x000fe20000001820 */
[----:B------:R-:W2:Y:S06]  /*c250*/  LDSM.16.M88.4 R148, [R203+0x9800] ;  /* 0x00980000cb94783b */ /* 0x000eac0000000200 */
[----:B------:R-:W2:Y:S01]  /*c260*/  LDSM.16.M88.4 R168, [R205+0x2000] ;  /* 0x00200000cda8783b */ /* 0x000ea20000000200 */
[C---:B------:R-:W-:Y:S08]  /*c270*/  HMMA.16816.F32 R4, R176.reuse, R180, R4 ;  /* 0x000000b4b004723c */ /* 0x040ff00000001804 */
[C---:B------:R-:W-:Y:S01]  /*c280*/  HMMA.16816.F32 R8, R176.reuse, R182, R8 ;  /* 0x000000b6b008723c */ /* 0x040fe20000001808 */
[----:B------:R-:W-:Y:S07]  /*c290*/  LDSM.16.M88.4 R180, [R209+0xa000] ;  /* 0x00a00000d1b4783b */ /* 0x000fee0000000200 */
[C---:B----4-:R-:W-:Y:S08]  /*c2a0*/  HMMA.16816.F32 R12, R176.reuse, R132, R12 ;  /* 0x00000084b00c723c */ /* 0x050ff0000000180c */
[C---:B------:R-:W-:Y:S01]  /*c2b0*/  HMMA.16816.F32 R16, R176.reuse, R134, R16 ;  /* 0x00000086b010723c */ /* 0x040fe20000001810 */
[----:B------:R-:W4:Y:S07]  /*c2c0*/  LDSM.16.M88.4 R132, [R196+0x2800] ;  /* 0x00280000c484783b */ /* 0x000f2e0000000200 */
[C---:B-1----:R-:W-:Y:S08]  /*c2d0*/  HMMA.16816.F32 R20, R176.reuse, R152, R20 ;  /* 0x00000098b014723c */ /* 0x042ff00000001814 */
        /* <DEDUP_REMOVED lines=24> */
[----:B------:R-:W4:Y:S07]  /*c460*/  LDSM.16.M88.4 R132, [R190] ;  /* 0x00000000be84783b */ /* 0x000f2e0000000200 */
[C---:B-1----:R-:W-:Y:S08]  /*c470*/  HMMA.16816.F32 R20, R168.reuse, R152, R20 ;  /* 0x00000098a814723c */ /* 0x042ff00000001814 */
[C---:B------:R-:W-:Y:S01]  /*c480*/  HMMA.16816.F32 R24, R168.reuse, R154, R24 ;  /* 0x0000009aa818723c */ /* 0x040fe20000001818 */
[----:B------:R-:W1:Y:S07]  /*c490*/  LDSM.16.M88.4 R152, [R189] ;  /* 0x00000000bd98783b */ /* 0x000e6e0000000200 */
        /* <DEDUP_REMOVED lines=18> */
[C---:B------:R-:W-:Y:S08]  /*c5c0*/  HMMA.16816.F32 R8, R160.reuse, R166, R8 ;  /* 0x000000a6a008723c */ /* 0x040ff00000001808 */
[C---:B----4-:R-:W-:Y:S08]  /*c5d0*/  HMMA.16816.F32 R12, R160.reuse, R132, R12 ;  /* 0x00000084a00c723c */ /* 0x050ff0000000180c */
[C---:B------:R-:W-:Y:S01]  /*c5e0*/  HMMA.16816.F32 R16, R160.reuse, R134, R16 ;  /* 0x00000086a010723c */ /* 0x040fe20000001810 */
[----:B------:R-:W4:Y:S07]  /*c5f0*/  LDSM.16.M88.4 R132, [R196+0x4800] ;  /* 0x00480000c484783b */ /* 0x000f2e0000000200 */
[C---:B-1----:R-:W-:Y:S08]  /*c600*/  HMMA.16816.F32 R20, R160.reuse, R152, R20 ;  /* 0x00000098a014723c */ /* 0x042ff00000001814 */
        /* <DEDUP_REMOVED lines=10> */
[C---:B------:R-:W-:Y:S08]  /*c6b0*/  HMMA.16816.F32 R28, R168.reuse, R148, R28 ;  /* 0x00000094a81c723c */ /* 0x040ff0000000181c */
[----:B------:R-:W-:Y:S08]  /*c6c0*/  HMMA.16816.F32 R32, R168, R150, R32 ;  /* 0x00000096a820723c */ /* 0x000ff00000001820 */
[C---:B------:R-:W-:Y:S08]  /*c6d0*/  HMMA.16816.F32 R4, R176.reuse, R180, R4 ;  /* 0x000000b4b004723c */ /* 0x040ff00000001804 */
[C---:B------:R-:W-:Y:S08]  /*c6e0*/  HMMA.16816.F32 R8, R176.reuse, R182, R8 ;  /* 0x000000b6b008723c */ /* 0x040ff00000001808 */
[C---:B----4-:R-:W-:Y:S08]  /*c6f0*/  HMMA.16816.F32 R12, R176.reuse, R132, R12 ;  /* 0x00000084b00c723c */ /* 0x050ff0000000180c */
[C---:B------:R-:W-:Y:S04]  /*c700*/  HMMA.16816.F32 R16, R176.reuse, R134, R16 ;  /* 0x00000086b010723c */ /* 0x040fe80000001810 */
[----:B------:R-:W-:Y:S02]  /*c710*/  FMUL.FTZ R235, R4, c[0x0][0x2ec] ;  /* 0x0000bb0004eb7a20 */ /* 0x000fe40000410000 */
[----:B------:R-:W-:Y:S02]  /*c720*/  FMUL.FTZ R237, R5, c[0x0][0x2ec] ;  /* 0x0000bb0005ed7a20 */ /* 0x000fe40000410000 */
[C---:B-1----:R-:W-:Y:S02]  /*c730*/  HMMA.16816.F32 R20, R176.reuse, R140, R20 ;  /* 0x0000008cb014723c */ /* 0x042fe40000001814 */
[----:B------:R-:W1:Y:S02]  /*c740*/  MUFU.TANH R235, R235 ;  /* 0x000000eb00eb7308 */ /* 0x000e640000002400 */
[----:B------:R-:W-:Y:S02]  /*c750*/  FMUL.FTZ R239, R6, c[0x0][0x2ec] ;  /* 0x0000bb0006ef7a20 */ /* 0x000fe40000410000 */
[----:B------:R-:W-:Y:S02]  /*c760*/  FMUL.FTZ R241, R7, c[0x0][0x2ec] ;  /* 0x0000bb0007f17a20 */ /* 0x000fe40000410000 */
[----:B------:R-:W-:Y:S01]  /*c770*/  FMUL.FTZ R132, R12, c[0x0][0x2ec] ;  /* 0x0000bb000c847a20 */ /* 0x000fe20000410000 */
[C---:B------:R-:W-:Y:S03]  /*c780*/  HMMA.16816.F32 R24, R176.reuse, R142, R24 ;  /* 0x0000008eb018723c */ /* 0x040fe60000001818 */
[----:B------:R2:W3:Y:S01]  /*c790*/  MUFU.TANH R162, R132 ;  /* 0x0000008400a27308 */ /* 0x0004e20000002400 */
[----:B------:R-:W-:Y:S02]  /*c7a0*/  FMUL.FTZ R243, R8, c[0x0][0x2ec] ;  /* 0x0000bb0008f37a20 */ /* 0x000fe40000410000 */
[----:B-----5:R-:W-:Y:S02]  /*c7b0*/  FMUL.FTZ R245, R9, c[0x0][0x2ec] ;  /* 0x0000bb0009f57a20 */ /* 0x020fe40000410000 */
[----:B------:R-:W-:Y:S04]  /*c7c0*/  FMUL.FTZ R247, R10, c[0x0][0x2ec] ;  /* 0x0000bb000af77a20 */ /* 0x000fe80000410000 */
[----:B------:R-:W-:Y:S01]  /*c7d0*/  FMUL.FTZ R249, R11, c[0x0][0x2ec] ;  /* 0x0000bb000bf97a20 */ /* 0x000fe20000410000 */
[----:B------:R-:W4:Y:S01]  /*c7e0*/  MUFU.TANH R237, R237 ;  /* 0x000000ed00ed7308 */ /* 0x000f220000002400 */
[----:B------:R-:W-:Y:S02]  /*c7f0*/  FMUL.FTZ R251, R13, c[0x0][0x2ec] ;  /* 0x0000bb000dfb7a20 */ /* 0x000fe40000410000 */
[----:B------:R-:W-:Y:S02]  /*c800*/  FMUL.FTZ R233, R20, c[0x0][0x2ec] ;  /* 0x0000bb0014e97a20 */ /* 0x000fe40000410000 */
[----:B------:R-:W-:Y:S02]  /*c810*/  FMUL.FTZ R234, R23, c[0x0][0x2ec] ;  /* 0x0000bb0017ea7a20 */ /* 0x000fe40000410000 */
[----:B------:R-:W-:Y:S02]  /*c820*/  FMUL.FTZ R244, R22, c[0x0][0x2ec] ;  /* 0x0000bb0016f47a20 */ /* 0x000fe40000410000 */
[----:B------:R-:W-:Y:S01]  /*c830*/  FMUL.FTZ R238, R14, c[0x0][0x2ec] ;  /* 0x0000bb000eee7a20 */ /* 0x000fe20000410000 */
[----:B------:R5:W1:Y:S01]  /*c840*/  MUFU.TANH R160, R233 ;  /* 0x000000e900a07308 */ /* 0x000a620000002400 */
[----:B------:R-:W-:Y:S02]  /*c850*/  FMUL.FTZ R236, R15, c[0x0][0x2ec] ;  /* 0x0000bb000fec7a20 */ /* 0x000fe40000410000 */
[----:B------:R-:W-:Y:S01]  /*c860*/  FMUL.FTZ R2, R16, c[0x0][0x2ec] ;  /* 0x0000bb0010027a20 */ /* 0x000fe20000410000 */
[----:B--2---:R-:W2:Y:S01]  /*c870*/  LDSM.16.M88.4 R132, [R196+0x5800] ;  /* 0x00580000c484783b */ /* 0x004ea20000000200 */
[----:B------:R-:W-:Y:S04]  /*c880*/  DEPBAR.LE SB0, 0x0 ;  /* 0x000080000000791a */ /* 0x000fe80000000000 */
[----:B------:R-:W-:Y:S01]  /*c890*/  FMUL.FTZ R240, R17, c[0x0][0x2ec] ;  /* 0x0000bb0011f07a20 */ /* 0x000fe20000410000 */
[----:B------:R-:W1:Y:S01]  /*c8a0*/  MUFU.TANH R155, R234 ;  /* 0x000000ea009b7308 */ /* 0x000e620000002400 */
[----:B------:R-:W-:Y:S01]  /*c8b0*/  BAR.SYNC.DEFER_BLOCKING 0x0 ;  /* 0x0000000000007b1d */ /* 0x000fe20000010000 */
[----:B------:R-:W-:Y:S02]  /*c8c0*/  FMUL.FTZ R242, R18, c[0x0][0x2ec] ;  /* 0x0000bb0012f27a20 */ /* 0x000fe40000410000 */
[----:B------:R-:W-:Y:S02]  /*c8d0*/  FMUL.FTZ R137, R19, c[0x0][0x2ec] ;  /* 0x0000bb0013897a20 */ /* 0x000fe40000410000 */
[----:B------:R-:W-:Y:S02]  /*c8e0*/  FMUL.FTZ R246, R21, c[0x0][0x2ec] ;  /* 0x0000bb0015f67a20 */ /* 0x000fe40000410000 */
[----:B------:R-:W-:Y:S02]  /*c8f0*/  FMUL.FTZ R250, R24, c[0x0][0x2ec] ;  /* 0x0000bb0018fa7a20 */ /* 0x000fe40000410000 */
[----:B------:R-:W1:Y:S01]  /*c900*/  MUFU.TANH R157, R244 ;  /* 0x000000f4009d7308 */ /* 0x000e620000002400 */
[----:B------:R-:W-:Y:S02]  /*c910*/  FMUL.FTZ R248, R25, c[0x0][0x2ec] ;  /* 0x0000bb0019f87a20 */ /* 0x000fe40000410000 */
[----:B-----5:R-:W-:Y:S07]  /*c920*/  FMUL.FTZ R233, R26, c[0x0][0x2ec] ;  /* 0x0000bb001ae97a20 */ /* 0x020fee0000410000 */
[----:B------:R5:W1:Y:S10]  /*c930*/  MUFU.TANH R153, R233 ;  /* 0x000000e900997308 */ /* 0x000a740000002400 */
[----:B------:R-:W1:Y:S01]  /*c940*/  MUFU.TANH R239, R239 ;  /* 0x000000ef00ef7308 */ /* 0x000e620000002400 */
[C---:B--2---:R-:W-:Y:S09]  /*c950*/  HMMA.16816.F32 R28, R176.reuse, R132, R28 ;  /* 0x00000084b01c723c */ /* 0x044ff2000000181c */
[----:B------:R-:W2:Y:S03]  /*c960*/  MUFU.TANH R241, R241 ;  /* 0x000000f100f17308 */ /* 0x000ea60000002400 */
[----:B------:R-:W-:Y:S01]  /*c970*/  FMUL.FTZ R133, R27, c[0x0][0x2ec] ;  /* 0x0000bb001b857a20 */ /* 0x000fe20000410000 */
[----:B------:R-:W-:Y:S03]  /*c980*/  HMMA.16816.F32 R32, R176, R134, R32 ;  /* 0x00000086b020723c */ /* 0x000fe60000001820 */
[----:B-----5:R-:W-:Y:S03]  /*c990*/  MOV R233, R139 ;  /* 0x0000008b00e97202 */ /* 0x020fe60000000f00 */
[----:B------:R5:W1:Y:S06]  /*c9a0*/  MUFU.TANH R151, R133 ;  /* 0x0000008500977308 */ /* 0x000a6c0000002400 */
[----:B------:R-:W-:Y:S04]  /*c9b0*/  FMUL.FTZ R134, R29, c[0x0][0x2ec] ;  /* 0x0000bb001d867a20 */ /* 0x000fe80000410000 */
[----:B------:R-:W1:Y:S01]  /*c9c0*/  MUFU.TANH R243, R243 ;  /* 0x000000f300f37308 */ /* 0x000e620000002400 */
[----:B------:R-:W-:Y:S02]  /*c9d0*/  FMUL.FTZ R132, R28, c[0x0][0x2ec] ;  /* 0x0000bb001c847a20 */ /* 0x000fe40000410000 */
[----:B------:R-:W-:Y:S02]  /*c9e0*/  FMUL.FTZ R234, R31, c[0x0][0x2ec] ;  /* 0x0000bb001fea7a20 */ /* 0x000fe40000410000 */
[----:B------:R-:W-:Y:S03]  /*c9f0*/  FMUL.FTZ R244, R30, c[0x0][0x2ec] ;  /* 0x0000bb001ef47a20 */ /* 0x000fe60000410000 */
[----:B------:R-:W-:Y:S02]  /*ca00*/  FMUL.FTZ R135, R34, c[0x0][0x2ec] ;  /* 0x0000bb0022877a20 */ /* 0x000fe40000410000 */
[----:B------:R1:W1:Y:S01]  /*ca10*/  MUFU.TANH R148, R134 ;  /* 0x0000008600947308 */ /* 0x0002620000002400 */
[----:B-----5:R-:W-:Y:S09]  /*ca20*/  FMUL.FTZ R133, R32, c[0x0][0x2ec] ;  /* 0x0000bb0020857a20 */ /* 0x020ff20000410000 */
[----:B------:R5:W2:Y:S10]  /*ca30*/  MUFU.TANH R150, R132 ;  /* 0x0000008400967308 */ /* 0x000ab40000002400 */
[----:B------:R2:W2:Y:S01]  /*ca40*/  MUFU.TANH R147, R234 ;  /* 0x000000ea00937308 */ /* 0x0004a20000002400 */
[----:B-1----:R-:W-:Y:S09]  /*ca50*/  FMUL.FTZ R134, R35, c[0x0][0x2ec] ;  /* 0x0000bb0023867a20 */ /* 0x002ff20000410000 */
[----:B------:R-:W1:Y:S01]  /*ca60*/  MUFU.TANH R245, R245 ;  /* 0x000000f500f57308 */ /* 0x000e620000002400 */
[----:B-----5:R-:W-:Y:S09]  /*ca70*/  FMUL.FTZ R132, R33, c[0x0][0x2ec] ;  /* 0x0000bb0021847a20 */ /* 0x020ff20000410000 */
[----:B------:R-:W1:Y:S01]  /*ca80*/  MUFU.TANH R247, R247 ;  /* 0x000000f700f77308 */ /* 0x000e620000002400 */
[----:B--2---:R-:W-:Y:S09]  /*ca90*/  MOV R234, R138 ;  /* 0x0000008a00ea7202 */ /* 0x004ff20000000f00 */
[----:B------:R-:W2:Y:S10]  /*caa0*/  MUFU.TANH R249, R249 ;  /* 0x000000f900f97308 */ /* 0x000eb40000002400 */
[----:B------:R-:W1:Y:S10]  /*cab0*/  MUFU.TANH R251, R251 ;  /* 0x000000fb00fb7308 */ /* 0x000e740000002400 */
[----:B------:R-:W1:Y:S10]  /*cac0*/  MUFU.TANH R238, R238 ;  /* 0x000000ee00ee7308 */ /* 0x000e740000002400 */
[----:B------:R-:W1:Y:S10]  /*cad0*/  MUFU.TANH R236, R236 ;  /* 0x000000ec00ec7308 */ /* 0x000e740000002400 */
[----:B------:R-:W1:Y:S10]  /*cae0*/  MUFU.TANH R2, R2 ;  /* 0x0000000200027308 */ /* 0x000e740000002400 */
[----:B------:R-:W1:Y:S10]  /*caf0*/  MUFU.TANH R240, R240 ;  /* 0x000000f000f07308 */ /* 0x000e740000002400 */
[----:B------:R-:W1:Y:S10]  /*cb00*/  MUFU.TANH R242, R242 ;  /* 0x000000f200f27308 */ /* 0x000e740000002400 */
[----:B------:R-:W1:Y:S10]  /*cb10*/  MUFU.TANH R137, R137 ;  /* 0x0000008900897308 */ /* 0x000e740000002400 */
[----:B------:R1:W1:Y:S10]  /*cb20*/  MUFU.TANH R158, R246 ;  /* 0x000000f6009e7308 */ /* 0x0002740000002400 */
[----:B------:R1:W1:Y:S10]  /*cb30*/  MUFU.TANH R156, R250 ;  /* 0x000000fa009c7308 */ /* 0x0002740000002400 */
[----:B------:R1:W1:Y:S10]  /*cb40*/  MUFU.TANH R154, R248 ;  /* 0x000000f8009a7308 */ /* 0x0002740000002400 */
[----:B------:R1:W1:Y:S10]  /*cb50*/  MUFU.TANH R149, R244 ;  /* 0x000000f400957308 */ /* 0x0002740000002400 */
[----:B------:R1:W1:Y:S10]  /*cb60*/  MUFU.TANH R146, R133 ;  /* 0x0000008500927308 */ /* 0x0002740000002400 */
[----:B------:R1:W1:Y:S10]  /*cb70*/  MUFU.TANH R144, R132 ;  /* 0x0000008400907308 */ /* 0x0002740000002400 */
[----:B------:R-:W1:Y:S10]  /*cb80*/  MUFU.TANH R135, R135 ;  /* 0x0000008700877308 */ /* 0x000e740000002400 */
[----:B------:R-:W1:Y:S01]  /*cb90*/  MUFU.TANH R134, R134 ;  /* 0x0000008600867308 */ /* 0x000e620000002400 */
        /* <DEDUP_REMOVED lines=64> */
.L_x_2221:
        /* <DEDUP_REMOVED lines=89> */
.L_x_2220:
[----:B--234-:R-:W-:Y:S01]  /*d530*/  IADD3 R5, R219, -0x1, RZ ;  /* 0xffffffffdb057810 */ /* 0x01cfe20007ffe0ff */
[----:B------:R-:W-:Y:S03]  /*d540*/  LDSM.16.MT88.4 R28, [R201+0xc000] ;  /* 0x00c00000c91c783b */ /* 0x000fe60000004200 */
        /* <DEDUP_REMOVED lines=10> */
[C---:B------:R-:W-:Y:S02]  /*d5f0*/  IADD3 R5, R4.reuse, 0x19, RZ ;  /* 0x0000001904057810 */ /* 0x040fe40007ffe0ff */
        /* <DEDUP_REMOVED lines=15> */
[----:B------:R-:W2:Y:S02]  /*d6f0*/  I2F R9, R9 ;  /* 0x0000000900097306 */ /* 0x000ea40000201400 */
[C---:B-12---:R-:W-:Y:S02]  /*d700*/  FFMA.FTZ R149, R0.reuse, R9, R149 ;  /* 0x0000000900957223 */ /* 0x046fe40000010095 */
[CC--:B------:R-:W-:Y:S02]  /*d710*/  FFMA.FTZ R239, R0.reuse, R12.reuse, R239 ;  /* 0x0000000c00ef7223 */ /* 0x0c0fe400000100ef */
[----:B------:R-:W-:Y:S01]  /*d720*/  FFMA.FTZ R235, R0, R12, R235 ;  /* 0x0000000c00eb7223 */ /* 0x000fe200000100eb */
[----:B------:R-:W-:Y:S01]  /*d730*/  IADD3 R12, R4, 0x38, RZ ;  /* 0x00000038040c7810 */ /* 0x000fe20007ffe0ff */
[C---:B------:R-:W-:Y:S02]  /*d740*/  FFMA.FTZ R241, R0.reuse, R10, R241 ;  /* 0x0000000a00f17223 */ /* 0x040fe400000100f1 */
[CC--:B------:R-:W-:Y:S02]  /*d750*/  FFMA.FTZ R243, R0.reuse, R8.reuse, R243 ;  /* 0x0000000800f37223 */ /* 0x0c0fe400000100f3 */
[C---:B------:R-:W-:Y:S01]  /*d760*/  FFMA.FTZ R247, R0.reuse, R8, R247 ;  /* 0x0000000800f77223 */ /* 0x040fe200000100f7 */
[----:B------:R-:W-:Y:S01]  /*d770*/  FMNMX.FTZ R8, R239, R3, !PT ;  /* 0x00000003ef087209 */ /* 0x000fe20007810000 */
[C---:B------:R-:W-:Y:S01]  /*d780*/  FFMA.FTZ R237, R0.reuse, R10, R237 ;  /* 0x0000000a00ed7223 */ /* 0x040fe200000100ed */
[----:B------:R-:W-:Y:S01]  /*d790*/  FMNMX.FTZ R10, R235, R136, !PT ;  /* 0x00000088eb0a7209 */ /* 0x000fe20007810000 */
[C---:B------:R-:W-:Y:S01]  /*d7a0*/  FFMA.FTZ R249, R0.reuse, R6, R249 ;  /* 0x0000000600f97223 */ /* 0x040fe200000100f9 */
[----:B------:R-:W-:Y:S01]  /*d7b0*/  FMNMX.FTZ R8, R241, R8, !PT ;  /* 0x00000008f1087209 */ /* 0x000fe20007810000 */
[CC--:B------:R-:W-:Y:S01]  /*d7c0*/  FFMA.FTZ R143, R0.reuse, R15.reuse, R238 ;  /* 0x0000000f008f7223 */ /* 0x0c0fe200000100ee */
        /* <DEDUP_REMOVED lines=9> */
[CC--:B------:R-:W-:Y:S01]  /*d860*/  FFMA.FTZ R139, R0.reuse, R17.reuse, R242 ;  /* 0x00000011008b7223 */ /* 0x0c0fe200000100f2 */
[----:B------:R-:W-:Y:S01]  /*d870*/  FMNMX.FTZ R8, R143, R8, !PT ;  /* 0x000000088f087209 */ /* 0x000fe20007810000 */
[----:B------:R-:W-:Y:S01]  /*d880*/  FFMA.FTZ R140, R0, R17, R2 ;  /* 0x00000011008c7223 */ /* 0x000fe20000010002 */
[----:B------:R-:W-:Y:S01]  /*d890*/  IADD3 R6, R4, 0x31, RZ ;  /* 0x0000003104067810 */ /* 0x000fe20007ffe0ff */
[CC--:B------:R-:W-:Y:S01]  /*d8a0*/  FFMA.FTZ R137, R0.reuse, R5.reuse, R137 ;  /* 0x0000000500897223 */ /* 0x0c0fe20000010089 */
[----:B------:R-:W-:Y:S01]  /*d8b0*/  FMNMX.FTZ R8, R141, R8, !PT ;  /* 0x000000088d087209 */ /* 0x000fe20007810000 */
[----:B------:R-:W-:Y:S01]  /*d8c0*/  FFMA.FTZ R138, R0, R5, R240 ;  /* 0x00000005008a7223 */ /* 0x000fe200000100f0 */
[----:B------:R-:W-:Y:S01]  /*d8d0*/  FMNMX.FTZ R21, R162, R21, !PT ;  /* 0x00000015a2157209 */ /* 0x000fe20007810000 */
[----:B------:R-:W1:Y:S01]  /*d8e0*/  I2F R15, R6 ;  /* 0x00000006000f7306 */ /* 0x000e620000201400 */
[----:B------:R-:W-:Y:S01]  /*d8f0*/  FMNMX.FTZ R8, R139, R8, !PT ;  /* 0x000000088b087209 */ /* 0x000fe20007810000 */
[----:B------:R-:W-:Y:S01]  /*d900*/  FFMA.FTZ R157, R0, R19, R157 ;  /* 0x00000013009d7223 */ /* 0x000fe2000001009d */
[----:B------:R-:W-:Y:S01]  /*d910*/  FMNMX.FTZ R21, R142, R21, !PT ;  /* 0x000000158e157209 */ /* 0x000fe20007810000 */
[----:B------:R-:W-:Y:S01]  /*d920*/  FFMA.FTZ R155, R0, R13, R155 ;  /* 0x0000000d009b7223 */ /* 0x000fe2000001009b */
[----:B------:R-:W-:Y:S01]  /*d930*/  IADD3 R5, R4, 0x39, RZ ;  /* 0x0000003904057810 */ /* 0x000fe20007ffe0ff */
[C---:B------:R-:W-:Y:S01]  /*d940*/  FFMA.FTZ R160, R0.reuse, R19, R160 ;  /* 0x0000001300a07223 */ /* 0x040fe200000100a0 */
[----:B------:R-:W-:Y:S01]  /*d950*/  FMNMX.FTZ R8, R137, R8, !PT ;  /* 0x0000000889087209 */ /* 0x000fe20007810000 */
[----:B------:R-:W-:Y:S01]  /*d960*/  FFMA.FTZ R153, R0, R11, R153 ;  /* 0x0000000b00997223 */ /* 0x000fe20000010099 */
[----:B------:R-:W-:Y:S01]  /*d970*/  FMNMX.FTZ R21, R140, R21, !PT ;  /* 0x000000158c157209 */ /* 0x000fe20007810000 */
[----:B------:R-:W2:Y:S01]  /*d980*/  I2F R17, R12 ;  /* 0x0000000c00117306 */ /* 0x000ea20000201400 */
[----:B------:R-:W-:Y:S01]  /*d990*/  FMNMX.FTZ R8, R157, R8, !PT ;  /* 0x000000089d087209 */ /* 0x000fe20007810000 */
[----:B------:R-:W-:Y:S01]  /*d9a0*/  FFMA.FTZ R158, R0, R13, R158 ;  /* 0x0000000d009e7223 */ /* 0x000fe2000001009e */
[----:B------:R-:W-:Y:S01]  /*d9b0*/  FMNMX.FTZ R21, R138, R21, !PT ;  /* 0x000000158a157209 */ /* 0x000fe20007810000 */
[C---:B------:R-:W-:Y:S01]  /*d9c0*/  FFMA.FTZ R151, R0.reuse, R7, R151 ;  /* 0x0000000700977223 */ /* 0x040fe20000010097 */
[----:B------:R-:W-:Y:S01]  /*d9d0*/  FMNMX.FTZ R8, R155, R8, !PT ;  /* 0x000000089b087209 */ /* 0x000fe20007810000 */
[----:B------:R-:W-:Y:S01]  /*d9e0*/  FFMA.FTZ R156, R0, R11, R156 ;  /* 0x0000000b009c7223 */ /* 0x000fe2000001009c */
[----:B------:R-:W-:Y:S01]  /*d9f0*/  FMNMX.FTZ R21, R160, R21, !PT ;  /* 0x00000015a0157209 */ /* 0x000fe20007810000 */
[----:B------:R-:W-:Y:S01]  /*da00*/  FFMA.FTZ R154, R0, R7, R154 ;  /* 0x00000007009a7223 */ /* 0x000fe2000001009a */
[----:B------:R-:W-:Y:S01]  /*da10*/  FMNMX.FTZ R8, R153, R8, !PT ;  /* 0x0000000899087209 */ /* 0x000fe20007810000 */
[----:B------:R-:W3:Y:S01]  /*da20*/  I2F R5, R5 ;  /* 0x0000000500057306 */ /* 0x000ee20000201400 */
[----:B------:R-:W-:Y:S01]  /*da30*/  FMNMX.FTZ R21, R158, R21, !PT ;  /* 0x000000159e157209 */ /* 0x000fe20007810000 */
[C---:B------:R-:W-:Y:S01]  /*da40*/  FFMA.FTZ R150, R0.reuse, R9, R150 ;  /* 0x0000000900967223 */ /* 0x040fe20000010096 */
[----:B------:R-:W-:Y:S01]  /*da50*/  FMNMX.FTZ R8, R151, R8, !PT ;  /* 0x0000000897087209 */ /* 0x000fe20007810000 */
[----:B-1----:R-:W-:Y:S01]  /*da60*/  FFMA.FTZ R147, R0, R15, R147 ;  /* 0x0000000f00937223 */ /* 0x002fe20000010093 */
[----:B------:R-:W-:Y:S01]  /*da70*/  FMNMX.FTZ R21, R156, R21, !PT ;  /* 0x000000159c157209 */ /* 0x000fe20007810000 */
[----:B------:R-:W-:Y:S01]  /*da80*/  FFMA.FTZ R148, R0, R15, R148 ;  /* 0x0000000f00947223 */ /* 0x000fe20000010094 */
[----:B------:R-:W-:Y:S02]  /*da90*/  FMNMX.FTZ R2, R149, R8, !PT ;  /* 0x0000000895027209 */ /* 0x000fe40007810000 */
[----:B------:R-:W-:Y:S02]  /*daa0*/  FMNMX.FTZ R21, R154, R21, !PT ;  /* 0x000000159a157209 */ /* 0x000fe40007810000 */
[----:B------:R-:W-:Y:S02]  /*dab0*/  FMNMX.FTZ R2, R147, R2, !PT ;  /* 0x0000000293027209 */ /* 0x000fe40007810000 */
[----:B------:R-:W-:Y:S01]  /*dac0*/  FMNMX.FTZ R21, R150, R21, !PT ;  /* 0x0000001596157209 */ /* 0x000fe20007810000 */
[CC--:B--2---:R-:W-:Y:S01]  /*dad0*/  FFMA.FTZ R135, R0.reuse, R17.reuse, R135 ;  /* 0x0000001100877223 */ /* 0x0c4fe20000010087 */
[----:B------:R-:W-:Y:S01]  /*dae0*/  LDSM.16.MT88.4 R12, [R204+0xc000] ;  /* 0x00c00000cc0c783b */ /* 0x000fe20000004200 */
[----:B------:R-:W-:Y:S01]  /*daf0*/  FFMA.FTZ R146, R0, R17, R146 ;  /* 0x0000001100927223 */ /* 0x000fe20000010092 */
[----:B------:R-:W-:Y:S02]  /*db00*/  FMNMX.FTZ R21, R148, R21, !PT ;  /* 0x0000001594157209 */ /* 0x000fe40007810000 */
[----:B------:R-:W-:Y:S02]  /*db10*/  FMNMX.FTZ R7, R135, R2, !PT ;  /* 0x0000000287077209 */ /* 0x000fe40007810000 */
[----:B------:R-:W-:Y:S01]  /*db20*/  FMNMX.FTZ R21, R146, R21, !PT ;  /* 0x0000001592157209 */ /* 0x000fe20007810000 */
[CC--:B---3--:R-:W-:Y:S02]  /*db30*/  FFMA.FTZ R134, R0.reuse, R5.reuse, R134 ;  /* 0x0000000500867223 */ /* 0x0c8fe40000010086 */
[----:B------:R-:W-:Y:S03]  /*db40*/  FFMA.FTZ R144, R0, R5, R144 ;  /* 0x0000000500907223 */ /* 0x000fe60000010090 */
[----:B------:R-:W-:Y:S02]  /*db50*/  FMNMX.FTZ R4, R134, R7, !PT ;  /* 0x0000000786047209 */ /* 0x000fe40007810000 */
[----:B------:R-:W-:Y:S02]  /*db60*/  FMNMX.FTZ R9, R144, R21, !PT ;  /* 0x0000001590097209 */ /* 0x000fe40007810000 */
[----:B------:R-:W-:Y:S08]  /*db70*/  LDSM.16.MT88.4 R20, [R202+0xc000] ;  /* 0x00c00000ca14783b */ /* 0x000ff00000004200 */
[----:B------:R-:W1:Y:S08]  /*db80*/  SHFL.BFLY PT, R7, R4, 0x2, 0x1f ;  /* 0x0c401f0004077f89 */ /* 0x000e7000000e0000 */
        /* <DEDUP_REMOVED lines=13> */
[C---:B------:R-:W-:Y:S02]  /*dc60*/  FMUL.FTZ R145, R133.reuse, c[0x0][0x23c] ;  /* 0x00008f0085917a20 */ /* 0x040fe40000410000 */
[----:B------:R-:W-:Y:S02]  /*dc70*/  FADD.FTZ R3, -R133, R136 ;  /* 0x0000008885037221 */ /* 0x000fe40000010100 */
[--C-:B------:R-:W-:Y:S01]  /*dc80*/  FFMA.FTZ R175, R239, c[0x0][0x23c], -R152.reuse ;  /* 0x00008f00efaf7a23 */ /* 0x100fe20000010898 */
[----:B------:R-:W-:Y:S01]  /*dc90*/  FSEL R145, R145, RZ, P1 ;  /* 0x000000ff91917208 */ /* 0x000fe20000800000 */
[--C-:B------:R-:W-:Y:S01]  /*dca0*/  FFMA.FTZ R170, R241, c[0x0][0x23c], -R152.reuse ;  /* 0x00008f00f1aa7a23 */ /* 0x100fe20000010898 */
[----:B------:R-:W1:Y:S01]  /*dcb0*/  MUFU.EX2 R2, R2 ;  /* 0x0000000200027308 */ /* 0x000e620000000800 */
[--C-:B------:R-:W-:Y:S01]  /*dcc0*/  FFMA.FTZ R169, R247, c[0x0][0x23c], -R152.reuse ;  /* 0x00008f00f7a97a23 */ /* 0x100fe20000010898 */
[----:B------:R-:W-:Y:S01]  /*dcd0*/  ISETP.GT.AND P1, PT, R219, 0x1, PT ;  /* 0x00000001db00780c */ /* 0x000fe20003f24270 */
[--C-:B------:R-:W-:Y:S02]  /*dce0*/  FFMA.FTZ R168, R249, c[0x0][0x23c], -R152.reuse ;  /* 0x00008f00f9a87a23 */ /* 0x100fe40000010898 */
[--C-:B------:R-:W-:Y:S02]  /*dcf0*/  FFMA.FTZ R174, R235, c[0x0][0x23c], -R145.reuse ;  /* 0x00008f00ebae7a23 */ /* 0x100fe40000010891 */
[--C-:B------:R-:W-:Y:S02]  /*dd00*/  FFMA.FTZ R173, R237, c[0x0][0x23c], -R145.reuse ;  /* 0x00008f00edad7a23 */ /* 0x100fe40000010891 */
[--C-:B------:R-:W-:Y:S01]  /*dd10*/  FFMA.FTZ R172, R243, c[0x0][0x23c], -R145.reuse ;  /* 0x00008f00f3ac7a23 */ /* 0x100fe20000010891 */
[----:B------:R-:W-:Y:S01]  /*dd20*/  MUFU.EX2 R175, R175 ;  /* 0x000000af00af7308 */ /* 0x000fe20000000800 */
[--C-:B------:R-:W-:Y:S02]  /*dd30*/  FFMA.FTZ R171, R245, c[0x0][0x23c], -R145.reuse ;  /* 0x00008f00f5ab7a23 */ /* 0x100fe40000010891 */
[----:B------:R-:W-:Y:S02]  /*dd40*/  FMUL.FTZ R4, R3, c[0x0][0x23c] ;  /* 0x00008f0003047a20 */ /* 0x000fe40000410000 */
[--C-:B------:R-:W-:Y:S02]  /*dd50*/  FFMA.FTZ R176, R143, c[0x0][0x23c], -R152.reuse ;  /* 0x00008f008fb07a23 */ /* 0x100fe40000010898 */
[--C-:B------:R-:W-:Y:S02]  /*dd60*/  FFMA.FTZ R177, R141, c[0x0][0x23c], -R152.reuse ;  /* 0x00008f008db17a23 */ /* 0x100fe40000010898 */
        /* <DEDUP_REMOVED lines=15> */
[----:B------:R-:W-:Y:S02]  /*de60*/  FMUL.FTZ R35, R2, R103 ;  /* 0x0000006702237220 */ /* 0x000fe40000410000 */
[C---:B--2---:R-:W-:Y:S02]  /*de70*/  FMUL.FTZ R4, R3.reuse, R128 ;  /* 0x0000008003047220 */ /* 0x044fe40000410000 */
[C---:B------:R-:W-:Y:S02]  /*de80*/  FMUL.FTZ R5, R3.reuse, R129 ;  /* 0x0000008103057220 */ /* 0x040fe40000410000 */
[C---:B------:R-:W-:Y:S01]  /*de90*/  FMUL.FTZ R8, R3.reuse, R124 ;  /* 0x0000007c03087220 */ /* 0x040fe20000410000 */
[----:B------:R-:W2:Y:S01]  /*dea0*/  MUFU.EX2 R168, R168 ;  /* 0x000000a800a87308 */ /* 0x000ea20000000800 */
[C---:B------:R-:W-:Y:S02]  /*deb0*/  FMUL.FTZ R9, R3.reuse, R125 ;  /* 0x0000007d03097220 */ /* 0x040fe40000410000 */
[C---:B------:R-:W-:Y:S01]  /*dec0*/  FMUL.FTZ R16, R3.reuse, R116 ;  /* 0x0000007403107220 */ /* 0x040fe20000410000 */
[----:B-1----:R-:W-:Y:S01]  /*ded0*/  F2FP.PACK_AB R129, R170, R175 ;  /* 0x000000afaa81723e */ /* 0x002fe200000000ff */
[C---:B------:R-:W-:Y:S01]  /*dee0*/  FMUL.FTZ R17, R3.reuse, R117 ;  /* 0x0000007503117220 */ /* 0x040fe20000410000 */
[----:B------:R-:W-:Y:S01]  /*def0*/  LDSM.16.MT88.4 R124, [R204+0xe800] ;  /* 0x00e80000cc7c783b */ /* 0x000fe20000004200 */
[C---:B------:R-:W-:Y:S02]  /*df00*/  FMUL.FTZ R24, R3.reuse, R108 ;  /* 0x0000006c03187220 */ /* 0x040fe40000410000 */
[C---:B------:R-:W-:Y:S01]  /*df10*/  FMUL.FTZ R25, R3.reuse, R109 ;  /* 0x0000006d03197220 */ /* 0x040fe20000410000 */
[----:B------:R-:W-:Y:S01]  /*df20*/  MUFU.EX2 R174, R174 ;  /* 0x000000ae00ae7308 */ /* 0x000fe20000000800 */
[C---:B------:R-:W-:Y:S02]  /*df30*/  FMUL.FTZ R32, R3.reuse, R100 ;  /* 0x0000006403207220 */ /* 0x040fe40000410000 */
[----:B------:R-:W-:Y:S01]  /*df40*/  FMUL.FTZ R33, R3, R101 ;  /* 0x0000006503217220 */ /* 0x000fe20000410000 */
[----:B------:R-:W-:Y:S01]  /*df50*/  LDSM.16.MT88.4 R108, [R200+0xe000] ;  /* 0x00e00000c86c783b */ /* 0x000fe20000004200 */
[--C-:B------:R-:W-:Y:S02]  /*df60*/  FFMA.FTZ R181, R142, c[0x0][0x23c], -R145.reuse ;  /* 0x00008f008eb57a23 */ /* 0x100fe40000010891 */
[--C-:B------:R-:W-:Y:S02]  /*df70*/  FFMA.FTZ R182, R140, c[0x0][0x23c], -R145.reuse ;  /* 0x00008f008cb67a23 */ /* 0x100fe40000010891 */
[--C-:B------:R-:W-:Y:S01]  /*df80*/  FFMA.FTZ R183, R138, c[0x0][0x23c], -R145.reuse ;  /* 0x00008f008ab77a23 */ /* 0x100fe20000010891 */
[----:B------:R-:W1:Y:S01]  /*df90*/  MUFU.EX2 R173, R173 ;  /* 0x000000ad00ad7308 */ /* 0x000e620000000800 */
[--C-:B------:R-:W-:Y:S01]  /*dfa0*/  FFMA.FTZ R184, R157, c[0x0][0x23c], -R152.reuse ;  /* 0x00008f009db87a23 */ /* 0x100fe20000010898 */
[----:B------:R-:W-:Y:S01]  /*dfb0*/  LDSM.16.MT88.4 R100, [R201+0xe000] ;  /* 0x00e00000c964783b */ /* 0x000fe20000004200 */
[--C-:B------:R-:W-:Y:S01]  /*dfc0*/  FFMA.FTZ R185, R155, c[0x0][0x23c], -R152.reuse ;  /* 0x00008f009bb97a23 */ /* 0x100fe20000010898 */
[----:B--2---:R-:W-:Y:S01]  /*dfd0*/  F2FP.PACK_AB R131, R168, R169 ;  /* 0x000000a9a883723e */ /* 0x004fe200000000ff */
[--C-:B------:R-:W-:Y:S02]  /*dfe0*/  FFMA.FTZ R186, R153, c[0x0][0x23c], -R152.reuse ;  /* 0x00008f0099ba7a23 */ /* 0x100fe40000010898 */
[--C-:B------:R-:W-:Y:S02]  /*dff0*/  FFMA.FTZ R187, R151, c[0x0][0x23c], -R152.reuse ;  /* 0x00008f0097bb7a23 */ /* 0x100fe40000010898 */
[--C-:B------:R-:W-:Y:S01]  /*e000*/  FFMA.FTZ R235, R160, c[0x0][0x23c], -R145.reuse ;  /* 0x00008f00a0eb7a23 */ /* 0x100fe20000010891 */
[----:B------:R-:W-:Y:S01]  /*e010*/  MUFU.EX2 R172, R172 ;  /* 0x000000ac00ac7308 */ /* 0x000fe20000000800 */
[----:B------:R-:W-:Y:S01]  /*e020*/  LDSM.16.MT88.4 R116, [R202+0xc800] ;  /* 0x00c80000ca74783b */ /* 0x000fe20000004200 */
[--C-:B------:R-:W-:Y:S02]  /*e030*/  FFMA.FTZ R236, R158, c[0x0][0x23c], -R145.reuse ;  /* 0x00008f009eec7a23 */ /* 0x100fe40000010891 */
[--C-:B------:R-:W-:Y:S02]  /*e040*/  FFMA.FTZ R237, R156, c[0x0][0x23c], -R145.reuse ;  /* 0x00008f009ced7a23 */ /* 0x100fe40000010891 */
[--C-:B------:R-:W-:Y:S02]  /*e050*/  FFMA.FTZ R238, R154, c[0x0][0x23c], -R145.reuse ;  /* 0x00008f009aee7a23 */ /* 0x100fe40000010891 */
[--C-:B------:R-:W-:Y:S01]  /*e060*/  FFMA.FTZ R239, R149, c[0x0][0x23c], -R152.reuse ;  /* 0x00008f0095ef7a23 */ /* 0x100fe20000010898 */
[----:B------:R-:W-:Y:S01]  /*e070*/  LDSM.16.MT88.4 R136, [R202+0xe800] ;  /* 0x00e80000ca88783b */ /* 0x000fe20000004200 */
[----:B------:R-:W2:Y:S01]  /*e080*/  MUFU.EX2 R171, R171 ;  /* 0x000000ab00ab7308 */ /* 0x000ea20000000800 */
[--C-:B------:R-:W-:Y:S02]  /*e090*/  FFMA.FTZ R240, R147, c[0x0][0x23c], -R152.reuse ;  /* 0x00008f0093f07a23 */ /* 0x100fe40000010898 */
[--C-:B------:R-:W-:Y:S01]  /*e0a0*/  FFMA.FTZ R241, R150, c[0x0][0x23c], -R145.reuse ;  /* 0x00008f0096f17a23 */ /* 0x100fe20000010891 */
[----:B-1----:R-:W-:Y:S01]  /*e0b0*/  F2FP.PACK_AB R128, R173, R174 ;  /* 0x000000aead80723e */ /* 0x002fe200000000ff */
[--C-:B------:R-:W-:Y:S02]  /*e0c0*/  FFMA.FTZ R242, R148, c[0x0][0x23c], -R145.reuse ;  /* 0x00008f0094f27a23 */ /* 0x100fe40000010891 */
[----:B------:R-:W-:Y:S01]  /*e0d0*/  LDSM.16.MT88.4 R140, [R201+0xe800] ;  /* 0x00e80000c98c783b */ /* 0x000fe20000004200 */
[--C-:B------:R-:W-:Y:S02]  /*e0e0*/  FFMA.FTZ R243, R146, c[0x0][0x23c], -R145.reuse ;  /* 0x00008f0092f37a23 */ /* 0x100fe40000010891 */
[----:B------:R-:W-:Y:S01]  /*e0f0*/  FFMA.FTZ R145, R144, c[0x0][0x23c], -R145 ;  /* 0x00008f0090917a23 */ /* 0x000fe20000010891 */
[----:B------:R-:W-:Y:S01]  /*e100*/  MUFU.EX2 R176, R176 ;  /* 0x000000b000b07308 */ /* 0x000fe20000000800 */
[C---:B------:R-:W-:Y:S02]  /*e110*/  FMUL.FTZ R38, R2.reuse, R38 ;  /* 0x0000002602267220 */ /* 0x040fe40000410000 */
[C---:B------:R-:W-:Y:S01]  /*e120*/  FMUL.FTZ R39, R2.reuse, R39 ;  /* 0x0000002702277220 */ /* 0x040fe20000410000 */
[----:B------:R-:W-:Y:S01]  /*e130*/  LDSM.16.MT88.4 R148, [R204+0xf800] ;  /* 0x00f80000cc94783b */ /* 0x000fe20000004200 */
[C---:B------:R-:W-:Y:S02]  /*e140*/  FMUL.FTZ R36, R3.reuse, R36 ;  /* 0x0000002403247220 */ /* 0x040fe40000410000 */
[----:B------:R-:W-:Y:S02]  /*e150*/  FMUL.FTZ R37, R3, R37 ;  /* 0x0000002503257220 */ /* 0x000fe40000410000 */
[C---:B------:R-:W-:Y:S01]  /*e160*/  FMUL.FTZ R42, R2.reuse, R42 ;  /* 0x0000002a022a7220 */ /* 0x040fe20000410000 */
[----:B------:R1:W-:Y:S01]  /*e170*/  MUFU.EX2 R244, R145 ;  /* 0x0000009100f47308 */ /* 0x0003e20000000800 */
[C---:B------:R-:W-:Y:S01]  /*e180*/  FMUL.FTZ R43, R2.reuse, R43 ;  /* 0x0000002b022b7220 */ /* 0x040fe20000410000 */
[----:B------:R-:W-:Y:S01]  /*e190*/  LDSM.16.MT88.4 R156, [R201+0xf800] ;  /* 0x00f80000c99c783b */ /* 0x000fe20000004200 */
[----:B--2---:R-:W-:Y:S01]  /*e1a0*/  F2FP.PACK_AB R130, R171, R172 ;  /* 0x000000acab82723e */ /* 0x004fe200000000ff */
[C---:B------:R-:W-:Y:S02]  /*e1b0*/  FMUL.FTZ R40, R3.reuse, R40 ;  /* 0x0000002803287220 */ /* 0x040fe40000410000 */
[C---:B------:R-:W-:Y:S02]  /*e1c0*/  FMUL.FTZ R41, R3.reuse, R41 ;  /* 0x0000002903297220 */ /* 0x040fe40000410000 */
[C---:B------:R-:W-:Y:S02]  /*e1d0*/  FMUL.FTZ R46, R2.reuse, R46 ;  /* 0x0000002e022e7220 */ /* 0x040fe40000410000 */
[C---:B------:R-:W-:Y:S01]  /*e1e0*/  HMMA.16816.F32 R4, R128.reuse, R12, R4 ;  /* 0x0000000c8004723c */ /* 0x040fe20000001804 */
[----:B------:R-:W-:Y:S01]  /*e1f0*/  LDSM.16.MT88.4 R160, [R200+0xf800] ;  /* 0x00f80000c8a0783b */ /* 0x000fe20000004200 */
[----:B------:R-:W2:Y:S03]  /*e200*/  MUFU.EX2 R177, R177 ;  /* 0x000000b100b17308 */ /* 0x000ea60000000800 */
[C---:B------:R-:W-:Y:S02]  /*e210*/  FMUL.FTZ R47, R2.reuse, R47 ;  /* 0x0000002f022f7220 */ /* 0x040fe40000410000 */
[C---:B------:R-:W-:Y:S01]  /*e220*/  FMUL.FTZ R12, R3.reuse, R120 ;  /* 0x00000078030c7220 */ /* 0x040fe20000410000 */
[C---:B------:R-:W-:Y:S04]  /*e230*/  HMMA.16816.F32 R8, R128.reuse, R14, R8 ;  /* 0x0000000e8008723c */ /* 0x040fe80000001808 */
[C---:B------:R-:W-:Y:S01]  /*e240*/  FMUL.FTZ R13, R3.reuse, R121 ;  /* 0x00000079030d7220 */ /* 0x040fe20000410000 */
[----:B------:R-:W-:Y:S01]  /*e250*/  MUFU.EX2 R178, R178 ;  /* 0x000000b200b27308 */ /* 0x000fe20000000800 */
[----:B-1----:R-:W-:Y:S01]  /*e260*/  LDSM.16.MT88.4 R144, [R200+0xd800] ;  /* 0x00d80000c890783b */ /* 0x002fe20000004200 */
[C---:B------:R-:W-:Y:S02]  /*e270*/  FMUL.FTZ R14, R2.reuse, R122 ;  /* 0x0000007a020e7220 */ /* 0x040fe40000410000 */
[C---:B------:R-:W-:Y:S03]  /*e280*/  FMUL.FTZ R15, R2.reuse, R123 ;  /* 0x0000007b020f7220 */ /* 0x040fe60000410000 */
[C---:B------:R-:W-:Y:S02]  /*e290*/  FMUL.FTZ R44, R3.reuse, R44 ;  /* 0x0000002c032c7220 */ /* 0x040fe40000410000 */
[----:B------:R-:W1:Y:S01]  /*e2a0*/  LDSM.16.MT88.4 R120, [R200+0xc000] ;  /* 0x00c00000c878783b */ /* 0x000e620000004200 */
[C---:B------:R-:W-:Y:S01]  /*e2b0*/  FMUL.FTZ R45, R3.reuse, R45 ;  /* 0x0000002d032d7220 */ /* 0x040fe20000410000 */
[C---:B------:R-:W-:Y:S01]  /*e2c0*/  HMMA.16816.F32 R12, R128.reuse, R20, R12 ;  /* 0x00000014800c723c */ /* 0x040fe2000000180c */
[----:B------:R-:W-:Y:S02]  /*e2d0*/  MUFU.EX2 R179, R179 ;  /* 0x000000b300b37308 */ /* 0x000fe40000000800 */
[C---:B------:R-:W-:Y:S02]  /*e2e0*/  FMUL.FTZ R50, R2.reuse, R50 ;  /* 0x0000003202327220 */ /* 0x040fe40000410000 */
[C---:B------:R-:W-:Y:S02]  /*e2f0*/  FMUL.FTZ R51, R2.reuse, R51 ;  /* 0x0000003302337220 */ /* 0x040fe40000410000 */
[C---:B------:R-:W-:Y:S01]  /*e300*/  FMUL.FTZ R20, R3.reuse, R112 ;  /* 0x0000007003147220 */ /* 0x040fe20000410000 */
[C---:B------:R-:W-:Y:S03]  /*e310*/  HMMA.16816.F32 R16, R128.reuse, R22, R16 ;  /* 0x000000168010723c */ /* 0x040fe60000001810 */
[----:B------:R-:W-:Y:S01]  /*e320*/  MUFU.EX2 R180, R180 ;  /* 0x000000b400b47308 */ /* 0x000fe20000000800 */
[C---:B------:R-:W-:Y:S02]  /*e330*/  FMUL.FTZ R21, R3.reuse, R113 ;  /* 0x0000007103157220 */ /* 0x040fe40000410000 */
[C---:B------:R-:W-:Y:S02]  /*e340*/  FMUL.FTZ R48, R3.reuse, R48 ;  /* 0x0000003003307220 */ /* 0x040fe40000410000 */
[C---:B------:R-:W-:Y:S04]  /*e350*/  FMUL.FTZ R22, R2.reuse, R114 ;  /* 0x0000007202167220 */ /* 0x040fe80000410000 */
[C---:B------:R-:W-:Y:S01]  /*e360*/  FMUL.FTZ R23, R2.reuse, R115 ;  /* 0x0000007302177220 */ /* 0x040fe20000410000 */
[----:B------:R-:W3:Y:S01]  /*e370*/  MUFU.EX2 R181, R181 ;  /* 0x000000b500b57308 */ /* 0x000ee20000000800 */
[----:B------:R-:W4:Y:S01]  /*e380*/  LDSM.16.MT88.4 R112, [R204+0xe000] ;  /* 0x00e00000cc70783b */ /* 0x000f220000004200 */
[C---:B------:R-:W-:Y:S02]  /*e390*/  FMUL.FTZ R49, R3.reuse, R49 ;  /* 0x0000003103317220 */ /* 0x040fe40000410000 */
[C---:B------:R-:W-:Y:S02]  /*e3a0*/  FMUL.FTZ R54, R2.reuse, R54 ;  /* 0x0000003602367220 */ /* 0x040fe40000410000 */
[C---:B------:R-:W-:Y:S03]  /*e3b0*/  HMMA.16816.F32 R20, R128.reuse, R28, R20 ;  /* 0x0000001c8014723c */ /* 0x040fe60000001814 */
[C---:B------:R-:W-:Y:S01]  /*e3c0*/  FMUL.FTZ R55, R2.reuse, R55 ;  /* 0x0000003702377220 */ /* 0x040fe20000410000 */
[----:B------:R-:W-:Y:S01]  /*e3d0*/  MUFU.EX2 R182, R182 ;  /* 0x000000b600b67308 */ /* 0x000fe20000000800 */
[C---:B------:R-:W-:Y:S02]  /*e3e0*/  FMUL.FTZ R52, R3.reuse, R52 ;  /* 0x0000003403347220 */ /* 0x040fe40000410000 */
[C---:B------:R-:W-:Y:S01]  /*e3f0*/  FMUL.FTZ R28, R3.reuse, R104 ;  /* 0x00000068031c7220 */ /* 0x040fe20000410000 */
[C---:B------:R-:W-:Y:S04]  /*e400*/  HMMA.16816.F32 R24, R128.reuse, R30, R24 ;  /* 0x0000001e8018723c */ /* 0x040fe80000001818 */
[C---:B------:R-:W-:Y:S02]  /*e410*/  FMUL.FTZ R29, R3.reuse, R105 ;  /* 0x00000069031d7220 */ /* 0x040fe40000410000 */
[C---:B------:R-:W-:Y:S01]  /*e420*/  FMUL.FTZ R53, R3.reuse, R53 ;  /* 0x0000003503357220 */ /* 0x040fe20000410000 */
[----:B------:R-:W5:Y:S01]  /*e430*/  MUFU.EX2 R183, R183 ;  /* 0x000000b700b77308 */ /* 0x000f620000000800 */
[C---:B------:R-:W-:Y:S04]  /*e440*/  FMUL.FTZ R30, R2.reuse, R106 ;  /* 0x0000006a021e7220 */ /* 0x040fe80000410000 */
[C---:B------:R-:W-:Y:S02]  /*e450*/  FMUL.FTZ R31, R2.reuse, R107 ;  /* 0x0000006b021f7220 */ /* 0x040fe40000410000 */
[----:B------:R-:W2:Y:S01]  /*e460*/  LDSM.16.MT88.4 R104, [R202+0xe000] ;  /* 0x00e00000ca68783b */ /* 0x000ea20000004200 */
[C---:B------:R-:W-:Y:S02]  /*e470*/  FMUL.FTZ R58, R2.reuse, R58 ;  /* 0x0000003a023a7220 */ /* 0x040fe40000410000 */
[C---:B------:R-:W-:Y:S01]  /*e480*/  FMUL.FTZ R59, R2.reuse, R59 ;  /* 0x0000003b023b7220 */ /* 0x040fe20000410000 */
[----:B------:R-:W-:Y:S01]  /*e490*/  MUFU.EX2 R184, R184 ;  /* 0x000000b800b87308 */ /* 0x000fe20000000800 */
[C---:B-1----:R-:W-:Y:S03]  /*e4a0*/  HMMA.16816.F32 R28, R128.reuse, R120, R28 ;  /* 0x00000078801c723c */ /* 0x042fe6000000181c */
[C---:B------:R-:W-:Y:S02]  /*e4b0*/  FMUL.FTZ R56, R3.reuse, R56 ;  /* 0x0000003803387220 */ /* 0x040fe40000410000 */
[C---:B------:R-:W-:Y:S02]  /*e4c0*/  FMUL.FTZ R57, R3.reuse, R57 ;  /* 0x0000003903397220 */ /* 0x040fe40000410000 */
[C---:B------:R-:W-:Y:S01]  /*e4d0*/  FMUL.FTZ R62, R2.reuse, R62 ;  /* 0x0000003e023e7220 */ /* 0x040fe20000410000 */
[C---:B------:R-:W-:Y:S01]  /*e4e0*/  HMMA.16816.F32 R32, R128.reuse, R122, R32 ;  /* 0x0000007a8020723c */ /* 0x040fe20000001820 */
[----:B------:R-:W-:Y:S01]  /*e4f0*/  LDSM.16.MT88.4 R120, [R200+0xc800] ;  /* 0x00c80000c878783b */ /* 0x000fe20000004200 */
[----:B------:R-:W1:Y:S02]  /*e500*/  MUFU.EX2 R185, R185 ;  /* 0x000000b900b97308 */ /* 0x000e640000000800 */
[C---:B------:R-:W-:Y:S02]  /*e510*/  FMUL.FTZ R63, R2.reuse, R63 ;  /* 0x0000003f023f7220 */ /* 0x040fe40000410000 */
[C---:B------:R-:W-:Y:S02]  /*e520*/  FMUL.FTZ R60, R3.reuse, R60 ;  /* 0x0000003c033c7220 */ /* 0x040fe40000410000 */
[C---:B----4-:R-:W-:Y:S04]  /*e530*/  HMMA.16816.F32 R36, R128.reuse, R112, R36 ;  /* 0x000000708024723c */ /* 0x050fe80000001824 */
[C---:B------:R-:W-:Y:S01]  /*e540*/  FMUL.FTZ R61, R3.reuse, R61 ;  /* 0x0000003d033d7220 */ /* 0x040fe20000410000 */
[----:B------:R-:W-:Y:S01]  /*e550*/  MUFU.EX2 R186, R186 ;  /* 0x000000ba00ba7308 */ /* 0x000fe20000000800 */
[C---:B------:R-:W-:Y:S02]  /*e560*/  FMUL.FTZ R66, R2.reuse, R66 ;  /* 0x0000004202427220 */ /* 0x040fe40000410000 */
[C---:B------:R-:W-:Y:S01]  /*e570*/  HMMA.16816.F32 R40, R128.reuse, R114, R40 ;  /* 0x000000728028723c */ /* 0x040fe20000001828 */
[----:B------:R-:W-:Y:S03]  /*e580*/  LDSM.16.MT88.4 R112, [R204+0xc800] ;  /* 0x00c80000cc70783b */ /* 0x000fe60000004200 */
[C---:B------:R-:W-:Y:S02]  /*e590*/  FMUL.FTZ R67, R2.reuse, R67 ;  /* 0x0000004302437220 */ /* 0x040fe40000410000 */
[C---:B------:R-:W-:Y:S01]  /*e5a0*/  FMUL.FTZ R64, R3.reuse, R64 ;  /* 0x0000004003407220 */ /* 0x040fe20000410000 */
[----:B------:R-:W4:Y:S01]  /*e5b0*/  MUFU.EX2 R187, R187 ;  /* 0x000000bb00bb7308 */ /* 0x000f220000000800 */
[C---:B------:R-:W-:Y:S01]  /*e5c0*/  FMUL.FTZ R65, R3.reuse, R65 ;  /* 0x0000004103417220 */ /* 0x040fe20000410000 */
[C---:B--2---:R-:W-:Y:S03]  /*e5d0*/  HMMA.16816.F32 R44, R128.reuse, R104, R44 ;  /* 0x00000068802c723c */ /* 0x044fe6000000182c */
[C---:B------:R-:W-:Y:S02]  /*e5e0*/  FMUL.FTZ R70, R2.reuse, R70 ;  /* 0x0000004602467220 */ /* 0x040fe40000410000 */
[C---:B------:R-:W-:Y:S03]  /*e5f0*/  FMUL.FTZ R71, R2.reuse, R71 ;  /* 0x0000004702477220 */ /* 0x040fe60000410000 */
[----:B------:R-:W-:Y:S01]  /*e600*/  MUFU.EX2 R235, R235 ;  /* 0x000000eb00eb7308 */ /* 0x000fe20000000800 */
[C---:B------:R-:W-:Y:S01]  /*e610*/  FMUL.FTZ R68, R3.reuse, R68 ;  /* 0x0000004403447220 */ /* 0x040fe20000410000 */
[C---:B------:R-:W-:Y:S01]  /*e620*/  HMMA.16816.F32 R48, R128.reuse, R106, R48 ;  /* 0x0000006a8030723c */ /* 0x040fe20000001830 */
[----:B------:R-:W2:Y:S02]  /*e630*/  LDSM.16.MT88.4 R104, [R204+0x10000] ;  /* 0x01000000cc68783b */ /* 0x000ea40000004200 */
[C---:B------:R-:W-:Y:S02]  /*e640*/  FMUL.FTZ R69, R3.reuse, R69 ;  /* 0x0000004503457220 */ /* 0x040fe40000410000 */
[C---:B------:R-:W-:Y:S03]  /*e650*/  FMUL.FTZ R74, R2.reuse, R74 ;  /* 0x0000004a024a7220 */ /* 0x040fe60000410000 */
[C---:B------:R-:W-:Y:S01]  /*e660*/  HMMA.16816.F32 R52, R128.reuse, R100, R52 ;  /* 0x000000648034723c */ /* 0x040fe20000001834 */
[----:B------:R-:W1:Y:S03]  /*e670*/  MUFU.EX2 R236, R236 ;  /* 0x000000ec00ec7308 */ /* 0x000e660000000800 */
[C---:B------:R-:W-:Y:S02]  /*e680*/  FMUL.FTZ R75, R2.reuse, R75 ;  /* 0x0000004b024b7220 */ /* 0x040fe40000410000 */
[C---:B------:R-:W-:Y:S02]  /*e690*/  FMUL.FTZ R72, R3.reuse, R72 ;  /* 0x0000004803487220 */ /* 0x040fe40000410000 */
[C---:B------:R-:W-:Y:S01]  /*e6a0*/  HMMA.16816.F32 R56, R128.reuse, R102, R56 ;  /* 0x000000668038723c */ /* 0x040fe20000001838 */
[----:B------:R-:W1:Y:S02]  /*e6b0*/  LDSM.16.MT88.4 R100, [R202+0x10000] ;  /* 0x01000000ca64783b */ /* 0x000e640000004200 */
[----:B------:R-:W-:Y:S01]  /*e6c0*/  MUFU.EX2 R237, R237 ;  /* 0x000000ed00ed7308 */ /* 0x000fe20000000800 */
[C---:B------:R-:W-:Y:S02]  /*e6d0*/  FMUL.FTZ R73, R3.reuse, R73 ;  /* 0x0000004903497220 */ /* 0x040fe40000410000 */
[C---:B------:R-:W-:Y:S02]  /*e6e0*/  FMUL.FTZ R78, R2.reuse, R78 ;  /* 0x0000004e024e7220 */ /* 0x040fe40000410000 */
[C---:B------:R-:W-:Y:S04]  /*e6f0*/  HMMA.16816.F32 R60, R128.reuse, R108, R60 ;  /* 0x0000006c803c723c */ /* 0x040fe8000000183c */
[C---:B------:R-:W-:Y:S01]  /*e700*/  FMUL.FTZ R79, R2.reuse, R79 ;  /* 0x0000004f024f7220 */ /* 0x040fe20000410000 */
[----:B------:R-:W1:Y:S01]  /*e710*/  MUFU.EX2 R238, R238 ;  /* 0x000000ee00ee7308 */ /* 0x000e620000000800 */
[C---:B------:R-:W-:Y:S02]  /*e720*/  FMUL.FTZ R76, R3.reuse, R76 ;  /* 0x0000004c034c7220 */ /* 0x040fe40000410000 */
[C---:B------:R-:W-:Y:S01]  /*e730*/  HMMA.16816.F32 R64, R128.reuse, R110, R64 ;  /* 0x0000006e8040723c */ /* 0x040fe20000001840 */
[----:B------:R-:W4:Y:S03]  /*e740*/  LDSM.16.MT88.4 R108, [R201+0x10000] ;  /* 0x01000000c96c783b */ /* 0x000f260000004200 */
[C---:B------:R-:W-:Y:S02]  /*e750*/  FMUL.FTZ R77, R3.reuse, R77 ;  /* 0x0000004d034d7220 */ /* 0x040fe40000410000 */
[C---:B------:R-:W-:Y:S01]  /*e760*/  FMUL.FTZ R82, R2.reuse, R82 ;  /* 0x0000005202527220 */ /* 0x040fe20000410000 */
[----:B------:R-:W-:Y:S01]  /*e770*/  MUFU.EX2 R239, R239 ;  /* 0x000000ef00ef7308 */ /* 0x000fe20000000800 */
[C---:B------:R-:W-:Y:S01]  /*e780*/  FMUL.FTZ R83, R2.reuse, R83 ;  /* 0x0000005302537220 */ /* 0x040fe20000410000 */
[C---:B--2---:R-:W-:Y:S03]  /*e790*/  HMMA.16816.F32 R68, R128.reuse, R104, R68 ;  /* 0x000000688044723c */ /* 0x044fe60000001844 */
[C---:B------:R-:W-:Y:S02]  /*e7a0*/  FMUL.FTZ R80, R3.reuse, R80 ;  /* 0x0000005003507220 */ /* 0x040fe40000410000 */
[C---:B------:R-:W-:Y:S02]  /*e7b0*/  FMUL.FTZ R81, R3.reuse, R81 ;  /* 0x0000005103517220 */ /* 0x040fe40000410000 */
[C---:B------:R-:W-:Y:S01]  /*e7c0*/  FMUL.FTZ R86, R2.reuse, R86 ;  /* 0x0000005602567220 */ /* 0x040fe20000410000 */
[C---:B------:R-:W-:Y:S01]  /*e7d0*/  HMMA.16816.F32 R72, R128.reuse, R106, R72 ;  /* 0x0000006a8048723c */ /* 0x040fe20000001848 */
[----:B------:R-:W2:Y:S01]  /*e7e0*/  LDSM.16.MT88.4 R104, [R200+0x10000] ;  /* 0x01000000c868783b */ /* 0x000ea20000004200 */
[----:B------:R-:W2:Y:S02]  /*e7f0*/  MUFU.EX2 R240, R240 ;  /* 0x000000f000f07308 */ /* 0x000ea40000000800 */
[C---:B------:R-:W-:Y:S02]  /*e800*/  FMUL.FTZ R87, R2.reuse, R87 ;  /* 0x0000005702577220 */ /* 0x040fe40000410000 */
[C---:B------:R-:W-:Y:S02]  /*e810*/  FMUL.FTZ R84, R3.reuse, R84 ;  /* 0x0000005403547220 */ /* 0x040fe40000410000 */
[C---:B-1----:R-:W-:Y:S04]  /*e820*/  HMMA.16816.F32 R76, R128.reuse, R100, R76 ;  /* 0x00000064804c723c */ /* 0x042fe8000000184c */
[----:B------:R-:W-:Y:S01]  /*e830*/  FMUL.FTZ R85, R3, R85 ;  /* 0x0000005503557220 */ /* 0x000fe20000410000 */
[----:B------:R-:W-:Y:S01]  /*e840*/  MUFU.EX2 R241, R241 ;  /* 0x000000f100f17308 */ /* 0x000fe20000000800 */
[C---:B------:R-:W-:Y:S01]  /*e850*/  FMUL.FTZ R90, R2.reuse, R90 ;  /* 0x0000005a025a7220 */ /* 0x040fe20000410000 */
[----:B------:R-:W-:Y:S01]  /*e860*/  F2FP.PACK_AB R101, R177, R176 ;  /* 0x000000b0b165723e */ /* 0x000fe200000000ff */
[C---:B------:R-:W-:Y:S04]  /*e870*/  HMMA.16816.F32 R80, R128.reuse, R102, R80 ;  /* 0x000000668050723c */ /* 0x040fe80000001850 */
[C---:B------:R-:W-:Y:S01]  /*e880*/  FMUL.FTZ R91, R2.reuse, R91 ;  /* 0x0000005b025b7220 */ /* 0x040fe20000410000 */
[----:B---3--:R-:W-:Y:S01]  /*e890*/  F2FP.PACK_AB R100, R181, R180 ;  /* 0x000000b4b564723e */ /* 0x008fe200000000ff */
[----:B------:R-:W-:Y:S01]  /*e8a0*/  FMUL.FTZ R88, R3, R88 ;  /* 0x0000005803587220 */ /* 0x000fe20000410000 */
[----:B------:R-:W-:Y:S01]  /*e8b0*/  F2FP.PACK_AB R103, R179, R178 ;  /* 0x000000b2b367723e */ /* 0x000fe200000000ff */
[C---:B----4-:R-:W-:Y:S01]  /*e8c0*/  HMMA.16816.F32 R84, R128.reuse, R108, R84 ;  /* 0x0000006c8054723c */ /* 0x050fe20000001854 */
[----:B------:R-:W1:Y:S03]  /*e8d0*/  MUFU.EX2 R242, R242 ;  /* 0x000000f200f27308 */ /* 0x000e660000000800 */
[----:B------:R-:W-:Y:S01]  /*e8e0*/  FMUL.FTZ R89, R3, R89 ;  /* 0x0000005903597220 */ /* 0x000fe20000410000 */
[----:B-----5:R-:W-:Y:S01]  /*e8f0*/  F2FP.PACK_AB R102, R183, R182 ;  /* 0x000000b6b766723e */ /* 0x020fe200000000ff */
[C---:B------:R-:W-:Y:S02]  /*e900*/  FMUL.FTZ R94, R2.reuse, R94 ;  /* 0x0000005e025e7220 */ /* 0x040fe40000410000 */
[C---:B------:R-:W-:Y:S03]  /*e910*/  FMUL.FTZ R95, R2.reuse, R95 ;  /* 0x0000005f025f7220 */ /* 0x040fe60000410000 */
[C---:B------:R-:W-:Y:S01]  /*e920*/  HMMA.16816.F32 R88, R128.reuse, R110, R88 ;  /* 0x0000006e8058723c */ /* 0x040fe20000001858 */
[----:B------:R-:W3:Y:S01]  /*e930*/  LDSM.16.MT88.4 R108, [R201+0xc800] ;  /* 0x00c80000c96c783b */ /* 0x000ee20000004200 */
[----:B------:R-:W-:Y:S01]  /*e940*/  MUFU.EX2 R243, R243 ;  /* 0x000000f300f37308 */ /* 0x000fe20000000800 */
[C---:B------:R-:W-:Y:S02]  /*e950*/  FMUL.FTZ R92, R3.reuse, R92 ;  /* 0x0000005c035c7220 */ /* 0x040fe40000410000 */
[C---:B------:R-:W-:Y:S02]  /*e960*/  FMUL.FTZ R93, R3.reuse, R93 ;  /* 0x0000005d035d7220 */ /* 0x040fe40000410000 */
[C---:B------:R-:W-:Y:S02]  /*e970*/  FMUL.FTZ R98, R2.reuse, R98 ;  /* 0x0000006202627220 */ /* 0x040fe40000410000 */
[----:B------:R-:W-:Y:S03]  /*e980*/  FMUL.FTZ R99, R2, R99 ;  /* 0x0000006302637220 */ /* 0x000fe60000410000 */
[C---:B--2---:R-:W-:Y:S03]  /*e990*/  HMMA.16816.F32 R92, R128.reuse, R104, R92 ;  /* 0x00000068805c723c */ /* 0x044fe6000000185c */
[C---:B------:R-:W-:Y:S02]  /*e9a0*/  FMUL.FTZ R96, R3.reuse, R96 ;  /* 0x0000006003607220 */ /* 0x040fe40000410000 */
[----:B------:R-:W-:Y:S02]  /*e9b0*/  FMUL.FTZ R97, R3, R97 ;  /* 0x0000006103617220 */ /* 0x000fe40000410000 */
[--C-:B------:R-:W-:Y:S02]  /*e9c0*/  FFMA.FTZ R135, R135, c[0x0][0x23c], -R152.reuse ;  /* 0x00008f0087877a23 */ /* 0x100fe40000010898 */
[----:B------:R-:W-:Y:S03]  /*e9d0*/  FFMA.FTZ R152, R134, c[0x0][0x23c], -R152 ;  /* 0x00008f0086987a23 */ /* 0x000fe60000010898 */
[----:B------:R-:W-:Y:S01]  /*e9e0*/  HMMA.16816.F32 R96, R128, R106, R96 ;  /* 0x0000006a8060723c */ /* 0x000fe20000001860 */
[----:B------:R-:W2:Y:S01]  /*e9f0*/  LDSM.16.MT88.4 R104, [R200+0xe800] ;  /* 0x00e80000c868783b */ /* 0x000ea20000004200 */
[----:B------:R4:W-:Y:S01]  /*ea00*/  MUFU.EX2 R134, R152 ;  /* 0x0000009800867308 */ /* 0x0009e20000000800 */
[----:B------:R-:W-:Y:S02]  /*ea10*/  FFMA.FTZ R175, R2, R231, R175 ;  /* 0x000000e702af7223 */ /* 0x000fe400000100af */
[----:B------:R-:W-:Y:S01]  /*ea20*/  FFMA.FTZ R174, R3, R232, R174 ;  /* 0x000000e803ae7223 */ /* 0x000fe200000100ae */
[----:B------:R-:W-:Y:S01]  /*ea30*/  MOV R3, R132 ;  /* 0x0000008400037202 */ /* 0x000fe20000000f00 */
[----:B------:R-:W-:Y:S01]  /*ea40*/  FADD.FTZ R170, R170, R175 ;  /* 0x000000afaaaa7221 */ /* 0x000fe20000010000 */
[C---:B------:R-:W-:Y:S01]  /*ea50*/  HMMA.16816.F32 R4, R100.reuse, R112, R4 ;  /* 0x000000706404723c */ /* 0x040fe20000001804 */
[----:B------:R-:W-:Y:S03]  /*ea60*/  LDSM.16.MT88.4 R128, [R202+0xf000] ;  /* 0x00f00000ca80783b */ /* 0x000fe60000004200 */
[----:B------:R-:W5:Y:S01]  /*ea70*/  MUFU.EX2 R135, R135 ;  /* 0x0000008700877308 */ /* 0x000f620000000800 */
[----:B------:R-:W-:Y:S02]  /*ea80*/  FADD.FTZ R173, R173, R174 ;  /* 0x000000aeadad7221 */ /* 0x000fe40000010000 */
[----:B------:R-:W-:Y:S01]  /*ea90*/  FADD.FTZ R169, R169, R170 ;  /* 0x000000aaa9a97221 */ /* 0x000fe20000010000 */
[C---:B------:R-:W-:Y:S01]  /*eaa0*/  HMMA.16816.F32 R8, R100.reuse, R114, R8 ;  /* 0x000000726408723c */ /* 0x040fe20000001808 */
[----:B------:R-:W-:Y:S03]  /*eab0*/  LDSM.16.MT88.4 R112, [R202+0x10800] ;  /* 0x01080000ca70783b */ /* 0x000fe60000004200 */
[----:B------:R-:W-:Y:S02]  /*eac0*/  FADD.FTZ R172, R172, R173 ;  /* 0x000000adacac7221 */ /* 0x000fe40000010000 */
[----:B------:R-:W-:Y:S02]  /*ead0*/  FADD.FTZ R169, R168, R169 ;  /* 0x000000a9a8a97221 */ /* 0x000fe40000010000 */
[C---:B------:R-:W-:Y:S01]  /*eae0*/  HMMA.16816.F32 R12, R100.reuse, R116, R12 ;  /* 0x00000074640c723c */ /* 0x040fe2000000180c */
[----:B----4-:R-:W-:Y:S03]  /*eaf0*/  LDSM.16.MT88.4 R152, [R202+0xf800] ;  /* 0x00f80000ca98783b */ /* 0x010fe60000004200 */
[----:B------:R-:W-:Y:S02]  /*eb00*/  FADD.FTZ R171, R171, R172 ;  /* 0x000000acabab7221 */ /* 0x000fe40000010000 */
[----:B------:R-:W-:Y:S02]  /*eb10*/  FADD.FTZ R176, R176, R169 ;  /* 0x000000a9b0b07221 */ /* 0x000fe40000010000 */
[C---:B------:R-:W-:Y:S01]  /*eb20*/  HMMA.16816.F32 R16, R100.reuse, R118, R16 ;  /* 0x000000766410723c */ /* 0x040fe20000001810 */
[----:B------:R-:W-:Y:S03]  /*eb30*/  LDSM.16.MT88.4 R116, [R201+0x10800] ;  /* 0x01080000c974783b */ /* 0x000fe60000004200 */
[----:B------:R-:W-:Y:S02]  /*eb40*/  FADD.FTZ R180, R180, R171 ;  /* 0x000000abb4b47221 */ /* 0x000fe40000010000 */
[----:B------:R-:W-:Y:S02]  /*eb50*/  FADD.FTZ R177, R177, R176 ;  /* 0x000000b0b1b17221 */ /* 0x000fe40000010000 */
[C---:B---3--:R-:W-:Y:S04]  /*eb60*/  HMMA.16816.F32 R20, R100.reuse, R108, R20 ;  /* 0x0000006c6414723c */ /* 0x048fe80000001814 */
[----:B------:R-:W-:Y:S02]  /*eb70*/  FADD.FTZ R181, R181, R180 ;  /* 0x000000b4b5b57221 */ /* 0x000fe40000010000 */
[----:B------:R-:W-:Y:S02]  /*eb80*/  FADD.FTZ R178, R178, R177 ;  /* 0x000000b1b2b27221 */ /* 0x000fe40000010000 */
[C---:B------:R-:W-:Y:S01]  /*eb90*/  HMMA.16816.F32 R24, R100.reuse, R110, R24 ;  /* 0x0000006e6418723c */ /* 0x040fe20000001818 */
[----:B------:R-:W3:Y:S03]  /*eba0*/  LDSM.16.MT88.4 R108, [R204+0x10800] ;  /* 0x01080000cc6c783b */ /* 0x000ee60000004200 */
[----:B------:R-:W-:Y:S02]  /*ebb0*/  FADD.FTZ R2, R182, R181 ;  /* 0x000000b5b6027221 */ /* 0x000fe40000010000 */
[----:B------:R-:W-:Y:S02]  /*ebc0*/  FADD.FTZ R179, R179, R178 ;  /* 0x000000b2b3b37221 */ /* 0x000fe40000010000 */
        /* <DEDUP_REMOVED lines=39> */
[C---:B---3--:R-:W-:Y:S03]  /*ee40*/  HMMA.16816.F32 R4, R100.reuse, R108, R4 ;  /* 0x0000006c6404723c */ /* 0x048fe60000001804 */
[----:B------:R-:W-:Y:S02]  /*ee50*/  FADD.FTZ R237, R237, R236 ;  /* 0x000000eceded7221 */ /* 0x000fe40000010000 */
[----:B------:R-:W-:Y:S02]  /*ee60*/  FADD.FTZ R186, R187, R186 ;  /* 0x000000babbba7221 */ /* 0x000fe40000010000 */
[----:B------:R-:W-:Y:S01]  /*ee70*/  FADD.FTZ R238, R238, R237 ;  /* 0x000000edeeee7221 */ /* 0x000fe20000010000 */
[C---:B------:R-:W-:Y:S01]  /*ee80*/  HMMA.16816.F32 R8, R100.reuse, R110, R8 ;  /* 0x0000006e6408723c */ /* 0x040fe20000001808 */
[----:B------:R-:W3:Y:S07]  /*ee90*/  LDSM.16.MT88.4 R108, [R204+0x11000] ;  /* 0x01100000cc6c783b */ /* 0x000eee0000004200 */
[C---:B------:R-:W-:Y:S08]  /*eea0*/  HMMA.16816.F32 R12, R100.reuse, R120, R12 ;  /* 0x00000078640c723c */ /* 0x040ff0000000180c */
[C---:B------:R-:W-:Y:S08]  /*eeb0*/  HMMA.16816.F32 R16, R100.reuse, R122, R16 ;  /* 0x0000007a6410723c */ /* 0x040ff00000001810 */
[C---:B----4-:R-:W-:Y:S08]  /*eec0*/  HMMA.16816.F32 R20, R100.reuse, R112, R20 ;  /* 0x000000706414723c */ /* 0x050ff00000001814 */
[C---:B------:R-:W-:Y:S01]  /*eed0*/  HMMA.16816.F32 R24, R100.reuse, R114, R24 ;  /* 0x000000726418723c */ /* 0x040fe20000001818 */
[----:B------:R-:W4:Y:S07]  /*eee0*/  LDSM.16.MT88.4 R112, [R202+0x11000] ;  /* 0x01100000ca70783b */ /* 0x000f2e0000004200 */
[C---:B------:R-:W-:Y:S08]  /*eef0*/  HMMA.16816.F32 R28, R100.reuse, R124, R28 ;  /* 0x0000007c641c723c */ /* 0x040ff0000000181c */
[C---:B------:R-:W-:Y:S01]  /*ef00*/  HMMA.16816.F32 R32, R100.reuse, R126, R32 ;  /* 0x0000007e6420723c */ /* 0x040fe20000001820 */
[----:B------:R-:W-:Y:S07]  /*ef10*/  LDSM.16.MT88.4 R124, [R204+0xd800] ;  /* 0x00d80000cc7c783b */ /* 0x000fee0000004200 */
[C---:B-1----:R-:W-:Y:S08]  /*ef20*/  HMMA.16816.F32 R36, R100.reuse, R116, R36 ;  /* 0x000000746424723c */ /* 0x042ff00000001824 */
[C---:B------:R-:W-:Y:S01]  /*ef30*/  HMMA.16816.F32 R40, R100.reuse, R118, R40 ;  /* 0x000000766428723c */ /* 0x040fe20000001828 */
[----:B------:R-:W1:Y:S07]  /*ef40*/  LDSM.16.MT88.4 R116, [R201+0x11000] ;  /* 0x01100000c974783b */ /* 0x000e6e0000004200 */
[C---:B------:R-:W-:Y:S08]  /*ef50*/  HMMA.16816.F32 R44, R100.reuse, R128, R44 ;  /* 0x00000080642c723c */ /* 0x040ff0000000182c */
[C---:B------:R-:W-:Y:S08]  /*ef60*/  HMMA.16816.F32 R48, R100.reuse, R130, R48 ;  /* 0x000000826430723c */ /* 0x040ff00000001830 */
[C---:B------:R-:W-:Y:S07]  /*ef70*/  HMMA.16816.F32 R52, R100.reuse, R136, R52 ;  /* 0x000000886434723c */ /* 0x040fee0000001834 */
[----:B------:R-:W-:Y:S01]  /*ef80*/  F2FP.PACK_AB R137, R240, R239 ;  /* 0x000000eff089723e */ /* 0x000fe200000000ff */
[C---:B------:R-:W-:Y:S04]  /*ef90*/  HMMA.16816.F32 R56, R100.reuse, R138, R56 ;  /* 0x0000008a6438723c */ /* 0x040fe80000001838 */
[----:B------:R-:W-:Y:S01]  /*efa0*/  F2FP.PACK_AB R136, R242, R241 ;  /* 0x000000f1f288723e */ /* 0x000fe200000000ff */
[----:B------:R-:W-:Y:S02]  /*efb0*/  FADD.FTZ R239, R239, R186 ;  /* 0x000000baefef7221 */ /* 0x000fe40000010000 */
[----:B-----5:R-:W-:Y:S01]  /*efc0*/  F2FP.PACK_AB R139, R134, R135 ;  /* 0x00000087868b723e */ /* 0x020fe200000000ff */
[C---:B--2---:R-:W-:Y:S04]  /*efd0*/  HMMA.16816.F32 R60, R100.reuse, R104, R60 ;  /* 0x00000068643c723c */ /* 0x044fe8000000183c */
[----:B------:R-:W-:Y:S01]  /*efe0*/  F2FP.PACK_AB R138, R244, R243 ;  /* 0x000000f3f48a723e */ /* 0x000fe200000000ff */
[----:B------:R-:W-:Y:S02]  /*eff0*/  FADD.FTZ R241, R241, R238 ;  /* 0x000000eef1f17221 */ /* 0x000fe40000010000 */
[----:B------:R-:W-:Y:S01]  /*f000*/  FADD.FTZ R240, R240, R239 ;  /* 0x000000eff0f07221 */ /* 0x000fe20000010000 */
[C---:B------:R-:W-:Y:S01]  /*f010*/  HMMA.16816.F32 R64, R100.reuse, R106, R64 ;  /* 0x0000006a6440723c */ /* 0x040fe20000001840 */
[----:B------:R-:W2:Y:S03]  /*f020*/  LDSM.16.MT88.4 R104, [R200+0x11000] ;  /* 0x01100000c868783b */ /* 0x000ea60000004200 */
[----:B------:R-:W-:Y:S02]  /*f030*/  FADD.FTZ R242, R242, R241 ;  /* 0x000000f1f2f27221 */ /* 0x000fe40000010000 */
[----:B------:R-:W-:Y:S02]  /*f040*/  FADD.FTZ R135, R135, R240 ;  /* 0x000000f087877221 */ /* 0x000fe40000010000 */
[C---:B---3--:R-:W-:Y:S04]  /*f050*/  HMMA.16816.F32 R68, R100.reuse, R108, R68 ;  /* 0x0000006c6444723c */ /* 0x048fe80000001844 */
[----:B------:R-:W-:Y:S02]  /*f060*/  FADD.FTZ R243, R243, R242 ;  /* 0x000000f2f3f37221 */ /* 0x000fe40000010000 */
[----:B------:R-:W-:Y:S02]  /*f070*/  FADD.FTZ R231, R134, R135 ;  /* 0x0000008786e77221 */ /* 0x000fe40000010000 */
[C---:B------:R-:W-:Y:S01]  /*f080*/  HMMA.16816.F32 R72, R100.reuse, R110, R72 ;  /* 0x0000006e6448723c */ /* 0x040fe20000001848 */
[----:B------:R-:W3:Y:S03]  /*f090*/  LDSM.16.MT88.4 R108, [R202+0xd800] ;  /* 0x00d80000ca6c783b */ /* 0x000ee60000004200 */
[----:B------:R-:W-:Y:S04]  /*f0a0*/  FADD.FTZ R232, R244, R243 ;  /* 0x000000f3f4e87221 */ /* 0x000fe80000010000 */
[C---:B----4-:R-:W-:Y:S08]  /*f0b0*/  HMMA.16816.F32 R76, R100.reuse, R112, R76 ;  /* 0x00000070644c723c */ /* 0x050ff0000000184c */
[C---:B------:R-:W-:Y:S08]  /*f0c0*/  HMMA.16816.F32 R80, R100.reuse, R114, R80 ;  /* 0x000000726450723c */ /* 0x040ff00000001850 */
[C---:B-1----:R-:W-:Y:S08]  /*f0d0*/  HMMA.16816.F32 R84, R100.reuse, R116, R84 ;  /* 0x000000746454723c */ /* 0x042ff00000001854 */
[C---:B------:R-:W-:Y:S08]  /*f0e0*/  HMMA.16816.F32 R88, R100.reuse, R118, R88 ;  /* 0x000000766458723c */ /* 0x040ff00000001858 */
[C---:B--2---:R-:W-:Y:S08]  /*f0f0*/  HMMA.16816.F32 R92, R100.reuse, R104, R92 ;  /* 0x00000068645c723c */ /* 0x044ff0000000185c */
[----:B------:R-:W-:Y:S08]  /*f100*/  HMMA.16816.F32 R96, R100, R106, R96 ;  /* 0x0000006a6460723c */ /* 0x000ff00000001860 */
[C---:B------:R-:W-:Y:S01]  /*f110*/  HMMA.16816.F32 R128, R136.reuse, R124, R4 ;  /* 0x0000007c8880723c */ /* 0x040fe20000001804 */
[----:B------:R-:W1:Y:S07]  /*f120*/  LDSM.16.MT88.4 R4, [R202+0x11800] ;  /* 0x01180000ca04783b */ /* 0x000e6e0000004200 */
[C---:B------:R-:W-:Y:S01]  /*f130*/  HMMA.16816.F32 R124, R136.reuse, R126, R8 ;  /* 0x0000007e887c723c */ /* 0x040fe20000001808 */
[----:B------:R-:W2:Y:S07]  /*f140*/  LDSM.16.MT88.4 R8, [R201+0x11800] ;  /* 0x01180000c908783b */ /* 0x000eae0000004200 */
[C---:B---3--:R-:W-:Y:S01]  /*f150*/  HMMA.16816.F32 R120, R136.reuse, R108, R12 ;  /* 0x0000006c8878723c */ /* 0x048fe2000000180c */
[----:B------:R-:W3:Y:S07]  /*f160*/  LDSM.16.MT88.4 R12, [R200+0x11800] ;  /* 0x01180000c80c783b */ /* 0x000eee0000004200 */
        /* <DEDUP_REMOVED lines=18> */
[C---:B------:R-:W-:Y:S08]  /*f290*/  HMMA.16816.F32 R88, R136.reuse, R10, R88 ;  /* 0x0000000a8858723c */ /* 0x040ff00000001858 */
[C---:B---3--:R-:W-:Y:S08]  /*f2a0*/  HMMA.16816.F32 R92, R136.reuse, R12, R92 ;  /* 0x0000000c885c723c */ /* 0x048ff0000000185c */
[----:B------:R-:W-:Y:S07]  /*f2b0*/  HMMA.16816.F32 R96, R136, R14, R96 ;  /* 0x0000000e8860723c */ /* 0x000fee0000001860 */
[----:B------:R-:W-:Y:S01]  /*f2c0*/  MOV R136, R133 ;  /* 0x0000008500887202 */ /* 0x000fe20000000f00 */
[----:B------:R-:W-:-:S05]  /*f2d0*/  @P1 BRA `(.L_x_2222) ;  /* 0xffffc11000001947 */ /* 0x000fca000383ffff */
.L_x_2218:
        /* <DEDUP_REMOVED lines=257> */
.L_x_2223:
[----:B------:R-:W2:Y:S04]  /*102f0*/  S2R R11, SR_CTAID.Z ;  /* 0x00000000000b7919 */ /* 0x000ea80000002700 */
[----:B-1----:R-:W2:Y:S02]  /*10300*/  S2R R4, SR_CTAID.Y ;  /* 0x0000000000047919 */ /* 0x002ea40000002600 */
[----:B--2---:R-:W-:-:S04]  /*10310*/  IMAD R8, R4, c[0x0][0x1c0], R11 ;  /* 0x0000700004087a24 */ /* 0x004fc800078e020b */
[----:B------:R-:W-:Y:S02]  /*10320*/  IMAD R8, R8, c[0x0][0x214], RZ ;  /* 0x0000850008087a24 */ /* 0x000fe400078e02ff */
.L_x_2224:
        /* <DEDUP_REMOVED lines=53> */
.L_x_2226:
[----:B---34-:R-:W-:Y:S05]  /*10680*/  BSYNC B0 ;  /* 0x0000000000007941 */ /* 0x018fea0003800000 */
.L_x_2225:
        /* <DEDUP_REMOVED lines=36> */
.L_x_2228:
[----:B------:R-:W-:Y:S05]  /*108d0*/  BSYNC B0 ;  /* 0x0000000000007941 */ /* 0x000fea0003800000 */
.L_x_2227:
        /* <DEDUP_REMOVED lines=20> */
.L_x_2230:
[----:B------:R-:W-:Y:S05]  /*10a20*/  BSYNC B0 ;  /* 0x0000000000007941 */ /* 0x000fea0003800000 */
.L_x_2229:
        /* <DEDUP_REMOVED lines=20> */
.L_x_2232:
[----:B------:R-:W-:Y:S05]  /*10b70*/  BSYNC B0 ;  /* 0x0000000000007941 */ /* 0x000fea0003800000 */
.L_x_2231:
        /* <DEDUP_REMOVED lines=20> */
.L_x_2233:
        /* <DEDUP_REMOVED lines=12> */
.L_x_4109:


//--------------------- .text._ZN5flash24flash_fwd_splitkv_kernelI23Flash_fwd_kernel_traitsILi192ELi64ELi64ELi4ELb0ELb0EN7cutlass6half_tE19Flash_kernel_traitsILi192ELi64ELi64ELi4ES3_EELb1ELb0ELb0ELb0ELb1ELb0ELb0ELb1EEEvNS_16Flash_fwd_paramsE --------------------------
	.section	.text._ZN5flash24flash_fwd_splitkv_kernelI23Flash_fwd_kernel_traitsILi192ELi64ELi64ELi4ELb0ELb0EN7cutlass6half_tE19Flash_kernel_traitsILi192ELi64ELi64ELi4ES3_EELb1ELb0ELb0ELb0ELb1ELb0ELb0ELb1EEEvNS_16Flash_fwd_paramsE,"ax",@progbits
	.sectioninfo	@"SHI_REGISTERS=222"
	.align	128
        .global         _ZN5flash24flash_fwd_splitkv_kernelI23Flash_fwd_kernel_traitsILi192ELi64ELi64ELi4ELb0ELb0EN7cutlass6half_tE19Flash_kernel_traitsILi192ELi64ELi64ELi4ES3_EELb1ELb0ELb0ELb0ELb1ELb0ELb0ELb1EEEvNS_16Flash_fwd_paramsE
        .type           _ZN5flash24flash_fwd_splitkv_kernelI23Flash_fwd_kernel_traitsILi192ELi64ELi64ELi4ELb0ELb0EN7cutlass6half_tE19Flash_kernel_traitsILi192ELi64ELi64ELi4ES3_EELb1ELb0ELb0ELb0ELb1ELb0ELb0ELb1EEEvNS_16Flash_fwd_paramsE,@function
        .size           _ZN5flash24flash_fwd_splitkv_kernelI23Flash_fwd_kernel_traitsILi192ELi64ELi64ELi4ELb0ELb0EN7cutlass6half_tE19Flash_kernel_traitsILi192ELi64ELi64ELi4ES3_EELb1ELb0ELb0ELb0ELb1ELb0ELb0ELb1EEEvNS_16Flash_fwd_paramsE,(.L_x_4110 - _ZN5flash24flash_fwd_splitkv_kernelI23Flash_fwd_kernel_traitsILi192ELi64ELi64ELi4ELb0ELb0EN7cutlass6half_tE19Flash_kernel_traitsILi192ELi64ELi64ELi4ES3_EELb1ELb0ELb0ELb0ELb1ELb0ELb0ELb1EEEvNS_16Flash_fwd_paramsE)
        .other          _ZN5flash24flash_fwd_splitkv_kernelI23Flash_fwd_kernel_traitsILi192ELi64ELi64ELi4ELb0ELb0EN7cutlass6half_tE19Flash_kernel_traitsILi192ELi64ELi64ELi4ES3_EELb1ELb0ELb0ELb0ELb1ELb0ELb0ELb1EEEvNS_16Flash_fwd_paramsE,@"STO_CUDA_ENTRY STV_DEFAULT"
_ZN5flash24flash_fwd_splitkv_kernelI23Flash_fwd_kernel_traitsILi192ELi64ELi64ELi4ELb0ELb0EN7cutlass6half_tE19Flash_kernel_traitsILi192ELi64ELi64ELi4ES3_EELb1ELb0ELb0ELb0ELb1ELb0ELb0ELb1EEEvNS_16Flash_fwd_paramsE:
.text._ZN5flash24flash_fwd_splitkv_kernelI23Flash_fwd_kernel_traitsILi192ELi64ELi64ELi4ELb0ELb0EN7cutlass6half_tE19Flash_kernel_traitsILi192ELi64ELi64ELi4ES3_EELb1ELb0ELb0ELb0ELb1ELb0ELb0ELb1EEEvNS_16Flash_fwd_paramsE:
[----:B------:R-:W-:Y:S02]  /*0000*/  MOV R1, c[0x0][0x28] ;  /* 0x00000a0000017a02 */ /* 0x000fe40000000f00 */
[----:B------:R-:W1:Y:S01]  /*0010*/  S2R R0, SR_CTAID.Y ;  /* 0x0000000000007919 */ /* 0x000e620000002600 */
[----:B------:R-:W-:Y:S01]  /*0020*/  ISETP.NE.U32.AND P1, PT, RZ, c[0x0][0x240], PT ;  /* 0x00009000ff007a0c */ /* 0x000fe20003f25070 */
[----:B------:R-:W-:Y:S01]  /*0030*/  IMAD.MOV.U32 R3, RZ, RZ, 0x4 ;  /* 0x00000004ff037424 */ /* 0x000fe200078e00ff */
[----:B------:R-:W-:Y:S01]  /*0040*/  ISETP.NE.U32.AND P5, PT, RZ, c[0x0][0x250], PT ;  /* 0x00009400ff007a0c */ /* 0x000fe20003fa5070 */
[----:B------:R-:W-:Y:S01]  /*0050*/  IMAD.MOV.U32 R200, RZ, RZ, -0x1 ;  /* 0xffffffffffc87424 */ /* 0x000fe200078e00ff */
[----:B------:R-:W-:Y:S01]  /*0060*/  ISETP.NE.AND.EX P1, PT, RZ, c[0x0][0x244], PT, P1 ;  /* 0x00009100ff007a0c */ /* 0x000fe20003f25310 */
[----:B------:R-:W-:Y:S01]  /*0070*/  ULDC.64 UR6, c[0x0][0x118] ;  /* 0x0000460000067ab9 */ /* 0x000fe20000000a00 */
[----:B------:R-:W-:Y:S01]  /*0080*/  ISETP.NE.AND.EX P5, PT, RZ, c[0x0][0x254], PT, P5 ;  /* 0x00009500ff007a0c */ /* 0x000fe20003fa5350 */
[----:B------:R-:W-:Y:S01]  /*0090*/  IMAD.MOV.U32 R8, RZ, RZ, RZ ;  /* 0x000000ffff087224 */ /* 0x000fe200078e00ff */
[----:B------:R-:W2:Y:S01]  /*00a0*/  LDC.U8 R2, c[0x0][0x312] ;  /* 0x0000c480ff027b82 */ /* 0x000ea20000000000 */
[----:B------:R-:W-:Y:S01]  /*00b0*/  ISETP.EQ.U32.AND P0, PT, RZ, c[0x0][0x248], PT ;  /* 0x00009200ff007a0c */ /* 0x000fe20003f02070 */
[----:B-1----:R-:W-:-:S04]  /*00c0*/  IMAD.WIDE R6, R0, R3, c[0x0][0x240] ;  /* 0x0000900000067625 */ /* 0x002fc800078e0203 */
[----:B------:R-:W-:-:S03]  /*00d0*/  IMAD.WIDE R150, R0, R3, c[0x0][0x250] ;  /* 0x0000940000967625 */ /* 0x000fc600078e0203 */
[----:B------:R1:W3:Y:S04]  /*00e0*/  @P1 LDG.E R200, [R6.64] ;  /* 0x0000000606c81981 */ /* 0x0002e8000c1e1900 */
[----:B------:R1:W3:Y:S01]  /*00f0*/  @P1 LDG.E R199, [R6.64+0x4] ;  /* 0x0000040606c71981 */ /* 0x0002e2000c1e1900 */
[----:B--2---:R-:W-:-:S03]  /*0100*/  ISETP.NE.AND P2, PT, R2, RZ, PT ;  /* 0x000000ff0200720c */ /* 0x004fc60003f45270 */
[----:B------:R2:W5:Y:S01]  /*0110*/  @P5 LDG.E R8, [R150.64] ;  /* 0x0000000696085981 */ /* 0x000562000c1e1900 */
[----:B------:R-:W-:Y:S01]  /*0120*/  ISETP.EQ.OR.EX P0, PT, RZ, c[0x0][0x24c], !P2, P0 ;  /* 0x00009300ff007a0c */ /* 0x000fe20005702700 */
[----:B------:R-:W-:Y:S02]  /*0130*/  IMAD.MOV.U32 R21, RZ, RZ, -0x1 ;  /* 0xffffffffff157424 */ /* 0x000fe400078e00ff */
[----:B------:R-:W-:Y:S01]  /*0140*/  IMAD.WIDE R4, R0, R3, c[0x0][0x248] ;  /* 0x0000920000047625 */ /* 0x000fe200078e0203 */
[----:B------:R-:W4:Y:S04]  /*0150*/  S2R R25, SR_CTAID.X ;  /* 0x0000000000197919 */ /* 0x000f280000002500 */
[----:B------:R-:W2:Y:S04]  /*0160*/  S2R R148, SR_CTAID.Z ;  /* 0x0000000000947919 */ /* 0x000ea80000002700 */
[----:B------:R-:W2:Y:S04]  /*0170*/  S2R R58, SR_TID.X ;  /* 0x00000000003a7919 */ /* 0x000ea80000002100 */
[----:B------:R2:W5:Y:S01]  /*0180*/  @!P0 LDG.E R21, [R4.64] ;  /* 0x0000000604158981 */ /* 0x000562000c1e1900 */
[----:B------:R-:W-:-:S04]  /*0190*/  ISETP.NE.U32.AND P0, PT, RZ, c[0x0][0x248], PT ;  /* 0x00009200ff007a0c */ /* 0x000fc80003f05070 */
[----:B------:R-:W-:Y:S02]  /*01a0*/  ISETP.NE.AND.EX P0, PT, RZ, c[0x0][0x24c], PT, P0 ;  /* 0x00009300ff007a0c */ /* 0x000fe40003f05300 */
[----:B------:R-:W-:-:S04]  /*01b0*/  MOV R11, R0 ;  /* 0x00000000000b7202 */ /* 0x000fc80000000f00 */
[--C-:B-1----:R-:W-:Y:S01]  /*01c0*/  SHF.R.S32.HI R6, RZ, 0x1f, R11.reuse ;  /* 0x0000001fff067819 */ /* 0x102fe2000001140b */
[----:B------:R-:W-:Y:S02]  /*01d0*/  IMAD.MOV.U32 R9, RZ, RZ, R11 ;  /* 0x000000ffff097224 */ /* 0x000fe400078e000b */
[----:B---3--:R-:W-:Y:S01]  /*01e0*/  @P1 IMAD.IADD R199, R199, 0x1, -R200 ;  /* 0x00000001c7c71824 */ /* 0x008fe200078e0ac8 */
[----:B------:R-:W-:-:S03]  /*01f0*/  @!P1 MOV R199, c[0x0][0x214] ;  /* 0x0000850000c79a02 */ /* 0x000fc60000000f00 */
[----:B------:R-:W-:Y:S05]  /*0200*/  @!P0 BRA `(.L_x_2234) ;  /* 0x0000004000008947 */ /* 0x000fea0003800000 */
[----:B--2-4-:R-:W2:Y:S02]  /*0210*/  @P2 LDG.E R2, [R4.64+0x4] ;  /* 0x0000040604022981 */ /* 0x014ea4000c1e1900 */
[----:B--2--5:R-:W-:-:S06]  /*0220*/  @P2 IADD3 R69, R2, -R21, RZ ;  /* 0x8000001502452210 */ /* 0x024fcc0007ffe0ff */
[----:B------:R1:W5:Y:S01]  /*0230*/  @!P2 LDG.E R69, [R4.64] ;  /* 0x000000060445a981 */ /* 0x000362000c1e1900 */
[----:B------:R-:W-:Y:S05]  /*0240*/  BRA `(.L_x_2235) ;  /* 0x0000001000007947 */ /* 0x000fea0003800000 */
.L_x_2234:
[----:B--2-4-:R-:W-:Y:S02]  /*0250*/  MOV R69, c[0x0][0x218] ;  /* 0x0000860000457a02 */ /* 0x014fe40000000f00 */
.L_x_2235:
[----:B------:R-:W-:-:S04]  /*0260*/  ISETP.NE.U32.AND P2, PT, RZ, c[0x0][0x258], PT ;  /* 0x00009600ff007a0c */ /* 0x000fc80003f45070 */
[----:B------:R-:W-:-:S13]  /*0270*/  ISETP.NE.AND.EX P2, PT, RZ, c[0x0][0x25c], PT, P2 ;  /* 0x00009700ff007a0c */ /* 0x000fda0003f45320 */
[----:B-1----:R-:W-:-:S06]  /*0280*/  @P2 IMAD.WIDE R4, R0, R3, c[0x0][0x258] ;  /* 0x0000960000042625 */ /* 0x002fcc00078e0203 */
        /* <DEDUP_REMOVED lines=28> */
[----:B------:R-:W-:Y:S01]  /*0450*/  SHF.R.S32.HI R3, RZ, 0x1f, R58 ;  /* 0x0000001fff037819 */ /* 0x000fe2000001143a */
[----:B------:R-:W-:Y:S01]  /*0460*/  BSSY B0, `(.L_x_2237) ;  /* 0x000002a000007945 */ /* 0x000fe20003800000 */
[----:B------:R-:W-:Y:S02]  /*0470*/  ISETP.NE.AND P0, PT, R200, -0x1, PT ;  /* 0xffffffffc800780c */ /* 0x000fe40003f05270 */
[----:B------:R-:W-:Y:S02]  /*0480*/  LEA.HI R2, R3, R58, RZ, 0x3 ;  /* 0x0000003a03027211 */ /* 0x000fe400078f18ff */
[----:B------:R-:W-:Y:S02]  /*0490*/  SHF.R.S32.HI R0, RZ, 0x1f, R60 ;  /* 0x0000001fff007819 */ /* 0x000fe4000001143c */
[----:B------:R-:W-:Y:S02]  /*04a0*/  LOP3.LUT R3, R2, 0x1ffffff8, RZ, 0xc0, !PT ;  /* 0x1ffffff802037812 */ /* 0x000fe400078ec0ff */
[----:B------:R-:W-:-:S02]  /*04b0*/  IADD3 R199, -R60, R199, RZ ;  /* 0x000000c73cc77210 */ /* 0x000fc40007ffe1ff */
[----:B------:R-:W-:Y:S01]  /*04c0*/  IADD3 R4, -R3, R58, RZ ;  /* 0x0000003a03047210 */ /* 0x000fe20007ffe1ff */
[----:B------:R-:W-:Y:S01]  /*04d0*/  IMAD R3, R0, c[0x0][0x1e8], RZ ;  /* 0x00007a0000037a24 */ /* 0x000fe200078e02ff */
[----:B------:R-:W-:Y:S01]  /*04e0*/  SHF.R.S32.HI R2, RZ, 0x3, R2 ;  /* 0x00000003ff027819 */ /* 0x000fe20000011402 */
[----:B------:R-:W-:Y:S01]  /*04f0*/  @!P0 IMAD R6, R6, c[0x0][0x1e0], RZ ;  /* 0x0000780006068a24 */ /* 0x000fe200078e02ff */
[----:B------:R-:W-:Y:S01]  /*0500*/  SHF.L.U32 R4, R4, 0x3, RZ ;  /* 0x0000000304047819 */ /* 0x000fe200000006ff */
[----:B------:R-:W-:Y:S01]  /*0510*/  @!P0 IMAD.WIDE.U32 R12, R11, c[0x0][0x1e0], RZ ;  /* 0x000078000b0c8a25 */ /* 0x000fe200078e00ff */
[----:B------:R-:W-:Y:S02]  /*0520*/  SHF.R.S32.HI R0, RZ, 0x1f, R148 ;  /* 0x0000001fff007819 */ /* 0x000fe40000011494 */
[----:B------:R-:W-:Y:S01]  /*0530*/  SHF.R.S32.HI R5, RZ, 0x1f, R4 ;  /* 0x0000001fff057819 */ /* 0x000fe20000011404 */
[----:B------:R-:W-:Y:S01]  /*0540*/  @P0 IMAD.WIDE.U32 R8, R200, c[0x0][0x1e8], RZ ;  /* 0x00007a00c8080a25 */ /* 0x000fe200078e00ff */
[----:B------:R-:W-:-:S03]  /*0550*/  @!P0 MOV R8, R12 ;  /* 0x0000000c00088202 */ /* 0x000fc60000000f00 */
[----:B------:R-:W-:Y:S02]  /*0560*/  @!P0 IMAD R6, R11, c[0x0][0x1e4], R6 ;  /* 0x000079000b068a24 */ /* 0x000fe400078e0206 */
[----:B------:R-:W-:-:S04]  /*0570*/  IMAD.WIDE.U32 R4, R60, c[0x0][0x1e8], R4 ;  /* 0x00007a003c047a25 */ /* 0x000fc800078e0004 */
[----:B------:R-:W-:Y:S02]  /*0580*/  @P0 IMAD R200, R200, c[0x0][0x1ec], R9 ;  /* 0x00007b00c8c80a24 */ /* 0x000fe400078e0209 */
[----:B------:R-:W-:Y:S01]  /*0590*/  @!P0 IMAD.IADD R200, R13, 0x1, R6 ;  /* 0x000000010dc88824 */ /* 0x000fe200078e0206 */
[----:B------:R-:W-:Y:S01]  /*05a0*/  IADD3 R8, P0, R8, R4, RZ ;  /* 0x0000000408087210 */ /* 0x000fe20007f1e0ff */
[----:B------:R-:W-:Y:S01]  /*05b0*/  IMAD R3, R60, c[0x0][0x1ec], R3 ;  /* 0x00007b003c037a24 */ /* 0x000fe200078e0203 */
[----:B------:R-:W-:Y:S01]  /*05c0*/  SHF.R.S32.HI R4, RZ, 0x1f, R2 ;  /* 0x0000001fff047819 */ /* 0x000fe20000011402 */
[----:B------:R-:W-:-:S03]  /*05d0*/  IMAD R7, R0, c[0x0][0x1f0], RZ ;  /* 0x00007c0000077a24 */ /* 0x000fc600078e02ff */
[----:B------:R-:W-:Y:S01]  /*05e0*/  IADD3.X R9, R200, R5, R3, P0, !PT ;  /* 0x00000005c8097210 */ /* 0x000fe200007fe403 */
[----:B------:R-:W-:Y:S01]  /*05f0*/  IMAD R3, R11, c[0x0][0x1c0], R148 ;  /* 0x000070000b037a24 */ /* 0x000fe200078e0294 */
[----:B------:R-:W-:Y:S01]  /*0600*/  ISETP.GE.AND P0, PT, R2, R199, PT ;  /* 0x000000c70200720c */ /* 0x000fe20003f06270 */
[C---:B------:R-:W-:Y:S02]  /*0610*/  IMAD R7, R148.reuse, c[0x0][0x1f4], R7 ;  /* 0x00007d0094077a24 */ /* 0x040fe400078e0207 */
[----:B------:R-:W-:-:S04]  /*0620*/  IMAD.WIDE.U32 R148, R148, c[0x0][0x1f0], R8 ;  /* 0x00007c0094947a25 */ /* 0x000fc800078e0008 */
[----:B------:R-:W-:Y:S02]  /*0630*/  IMAD R3, R3, c[0x0][0x214], R60 ;  /* 0x0000850003037a24 */ /* 0x000fe400078e023c */
[----:B------:R-:W-:-:S04]  /*0640*/  IMAD.IADD R13, R149, 0x1, R7 ;  /* 0x00000001950d7824 */ /* 0x000fc800078e0207 */
        /* <DEDUP_REMOVED lines=11> */
.L_x_2238:
[----:B------:R-:W-:Y:S05]  /*0700*/  BSYNC B0 ;  /* 0x0000000000007941 */ /* 0x000fea0003800000 */
.L_x_2237:
        /* <DEDUP_REMOVED lines=17> */
.L_x_2240:
[----:B------:R-:W-:Y:S05]  /*0820*/  BSYNC B0 ;  /* 0x0000000000007941 */ /* 0x000fea0003800000 */
.L_x_2239:
        /* <DEDUP_REMOVED lines=17> */
.L_x_2242:
[----:B------:R-:W-:Y:S05]  /*0940*/  BSYNC B0 ;  /* 0x0000000000007941 */ /* 0x000fea0003800000 */
.L_x_2241:
[----:B-1----:R-:W-:Y:S01]  /*0950*/  IADD3 R10, R2, 0x30, RZ ;  /* 0x00000030020a7810 */ /* 0x002fe20007ffe0ff */
[----:B------:R-:W-:Y:S03]  /*0960*/  BSSY B0, `(.L_x_2243) ;  /* 0x000000f000007945 */ /* 0x000fe60003800000 */
[----:B------:R-:W-:-:S13]  /*0970*/  ISETP.GE.AND P0, PT, R10, R199, PT ;  /* 0x000000c70a00720c */ /* 0x000fda0003f06270 */
[----:B------:R-:W-:Y:S05]  /*0980*/  @P0 BRA `(.L_x_2244) ;  /* 0x000000c000000947 */ /* 0x000fea0003800000 */
        /* <DEDUP_REMOVED lines=12> */
.L_x_2244:
[----:B------:R-:W-:Y:S05]  /*0a50*/  BSYNC B0 ;  /* 0x0000000000007941 */ /* 0x000fea0003800000 */
.L_x_2243:
[----:B------:R-:W-:-:S04]  /*0a60*/  LOP3.LUT P4, RZ, R58, 0x7, RZ, 0xc0, !PT ;  /* 0x000000073aff7812 */ /* 0x000fc8000788c0ff */
[-C--:B------:R-:W-:Y:S02]  /*0a70*/  ISETP.GE.OR P3, PT, R2, R199.reuse, P4 ;  /* 0x000000c70200720c */ /* 0x080fe40002766670 */
[-C--:B------:R-:W-:Y:S02]  /*0a80*/  ISETP.GE.OR P2, PT, R8, R199.reuse, P4 ;  /* 0x000000c70800720c */ /* 0x080fe40002746670 */
[-C--:B------:R-:W-:Y:S02]  /*0a90*/  ISETP.GE.OR P1, PT, R6, R199.reuse, P4 ;  /* 0x000000c70600720c */ /* 0x080fe40002726670 */
[C---:B------:R-:W-:Y:S02]  /*0aa0*/  IADD3 R2, P0, R3.reuse, R2, RZ ;  /* 0x0000000203027210 */ /* 0x040fe40007f1e0ff */
[----:B------:R-:W-:Y:S02]  /*0ab0*/  ISETP.GE.OR P4, PT, R10, R199, P4 ;  /* 0x000000c70a00720c */ /* 0x000fe40002786670 */
[----:B------:R-:W-:-:S02]  /*0ac0*/  LEA.HI.X.SX32 R3, R3, R4, 0x1, P0 ;  /* 0x0000000403037211 */ /* 0x000fc400000f0eff */
[----:B------:R-:W-:-:S04]  /*0ad0*/  LEA R4, P0, R2, c[0x0][0x200], 0x2 ;  /* 0x0000800002047a11 */ /* 0x000fc800078010ff */
        /* <DEDUP_REMOVED lines=8> */
[----:B--2---:R-:W-:-:S05]  /*0b60*/  MOV R3, 0x7f800000 ;  /* 0x7f80000000037802 */ /* 0x004fca0000000f00 */
[----:B------:R-:W-:Y:S01]  /*0b70*/  STG.E [R4.64+0xc0], R3 ;  /* 0x0000c00304007986 */ /* 0x000fe2000c101906 */
[----:B------:R-:W-:Y:S05]  /*0b80*/  EXIT ;  /* 0x000000000000794d */ /* 0x000fea0003800000 */
.L_x_2236:
[----:B------:R-:W-:Y:S02]  /*0b90*/  ISETP.NE.U32.AND P0, PT, RZ, c[0x0][0x2b8], PT ;  /* 0x0000ae00ff007a0c */ /* 0x000fe40003f05070 */
        /* <DEDUP_REMOVED lines=22> */
[----:B-----5:R-:W1:Y:S02]  /*0d00*/  F2I.FTZ.U32.TRUNC.NTZ R11, R10 ;  /* 0x0000000a000b7305 */ /* 0x020e64000021f000 */
        /* <DEDUP_REMOVED lines=43> */
[----:B------:R-:W-:Y:S01]  /*0fc0*/  ISETP.GE.AND P0, PT, R2, RZ, PT ;  /* 0x000000ff0200720c */ /* 0x000fe20003f06270 */
[----:B------:R-:W-:-:S06]  /*0fd0*/  IMAD R2, R5, c[0x0][0x198], RZ ;  /* 0x0000660005027a24 */ /* 0x000fcc00078e02ff */
        /* <DEDUP_REMOVED lines=8> */
[C---:B------:R-:W-:Y:S02]  /*1060*/  IMAD R7, R0.reuse, c[0x0][0x184], R7 ;  /* 0x0000610000077a24 */ /* 0x040fe400078e0207 */
[----:B------:R-:W-:-:S03]  /*1070*/  IMAD.WIDE.U32 R12, R0, c[0x0][0x188], RZ ;  /* 0x00006200000c7a25 */ /* 0x000fc600078e00ff */
[----:B------:R-:W-:Y:S01]  /*1080*/  IADD3 R11, R11, R7, RZ ;  /* 0x000000070b0b7210 */ /* 0x000fe20007ffe0ff */
[C---:B------:R-:W-:Y:S01]  /*1090*/  IMAD R7, R17.reuse, c[0x0][0x19c], R2 ;  /* 0x0000670011077a24 */ /* 0x040fe200078e0202 */
[----:B------:R-:W-:Y:S01]  /*10a0*/  SHF.R.S32.HI R2, RZ, 0x1f, R4 ;  /* 0x0000001fff027819 */ /* 0x000fe20000011404 */
[----:B------:R-:W-:Y:S01]  /*10b0*/  IMAD R21, R0, c[0x0][0x18c], R21 ;  /* 0x0000630000157a24 */ /* 0x000fe200078e0215 */
[----:B------:R-:W-:Y:S01]  /*10c0*/  MOV R0, R12 ;  /* 0x0000000c00007202 */ /* 0x000fe20000000f00 */
[----:B------:R-:W-:-:S04]  /*10d0*/  IMAD.WIDE.U32 R10, R17, c[0x0][0x198], R10 ;  /* 0x00006600110a7a25 */ /* 0x000fc800078e000a */
[----:B------:R-:W-:Y:S02]  /*10e0*/  IMAD.IADD R11, R11, 0x1, R7 ;  /* 0x000000010b0b7824 */ /* 0x000fe400078e0207 */
[----:B------:R-:W-:Y:S02]  /*10f0*/  IMAD R7, R2, c[0x0][0x1b0], RZ ;  /* 0x00006c0002077a24 */ /* 0x000fe400078e02ff */
[----:B------:R-:W-:-:S04]  /*1100*/  IMAD.WIDE.U32 R144, R4, c[0x0][0x1b0], R10 ;  /* 0x00006c0004907a25 */ /* 0x000fc800078e000a */
[----:B------:R-:W-:Y:S02]  /*1110*/  IMAD R7, R4, c[0x0][0x1b4], R7 ;  /* 0x00006d0004077a24 */ /* 0x000fe400078e0207 */
[----:B------:R-:W-:-:S03]  /*1120*/  IMAD.IADD R21, R13, 0x1, R21 ;  /* 0x000000010d157824 */ /* 0x000fc600078e0215 */
[----:B------:R-:W-:Y:S01]  /*1130*/  IADD3 R7, R145, R7, RZ ;  /* 0x0000000791077210 */ /* 0x000fe20007ffe0ff */
[----:B------:R-:W-:Y:S05]  /*1140*/  BRA `(.L_x_2246) ;  /* 0x0000045000007947 */ /* 0x000fea0003800000 */
.L_x_2245:
        /* <DEDUP_REMOVED lines=16> */
.L_x_2247:
[----:B------:R-:W-:Y:S01]  /*1250*/  IABS R4, c[0x0][0x1c8] ;  /* 0x0000720000047a13 */ /* 0x000fe20000000000 */
[----:B------:R-:W-:Y:S01]  /*1260*/  @P4 IMAD.IADD R21, R8, 0x1, R21 ;  /* 0x0000000108154824 */ /* 0x000fe200078e0215 */
[----:B------:R-:W-:Y:S02]  /*1270*/  LEA R110, R134, 0xffffffc0, 0x6 ;  /* 0xffffffc0866e7811 */ /* 0x000fe400078e30ff */
[----:B------:R-:W1:Y:S03]  /*1280*/  I2F.RP R5, R4 ;  /* 0x0000000400057306 */ /* 0x000e660000209400 */
[----:B------:R-:W-:-:S05]  /*1290*/  IMAD.MOV.U32 R17, RZ, RZ, R110 ;  /* 0x000000ffff117224 */ /* 0x000fca00078e006e */
[----:B-1----:R-:W1:Y:S02]  /*12a0*/  MUFU.RCP R14, R5 ;  /* 0x00000005000e7308 */ /* 0x002e640000001000 */
[----:B-1----:R-:W-:-:S06]  /*12b0*/  IADD3 R14, R14, 0xffffffe, RZ ;  /* 0x0ffffffe0e0e7810 */ /* 0x002fcc0007ffe0ff */
[----:B------:R-:W1:Y:S02]  /*12c0*/  F2I.FTZ.U32.TRUNC.NTZ R15, R14 ;  /* 0x0000000e000f7305 */ /* 0x000e64000021f000 */
[----:B-1----:R-:W-:Y:S02]  /*12d0*/  IMAD.MOV R0, RZ, RZ, -R15 ;  /* 0x000000ffff007224 */ /* 0x002fe400078e0a0f */
[----:B------:R-:W-:Y:S02]  /*12e0*/  IMAD.MOV.U32 R14, RZ, RZ, RZ ;  /* 0x000000ffff0e7224 */ /* 0x000fe400078e00ff */
[----:B------:R-:W-:Y:S01]  /*12f0*/  IMAD R2, R0, R4, RZ ;  /* 0x0000000400027224 */ /* 0x000fe200078e02ff */
[----:B------:R-:W-:-:S03]  /*1300*/  IABS R0, R148 ;  /* 0x0000009400007213 */ /* 0x000fc60000000000 */
[----:B------:R-:W-:Y:S01]  /*1310*/  IMAD.HI.U32 R15, R15, R2, R14 ;  /* 0x000000020f0f7227 */ /* 0x000fe200078e000e */
[----:B------:R-:W-:-:S05]  /*1320*/  MOV R2, R0 ;  /* 0x0000000000027202 */ /* 0x000fca0000000f00 */
[----:B------:R-:W-:-:S04]  /*1330*/  IMAD.HI.U32 R0, R15, R2, RZ ;  /* 0x000000020f007227 */ /* 0x000fc800078e00ff */
[----:B------:R-:W-:Y:S02]  /*1340*/  IMAD.MOV R5, RZ, RZ, -R0 ;  /* 0x000000ffff057224 */ /* 0x000fe400078e0a00 */
[----:B------:R-:W-:-:S04]  /*1350*/  IMAD.WIDE.U32 R14, R110, c[0x0][0x198], R12 ;  /* 0x000066006e0e7a25 */ /* 0x000fc800078e000c */
[----:B------:R-:W-:Y:S01]  /*1360*/  IMAD R5, R4, R5, R2 ;  /* 0x0000000504057224 */ /* 0x000fe200078e0202 */
[----:B------:R-:W-:Y:S01]  /*1370*/  LOP3.LUT R2, R148, c[0x0][0x1c8], RZ, 0x3c, !PT ;  /* 0x0000720094027a12 */ /* 0x000fe200078e3cff */
[----:B------:R-:W-:-:S03]  /*1380*/  @P4 IMAD.WIDE.U32 R12, R21, c[0x0][0x1a0], RZ ;  /* 0x00006800150c4a25 */ /* 0x000fc600078e00ff */
[----:B------:R-:W-:Y:S01]  /*1390*/  ISETP.GT.U32.AND P0, PT, R4, R5, PT ;  /* 0x000000050400720c */ /* 0x000fe20003f04070 */
[----:B------:R-:W-:Y:S01]  /*13a0*/  @P4 IMAD R21, R21, c[0x0][0x1a4], R13 ;  /* 0x0000690015154a24 */ /* 0x000fe200078e020d */
[----:B------:R-:W-:-:S11]  /*13b0*/  ISETP.GE.AND P1, PT, R2, RZ, PT ;  /* 0x000000ff0200720c */ /* 0x000fd60003f26270 */
[-C--:B------:R-:W-:Y:S02]  /*13c0*/  @!P0 IADD3 R5, R5, -R4.reuse, RZ ;  /* 0x8000000405058210 */ /* 0x080fe40007ffe0ff */
[----:B------:R-:W-:Y:S02]  /*13d0*/  @!P0 IADD3 R0, R0, 0x1, RZ ;  /* 0x0000000100008810 */ /* 0x000fe40007ffe0ff */
[----:B------:R-:W-:Y:S02]  /*13e0*/  ISETP.GE.U32.AND P2, PT, R5, R4, PT ;  /* 0x000000040500720c */ /* 0x000fe40003f46070 */
[----:B------:R-:W-:Y:S02]  /*13f0*/  ISETP.NE.AND P0, PT, RZ, c[0x0][0x1c8], PT ;  /* 0x00007200ff007a0c */ /* 0x000fe40003f05270 */
[----:B------:R-:W-:-:S05]  /*1400*/  SHF.R.S32.HI R5, RZ, 0x1f, R110 ;  /* 0x0000001fff057819 */ /* 0x000fca000001146e */
[----:B------:R-:W-:-:S04]  /*1410*/  IMAD R7, R5, c[0x0][0x198], RZ ;  /* 0x0000660005077a24 */ /* 0x000fc800078e02ff */
[----:B------:R-:W-:-:S05]  /*1420*/  @P2 IADD3 R0, R0, 0x1, RZ ;  /* 0x0000000100002810 */ /* 0x000fca0007ffe0ff */
[----:B------:R-:W-:Y:S02]  /*1430*/  IMAD.MOV.U32 R4, RZ, RZ, R0 ;  /* 0x000000ffff047224 */ /* 0x000fe400078e0000 */
[----:B------:R-:W-:-:S03]  /*1440*/  IMAD R0, R110, c[0x0][0x19c], R7 ;  /* 0x000067006e007a24 */ /* 0x000fc600078e0207 */
[----:B------:R-:W-:Y:S02]  /*1450*/  @!P1 IADD3 R4, -R4, RZ, RZ ;  /* 0x000000ff04049210 */ /* 0x000fe40007ffe1ff */
[----:B------:R-:W-:Y:S02]  /*1460*/  @!P0 LOP3.LUT R4, RZ, c[0x0][0x1c8], RZ, 0x33, !PT ;  /* 0x00007200ff048a12 */ /* 0x000fe400078e33ff */
[----:B------:R-:W-:Y:S01]  /*1470*/  IADD3 R15, R15, R0, RZ ;  /* 0x000000000f0f7210 */ /* 0x000fe20007ffe0ff */
[----:B------:R-:W-:Y:S01]  /*1480*/  @P4 IMAD.MOV.U32 R0, RZ, RZ, R12 ;  /* 0x000000ffff004224 */ /* 0x000fe200078e000c */
[----:B------:R-:W-:-:S03]  /*1490*/  SHF.R.S32.HI R2, RZ, 0x1f, R4 ;  /* 0x0000001fff027819 */ /* 0x000fc60000011404 */
        /* <DEDUP_REMOVED lines=16> */
.L_x_2246:
[----:B-----5:R1:W5:Y:S01]  /*15a0*/  @P5 LDG.E R11, [R150.64] ;  /* 0x00000006960b5981 */ /* 0x020362000c1e1900 */
[----:B------:R-:W-:Y:S01]  /*15b0*/  SHF.R.S32.HI R59, RZ, 0x1f, R58 ;  /* 0x0000001fff3b7819 */ /* 0x000fe2000001143a */
[----:B------:R-:W-:Y:S01]  /*15c0*/  IMAD.MOV.U32 R10, RZ, RZ, 0x2 ;  /* 0x00000002ff0a7424 */ /* 0x000fe200078e00ff */
[----:B------:R-:W-:Y:S01]  /*15d0*/  ISETP.NE.AND P0, PT, R200, -0x1, PT ;  /* 0xffffffffc800780c */ /* 0x000fe20003f05270 */
[----:B------:R-:W-:Y:S01]  /*15e0*/  IMAD.MOV.U32 R139, RZ, RZ, c[0x0][0x230] ;  /* 0x00008c00ff8b7624 */ /* 0x000fe200078e00ff */
[-C--:B------:R-:W-:Y:S01]  /*15f0*/  LEA.HI R61, R59, R58.reuse, RZ, 0x3 ;  /* 0x0000003a3b3d7211 */ /* 0x080fe200078f18ff */
[----:B------:R-:W-:Y:S01]  /*1600*/  IMAD.MOV.U32 R18, RZ, RZ, RZ ;  /* 0x000000ffff127224 */ /* 0x000fe200078e00ff */
[----:B------:R-:W-:Y:S01]  /*1610*/  MOV R19, c[0x0][0x230] ;  /* 0x00008c0000137a02 */ /* 0x000fe20000000f00 */
[----:B------:R-:W-:Y:S01]  /*1620*/  IMAD.MOV.U32 R75, RZ, RZ, 0x20 ;  /* 0x00000020ff4b7424 */ /* 0x000fe200078e00ff */
[----:B------:R-:W-:Y:S01]  /*1630*/  SHF.R.S32.HI R146, RZ, 0x3, R61 ;  /* 0x00000003ff927819 */ /* 0x000fe2000001143d */
[----:B------:R-:W-:Y:S01]  /*1640*/  IMAD.MOV.U32 R154, RZ, RZ, c[0x0][0x198] ;  /* 0x00006600ff9a7624 */ /* 0x000fe200078e00ff */
[----:B------:R-:W-:Y:S01]  /*1650*/  LOP3.LUT R61, R61, 0xfffffff8, RZ, 0xc0, !PT ;  /* 0xfffffff83d3d7812 */ /* 0x000fe200078ec0ff */
[----:B------:R-:W-:Y:S01]  /*1660*/  IMAD.HI.U32 R139, R10, R139, R18 ;  /* 0x0000008b0a8b7227 */ /* 0x000fe200078e0012 */
[----:B------:R-:W-:-:S02]  /*1670*/  LEA.HI R141, R59, R58, RZ, 0x4 ;  /* 0x0000003a3b8d7211 */ /* 0x000fc400078f20ff */
[----:B------:R-:W-:Y:S01]  /*1680*/  SHF.R.S32.HI R68, RZ, 0x1f, R69 ;  /* 0x0000001fff447819 */ /* 0x000fe20000011445 */
[----:B------:R-:W-:Y:S01]  /*1690*/  @!P0 IMAD R8, R6, c[0x0][0x178], RZ ;  /* 0x00005e0006088a24 */ /* 0x000fe200078e02ff */
[----:B------:R-:W-:Y:S01]  /*16a0*/  SHF.R.S32.HI R147, RZ, 0x1f, R146 ;  /* 0x0000001fff937819 */ /* 0x000fe20000011492 */
[----:B------:R-:W-:Y:S01]  /*16b0*/  IMAD.SHL.U32 R19, R146, 0x40, RZ ;  /* 0x0000004092137824 */ /* 0x000fe200078e00ff */
[----:B------:R-:W-:Y:S01]  /*16c0*/  LEA.HI R68, R68, R69, RZ, 0x6 ;  /* 0x0000004544447211 */ /* 0x000fe200078f30ff */
[----:B------:R-:W-:Y:S01]  /*16d0*/  IMAD.IADD R61, R58, 0x1, -R61 ;  /* 0x000000013a3d7824 */ /* 0x000fe200078e0a3d */
[----:B------:R-:W-:Y:S01]  /*16e0*/  SHF.R.S32.HI R135, RZ, 0x1, R139 ;  /* 0x00000001ff877819 */ /* 0x000fe2000001148b */
[----:B------:R-:W-:Y:S01]  /*16f0*/  @P0 IMAD.WIDE.U32 R22, R200, c[0x0][0x190], RZ ;  /* 0x00006400c8160a25 */ /* 0x000fe200078e00ff */
[----:B------:R-:W-:Y:S02]  /*1700*/  LOP3.LUT R19, R19, 0x1c0, RZ, 0xc0, !PT ;  /* 0x000001c013137812 */ /* 0x000fe400078ec0ff */
[----:B------:R-:W-:Y:S01]  /*1710*/  SHF.L.U32 R18, R61, 0x3, RZ ;  /* 0x000000033d127819 */ /* 0x000fe200000006ff */
[----:B------:R-:W-:Y:S01]  /*1720*/  @!P0 IMAD.WIDE.U32 R14, R9, c[0x0][0x178], RZ ;  /* 0x00005e00090e8a25 */ /* 0x000fe200078e00ff */
[----:B------:R-:W-:-:S02]  /*1730*/  SHF.R.U32.HI R142, RZ, 0x3, R19 ;  /* 0x00000003ff8e7819 */ /* 0x000fc40000011613 */
[----:B------:R-:W-:Y:S01]  /*1740*/  SHF.R.S32.HI R68, RZ, 0x6, R68 ;  /* 0x00000006ff447819 */ /* 0x000fe20000011444 */
[----:B------:R-:W-:Y:S01]  /*1750*/  @!P0 IMAD R8, R9, c[0x0][0x17c], R8 ;  /* 0x00005f0009088a24 */ /* 0x000fe200078e0208 */
[----:B------:R-:W-:Y:S01]  /*1760*/  MOV R45, 0x10 ;  /* 0x00000010002d7802 */ /* 0x000fe20000000f00 */
[----:B------:R-:W-:Y:S01]  /*1770*/  @P0 IMAD R13, R200, c[0x0][0x194], R23 ;  /* 0x00006500c80d0a24 */ /* 0x000fe200078e0217 */
[----:B------:R-:W-:Y:S01]  /*1780*/  LEA.HI R23, R59, R58, RZ, 0x6 ;  /* 0x0000003a3b177211 */ /* 0x000fe200078f30ff */
[----:B------:R-:W-:Y:S01]  /*1790*/  @!P0 IMAD.IADD R13, R15, 0x1, R8 ;  /* 0x000000010f0d8824 */ /* 0x000fe200078e0208 */
[----:B------:R-:W-:Y:S01]  /*17a0*/  LOP3.LUT R15, R19, 0x38, R18, 0xf8, !PT ;  /* 0x00000038130f7812 */ /* 0x000fe200078ef812 */
[----:B------:R-:W-:Y:S01]  /*17b0*/  @!P0 IMAD.MOV.U32 R22, RZ, RZ, R14 ;  /* 0x000000ffff168224 */ /* 0x000fe200078e000e */
[----:B------:R-:W-:Y:S01]  /*17c0*/  SHF.R.S32.HI R19, RZ, 0x1f, R18 ;  /* 0x0000001fff137819 */ /* 0x000fe20000011412 */
[----:B------:R-:W-:Y:S01]  /*17d0*/  IMAD.SHL.U32 R23, R23, 0x8, RZ ;  /* 0x0000000817177824 */ /* 0x000fe200078e00ff */
[----:B------:R-:W-:Y:S01]  /*17e0*/  LOP3.LUT R142, R15, R142, RZ, 0x3c, !PT ;  /* 0x0000008e0f8e7212 */ /* 0x000fe200078e3cff */
[----:B------:R-:W-:Y:S01]  /*17f0*/  IMAD.WIDE R24, R25, 0x40, R146 ;  /* 0x0000004019187825 */ /* 0x000fe200078e0292 */
[----:B------:R-:W-:-:S02]  /*1800*/  LOP3.LUT R15, R141, 0xfffffff0, RZ, 0xc0, !PT ;  /* 0xfffffff08d0f7812 */ /* 0x000fc400078ec0ff */
[----:B------:R-:W-:Y:S01]  /*1810*/  IADD3 R22, P1, R18, R22, RZ ;  /* 0x0000001612167210 */ /* 0x000fe20007f3e0ff */
[----:B------:R-:W-:Y:S01]  /*1820*/  IMAD.SHL.U32 R131, R61, 0x4, RZ ;  /* 0x000000043d837824 */ /* 0x000fe200078e00ff */
[----:B------:R-:W-:Y:S01]  /*1830*/  LOP3.LUT R142, R142, 0xfffffe00, R23, 0xf8, !PT ;  /* 0xfffffe008e8e7812 */ /* 0x000fe200078ef817 */
[----:B------:R-:W-:Y:S01]  /*1840*/  IMAD.IADD R140, R58, 0x1, -R15 ;  /* 0x000000013a8c7824 */ /* 0x000fe200078e0a0f */
[----:B------:R-:W-:Y:S01]  /*1850*/  IADD3.X R23, R19, R13, RZ, P1, !PT ;  /* 0x0000000d13177210 */ /* 0x000fe20000ffe4ff */
[----:B------:R-:W-:Y:S01]  /*1860*/  IMAD R15, R2, c[0x0][0x1b8], RZ ;  /* 0x00006e00020f7a24 */ /* 0x000fe200078e02ff */
[----:B------:R-:W-:Y:S01]  /*1870*/  IADD3 R20, P0, R18, R0, RZ ;  /* 0x0000000012147210 */ /* 0x000fe20007f1e0ff */
[----:B------:R-:W-:Y:S01]  /*1880*/  IMAD R0, R25, c[0x0][0x190], RZ ;  /* 0x0000640019007a24 */ /* 0x000fe200078e02ff */
[----:B------:R-:W-:Y:S01]  /*1890*/  SHF.R.S32.HI R13, RZ, 0x1f, R140 ;  /* 0x0000001fff0d7819 */ /* 0x000fe2000001148c */
[----:B------:R-:W-:Y:S01]  /*18a0*/  IMAD R15, R4, c[0x0][0x1bc], R15 ;  /* 0x00006f00040f7a24 */ /* 0x000fe200078e020f */
[----:B------:R-:W-:Y:S01]  /*18b0*/  IMNMX R68, RZ, R68, !PT ;  /* 0x00000044ff447217 */ /* 0x000fe20007800200 */
[----:B------:R-:W-:Y:S01]  /*18c0*/  IMAD.X R21, R19, 0x1, R21, P0 ;  /* 0x0000000113157824 */ /* 0x000fe200000e0615 */
[----:B------:R-:W-:Y:S01]  /*18d0*/  LEA.HI R64, R13, R140, RZ, 0x3 ;  /* 0x0000008c0d407211 */ /* 0x000fe200078f18ff */
[----:B------:R-:W-:Y:S01]  /*18e0*/  IMAD R0, R24, c[0x0][0x194], R0 ;  /* 0x0000650018007a24 */ /* 0x000fe200078e0200 */
[----:B------:R-:W-:Y:S01]  /*18f0*/  IADD3 R136, P0, R146, R17, RZ ;  /* 0x0000001192887210 */ /* 0x000fe20007f1e0ff */
[----:B------:R-:W-:Y:S01]  /*1900*/  IMAD.WIDE.U32 R20, R4, c[0x0][0x1b8], R20 ;  /* 0x00006e0004147a25 */ /* 0x000fe200078e0014 */
[----:B------:R-:W-:-:S02]  /*1910*/  LOP3.LUT R13, R64, 0xfffffff8, RZ, 0xc0, !PT ;  /* 0xfffffff8400d7812 */ /* 0x000fc400078ec0ff */
[----:B------:R-:W-:Y:S01]  /*1920*/  IADD3.X R5, R147, R5, RZ, P0, !PT ;  /* 0x0000000593057210 */ /* 0x000fe200007fe4ff */
[----:B------:R-:W-:Y:S01]  /*1930*/  IMAD.WIDE.U32 R22, R24, c[0x0][0x190], R22 ;  /* 0x0000640018167a25 */ /* 0x000fe200078e0016 */
[----:B------:R-:W-:Y:S02]  /*1940*/  IADD3 R144, P0, R18, R144, RZ ;  /* 0x0000009012907210 */ /* 0x000fe40007f1e0ff */
[----:B------:R-:W-:Y:S01]  /*1950*/  SHF.R.S32.HI R8, RZ, 0x1f, R148 ;  /* 0x0000001fff087819 */ /* 0x000fe20000011494 */
[----:B------:R-:W-:Y:S01]  /*1960*/  IMAD.IADD R140, R140, 0x1, -R13 ;  /* 0x000000018c8c7824 */ /* 0x000fe200078e0a0d */
[----:B------:R-:W-:Y:S01]  /*1970*/  LEA.HI R59, R59, R58, RZ, 0x5 ;  /* 0x0000003a3b3b7211 */ /* 0x000fe200078f28ff */
[----:B------:R-:W-:Y:S01]  /*1980*/  IMAD.X R145, R19, 0x1, R7, P0 ;  /* 0x0000000113917824 */ /* 0x000fe200000e0607 */
[----:B------:R-:W-:Y:S01]  /*1990*/  SHF.L.U64.HI R57, R154, R3, c[0x0][0x19c] ;  /* 0x000067009a397619 */ /* 0x000fe20000010203 */
[----:B------:R-:W-:Y:S01]  /*19a0*/  IMAD R5, R5, c[0x0][0x1a0], RZ ;  /* 0x0000680005057a24 */ /* 0x000fe200078e02ff */
[----:B------:R-:W-:Y:S01]  /*19b0*/  R2P PR, R140, 0x6 ;  /* 0x000000068c007804 */ /* 0x000fe20000000000 */
[----:B------:R-:W-:Y:S01]  /*19c0*/  IMAD.IADD R21, R21, 0x1, R15 ;  /* 0x0000000115157824 */ /* 0x000fe200078e020f */
[----:B------:R-:W-:Y:S01]  /*19d0*/  ISETP.GT.AND P0, PT, R134, R68, PT ;  /* 0x000000448600720c */ /* 0x000fe20003f04270 */
[----:B------:R-:W-:Y:S01]  /*19e0*/  IMAD R143, R8, c[0x0][0x1a8], RZ ;  /* 0x00006a00088f7a24 */ /* 0x000fe200078e02ff */
[----:B------:R-:W-:Y:S01]  /*19f0*/  SHF.R.S32.HI R59, RZ, 0x5, R59 ;  /* 0x00000005ff3b7819 */ /* 0x000fe2000001143b */
[----:B------:R-:W-:Y:S01]  /*1a00*/  IMAD R133, R136, c[0x0][0x1a4], R5 ;  /* 0x0000690088857a24 */ /* 0x000fe200078e0205 */
[----:B------:R-:W-:Y:S01]  /*1a10*/  SHF.L.U32 R138, R135, 0x4, RZ ;  /* 0x00000004878a7819 */ /* 0x000fe200000006ff */
[----:B------:R-:W-:Y:S01]  /*1a20*/  IMAD R132, R146, R135, R131 ;  /* 0x0000008792847224 */ /* 0x000fe200078e0283 */
[----:B------:R-:W-:Y:S01]  /*1a30*/  SEL R45, R45, 0xfffffff0, !P1 ;  /* 0xfffffff02d2d7807 */ /* 0x000fe20004800000 */
[----:B------:R-:W-:Y:S01]  /*1a40*/  IMAD.IADD R23, R23, 0x1, R0 ;  /* 0x0000000117177824 */ /* 0x000fe200078e0200 */
[----:B------:R-:W-:Y:S01]  /*1a50*/  MOV R0, c[0x0][0x1a0] ;  /* 0x0000680000007a02 */ /* 0x000fe20000000f00 */
[----:B------:R-:W-:Y:S01]  /*1a60*/  IMAD R5, R147, c[0x0][0x198], RZ ;  /* 0x0000660093057a24 */ /* 0x000fe200078e02ff */
[----:B------:R-:W-:Y:S01]  /*1a70*/  SHF.R.S32.HI R122, RZ, 0x1f, R132 ;  /* 0x0000001fff7a7819 */ /* 0x000fe20000011484 */
[----:B------:R-:W-:Y:S01]  /*1a80*/  IMAD R143, R148, c[0x0][0x1ac], R143 ;  /* 0x00006b00948f7a24 */ /* 0x000fe200078e028f */
[----:B------:R-:W-:Y:S01]  /*1a90*/  SHF.L.U64.HI R62, R0, R3, c[0x0][0x1a4] ;  /* 0x00006900003e7619 */ /* 0x000fe20000010203 */
[----:B------:R-:W-:Y:S01]  /*1aa0*/  IMAD.WIDE.U32 R136, R136, c[0x0][0x1a0], R20 ;  /* 0x0000680088887a25 */ /* 0x000fe200078e0014 */
[----:B------:R-:W-:-:S03]  /*1ab0*/  SEL R43, R75, 0xffffffe0, !P2 ;  /* 0xffffffe04b2b7807 */ /* 0x000fc60005000000 */
[----:B------:R-:W-:Y:S01]  /*1ac0*/  IMAD.IADD R131, R131, 0x1, R132 ;  /* 0x0000000183837824 */ /* 0x000fe200078e0284 */
[----:B------:R-:W-:Y:S01]  /*1ad0*/  IADD3 R133, R137, R133, RZ ;  /* 0x0000008589857210 */ /* 0x000fe20007ffe0ff */
[----:B------:R-:W-:-:S03]  /*1ae0*/  IMAD.WIDE.U32 R148, R148, c[0x0][0x1a8], R22 ;  /* 0x00006a0094947a25 */ /* 0x000fc600078e0016 */
[----:B------:R-:W-:Y:S01]  /*1af0*/  SHF.R.S32.HI R121, RZ, 0x1f, R131 ;  /* 0x0000001fff797819 */ /* 0x000fe20000011483 */
[C---:B------:R-:W-:Y:S02]  /*1b00*/  IMAD R5, R146.reuse, c[0x0][0x19c], R5 ;  /* 0x0000670092057a24 */ /* 0x040fe400078e0205 */
[----:B------:R-:W-:-:S04]  /*1b10*/  IMAD.WIDE.U32 R144, R146, c[0x0][0x198], R144 ;  /* 0x0000660092907a25 */ /* 0x000fc800078e0090 */
[----:B------:R-:W-:Y:S02]  /*1b20*/  IMAD.SHL.U32 R54, R154, 0x10, RZ ;  /* 0x000000109a367824 */ /* 0x000fe400078e00ff */
[----:B------:R-:W-:Y:S02]  /*1b30*/  IMAD.SHL.U32 R63, R0, 0x10, RZ ;  /* 0x00000010003f7824 */ /* 0x000fe400078e00ff */
[----:B------:R-:W-:Y:S02]  /*1b40*/  IMAD.IADD R52, R145, 0x1, R5 ;  /* 0x0000000191347824 */ /* 0x000fe400078e0205 */
[----:B------:R-:W-:Y:S01]  /*1b50*/  IMAD.IADD R143, R149, 0x1, R143 ;  /* 0x00000001958f7824 */ /* 0x000fe200078e028f */
[----:B------:R-:W-:Y:S01]  /*1b60*/  @!P5 MOV R11, RZ ;  /* 0x000000ff000bd202 */ /* 0x000fe20000000f00 */
        /* <DEDUP_REMOVED lines=8> */
[----:B------:R-:W-:Y:S01]  /*1bf0*/  IADD3 R83, P5, R54, R54, RZ ;  /* 0x0000003636537210 */ /* 0x000fe20007fbe0ff */
[----:B------:R-:W-:Y:S01]  /*1c00*/  UMOV UR8, 0x60 ;  /* 0x0000006000087882 */ /* 0x000fe20000000000 */
[----:B------:R-:W-:Y:S01]  /*1c10*/  IADD3.X R5, R5, R147, ~R10, P1, P0 ;  /* 0x0000009305057210 */ /* 0x000fe20000fe0c0a */
[----:B------:R-:W-:Y:S01]  /*1c20*/  IMAD.WIDE.U32 R12, R9, c[0x0][0x278], R18 ;  /* 0x00009e00090c7a25 */ /* 0x000fe200078e0012 */
[C---:B------:R-:W-:Y:S01]  /*1c30*/  IADD3 R79, P4, R83.reuse, 0x40, RZ ;  /* 0x00000040534f7810 */ /* 0x040fe20007f9e0ff */
[----:B------:R-:W-:Y:S01]  /*1c40*/  ULDC.64 UR4, c[0x0][0x1a0] ;  /* 0x0000680000047ab9 */ /* 0x000fe20000000a00 */
[----:B------:R-:W-:Y:S01]  /*1c50*/  IADD3 R83, P2, R83, 0x80, RZ ;  /* 0x0000008053537810 */ /* 0x000fe20007f5e0ff */
[----:B------:R-:W-:Y:S01]  /*1c60*/  IMAD R6, R9, c[0x0][0x27c], R6 ;  /* 0x00009f0009067a24 */ /* 0x000fe200078e0206 */
[C---:B------:R-:W-:Y:S01]  /*1c70*/  IADD3 R129, R138.reuse, 0x40, RZ ;  /* 0x000000408a817810 */ /* 0x040fe20007ffe0ff */
[----:B------:R-:W-:Y:S01]  /*1c80*/  IMAD.IADD R15, R15, 0x1, R7 ;  /* 0x000000010f0f7824 */ /* 0x000fe200078e0207 */
[C---:B------:R-:W-:Y:S01]  /*1c90*/  IADD3 R127, R138.reuse, 0x80, RZ ;  /* 0x000000808a7f7810 */ /* 0x040fe20007ffe0ff */
[C---:B------:R-:W-:Y:S01]  /*1ca0*/  IMAD R7, R5.reuse, c[0x0][0x290], RZ ;  /* 0x0000a40005077a24 */ /* 0x040fe200078e02ff */
[----:B------:R-:W-:Y:S01]  /*1cb0*/  UIMAD UR9, UR8, UR5, URZ ;  /* 0x00000005080972a4 */ /* 0x000fe2000f8e023f */
[----:B------:R-:W-:Y:S01]  /*1cc0*/  IMAD R5, R5, c[0x0][0x288], RZ ;  /* 0x0000a20005057a24 */ /* 0x000fe200078e02ff */
[----:B------:R-:W-:Y:S01]  /*1cd0*/  IADD3 R125, R138, R127, RZ ;  /* 0x0000007f8a7d7210 */ /* 0x000fe20007ffe0ff */
[----:B------:R-:W-:Y:S01]  /*1ce0*/  IMAD.IADD R13, R13, 0x1, R6 ;  /* 0x000000010d0d7824 */ /* 0x000fe200078e0206 */
[----:B------:R-:W-:Y:S01]  /*1cf0*/  ULDC UR5, c[0x0][0x294] ;  /* 0x0000a50000057ab9 */ /* 0x000fe20000000800 */
[C---:B------:R-:W-:Y:S01]  /*1d00*/  IMAD R7, R8.reuse, c[0x0][0x294], R7 ;  /* 0x0000a50008077a24 */ /* 0x040fe200078e0207 */
[----:B------:R-:W-:Y:S01]  /*1d10*/  UIMAD UR5, UR8, UR5, URZ ;  /* 0x00000005080572a4 */ /* 0x000fe2000f8e023f */
[----:B------:R-:W-:Y:S01]  /*1d20*/  IMAD.WIDE.U32 R14, R8, c[0x0][0x290], R14 ;  /* 0x0000a400080e7a25 */ /* 0x000fe200078e000e */
[----:B------:R-:W-:Y:S01]  /*1d30*/  IADD3 R123, R138, R125, RZ ;  /* 0x0000007d8a7b7210 */ /* 0x000fe20007ffe0ff */
[----:B------:R-:W-:Y:S01]  /*1d40*/  UIMAD.WIDE.U32 UR10, UR8, UR4, URZ ;  /* 0x00000004080a72a5 */ /* 0x000fe2000f8e003f */
[----:B------:R-:W-:Y:S01]  /*1d50*/  IADD3 R67, R146, 0x10, RZ ;  /* 0x0000001092437810 */ /* 0x000fe20007ffe0ff */
[----:B------:R-:W-:Y:S01]  /*1d60*/  IMAD R5, R8, c[0x0][0x28c], R5 ;  /* 0x0000a30008057a24 */ /* 0x000fe200078e0205 */
[----:B------:R-:W-:Y:S01]  /*1d70*/  IADD3 R66, R146, 0x20, RZ ;  /* 0x0000002092427810 */ /* 0x000fe20007ffe0ff */
[----:B------:R-:W-:Y:S01]  /*1d80*/  IMAD.WIDE.U32 R8, R8, c[0x0][0x288], R12 ;  /* 0x0000a20008087a25 */ /* 0x000fe200078e000c */
[----:B------:R-:W-:Y:S01]  /*1d90*/  IADD3 R65, R146, 0x30, RZ ;  /* 0x0000003092417810 */ /* 0x000fe20007ffe0ff */
[----:B------:R-:W-:Y:S01]  /*1da0*/  ULDC UR4, c[0x0][0x230] ;  /* 0x00008c0000047ab9 */ /* 0x000fe20000000800 */
[----:B------:R-:W-:Y:S01]  /*1db0*/  SHF.R.S32.HI R120, RZ, 0x1f, R138 ;  /* 0x0000001fff787819 */ /* 0x000fe2000001148a */
[----:B------:R-:W-:Y:S01]  /*1dc0*/  IMAD.IADD R7, R15, 0x1, R7 ;  /* 0x000000010f077824 */ /* 0x000fe200078e0207 */
[C---:B------:R-:W-:Y:S01]  /*1dd0*/  IADD3 R15, R18.reuse, 0x40, RZ ;  /* 0x00000040120f7810 */ /* 0x040fe20007ffe0ff */
[----:B------:R-:W-:Y:S01]  /*1de0*/  IMAD.MOV.U32 R6, RZ, RZ, R14 ;  /* 0x000000ffff067224 */ /* 0x000fe200078e000e */
[----:B------:R-:W-:Y:S01]  /*1df0*/  IADD3 R14, R18, 0x80, RZ ;  /* 0x00000080120e7810 */ /* 0x000fe20007ffe0ff */
[C---:B------:R-:W-:Y:S01]  /*1e00*/  IMAD R105, R2.reuse, c[0x0][0x2a0], RZ ;  /* 0x0000a80002697a24 */ /* 0x040fe200078e02ff */
[----:B------:R-:W-:Y:S01]  /*1e10*/  SHF.R.S32.HI R118, RZ, 0x1f, R129 ;  /* 0x0000001fff767819 */ /* 0x000fe20000011481 */
[----:B------:R-:W-:Y:S01]  /*1e20*/  IMAD R107, R2, c[0x0][0x298], RZ ;  /* 0x0000a600026b7a24 */ /* 0x000fe200078e02ff */
[----:B------:R-:W-:Y:S01]  /*1e30*/  SHF.R.S32.HI R116, RZ, 0x1f, R127 ;  /* 0x0000001fff747819 */ /* 0x000fe2000001147f */
[----:B------:R-:W-:Y:S01]  /*1e40*/  IMAD.IADD R9, R9, 0x1, R5 ;  /* 0x0000000109097824 */ /* 0x000fe200078e0205 */
[----:B------:R-:W-:Y:S01]  /*1e50*/  SHF.R.S32.HI R114, RZ, 0x1f, R125 ;  /* 0x0000001fff727819 */ /* 0x000fe2000001147d */
[C---:B------:R-:W-:Y:S01]  /*1e60*/  IMAD R105, R4.reuse, c[0x0][0x2a4], R105 ;  /* 0x0000a90004697a24 */ /* 0x040fe200078e0269 */
[----:B------:R-:W-:Y:S01]  /*1e70*/  SHF.R.S32.HI R112, RZ, 0x1f, R123 ;  /* 0x0000001fff707819 */ /* 0x000fe2000001147b */
[C---:B------:R-:W-:Y:S01]  /*1e80*/  IMAD R107, R4.reuse, c[0x0][0x29c], R107 ;  /* 0x0000a700046b7a24 */ /* 0x040fe200078e026b */
[----:B------:R-:W-:Y:S01]  /*1e90*/  UIADD3 UR9, UR11, UR9, URZ ;  /* 0x000000090b097290 */ /* 0x000fe2000fffe03f */
[----:B------:R-:W-:Y:S01]  /*1ea0*/  IMAD.WIDE.U32 R6, R4, c[0x0][0x2a0], R6 ;  /* 0x0000a80004067a25 */ /* 0x000fe200078e0006 */
[----:B------:R-:W-:-:S03]  /*1eb0*/  ULDC.U8 UR8, c[0x0][0x313] ;  /* 0x0000c4c000087ab9 */ /* 0x000fc60000000000 */
[----:B------:R-:W-:Y:S01]  /*1ec0*/  IMAD.WIDE.U32 R4, R4, c[0x0][0x298], R8 ;  /* 0x0000a60004047a25 */ /* 0x000fe200078e0008 */
[----:B------:R-:W-:Y:S02]  /*1ed0*/  IADD3 R105, R7, R105, RZ ;  /* 0x0000006907697210 */ /* 0x000fe40007ffe0ff */
[----:B------:R-:W-:Y:S01]  /*1ee0*/  LEA R104, P1, R6, c[0x0][0x270], 0x1 ;  /* 0x00009c0006687a11 */ /* 0x000fe200078208ff */
[----:B------:R-:W-:Y:S01]  /*1ef0*/  IMAD.IADD R107, R5, 0x1, R107 ;  /* 0x00000001056b7824 */ /* 0x000fe200078e026b */
[----:B------:R-:W-:Y:S01]  /*1f00*/  LEA R106, P0, R4, c[0x0][0x268], 0x1 ;  /* 0x00009a00046a7a11 */ /* 0x000fe200078008ff */
[----:B-----5:R-:W-:Y:S01]  /*1f10*/  IMAD.IADD R110, R11, 0x1, R110 ;  /* 0x000000010b6e7824 */ /* 0x020fe200078e026e */
[----:B------:R-:W-:Y:S01]  /*1f20*/  LEA.HI.X R105, R6, c[0x0][0x274], R105, 0x1, P1 ;  /* 0x00009d0006697a11 */ /* 0x000fe200008f0c69 */
[----:B------:R-:W-:Y:S01]  /*1f30*/  IMAD.MOV.U32 R74, RZ, RZ, c[0x0][0x288] ;  /* 0x0000a200ff4a7624 */ /* 0x000fe200078e00ff */
[----:B------:R-:W-:Y:S01]  /*1f40*/  LEA.HI.X R107, R4, c[0x0][0x26c], R107, 0x1, P0 ;  /* 0x00009b00046b7a11 */ /* 0x000fe200000f0c6b */
[----:B------:R-:W-:Y:S01]  /*1f50*/  IMAD R110, R135, R110, RZ ;  /* 0x0000006e876e7224 */ /* 0x000fe200078e02ff */
[----:B------:R-:W-:Y:S01]  /*1f60*/  LEA R100, P1, R144, c[0x0][0x168], 0x1 ;  /* 0x00005a0090647a11 */ /* 0x000fe200078208ff */
[----:B------:R-:W-:Y:S01]  /*1f70*/  IMAD.MOV.U32 R152, RZ, RZ, c[0x0][0x290] ;  /* 0x0000a400ff987624 */ /* 0x000fe200078e00ff */
[----:B------:R-:W-:Y:S01]  /*1f80*/  LEA R102, P0, R136, c[0x0][0x170], 0x1 ;  /* 0x00005c0088667a11 */ /* 0x000fe200078008ff */
[----:B------:R-:W-:Y:S01]  /*1f90*/  IMAD.X R82, R57, 0x1, R57, P5 ;  /* 0x0000000139527824 */ /* 0x000fe200028e0639 */
[----:B------:R-:W-:Y:S01]  /*1fa0*/  LEA.HI.X R99, R144, c[0x0][0x16c], R52, 0x1, P1 ;  /* 0x00005b0090637a11 */ /* 0x000fe200008f0c34 */
[----:B------:R-:W-:Y:S01]  /*1fb0*/  IMAD.WIDE.U32 R96, R0, 0x20, RZ ;  /* 0x0000002000607825 */ /* 0x000fe200078e00ff */
[----:B------:R-:W-:-:S02]  /*1fc0*/  LEA.HI.X R103, R136, c[0x0][0x174], R133, 0x1, P0 ;  /* 0x00005d0088677a11 */ /* 0x000fc400000f0c85 */
[----:B------:R-:W-:Y:S01]  /*1fd0*/  SHF.R.S32.HI R111, RZ, 0x1f, R110 ;  /* 0x0000001fff6f7819 */ /* 0x000fe2000001146e */
[--C-:B------:R-:W-:Y:S01]  /*1fe0*/  IMAD.X R78, RZ, RZ, R82.reuse, P4 ;  /* 0x000000ffff4e7224 */ /* 0x100fe200020e0652 */
[-C--:B------:R-:W-:Y:S01]  /*1ff0*/  IADD3 R46, P1, R132, R110.reuse, RZ ;  /* 0x0000006e842e7210 */ /* 0x080fe20007f3e0ff */
[----:B------:R-:W-:Y:S01]  /*2000*/  IMAD.MOV.U32 R73, RZ, RZ, 0x5 ;  /* 0x00000005ff497424 */ /* 0x000fe200078e00ff */
[----:B------:R-:W-:Y:S01]  /*2010*/  IADD3 R110, P0, R131, R110, RZ ;  /* 0x0000006e836e7210 */ /* 0x000fe20007f1e0ff */
[----:B------:R-:W-:Y:S01]  /*2020*/  IMAD.X R82, RZ, RZ, R82, P2 ;  /* 0x000000ffff527224 */ /* 0x000fe200010e0652 */
[-C--:B------:R-:W-:Y:S01]  /*2030*/  SHF.L.U64.HI R71, R74, R3.reuse, c[0x0][0x28c] ;  /* 0x0000a3004a477619 */ /* 0x080fe20000010203 */
[----:B------:R-:W-:Y:S01]  /*2040*/  IMAD R2, R75, c[0x0][0x1a4], RZ ;  /* 0x000069004b027a24 */ /* 0x000fe200078e02ff */
[----:B------:R-:W-:Y:S01]  /*2050*/  SHF.L.U64.HI R92, R152, R3, c[0x0][0x294] ;  /* 0x0000a500985c7619 */ /* 0x000fe20000010203 */
[--C-:B------:R-:W-:Y:S01]  /*2060*/  IMAD.X R3, R122, 0x1, R111.reuse, P1 ;  /* 0x000000017a037824 */ /* 0x100fe200008e066f */
[----:B------:R-:W-:Y:S01]  /*2070*/  SHF.L.U32 R72, R74, 0x4, RZ ;  /* 0x000000044a487819 */ /* 0x000fe200000006ff */
[----:B------:R-:W-:Y:S01]  /*2080*/  IMAD.X R111, R121, 0x1, R111, P0 ;  /* 0x00000001796f7824 */ /* 0x000fe200000e066f */
[----:B------:R-:W-:Y:S01]  /*2090*/  IADD3 R87, P4, R54, R79, RZ ;  /* 0x0000004f36577210 */ /* 0x000fe20007f9e0ff */
[----:B------:R-:W-:Y:S01]  /*20a0*/  IMAD.IADD R126, R138, 0x1, R129 ;  /* 0x000000018a7e7824 */ /* 0x000fe200078e0281 */
[----:B------:R-:W-:Y:S01]  /*20b0*/  IADD3 R81, P5, R72, R72, RZ ;  /* 0x0000004848517210 */ /* 0x000fe20007fbe0ff */
[----:B------:R-:W-:Y:S01]  /*20c0*/  IMAD.SHL.U32 R95, R152, 0x20, RZ ;  /* 0x00000020985f7824 */ /* 0x000fe200078e00ff */
[C---:B------:R-:W-:Y:S01]  /*20d0*/  SHF.L.U64.HI R111, R110.reuse, 0x1, R111 ;  /* 0x000000016e6f7819 */ /* 0x040fe2000001026f */
[----:B------:R-:W-:Y:S01]  /*20e0*/  IMAD.SHL.U32 R110, R110, 0x2, RZ ;  /* 0x000000026e6e7824 */ /* 0x000fe200078e00ff */
[----:B------:R-:W-:Y:S01]  /*20f0*/  SHF.L.U64.HI R0, R46, 0x1, R3 ;  /* 0x000000012e007819 */ /* 0x000fe20000010203 */
[----:B------:R-:W-:Y:S01]  /*2100*/  IMAD.X R80, R71, 0x1, R71, P5 ;  /* 0x0000000147507824 */ /* 0x000fe200028e0647 */
[----:B------:R-:W-:Y:S01]  /*2110*/  IADD3 R77, P1, R81, 0x40, RZ ;  /* 0x00000040514d7810 */ /* 0x000fe20007f3e0ff */
[----:B------:R-:W-:Y:S01]  /*2120*/  IMAD.X R86, R57, 0x1, R78, P4 ;  /* 0x0000000139567824 */ /* 0x000fe200020e064e */
[----:B------:R-:W-:Y:S01]  /*2130*/  IADD3 R91, P2, R54, R83, RZ ;  /* 0x00000053365b7210 */ /* 0x000fe20007f5e0ff */
[----:B------:R-:W-:Y:S01]  /*2140*/  IMAD.SHL.U32 R46, R46, 0x2, RZ ;  /* 0x000000022e2e7824 */ /* 0x000fe200078e00ff */
[----:B------:R-:W-:Y:S01]  /*2150*/  IADD3 R81, P0, R81, 0x80, RZ ;  /* 0x0000008051517810 */ /* 0x000fe20007f1e0ff */
[----:B------:R-:W-:Y:S01]  /*2160*/  IMAD.SHL.U32 R93, R152, 0x10, RZ ;  /* 0x00000010985d7824 */ /* 0x000fe200078e00ff */
[----:B------:R-:W-:Y:S01]  /*2170*/  IADD3 R108, P4, R110, c[0x0][0x2b0], RZ ;  /* 0x0000ac006e6c7a10 */ /* 0x000fe20007f9e0ff */
[----:B------:R-:W-:Y:S01]  /*2180*/  IMAD.IADD R2, R97, 0x1, R2 ;  /* 0x0000000161027824 */ /* 0x000fe200078e0202 */
[C---:B------:R-:W-:Y:S01]  /*2190*/  SHF.L.U64.HI R94, R152.reuse, R73, c[0x0][0x294] ;  /* 0x0000a500985e7619 */ /* 0x040fe20000010249 */
[C---:B------:R-:W-:Y:S01]  /*21a0*/  IMAD.SHL.U32 R130, R135.reuse, 0x20, RZ ;  /* 0x0000002087827824 */ /* 0x040fe200078e00ff */
[----:B------:R-:W-:Y:S01]  /*21b0*/  IADD3.X R76, RZ, R80, RZ, P1, !PT ;  /* 0x00000050ff4c7210 */ /* 0x000fe20000ffe4ff */
[----:B------:R-:W-:Y:S01]  /*21c0*/  IMAD R128, R135, 0x30, RZ ;  /* 0x0000003087807824 */ /* 0x000fe200078e02ff */
[----:B------:R-:W-:Y:S01]  /*21d0*/  IADD3.X R109, R111, c[0x0][0x2b4], RZ, P4, !PT ;  /* 0x0000ad006f6d7a10 */ /* 0x000fe200027fe4ff */
[----:B------:R-:W-:Y:S01]  /*21e0*/  IMAD.WIDE.U32 R152, R152, 0x60, RZ ;  /* 0x0000006098987825 */ /* 0x000fe200078e00ff */
[----:B------:R-:W-:-:S02]  /*21f0*/  IADD3 R20, P1, R46, c[0x0][0x2b0], RZ ;  /* 0x0000ac002e147a10 */ /* 0x000fc40007f3e0ff */
[-C--:B------:R-:W-:Y:S01]  /*2200*/  IADD3 R85, P5, R77, R72.reuse, RZ ;  /* 0x000000484d557210 */ /* 0x080fe20007fbe0ff */
[----:B------:R-:W-:Y:S01]  /*2210*/  IMAD.IADD R124, R138, 0x1, R126 ;  /* 0x000000018a7c7824 */ /* 0x000fe200078e027e */
[----:B------:R-:W-:Y:S01]  /*2220*/  IADD3 R89, P4, R81, R72, RZ ;  /* 0x0000004851597210 */ /* 0x000fe20007f9e0ff */
[----:B------:R-:W-:Y:S01]  /*2230*/  IMAD.X R90, R57, 0x1, R82, P2 ;  /* 0x00000001395a7824 */ /* 0x000fe200010e0652 */
[----:B------:R-:W-:Y:S01]  /*2240*/  IADD3 R110, P2, R110, c[0x0][0x2a8], RZ ;  /* 0x0000aa006e6e7a10 */ /* 0x000fe20007f5e0ff */
[----:B------:R-:W-:Y:S01]  /*2250*/  IMAD.X R80, RZ, RZ, R80, P0 ;  /* 0x000000ffff507224 */ /* 0x000fe200000e0650 */
[----:B------:R-:W-:Y:S01]  /*2260*/  IADD3 R46, P0, R46, c[0x0][0x2a8], RZ ;  /* 0x0000aa002e2e7a10 */ /* 0x000fe20007f1e0ff */
[----:B------:R-:W-:Y:S01]  /*2270*/  IMAD R75, R75, c[0x0][0x19c], RZ ;  /* 0x000067004b4b7a24 */ /* 0x000fe200078e02ff */
[----:B------:R-:W-:Y:S01]  /*2280*/  SHF.L.U64.HI R73, R74, R73, c[0x0][0x28c] ;  /* 0x0000a3004a497619 */ /* 0x000fe20000010249 */
[----:B------:R-:W-:Y:S01]  /*2290*/  IMAD.WIDE.U32 R154, R154, 0x20, RZ ;  /* 0x000000209a9a7825 */ /* 0x000fe200078e00ff */
[----:B------:R-:W-:-:S02]  /*22a0*/  SHF.L.U64.HI R94, R95, 0x1, R94 ;  /* 0x000000015f5e7819 */ /* 0x000fc4000001025e */
[----:B------:R-:W-:Y:S01]  /*22b0*/  SHF.L.U64.HI R92, R93, 0x1, R92 ;  /* 0x000000015d5c7819 */ /* 0x000fe2000001025c */
[----:B------:R-:W-:Y:S01]  /*22c0*/  IMAD.MOV.U32 R70, RZ, RZ, c[0x0][0x290] ;  /* 0x0000a400ff467624 */ /* 0x000fe200078e00ff */
[----:B------:R-:W-:Y:S01]  /*22d0*/  SHF.R.S32.HI R119, RZ, 0x1f, R130 ;  /* 0x0000001fff777819 */ /* 0x000fe20000011482 */
[C---:B------:R-:W-:Y:S01]  /*22e0*/  IMAD.SHL.U32 R97, R96.reuse, 0x2, RZ ;  /* 0x0000000260617824 */ /* 0x040fe200078e00ff */
[----:B------:R-:W-:Y:S01]  /*22f0*/  SHF.L.U64.HI R96, R96, 0x1, R2 ;  /* 0x0000000160607819 */ /* 0x000fe20000010202 */
[----:B------:R-:W-:Y:S01]  /*2300*/  IMAD.MOV.U32 R13, RZ, RZ, R134 ;  /* 0x000000ffff0d7224 */ /* 0x000fe200078e0086 */
[----:B------:R-:W-:Y:S01]  /*2310*/  SHF.R.S32.HI R117, RZ, 0x1f, R128 ;  /* 0x0000001fff757819 */ /* 0x000fe20000011480 */
[----:B------:R-:W-:Y:S01]  /*2320*/  IMAD.SHL.U32 R74, R74, 0x20, RZ ;  /* 0x000000204a4a7824 */ /* 0x000fe200078e00ff */
[----:B------:R-:W-:Y:S01]  /*2330*/  SHF.R.S32.HI R115, RZ, 0x1f, R126 ;  /* 0x0000001fff737819 */ /* 0x000fe2000001147e */
[----:B------:R-:W-:Y:S01]  /*2340*/  IMAD.IADD R75, R155, 0x1, R75 ;  /* 0x000000019b4b7824 */ /* 0x000fe200078e024b */
[----:B------:R-:W-:Y:S01]  /*2350*/  IADD3 R98, R153, UR5, RZ ;  /* 0x0000000599627c10 */ /* 0x000fe2000fffe0ff */
[----:B------:R-:W-:Y:S01]  /*2360*/  IMAD.SHL.U32 R95, R95, 0x2, RZ ;  /* 0x000000025f5f7824 */ /* 0x000fe200078e00ff */
[----:B------:R-:W-:Y:S01]  /*2370*/  SHF.R.S32.HI R113, RZ, 0x1f, R124 ;  /* 0x0000001fff717819 */ /* 0x000fe2000001147c */
[----:B------:R-:W-:Y:S01]  /*2380*/  IMAD.SHL.U32 R93, R93, 0x2, RZ ;  /* 0x000000025d5d7824 */ /* 0x000fe200078e00ff */
[----:B------:R-:W-:Y:S01]  /*2390*/  IADD3.X R111, R111, c[0x0][0x2ac], RZ, P2, !PT ;  /* 0x0000ab006f6f7a10 */ /* 0x000fe200017fe4ff */
[--C-:B------:R-:W-:Y:S01]  /*23a0*/  IMAD.X R84, R76, 0x1, R71.reuse, P5 ;  /* 0x000000014c547824 */ /* 0x100fe200028e0647 */
[----:B------:R-:W-:Y:S01]  /*23b0*/  IADD3.X R21, R0, c[0x0][0x2b4], RZ, P1, !PT ;  /* 0x0000ad0000157a10 */ /* 0x000fe20000ffe4ff */
[----:B------:R-:W-:Y:S01]  /*23c0*/  IMAD.X R88, R80, 0x1, R71, P4 ;  /* 0x0000000150587824 */ /* 0x000fe200020e0647 */
[----:B------:R-:W-:Y:S01]  /*23d0*/  IADD3.X R47, R0, c[0x0][0x2ac], RZ, P0, !PT ;  /* 0x0000ab00002f7a10 */ /* 0x000fe200007fe4ff */
[----:B------:R-:W-:-:S02]  /*23e0*/  IMAD.U32 R70, R70, -0x40, RZ ;  /* 0xffffffc046467824 */ /* 0x000fc400078e00ff */
.L_x_2294:
[----:B------:R-:W-:Y:S01]  /*23f0*/  IMAD.SHL.U32 R17, R13, 0x40, RZ ;  /* 0x000000400d117824 */ /* 0x000fe200078e00ff */
[----:B------:R-:W-:Y:S04]  /*2400*/  ISETP.NE.AND P6, PT, RZ, UR4, PT ;  /* 0x00000004ff007c0c */ /* 0x000fe8000bfc5270 */
[----:B------:R-:W-:Y:S05]  /*2410*/  IADD3 R16, R17, -0x40, RZ ;  /* 0xffffffc011107810 */ /* 0x000fea0007ffe0ff */
[--C-:B------:R-:W-:Y:S02]  /*2420*/  IMAD.IADD R2, R56, 0x1, -R16.reuse ;  /* 0x0000000138027824 */ /* 0x100fe400078e0a10 */
[----:B------:R-:W-:Y:S03]  /*2430*/  IMAD.IADD R0, R69, 0x1, -R16 ;  /* 0x0000000145007824 */ /* 0x000fe600078e0a10 */
[CC--:B------:R-:W-:Y:S02]  /*2440*/  ISETP.GE.AND P1, PT, R146.reuse, R2.reuse, PT ;  /* 0x000000029200720c */ /* 0x0c0fe40003f26270 */
[C---:B------:R-:W-:Y:S02]  /*2450*/  ISETP.GE.AND P5, PT, R67.reuse, R2, PT ;  /* 0x000000024300720c */ /* 0x040fe40003fa6270 */
[-C--:B------:R-:W-:Y:S02]  /*2460*/  ISETP.GE.AND P1, PT, R146, R0.reuse, !P1 ;  /* 0x000000009200720c */ /* 0x080fe40004f26270 */
[----:B------:R-:W-:Y:S02]  /*2470*/  ISETP.GE.AND P5, PT, R67, R0, !P5 ;  /* 0x000000004300720c */ /* 0x000fe40006fa6270 */
[CC--:B------:R-:W-:Y:S02]  /*2480*/  ISETP.GE.AND P4, PT, R66.reuse, R2.reuse, PT ;  /* 0x000000024200720c */ /* 0x0c0fe40003f86270 */
[C---:B------:R-:W-:Y:S02]  /*2490*/  ISETP.GE.AND P2, PT, R65.reuse, R2, PT ;  /* 0x000000024100720c */ /* 0x040fe40003f46270 */
[-C--:B------:R-:W-:Y:S02]  /*24a0*/  ISETP.GE.AND P4, PT, R66, R0.reuse, !P4 ;  /* 0x000000004200720c */ /* 0x080fe40006786270 */
[----:B------:R-:W-:Y:S03]  /*24b0*/  ISETP.GE.AND P2, PT, R65, R0, !P2 ;  /* 0x000000004100720c */ /* 0x000fe60005746270 */
[----:B----4-:R-:W2:Y:S02]  /*24c0*/  @P1 LDG.E.128 R24, [R104.64] ;  /* 0x0000000668181981 */ /* 0x010ea4000c1e1d00 */
[C---:B------:R-:W-:Y:S05]  /*24d0*/  @P5 IADD3 R22, P0, R104.reuse, R93, RZ ;  /* 0x0000005d68165210 */ /* 0x040fea0007f1e0ff */
[----:B------:R-:W-:Y:S01]  /*24e0*/  @P5 IMAD.X R23, R105, 0x1, R92, P0 ;  /* 0x0000000169175824 */ /* 0x000fe200000e065c */
[C---:B------:R-:W-:Y:S04]  /*24f0*/  @P5 LEA R32, P0, R63.reuse, R102, 0x1 ;  /* 0x000000663f205211 */ /* 0x040fe800078008ff */
[----:B------:R-:W-:Y:S02]  /*2500*/  @P5 LEA.HI.X R33, R63, R103, R62, 0x1, P0 ;  /* 0x000000673f215211 */ /* 0x000fe400000f0c3e */
[----:B------:R-:W-:Y:S05]  /*2510*/  @P4 IADD3 R34, P0, R104, R95, RZ ;  /* 0x0000005f68224210 */ /* 0x000fea0007f1e0ff */
[----:B------:R-:W-:Y:S01]  /*2520*/  @P4 IMAD.X R35, R105, 0x1, R94, P0 ;  /* 0x0000000169234824 */ /* 0x000fe200000e065e */
[----:B------:R-:W-:Y:S05]  /*2530*/  @P4 IADD3 R36, P0, R102, R97, RZ ;  /* 0x0000006166244210 */ /* 0x000fea0007f1e0ff */
[----:B------:R-:W-:Y:S01]  /*2540*/  @P4 IMAD.X R37, R103, 0x1, R96, P0 ;  /* 0x0000000167254824 */ /* 0x000fe200000e0660 */
[----:B------:R-:W-:Y:S05]  /*2550*/  @P2 IADD3 R2, P0, R104, R152, RZ ;  /* 0x0000009868022210 */ /* 0x000fea0007f1e0ff */
[----:B------:R-:W-:Y:S01]  /*2560*/  @P2 IMAD.X R3, R105, 0x1, R98, P0 ;  /* 0x0000000169032824 */ /* 0x000fe200000e0662 */
[----:B--2---:R-:W-:Y:S04]  /*2570*/  @P1 STG.E.128 [R102.64], R24 ;  /* 0x0000001866001986 */ /* 0x004fe8000c101d06 */
[----:B------:R-:W2:Y:S04]  /*2580*/  @P1 LDG.E.128 R4, [R104.64+0x80] ;  /* 0x0000800668041981 */ /* 0x000ea8000c1e1d00 */
[----:B--2---:R1:W-:Y:S04]  /*2590*/  @P1 STG.E.128 [R102.64+0x80], R4 ;  /* 0x0000800466001986 */ /* 0x0043e8000c101d06 */
[----:B------:R-:W2:Y:S04]  /*25a0*/  @P1 LDG.E.128 R8, [R104.64+0x100] ;  /* 0x0001000668081981 */ /* 0x000ea8000c1e1d00 */
[----:B--2---:R2:W-:Y:S04]  /*25b0*/  @P1 STG.E.128 [R102.64+0x100], R8 ;  /* 0x0001000866001986 */ /* 0x0045e8000c101d06 */
[----:B------:R-:W3:Y:S04]  /*25c0*/  @P5 LDG.E.128 R28, [R22.64] ;  /* 0x00000006161c5981 */ /* 0x000ee8000c1e1d00 */
[----:B---3--:R-:W-:Y:S04]  /*25d0*/  @P5 STG.E.128 [R32.64], R28 ;  /* 0x0000001c20005986 */ /* 0x008fe8000c101d06 */
[----:B-1----:R-:W3:Y:S04]  /*25e0*/  @P5 LDG.E.128 R4, [R22.64+0x80] ;  /* 0x0000800616045981 */ /* 0x002ee8000c1e1d00 */
[----:B---3--:R1:W-:Y:S04]  /*25f0*/  @P5 STG.E.128 [R32.64+0x80], R4 ;  /* 0x0000800420005986 */ /* 0x0083e8000c101d06 */
[----:B------:R3:W4:Y:S02]  /*2600*/  @P5 LDG.E.128 R24, [R22.64+0x100] ;  /* 0x0001000616185981 */ /* 0x000724000c1e1d00 */
[----:B---3--:R-:W-:Y:S04]  /*2610*/  @P2 IADD3 R22, P0, R102, UR10, RZ ;  /* 0x0000000a66162c10 */ /* 0x008fe8000ff1e0ff */
[----:B------:R-:W-:Y:S02]  /*2620*/  @P2 IADD3.X R23, R103, UR9, RZ, P0, !PT ;  /* 0x0000000967172c10 */ /* 0x000fe400087fe4ff */
[C---:B------:R-:W-:Y:S04]  /*2630*/  LEA R104, P0, R70.reuse, R104, 0x1 ;  /* 0x0000006846687211 */ /* 0x040fe800078008ff */
[----:B------:R-:W-:Y:S01]  /*2640*/  LEA.HI.X.SX32 R105, R70, R105, 0x1, P0 ;  /* 0x0000006946697211 */ /* 0x000fe200000f0eff */
[----:B----4-:R3:W-:Y:S04]  /*2650*/  @P5 STG.E.128 [R32.64+0x100], R24 ;  /* 0x0001001820005986 */ /* 0x0107e8000c101d06 */
[----:B--2---:R-:W2:Y:S04]  /*2660*/  @P4 LDG.E.128 R8, [R34.64] ;  /* 0x0000000622084981 */ /* 0x004ea8000c1e1d00 */
[----:B--2---:R2:W-:Y:S04]  /*2670*/  @P4 STG.E.128 [R36.64], R8 ;  /* 0x0000000824004986 */ /* 0x0045e8000c101d06 */
[----:B-1----:R-:W4:Y:S04]  /*2680*/  @P4 LDG.E.128 R4, [R34.64+0x80] ;  /* 0x0000800622044981 */ /* 0x002f28000c1e1d00 */
[----:B----4-:R1:W-:Y:S04]  /*2690*/  @P4 STG.E.128 [R36.64+0x80], R4 ;  /* 0x0000800424004986 */ /* 0x0103e8000c101d06 */
[----:B------:R-:W4:Y:S04]  /*26a0*/  @P4 LDG.E.128 R28, [R34.64+0x100] ;  /* 0x00010006221c4981 */ /* 0x000f28000c1e1d00 */
[----:B----4-:R4:W-:Y:S04]  /*26b0*/  @P4 STG.E.128 [R36.64+0x100], R28 ;  /* 0x0001001c24004986 */ /* 0x0109e8000c101d06 */
[----:B---3--:R-:W3:Y:S04]  /*26c0*/  @P2 LDG.E.128 R24, [R2.64] ;  /* 0x0000000602182981 */ /* 0x008ee8000c1e1d00 */
[----:B---3--:R4:W-:Y:S04]  /*26d0*/  @P2 STG.E.128 [R22.64], R24 ;  /* 0x0000001816002986 */ /* 0x0089e8000c101d06 */
[----:B--2---:R-:W2:Y:S04]  /*26e0*/  @P2 LDG.E.128 R8, [R2.64+0x80] ;  /* 0x0000800602082981 */ /* 0x004ea8000c1e1d00 */
[----:B--2---:R4:W-:Y:S04]  /*26f0*/  @P2 STG.E.128 [R22.64+0x80], R8 ;  /* 0x0000800816002986 */ /* 0x0049e8000c101d06 */
[----:B-1----:R-:W2:Y:S04]  /*2700*/  @P2 LDG.E.128 R4, [R2.64+0x100] ;  /* 0x0001000602042981 */ /* 0x002ea8000c1e1d00 */
[----:B--2---:R4:W-:Y:S01]  /*2710*/  @P2 STG.E.128 [R22.64+0x100], R4 ;  /* 0x0001000416002986 */ /* 0x0049e2000c101d06 */
[----:B------:R-:W-:-:S05]  /*2720*/  @!P6 BRA `(.L_x_2249) ;  /* 0x000074900000e947 */ /* 0x000fca0003800000 */
[----:B------:R-:W-:Y:S11]  /*2730*/  ISETP.NE.AND P0, PT, RZ, UR8, PT ;  /* 0x00000008ff007c0c */ /* 0x000ff6000bf05270 */
[----:B------:R-:W-:Y:S02]  /*2740*/  @!UPT UIADD3 URZ, URZ, URZ, URZ ;  /* 0x0000003f3f3ff290 */ /* 0x000fe4000fffe03f */
[----:B------:R-:W-:-:S05]  /*2750*/  @!P0 BRA `(.L_x_2250) ;  /* 0x0000293000008947 */ /* 0x000fca0003800000 */
[----:B------:R-:W-:Y:S01]  /*2760*/  BSSY B0, `(.L_x_2251) ;  /* 0x0000096000007945 */ /* 0x000fe20003800000 */
[----:B------:R-:W-:-:S05]  /*2770*/  @!P1 BRA `(.L_x_2252) ;  /* 0x0000094000009947 */ /* 0x000fca0003800000 */
[----:B------:R-:W-:Y:S01]  /*2780*/  ISETP.GE.AND P0, PT, R18, UR4, PT ;  /* 0x0000000412007c0c */ /* 0x000fe2000bf06270 */
[----:B----4-:R-:W2:Y:S01]  /*2790*/  LDG.E.128 R24, [R106.64] ;  /* 0x000000066a187981 */ /* 0x010ea2000c1e1d00 */
[----:B------:R-:W-:Y:S02]  /*27a0*/  MOV R101, R99 ;  /* 0x0000006300657202 */ /* 0x000fe40000000f00 */
[----:B------:R-:W-:Y:S09]  /*27b0*/  ISETP.GE.AND P1, PT, R15, UR4, PT ;  /* 0x000000040f007c0c */ /* 0x000ff2000bf26270 */
[----:B------:R-:W3:Y:S06]  /*27c0*/  @!P0 LDG.E.64 R22, [R20.64] ;  /* 0x0000000614168981 */ /* 0x000eec000c1e1b00 */
[----:B------:R-:W4:Y:S02]  /*27d0*/  @!P0 LDG.E.64 R38, [R46.64] ;  /* 0x000000062e268981 */ /* 0x000f24000c1e1b00 */
[----:B----4-:R-:W-:Y:S01]  /*27e0*/  @!P0 HADD2.F32 R35, -RZ, R38.H0_H0 ;  /* 0x20000026ff238230 */ /* 0x010fe20000004100 */
[----:B--2---:R-:W-:Y:S01]  /*27f0*/  @!P0 MOV R28, R24 ;  /* 0x00000018001c8202 */ /* 0x004fe20000000f00 */
[--C-:B---3--:R-:W-:Y:S01]  /*2800*/  @!P0 HADD2.F32 R31, -RZ, R22.reuse.H0_H0 ;  /* 0x20000016ff1f8230 */ /* 0x108fe20000004100 */
[----:B------:R-:W-:Y:S01]  /*2810*/  @!P0 MOV R30, R25 ;  /* 0x00000019001e8202 */ /* 0x000fe20000000f00 */
[----:B------:R-:W-:Y:S02]  /*2820*/  @!P0 HADD2.F32 R29, -RZ, R22.H1_H1 ;  /* 0x30000016ff1d8230 */ /* 0x000fe40000004100 */
[--C-:B------:R-:W-:Y:S02]  /*2830*/  @!P0 HADD2.F32 R34, -RZ, R28.reuse.H1_H1 ;  /* 0x3000001cff228230 */ /* 0x100fe40000004100 */
[----:B------:R-:W-:Y:S02]  /*2840*/  @!P0 HADD2.F32 R28, -RZ, R28.H0_H0 ;  /* 0x2000001cff1c8230 */ /* 0x000fe40000004100 */
[--C-:B------:R-:W-:Y:S01]  /*2850*/  @!P0 HADD2.F32 R22, -RZ, R23.reuse.H0_H0 ;  /* 0x20000017ff168230 */ /* 0x100fe20000004100 */
[-C--:B------:R-:W-:Y:S01]  /*2860*/  @!P0 FMUL.FTZ R41, R34, R31.reuse ;  /* 0x0000001f22298220 */ /* 0x080fe20000410000 */
[----:B------:R-:W-:Y:S01]  /*2870*/  @!P0 HADD2.F32 R23, -RZ, R23.H1_H1 ;  /* 0x30000017ff178230 */ /* 0x000fe20000004100 */
[C---:B------:R-:W-:Y:S01]  /*2880*/  @!P0 FMUL.FTZ R0, R28.reuse, R31 ;  /* 0x0000001f1c008220 */ /* 0x040fe20000410000 */
[----:B------:R-:W-:Y:S01]  /*2890*/  @!P0 MOV R31, R26 ;  /* 0x0000001a001f8202 */ /* 0x000fe20000000f00 */
[----:B------:R-:W-:Y:S01]  /*28a0*/  @!P0 FFMA.FTZ R41, R28, R35, -R41 ;  /* 0x000000231c298223 */ /* 0x000fe20000010829 */
[----:B------:R-:W-:Y:S01]  /*28b0*/  @!P0 MOV R28, R27 ;  /* 0x0000001b001c8202 */ /* 0x000fe20000000f00 */
[----:B------:R-:W-:Y:S01]  /*28c0*/  @!P0 FFMA.FTZ R0, R34, R35, R0 ;  /* 0x0000002322008223 */ /* 0x000fe20000010000 */
[--C-:B------:R-:W-:Y:S02]  /*28d0*/  @!P0 HADD2.F32 R34, -RZ, R30.reuse.H1_H1 ;  /* 0x3000001eff228230 */ /* 0x100fe40000004100 */
[----:B------:R-:W-:Y:S02]  /*28e0*/  @!P0 HADD2.F32 R30, -RZ, R30.H0_H0 ;  /* 0x2000001eff1e8230 */ /* 0x000fe40000004100 */
[--C-:B------:R-:W-:Y:S01]  /*28f0*/  @!P0 HADD2.F32 R35, -RZ, R31.reuse.H1_H1 ;  /* 0x3000001fff238230 */ /* 0x100fe20000004100 */
[-C--:B------:R-:W-:Y:S01]  /*2900*/  @!P0 FMUL.FTZ R49, R34, R29.reuse ;  /* 0x0000001d22318220 */ /* 0x080fe20000410000 */
[----:B------:R-:W-:Y:S01]  /*2910*/  @!P0 HADD2.F32 R31, -RZ, R31.H0_H0 ;  /* 0x2000001fff1f8230 */ /* 0x000fe20000004100 */
[----:B------:R-:W-:Y:S01]  /*2920*/  @!P0 FMUL.FTZ R2, R30, R29 ;  /* 0x0000001d1e028220 */ /* 0x000fe20000410000 */
[----:B------:R-:W-:Y:S01]  /*2930*/  @!P0 HADD2.F32 R37, -RZ, R38.H1_H1 ;  /* 0x30000026ff258230 */ /* 0x000fe20000004100 */
[-C--:B------:R-:W-:Y:S01]  /*2940*/  @!P0 FMUL.FTZ R40, R35, R22.reuse ;  /* 0x0000001623288220 */ /* 0x080fe20000410000 */
[--C-:B------:R-:W-:Y:S01]  /*2950*/  @!P0 HADD2.F32 R38, -RZ, R28.reuse.H1_H1 ;  /* 0x3000001cff268230 */ /* 0x100fe20000004100 */
[----:B------:R-:W-:Y:S01]  /*2960*/  @!P0 FMUL.FTZ R3, R31, R22 ;  /* 0x000000161f038220 */ /* 0x000fe20000410000 */
[----:B------:R-:W-:Y:S01]  /*2970*/  @!P0 HADD2.F32 R28, -RZ, R28.H0_H0 ;  /* 0x2000001cff1c8230 */ /* 0x000fe20000004100 */
[----:B------:R-:W-:Y:S01]  /*2980*/  @!P0 FFMA.FTZ R2, R34, R37, R2 ;  /* 0x0000002522028223 */ /* 0x000fe20000010002 */
        /* <DEDUP_REMOVED lines=16> */
[----:B------:R-:W-:Y:S02]  /*2a90*/  @!P0 MOV R27, R49 ;  /* 0x00000031001b8202 */ /* 0x000fe40000000f00 */
[----:B------:R-:W-:Y:S03]  /*2aa0*/  ISETP.GE.AND P0, PT, R14, UR4, PT ;  /* 0x000000040e007c0c */ /* 0x000fe6000bf06270 */
[----:B------:R1:W-:Y:S08]  /*2ab0*/  STG.E.128 [R100.64], R24 ;  /* 0x0000001864007986 */ /* 0x0003f0000c101d06 */
[----:B------:R-:W2:Y:S08]  /*2ac0*/  LDG.E.128 R28, [R106.64+0x80] ;  /* 0x000080066a1c7981 */ /* 0x000eb0000c1e1d00 */
[----:B------:R-:W3:Y:S06]  /*2ad0*/  @!P1 LDG.E.64 R22, [R20.64+0x40] ;  /* 0x0000400614169981 */ /* 0x000eec000c1e1b00 */
[----:B------:R-:W4:Y:S01]  /*2ae0*/  @!P1 LDG.E.64 R38, [R46.64+0x40] ;  /* 0x000040062e269981 */ /* 0x000f22000c1e1b00 */
[----:B--2---:R-:W-:Y:S02]  /*2af0*/  @!P1 MOV R32, R28 ;  /* 0x0000001c00209202 */ /* 0x004fe40000000f00 */
[----:B-1----:R-:W-:Y:S02]  /*2b00*/  @!P1 MOV R26, R29 ;  /* 0x0000001d001a9202 */ /* 0x002fe40000000f00 */
[----:B------:R-:W-:Y:S01]  /*2b10*/  @!P1 MOV R27, R30 ;  /* 0x0000001e001b9202 */ /* 0x000fe20000000f00 */
[--C-:B------:R-:W-:Y:S02]  /*2b20*/  @!P1 HADD2.F32 R34, -RZ, R32.reuse.H1_H1 ;  /* 0x30000020ff229230 */ /* 0x100fe40000004100 */
[----:B------:R-:W-:Y:S02]  /*2b30*/  @!P1 HADD2.F32 R24, -RZ, R32.H0_H0 ;  /* 0x20000020ff189230 */ /* 0x000fe40000004100 */
[--C-:B---3--:R-:W-:Y:S02]  /*2b40*/  @!P1 HADD2.F32 R33, -RZ, R22.reuse.H0_H0 ;  /* 0x20000016ff219230 */ /* 0x108fe40000004100 */
[----:B------:R-:W-:Y:S02]  /*2b50*/  @!P1 HADD2.F32 R25, -RZ, R22.H1_H1 ;  /* 0x30000016ff199230 */ /* 0x000fe40000004100 */
[--C-:B------:R-:W-:Y:S01]  /*2b60*/  @!P1 HADD2.F32 R22, -RZ, R23.reuse.H0_H0 ;  /* 0x20000017ff169230 */ /* 0x100fe20000004100 */
[-C--:B------:R-:W-:Y:S01]  /*2b70*/  @!P1 FMUL.FTZ R40, R34, R33.reuse ;  /* 0x0000002122289220 */ /* 0x080fe20000410000 */
[--C-:B----4-:R-:W-:Y:S01]  /*2b80*/  @!P1 HADD2.F32 R35, -RZ, R38.reuse.H0_H0 ;  /* 0x20000026ff239230 */ /* 0x110fe20000004100 */
[C---:B------:R-:W-:Y:S01]  /*2b90*/  @!P1 FMUL.FTZ R5, R24.reuse, R33 ;  /* 0x0000002118059220 */ /* 0x040fe20000410000 */
[----:B------:R-:W-:Y:S02]  /*2ba0*/  @!P1 HADD2.F32 R23, -RZ, R23.H1_H1 ;  /* 0x30000017ff179230 */ /* 0x000fe40000004100 */
[----:B------:R-:W-:Y:S01]  /*2bb0*/  @!P1 HADD2.F32 R37, -RZ, R38.H1_H1 ;  /* 0x30000026ff259230 */ /* 0x000fe20000004100 */
        /* <DEDUP_REMOVED lines=13> */
[--C-:B------:R-:W-:Y:S01]  /*2c90*/  @!P1 HADD2.F32 R36, -RZ, R39.reuse.H0_H0 ;  /* 0x20000027ff249230 */ /* 0x100fe20000004100 */
[-C--:B------:R-:W-:Y:S01]  /*2ca0*/  @!P1 FMUL.FTZ R44, R38, R23.reuse ;  /* 0x00000017262c9220 */ /* 0x080fe20000410000 */
[----:B------:R-:W-:Y:S01]  /*2cb0*/  @!P1 HADD2.F32 R39, -RZ, R39.H1_H1 ;  /* 0x30000027ff279230 */ /* 0x000fe20000004100 */
[----:B------:R-:W-:Y:S01]  /*2cc0*/  @!P1 FMUL.FTZ R8, R24, R23 ;  /* 0x0000001718089220 */ /* 0x000fe20000410000 */
[----:B------:R-:W-:Y:S01]  /*2cd0*/  @!P1 F2FP.PACK_AB R40, R5, R40 ;  /* 0x000000280528923e */ /* 0x000fe200000000ff */
[-C--:B------:R-:W-:Y:S02]  /*2ce0*/  @!P1 FFMA.FTZ R6, R34, R37.reuse, R6 ;  /* 0x0000002522069223 */ /* 0x080fe40000010006 */
[----:B------:R-:W-:Y:S01]  /*2cf0*/  @!P1 FFMA.FTZ R7, R35, R36, R7 ;  /* 0x0000002423079223 */ /* 0x000fe20000010007 */
[----:B------:R-:W-:Y:S01]  /*2d00*/  @!P1 MOV R28, R40 ;  /* 0x00000028001c9202 */ /* 0x000fe20000000f00 */
        /* <DEDUP_REMOVED lines=10> */
[----:B------:R1:W-:Y:S08]  /*2db0*/  STG.E.128 [R100.64+0x80], R28 ;  /* 0x0000801c64007986 */ /* 0x0003f0000c101d06 */
        /* <DEDUP_REMOVED lines=10> */
[----:B------:R-:W-:Y:S01]  /*2e60*/  @!P0 HADD2.F32 R22, -RZ, R23.H0_H0 ;  /* 0x20000017ff168230 */ /* 0x000fe20000004100 */
[-C--:B------:R-:W-:Y:S01]  /*2e70*/  @!P0 FMUL.FTZ R40, R34, R33.reuse ;  /* 0x0000002122288220 */ /* 0x080fe20000410000 */
[--C-:B----4-:R-:W-:Y:S01]  /*2e80*/  @!P0 HADD2.F32 R35, -RZ, R38.reuse.H0_H0 ;  /* 0x20000026ff238230 */ /* 0x110fe20000004100 */
[C---:B------:R-:W-:Y:S01]  /*2e90*/  @!P0 FMUL.FTZ R9, R28.reuse, R33 ;  /* 0x000000211c098220 */ /* 0x040fe20000410000 */
[----:B------:R-:W-:Y:S02]  /*2ea0*/  @!P0 HADD2.F32 R37, -RZ, R38.H1_H1 ;  /* 0x30000026ff258230 */ /* 0x000fe40000004100 */
[----:B------:R-:W-:Y:S01]  /*2eb0*/  @!P0 HADD2.F32 R36, -RZ, R39.H0_H0 ;  /* 0x20000027ff248230 */ /* 0x000fe20000004100 */
        /* <DEDUP_REMOVED lines=13> */
[----:B------:R-:W-:Y:S01]  /*2f90*/  @!P0 F2FP.PACK_AB R40, R9, R40 ;  /* 0x000000280928823e */ /* 0x000fe200000000ff */
[-C--:B------:R-:W-:Y:S01]  /*2fa0*/  @!P0 FFMA.FTZ R10, R34, R37.reuse, R10 ;  /* 0x00000025220a8223 */ /* 0x080fe2000001000a */
[----:B------:R-:W-:Y:S01]  /*2fb0*/  @!P0 HADD2.F32 R23, -RZ, R23.H1_H1 ;  /* 0x30000017ff178230 */ /* 0x000fe20000004100 */
[----:B------:R-:W-:Y:S01]  /*2fc0*/  @!P0 FFMA.FTZ R11, R35, R36, R11 ;  /* 0x00000024230b8223 */ /* 0x000fe2000001000b */
[----:B------:R-:W-:Y:S01]  /*2fd0*/  @!P0 MOV R24, R40 ;  /* 0x0000002800188202 */ /* 0x000fe20000000f00 */
[----:B------:R-:W-:Y:S01]  /*2fe0*/  @!P0 HADD2.F32 R39, -RZ, R39.H1_H1 ;  /* 0x30000027ff278230 */ /* 0x000fe20000004100 */
[----:B------:R-:W-:Y:S02]  /*2ff0*/  @!P0 FFMA.FTZ R41, R30, R37, -R41 ;  /* 0x000000251e298223 */ /* 0x000fe40000010829 */
[-C--:B------:R-:W-:Y:S02]  /*3000*/  @!P0 FMUL.FTZ R44, R38, R23.reuse ;  /* 0x00000017262c8220 */ /* 0x080fe40000410000 */
[----:B------:R-:W-:Y:S01]  /*3010*/  @!P0 FMUL.FTZ R12, R28, R23 ;  /* 0x000000171c0c8220 */ /* 0x000fe20000410000 */
[----:B------:R-:W-:Y:S01]  /*3020*/  @!P0 F2FP.PACK_AB R41, R10, R41 ;  /* 0x000000290a29823e */ /* 0x000fe200000000ff */
[----:B------:R-:W-:Y:S02]  /*3030*/  @!P0 FFMA.FTZ R42, R31, R36, -R42 ;  /* 0x000000241f2a8223 */ /* 0x000fe4000001082a */
[----:B------:R-:W-:Y:S01]  /*3040*/  @!P0 FFMA.FTZ R44, R28, R39, -R44 ;  /* 0x000000271c2c8223 */ /* 0x000fe2000001082c */
[----:B------:R-:W-:Y:S01]  /*3050*/  @!P0 MOV R25, R41 ;  /* 0x0000002900198202 */ /* 0x000fe20000000f00 */
[----:B------:R-:W-:Y:S01]  /*3060*/  @!P0 FFMA.FTZ R12, R38, R39, R12 ;  /* 0x00000027260c8223 */ /* 0x000fe2000001000c */
[----:B------:R-:W-:Y:S04]  /*3070*/  @!P0 F2FP.PACK_AB R42, R11, R42 ;  /* 0x0000002a0b2a823e */ /* 0x000fe800000000ff */
[----:B------:R-:W-:Y:S02]  /*3080*/  @!P0 F2FP.PACK_AB R49, R12, R44 ;  /* 0x0000002c0c31823e */ /* 0x000fe400000000ff */
[----:B------:R-:W-:Y:S02]  /*3090*/  @!P0 MOV R26, R42 ;  /* 0x0000002a001a8202 */ /* 0x000fe40000000f00 */
[----:B------:R-:W-:Y:S05]  /*30a0*/  @!P0 MOV R27, R49 ;  /* 0x00000031001b8202 */ /* 0x000fea0000000f00 */
[----:B------:R1:W-:Y:S02]  /*30b0*/  STG.E.128 [R100.64+0x100], R24 ;  /* 0x0001001864007986 */ /* 0x0003e4000c101d06 */
.L_x_2252:
[----:B------:R-:W-:Y:S05]  /*30c0*/  BSYNC B0 ;  /* 0x0000000000007941 */ /* 0x000fea0003800000 */
.L_x_2251:
[----:B------:R-:W-:Y:S01]  /*30d0*/  BSSY B0, `(.L_x_2253) ;  /* 0x000009f000007945 */ /* 0x000fe20003800000 */
[----:B------:R-:W-:-:S05]  /*30e0*/  @!P5 BRA `(.L_x_2254) ;  /* 0x000009d00000d947 */ /* 0x000fca0003800000 */
[----:B------:R-:W-:Y:S02]  /*30f0*/  LEA R156, P1, R72, R106, 0x1 ;  /* 0x0000006a489c7211 */ /* 0x000fe400078208ff */
[----:B------:R-:W-:Y:S02]  /*3100*/  ISETP.GE.AND P0, PT, R18, UR4, PT ;  /* 0x0000000412007c0c */ /* 0x000fe4000bf06270 */
[----:B------:R-:W-:Y:S02]  /*3110*/  SHF.L.U32 R53, R138, 0x1, RZ ;  /* 0x000000018a357819 */ /* 0x000fe400000006ff */
[----:B------:R-:W-:Y:S02]  /*3120*/  LEA.HI.X R157, R72, R107, R71, 0x1, P1 ;  /* 0x0000006b489d7211 */ /* 0x000fe400008f0c47 */
[-C--:B------:R-:W-:Y:S02]  /*3130*/  IADD3 R32, P1, R20, R53.reuse, RZ ;  /* 0x0000003514207210 */ /* 0x080fe40007f3e0ff */
[----:B------:R-:W-:Y:S01]  /*3140*/  SHF.L.U64.HI R51, R138, 0x1, R120 ;  /* 0x000000018a337819 */ /* 0x000fe20000010278 */
[----:B-1--4-:R-:W2:Y:S01]  /*3150*/  LDG.E.128 R24, [R156.64] ;  /* 0x000000069c187981 */ /* 0x012ea2000c1e1d00 */
[----:B------:R-:W-:Y:S02]  /*3160*/  IADD3 R48, P5, R46, R53, RZ ;  /* 0x000000352e307210 */ /* 0x000fe40007fbe0ff */
[-C--:B------:R-:W-:Y:S02]  /*3170*/  IADD3.X R33, R21, R51.reuse, RZ, P1, !PT ;  /* 0x0000003315217210 */ /* 0x080fe40000ffe4ff */
[----:B------:R-:W-:Y:S02]  /*3180*/  IADD3.X R49, R47, R51, RZ, P5, !PT ;  /* 0x000000332f317210 */ /* 0x000fe40002ffe4ff */
[----:B------:R-:W-:Y:S01]  /*3190*/  LEA R50, P5, R54, R100, 0x1 ;  /* 0x0000006436327211 */ /* 0x000fe200078a08ff */
[----:B------:R-:W3:Y:S01]  /*31a0*/  @!P0 LDG.E.64 R22, [R32.64] ;  /* 0x0000000620168981 */ /* 0x000ee2000c1e1b00 */
[----:B------:R-:W-:Y:S05]  /*31b0*/  ISETP.GE.AND P1, PT, R15, UR4, PT ;  /* 0x000000040f007c0c */ /* 0x000fea000bf26270 */
[----:B------:R-:W4:Y:S01]  /*31c0*/  @!P0 LDG.E.64 R40, [R48.64] ;  /* 0x0000000630288981 */ /* 0x000f22000c1e1b00 */
[--C-:B---3--:R-:W-:Y:S01]  /*31d0*/  @!P0 HADD2.F32 R31, -RZ, R22.reuse.H0_H0 ;  /* 0x20000016ff1f8230 */ /* 0x108fe20000004100 */
[----:B--2---:R-:W-:Y:S01]  /*31e0*/  @!P0 MOV R28, R24 ;  /* 0x00000018001c8202 */ /* 0x004fe20000000f00 */
[----:B------:R-:W-:Y:S01]  /*31f0*/  @!P0 HADD2.F32 R29, -RZ, R22.H1_H1 ;  /* 0x30000016ff1d8230 */ /* 0x000fe20000004100 */
[----:B------:R-:W-:Y:S01]  /*3200*/  @!P0 MOV R30, R25 ;  /* 0x00000019001e8202 */ /* 0x000fe20000000f00 */
[--C-:B------:R-:W-:Y:S02]  /*3210*/  @!P0 HADD2.F32 R22, -RZ, R23.reuse.H0_H0 ;  /* 0x20000017ff168230 */ /* 0x100fe40000004100 */
[--C-:B------:R-:W-:Y:S02]  /*3220*/  @!P0 HADD2.F32 R36, -RZ, R28.reuse.H1_H1 ;  /* 0x3000001cff248230 */ /* 0x100fe40000004100 */
[----:B------:R-:W-:Y:S02]  /*3230*/  @!P0 HADD2.F32 R28, -RZ, R28.H0_H0 ;  /* 0x2000001cff1c8230 */ /* 0x000fe40000004100 */
[----:B----4-:R-:W-:Y:S01]  /*3240*/  @!P0 HADD2.F32 R37, -RZ, R40.H0_H0 ;  /* 0x20000028ff258230 */ /* 0x010fe20000004100 */
        /* <DEDUP_REMOVED lines=24> */
[----:B------:R-:W-:Y:S01]  /*33d0*/  @!P0 FFMA.FTZ R3, R37, R38, R3 ;  /* 0x0000002625038223 */ /* 0x000fe20000010003 */
[----:B------:R-:W-:Y:S01]  /*33e0*/  LEA.HI.X R51, R54, R99, R57, 0x1, P5 ;  /* 0x0000006336337211 */ /* 0x000fe200028f0c39 */
        /* <DEDUP_REMOVED lines=47> */
[----:B------:R-:W-:Y:S02]  /*36e0*/  @!P1 FFMA.FTZ R53, R26, R39, -R53 ;  /* 0x000000271a359223 */ /* 0x000fe40000010835 */
[----:B------:R-:W-:Y:S01]  /*36f0*/  @!P1 FFMA.FTZ R44, R27, R38, -R44 ;  /* 0x000000261b2c9223 */ /* 0x000fe2000001082c */
[----:B------:R-:W-:Y:S01]  /*3700*/  @!P1 MOV R28, R42 ;  /* 0x0000002a001c9202 */ /* 0x000fe20000000f00 */
[----:B------:R-:W-:Y:S02]  /*3710*/  @!P1 FFMA.FTZ R55, R24, R41, -R55 ;  /* 0x0000002918379223 */ /* 0x000fe40000010837 */
[----:B------:R-:W-:Y:S02]  /*3720*/  @!P1 FFMA.FTZ R6, R36, R39, R6 ;  /* 0x0000002724069223 */ /* 0x000fe40000010006 */
[----:B------:R-:W-:Y:S02]  /*3730*/  @!P1 FFMA.FTZ R7, R37, R38, R7 ;  /* 0x0000002625079223 */ /* 0x000fe40000010007 */
[----:B------:R-:W-:Y:S01]  /*3740*/  @!P1 FFMA.FTZ R8, R40, R41, R8 ;  /* 0x0000002928089223 */ /* 0x000fe20000010008 */
[----:B------:R-:W-:Y:S02]  /*3750*/  @!P1 F2FP.PACK_AB R53, R6, R53 ;  /* 0x000000350635923e */ /* 0x000fe400000000ff */
[----:B------:R-:W-:Y:S02]  /*3760*/  @!P1 F2FP.PACK_AB R44, R7, R44 ;  /* 0x0000002c072c923e */ /* 0x000fe400000000ff */
[----:B------:R-:W-:Y:S02]  /*3770*/  @!P1 F2FP.PACK_AB R55, R8, R55 ;  /* 0x000000370837923e */ /* 0x000fe400000000ff */
[----:B------:R-:W-:Y:S02]  /*3780*/  @!P1 MOV R29, R53 ;  /* 0x00000035001d9202 */ /* 0x000fe40000000f00 */
        /* <DEDUP_REMOVED lines=51> */
.L_x_2254:
[----:B------:R-:W-:Y:S05]  /*3ac0*/  BSYNC B0 ;  /* 0x0000000000007941 */ /* 0x000fea0003800000 */
.L_x_2253:
[----:B------:R-:W-:Y:S01]  /*3ad0*/  BSSY B0, `(.L_x_2255) ;  /* 0x00000a7000007945 */ /* 0x000fe20003800000 */
[----:B------:R-:W-:-:S05]  /*3ae0*/  @!P4 BRA `(.L_x_2256) ;  /* 0x00000a500000c947 */ /* 0x000fca0003800000 */
[----:B------:R-:W-:Y:S02]  /*3af0*/  LEA R156, P1, R74, R106, 0x1 ;  /* 0x0000006a4a9c7211 */ /* 0x000fe400078208ff */
[----:B------:R-:W-:Y:S02]  /*3b00*/  SHF.L.U32 R53, R130, 0x1, RZ ;  /* 0x0000000182357819 */ /* 0x000fe400000006ff */
[----:B------:R-:W-:Y:S02]  /*3b10*/  ISETP.GE.AND P0, PT, R18, UR4, PT ;  /* 0x0000000412007c0c */ /* 0x000fe4000bf06270 */
[----:B------:R-:W-:Y:S02]  /*3b20*/  LEA.HI.X R157, R74, R107, R73, 0x1, P1 ;  /* 0x0000006b4a9d7211 */ /* 0x000fe400008f0c49 */
[-C--:B------:R-:W-:Y:S02]  /*3b30*/  IADD3 R32, P1, R20, R53.reuse, RZ ;  /* 0x0000003514207210 */ /* 0x080fe40007f3e0ff */
[----:B-1----:R-:W-:Y:S01]  /*3b40*/  SHF.L.U64.HI R51, R130, 0x1, R119 ;  /* 0x0000000182337819 */ /* 0x002fe20000010277 */
[----:B----4-:R1:W2:Y:S01]  /*3b50*/  LDG.E.128 R24, [R156.64] ;  /* 0x000000069c187981 */ /* 0x0102a2000c1e1d00 */
[----:B------:R-:W-:Y:S02]  /*3b60*/  IADD3 R48, P4, R46, R53, RZ ;  /* 0x000000352e307210 */ /* 0x000fe40007f9e0ff */
[-C--:B------:R-:W-:Y:S02]  /*3b70*/  IADD3.X R33, R21, R51.reuse, RZ, P1, !PT ;  /* 0x0000003315217210 */ /* 0x080fe40000ffe4ff */
[----:B------:R-:W-:Y:S02]  /*3b80*/  IADD3.X R49, R47, R51, RZ, P4, !PT ;  /* 0x000000332f317210 */ /* 0x000fe400027fe4ff */
[C---:B------:R-:W-:Y:S01]  /*3b90*/  LEA R158, P5, R154.reuse, R100, 0x1 ;  /* 0x000000649a9e7211 */ /* 0x040fe200078a08ff */
[----:B------:R-:W3:Y:S01]  /*3ba0*/  @!P0 LDG.E.64 R22, [R32.64] ;  /* 0x0000000620168981 */ /* 0x000ee2000c1e1b00 */
[----:B------:R-:W-:Y:S02]  /*3bb0*/  ISETP.GE.AND P1, PT, R15, UR4, PT ;  /* 0x000000040f007c0c */ /* 0x000fe4000bf26270 */
[----:B------:R-:W-:Y:S03]  /*3bc0*/  LEA.HI.X R159, R154, R99, R75, 0x1, P5 ;  /* 0x000000639a9f7211 */ /* 0x000fe600028f0c4b */
[----:B------:R-:W4:Y:S01]  /*3bd0*/  @!P0 LDG.E.64 R38, [R48.64] ;  /* 0x0000000630268981 */ /* 0x000f22000c1e1b00 */
[C---:B-1----:R-:W-:Y:S04]  /*3be0*/  LEA R156, P4, R77.reuse, R106, 0x1 ;  /* 0x0000006a4d9c7211 */ /* 0x042fe800078808ff */
[----:B------:R-:W-:Y:S01]  /*3bf0*/  LEA.HI.X R157, R77, R107, R76, 0x1, P4 ;  /* 0x0000006b4d9d7211 */ /* 0x000fe200020f0c4c */
        /* <DEDUP_REMOVED lines=11> */
[----:B------:R-:W-:Y:S01]  /*3cb0*/  @!P0 HADD2.F32 R23, -RZ, R23.H1_H1 ;  /* 0x30000017ff178230 */ /* 0x000fe20000004100 */
[----:B------:R-:W-:Y:S01]  /*3cc0*/  @!P0 IMAD.MOV.U32 R31, RZ, RZ, R26 ;  /* 0x000000ffff1f8224 */ /* 0x000fe200078e001a */
[----:B------:R-:W-:Y:S01]  /*3cd0*/  @!P0 HADD2.F32 R35, -RZ, R29.H0_H0 ;  /* 0x2000001dff238230 */ /* 0x000fe20000004100 */
[----:B------:R-:W-:Y:S01]  /*3ce0*/  @!P0 FFMA.FTZ R51, R28, R37, -R51 ;  /* 0x000000251c338223 */ /* 0x000fe20000010833 */
[----:B------:R-:W-:Y:S01]  /*3cf0*/  @!P0 MOV R28, R27 ;  /* 0x0000001b001c8202 */ /* 0x000fe20000000f00 */
[----:B------:R-:W-:Y:S01]  /*3d00*/  @!P0 FFMA.FTZ R0, R36, R37, R0 ;  /* 0x0000002524008223 */ /* 0x000fe20000010000 */
[--C-:B------:R-:W-:Y:S01]  /*3d10*/  @!P0 HADD2.F32 R40, -RZ, R39.reuse.H0_H0 ;  /* 0x20000027ff288230 */ /* 0x100fe20000004100 */
[-C--:B------:R-:W-:Y:S01]  /*3d20*/  @!P0 FMUL.FTZ R2, R35, R30.reuse ;  /* 0x0000001e23028220 */ /* 0x080fe20000410000 */
[----:B------:R-:W-:Y:S02]  /*3d30*/  @!P0 HADD2.F32 R41, -RZ, R39.H1_H1 ;  /* 0x30000027ff298230 */ /* 0x000fe40000004100 */
[----:B------:R-:W-:Y:S01]  /*3d40*/  @!P0 HADD2.F32 R39, -RZ, R29.H1_H1 ;  /* 0x3000001dff278230 */ /* 0x000fe20000004100 */
[----:B------:R-:W-:Y:S01]  /*3d50*/  @!P0 F2FP.PACK_AB R51, R0, R51 ;  /* 0x000000330033823e */ /* 0x000fe200000000ff */
[--C-:B------:R-:W-:Y:S02]  /*3d60*/  @!P0 HADD2.F32 R29, -RZ, R31.reuse.H0_H0 ;  /* 0x2000001fff1d8230 */ /* 0x100fe40000004100 */
[--C-:B------:R-:W-:Y:S01]  /*3d70*/  @!P0 HADD2.F32 R37, -RZ, R28.reuse.H1_H1 ;  /* 0x3000001cff258230 */ /* 0x100fe20000004100 */
[----:B------:R-:W-:Y:S01]  /*3d80*/  @!P0 FMUL.FTZ R53, R39, R30 ;  /* 0x0000001e27358220 */ /* 0x000fe20000410000 */
[----:B------:R-:W-:Y:S01]  /*3d90*/  @!P0 HADD2.F32 R28, -RZ, R28.H0_H0 ;  /* 0x2000001cff1c8230 */ /* 0x000fe20000004100 */
[----:B------:R-:W-:Y:S01]  /*3da0*/  @!P0 FMUL.FTZ R3, R29, R22 ;  /* 0x000000161d038220 */ /* 0x000fe20000410000 */
[----:B------:R-:W-:Y:S01]  /*3db0*/  @!P0 HADD2.F32 R36, -RZ, R31.H1_H1 ;  /* 0x3000001fff248230 */ /* 0x000fe20000004100 */
[----:B------:R-:W-:Y:S01]  /*3dc0*/  @!P0 FMUL.FTZ R44, R37, R23 ;  /* 0x00000017252c8220 */ /* 0x000fe20000410000 */
[----:B------:R-:W-:Y:S01]  /*3dd0*/  @!P0 MOV R24, R51 ;  /* 0x0000003300188202 */ /* 0x000fe20000000f00 */
[----:B------:R-:W-:Y:S02]  /*3de0*/  @!P0 FFMA.FTZ R2, R39, R38, R2 ;  /* 0x0000002627028223 */ /* 0x000fe40000010002 */
[----:B------:R-:W-:Y:S02]  /*3df0*/  @!P0 FMUL.FTZ R4, R28, R23 ;  /* 0x000000171c048220 */ /* 0x000fe40000410000 */
[C---:B------:R-:W-:Y:S02]  /*3e00*/  @!P0 FMUL.FTZ R42, R36.reuse, R22 ;  /* 0x00000016242a8220 */ /* 0x040fe40000410000 */
[----:B------:R-:W-:Y:S02]  /*3e10*/  @!P0 FFMA.FTZ R3, R36, R40, R3 ;  /* 0x0000002824038223 */ /* 0x000fe40000010003 */
[----:B------:R-:W-:Y:S02]  /*3e20*/  @!P0 FFMA.FTZ R53, R35, R38, -R53 ;  /* 0x0000002623358223 */ /* 0x000fe40000010835 */
[-C--:B------:R-:W-:Y:S02]  /*3e30*/  @!P0 FFMA.FTZ R44, R28, R41.reuse, -R44 ;  /* 0x000000291c2c8223 */ /* 0x080fe4000001082c */
[----:B------:R-:W-:Y:S01]  /*3e40*/  @!P0 FFMA.FTZ R4, R37, R41, R4 ;  /* 0x0000002925048223 */ /* 0x000fe20000010004 */
[----:B------:R-:W-:Y:S01]  /*3e50*/  @!P0 F2FP.PACK_AB R50, R2, R53 ;  /* 0x000000350232823e */ /* 0x000fe200000000ff */
[----:B------:R-:W-:Y:S03]  /*3e60*/  @!P0 FFMA.FTZ R42, R29, R40, -R42 ;  /* 0x000000281d2a8223 */ /* 0x000fe6000001082a */
[----:B------:R-:W-:Y:S02]  /*3e70*/  @!P0 F2FP.PACK_AB R53, R4, R44 ;  /* 0x0000002c0435823e */ /* 0x000fe400000000ff */
[----:B------:R-:W-:Y:S02]  /*3e80*/  @!P0 F2FP.PACK_AB R42, R3, R42 ;  /* 0x0000002a032a823e */ /* 0x000fe400000000ff */
[----:B------:R-:W-:Y:S01]  /*3e90*/  @!P0 MOV R25, R50 ;  /* 0x0000003200198202 */ /* 0x000fe20000000f00 */
[----:B------:R-:W-:Y:S01]  /*3ea0*/  @!P0 IMAD.MOV.U32 R27, RZ, RZ, R53 ;  /* 0x000000ffff1b8224 */ /* 0x000fe200078e0035 */
[----:B------:R-:W-:Y:S02]  /*3eb0*/  @!P0 MOV R26, R42 ;  /* 0x0000002a001a8202 */ /* 0x000fe40000000f00 */
[----:B------:R-:W-:Y:S03]  /*3ec0*/  ISETP.GE.AND P0, PT, R14, UR4, PT ;  /* 0x000000040e007c0c */ /* 0x000fe6000bf06270 */
[----:B------:R1:W-:Y:S08]  /*3ed0*/  STG.E.128 [R158.64], R24 ;  /* 0x000000189e007986 */ /* 0x0003f0000c101d06 */
[----:B------:R2:W3:Y:S08]  /*3ee0*/  LDG.E.128 R28, [R156.64] ;  /* 0x000000069c1c7981 */ /* 0x0004f0000c1e1d00 */
[----:B------:R-:W4:Y:S06]  /*3ef0*/  @!P1 LDG.E.64 R22, [R32.64+0x40] ;  /* 0x0000400620169981 */ /* 0x000f2c000c1e1b00 */
[----:B------:R-:W5:Y:S01]  /*3f00*/  @!P1 LDG.E.64 R38, [R48.64+0x40] ;  /* 0x0000400630269981 */ /* 0x000f62000c1e1b00 */
[----:B-1----:R-:W-:Y:S02]  /*3f10*/  LEA R158, P5, R79, R100, 0x1 ;  /* 0x000000644f9e7211 */ /* 0x002fe400078a08ff */
[----:B--2---:R-:W-:Y:S02]  /*3f20*/  LEA R156, P4, R81, R106, 0x1 ;  /* 0x0000006a519c7211 */ /* 0x004fe400078808ff */
[----:B------:R-:W-:Y:S02]  /*3f30*/  LEA.HI.X R159, R79, R99, R78, 0x1, P5 ;  /* 0x000000634f9f7211 */ /* 0x000fe400028f0c4e */
[----:B------:R-:W-:Y:S02]  /*3f40*/  LEA.HI.X R157, R81, R107, R80, 0x1, P4 ;  /* 0x0000006b519d7211 */ /* 0x000fe400020f0c50 */
[----:B---3--:R-:W-:Y:S02]  /*3f50*/  @!P1 MOV R34, R28 ;  /* 0x0000001c00229202 */ /* 0x008fe40000000f00 */
[----:B------:R-:W-:Y:S02]  /*3f60*/  @!P1 MOV R25, R29 ;  /* 0x0000001d00199202 */ /* 0x000fe40000000f00 */
[----:B------:R-:W-:Y:S01]  /*3f70*/  @!P1 MOV R27, R30 ;  /* 0x0000001e001b9202 */ /* 0x000fe20000000f00 */
[--C-:B------:R-:W-:Y:S02]  /*3f80*/  @!P1 HADD2.F32 R36, -RZ, R34.reuse.H1_H1 ;  /* 0x30000022ff249230 */ /* 0x100fe40000004100 */
[----:B------:R-:W-:Y:S02]  /*3f90*/  @!P1 HADD2.F32 R24, -RZ, R34.H0_H0 ;  /* 0x20000022ff189230 */ /* 0x000fe40000004100 */
[--C-:B----4-:R-:W-:Y:S02]  /*3fa0*/  @!P1 HADD2.F32 R35, -RZ, R22.reuse.H0_H0 ;  /* 0x20000016ff239230 */ /* 0x110fe40000004100 */
[----:B------:R-:W-:Y:S02]  /*3fb0*/  @!P1 HADD2.F32 R26, -RZ, R22.H1_H1 ;  /* 0x30000016ff1a9230 */ /* 0x000fe40000004100 */
[--C-:B------:R-:W-:Y:S01]  /*3fc0*/  @!P1 HADD2.F32 R22, -RZ, R23.reuse.H0_H0 ;  /* 0x20000017ff169230 */ /* 0x100fe20000004100 */
[-C--:B------:R-:W-:Y:S01]  /*3fd0*/  @!P1 FMUL.FTZ R42, R36, R35.reuse ;  /* 0x00000023242a9220 */ /* 0x080fe20000410000 */
[----:B-----5:R-:W-:Y:S01]  /*3fe0*/  @!P1 HADD2.F32 R37, -RZ, R38.H0_H0 ;  /* 0x20000026ff259230 */ /* 0x020fe20000004100 */
[C---:B------:R-:W-:Y:S01]  /*3ff0*/  @!P1 FMUL.FTZ R5, R24.reuse, R35 ;  /* 0x0000002318059220 */ /* 0x040fe20000410000 */
[----:B------:R-:W-:Y:S02]  /*4000*/  @!P1 HADD2.F32 R23, -RZ, R23.H1_H1 ;  /* 0x30000017ff179230 */ /* 0x000fe40000004100 */
[----:B------:R-:W-:Y:S01]  /*4010*/  @!P1 HADD2.F32 R35, -RZ, R25.H0_H0 ;  /* 0x20000019ff239230 */ /* 0x000fe20000004100 */
[----:B------:R-:W-:Y:S01]  /*4020*/  @!P1 FFMA.FTZ R42, R24, R37, -R42 ;  /* 0x00000025182a9223 */ /* 0x000fe2000001082a */
[----:B------:R-:W-:Y:S01]  /*4030*/  @!P1 MOV R24, R31 ;  /* 0x0000001f00189202 */ /* 0x000fe20000000f00 */
[----:B------:R-:W-:Y:S01]  /*4040*/  @!P1 FFMA.FTZ R5, R36, R37, R5 ;  /* 0x0000002524059223 */ /* 0x000fe20000010005 */
[--C-:B------:R-:W-:Y:S01]  /*4050*/  @!P1 HADD2.F32 R40, -RZ, R39.reuse.H0_H0 ;  /* 0x20000027ff289230 */ /* 0x100fe20000004100 */
[----:B------:R-:W-:Y:S01]  /*4060*/  @!P1 FMUL.FTZ R6, R35, R26 ;  /* 0x0000001a23069220 */ /* 0x000fe20000410000 */
[----:B------:R-:W-:Y:S02]  /*4070*/  @!P1 HADD2.F32 R41, -RZ, R39.H1_H1 ;  /* 0x30000027ff299230 */ /* 0x000fe40000004100 */
[----:B------:R-:W-:Y:S01]  /*4080*/  @!P1 HADD2.F32 R39, -RZ, R25.H1_H1 ;  /* 0x30000019ff279230 */ /* 0x000fe20000004100 */
[----:B------:R-:W-:Y:S01]  /*4090*/  @!P1 F2FP.PACK_AB R42, R5, R42 ;  /* 0x0000002a052a923e */ /* 0x000fe200000000ff */
[--C-:B------:R-:W-:Y:S02]  /*40a0*/  @!P1 HADD2.F32 R25, -RZ, R27.reuse.H0_H0 ;  /* 0x2000001bff199230 */ /* 0x100fe40000004100 */
[----:B------:R-:W-:Y:S01]  /*40b0*/  @!P1 HADD2.F32 R36, -RZ, R27.H1_H1 ;  /* 0x3000001bff249230 */ /* 0x000fe20000004100 */
[----:B------:R-:W-:Y:S01]  /*40c0*/  @!P1 FMUL.FTZ R51, R39, R26 ;  /* 0x0000001a27339220 */ /* 0x000fe20000410000 */
[--C-:B------:R-:W-:Y:S01]  /*40d0*/  @!P1 HADD2.F32 R37, -RZ, R24.reuse.H1_H1 ;  /* 0x30000018ff259230 */ /* 0x100fe20000004100 */
[-C--:B------:R-:W-:Y:S01]  /*40e0*/  @!P1 FMUL.FTZ R7, R25, R22.reuse ;  /* 0x0000001619079220 */ /* 0x080fe20000410000 */
[----:B------:R-:W-:Y:S01]  /*40f0*/  @!P1 HADD2.F32 R24, -RZ, R24.H0_H0 ;  /* 0x20000018ff189230 */ /* 0x000fe20000004100 */
[----:B------:R-:W-:Y:S01]  /*4100*/  @!P1 FMUL.FTZ R44, R36, R22 ;  /* 0x00000016242c9220 */ /* 0x000fe20000410000 */
[----:B------:R-:W-:Y:S01]  /*4110*/  @!P1 HADD2.F32 R38, -RZ, R38.H1_H1 ;  /* 0x30000026ff269230 */ /* 0x000fe20000004100 */
[-C--:B------:R-:W-:Y:S02]  /*4120*/  @!P1 FMUL.FTZ R50, R37, R23.reuse ;  /* 0x0000001725329220 */ /* 0x080fe40000410000 */
[C---:B------:R-:W-:Y:S02]  /*4130*/  @!P1 FMUL.FTZ R8, R24.reuse, R23 ;  /* 0x0000001718089220 */ /* 0x040fe40000410000 */
[----:B------:R-:W-:Y:S02]  /*4140*/  @!P1 FFMA.FTZ R44, R25, R40, -R44 ;  /* 0x00000028192c9223 */ /* 0x000fe4000001082c */
[-C--:B------:R-:W-:Y:S02]  /*4150*/  @!P1 FFMA.FTZ R50, R24, R41.reuse, -R50 ;  /* 0x0000002918329223 */ /* 0x080fe40000010832 */
[----:B------:R-:W-:Y:S02]  /*4160*/  @!P1 FFMA.FTZ R6, R39, R38, R6 ;  /* 0x0000002627069223 */ /* 0x000fe40000010006 */
[----:B------:R-:W-:Y:S02]  /*4170*/  @!P1 FFMA.FTZ R7, R36, R40, R7 ;  /* 0x0000002824079223 */ /* 0x000fe40000010007 */
[----:B------:R-:W-:Y:S02]  /*4180*/  @!P1 FFMA.FTZ R51, R35, R38, -R51 ;  /* 0x0000002623339223 */ /* 0x000fe40000010833 */
[----:B------:R-:W-:Y:S01]  /*4190*/  @!P1 FFMA.FTZ R8, R37, R41, R8 ;  /* 0x0000002925089223 */ /* 0x000fe20000010008 */
[----:B------:R-:W-:Y:S01]  /*41a0*/  @!P1 F2FP.PACK_AB R44, R7, R44 ;  /* 0x0000002c072c923e */ /* 0x000fe200000000ff */
[----:B------:R-:W-:Y:S01]  /*41b0*/  @!P1 IMAD.MOV.U32 R28, RZ, RZ, R42 ;  /* 0x000000ffff1c9224 */ /* 0x000fe200078e002a */
[----:B------:R-:W-:Y:S02]  /*41c0*/  @!P1 F2FP.PACK_AB R51, R6, R51 ;  /* 0x000000330633923e */ /* 0x000fe400000000ff */
[----:B------:R-:W-:Y:S02]  /*41d0*/  @!P1 F2FP.PACK_AB R53, R8, R50 ;  /* 0x000000320835923e */ /* 0x000fe400000000ff */
[----:B------:R-:W-:Y:S02]  /*41e0*/  @!P1 MOV R29, R51 ;  /* 0x00000033001d9202 */ /* 0x000fe40000000f00 */
[----:B------:R-:W-:Y:S02]  /*41f0*/  @!P1 MOV R30, R44 ;  /* 0x0000002c001e9202 */ /* 0x000fe40000000f00 */
[----:B------:R-:W-:Y:S05]  /*4200*/  @!P1 MOV R31, R53 ;  /* 0x00000035001f9202 */ /* 0x000fea0000000f00 */
[----:B------:R1:W-:Y:S08]  /*4210*/  STG.E.128 [R158.64], R28 ;  /* 0x0000001c9e007986 */ /* 0x0003f0000c101d06 */
[----:B------:R2:W1:Y:S08]  /*4220*/  LDG.E.128 R24, [R156.64] ;  /* 0x000000069c187981 */ /* 0x000470000c1e1d00 */
[----:B------:R-:W3:Y:S06]  /*4230*/  @!P0 LDG.E.64 R22, [R32.64+0x80] ;  /* 0x0000800620168981 */ /* 0x000eec000c1e1b00 */
[----:B------:R-:W4:Y:S01]  /*4240*/  @!P0 LDG.E.64 R48, [R48.64+0x80] ;  /* 0x0000800630308981 */ /* 0x000f22000c1e1b00 */
[C---:B--2---:R-:W-:Y:S04]  /*4250*/  LEA R156, P1, R83.reuse, R100, 0x1 ;  /* 0x00000064539c7211 */ /* 0x044fe800078208ff */
[----:B------:R-:W-:Y:S01]  /*4260*/  LEA.HI.X R157, R83, R99, R82, 0x1, P1 ;  /* 0x00000063539d7211 */ /* 0x000fe200008f0c52 */
[----:B-1----:R-:W-:Y:S01]  /*4270*/  @!P0 IMAD.MOV.U32 R31, RZ, RZ, R26 ;  /* 0x000000ffff1f8224 */ /* 0x002fe200078e001a */
[----:B------:R-:W-:Y:S02]  /*4280*/  @!P0 MOV R34, R24 ;  /* 0x0000001800228202 */ /* 0x000fe40000000f00 */
[----:B------:R-:W-:Y:S03]  /*4290*/  @!P0 MOV R30, R25 ;  /* 0x00000019001e8202 */ /* 0x000fe60000000f00 */
[----:B------:R-:W-:Y:S02]  /*42a0*/  @!P0 HADD2.F32 R36, -RZ, R34.H1_H1 ;  /* 0x30000022ff248230 */ /* 0x000fe40000004100 */
[----:B---3--:R-:W-:Y:S02]  /*42b0*/  @!P0 HADD2.F32 R35, -RZ, R22.H0_H0 ;  /* 0x20000016ff238230 */ /* 0x008fe40000004100 */
[----:B------:R-:W-:Y:S02]  /*42c0*/  @!P0 HADD2.F32 R28, -RZ, R34.H0_H0 ;  /* 0x20000022ff1c8230 */ /* 0x000fe40000004100 */
[----:B------:R-:W-:Y:S01]  /*42d0*/  @!P0 HADD2.F32 R29, -RZ, R22.H1_H1 ;  /* 0x30000016ff1d8230 */ /* 0x000fe20000004100 */
        /* <DEDUP_REMOVED lines=16> */
[--C-:B------:R-:W-:Y:S01]  /*43e0*/  @!P0 HADD2.F32 R40, -RZ, R28.reuse.H1_H1 ;  /* 0x3000001cff288230 */ /* 0x100fe20000004100 */
[----:B------:R-:W-:Y:S01]  /*43f0*/  @!P0 FFMA.FTZ R10, R36, R39, R10 ;  /* 0x00000027240a8223 */ /* 0x000fe2000001000a */
[----:B------:R-:W-:Y:S01]  /*4400*/  @!P0 F2FP.PACK_AB R42, R9, R42 ;  /* 0x0000002a092a823e */ /* 0x000fe200000000ff */
[-C--:B------:R-:W-:Y:S01]  /*4410*/  @!P0 FMUL.FTZ R11, R31, R22.reuse ;  /* 0x000000161f0b8220 */ /* 0x080fe20000410000 */
[----:B------:R-:W-:Y:S01]  /*4420*/  @!P0 HADD2.F32 R28, -RZ, R28.H0_H0 ;  /* 0x2000001cff1c8230 */ /* 0x000fe20000004100 */
[C---:B------:R-:W-:Y:S01]  /*4430*/  @!P0 FMUL.FTZ R44, R37.reuse, R22 ;  /* 0x00000016252c8220 */ /* 0x040fe20000410000 */
[----:B------:R-:W-:Y:S01]  /*4440*/  @!P0 F2FP.PACK_AB R51, R10, R51 ;  /* 0x000000330a33823e */ /* 0x000fe200000000ff */
[----:B------:R-:W-:Y:S01]  /*4450*/  @!P0 HADD2.F32 R23, -RZ, R23.H1_H1 ;  /* 0x30000017ff178230 */ /* 0x000fe20000004100 */
[----:B------:R-:W-:Y:S01]  /*4460*/  @!P0 MOV R24, R42 ;  /* 0x0000002a00188202 */ /* 0x000fe20000000f00 */
[-C--:B------:R-:W-:Y:S01]  /*4470*/  @!P0 FFMA.FTZ R11, R37, R38.reuse, R11 ;  /* 0x00000026250b8223 */ /* 0x080fe2000001000b */
[----:B------:R-:W-:Y:S01]  /*4480*/  @!P0 MOV R25, R51 ;  /* 0x0000003300198202 */ /* 0x000fe20000000f00 */
[----:B------:R-:W-:Y:S01]  /*4490*/  @!P0 FFMA.FTZ R44, R31, R38, -R44 ;  /* 0x000000261f2c8223 */ /* 0x000fe2000001082c */
[----:B------:R-:W-:Y:S01]  /*44a0*/  @!P0 HADD2.F32 R41, -RZ, R49.H1_H1 ;  /* 0x30000031ff298230 */ /* 0x000fe20000004100 */
[-C--:B------:R-:W-:Y:S02]  /*44b0*/  @!P0 FMUL.FTZ R50, R40, R23.reuse ;  /* 0x0000001728328220 */ /* 0x080fe40000410000 */
[C---:B------:R-:W-:Y:S01]  /*44c0*/  @!P0 FMUL.FTZ R12, R28.reuse, R23 ;  /* 0x000000171c0c8220 */ /* 0x040fe20000410000 */
[----:B------:R-:W-:Y:S01]  /*44d0*/  @!P0 F2FP.PACK_AB R44, R11, R44 ;  /* 0x0000002c0b2c823e */ /* 0x000fe200000000ff */
[-C--:B------:R-:W-:Y:S02]  /*44e0*/  @!P0 FFMA.FTZ R50, R28, R41.reuse, -R50 ;  /* 0x000000291c328223 */ /* 0x080fe40000010832 */
[----:B------:R-:W-:Y:S01]  /*44f0*/  @!P0 FFMA.FTZ R12, R40, R41, R12 ;  /* 0x00000029280c8223 */ /* 0x000fe2000001000c */
[----:B------:R-:W-:Y:S04]  /*4500*/  @!P0 MOV R26, R44 ;  /* 0x0000002c001a8202 */ /* 0x000fe80000000f00 */
[----:B------:R-:W-:Y:S04]  /*4510*/  @!P0 F2FP.PACK_AB R53, R12, R50 ;  /* 0x000000320c35823e */ /* 0x000fe800000000ff */
[----:B------:R-:W-:Y:S05]  /*4520*/  @!P0 MOV R27, R53 ;  /* 0x00000035001b8202 */ /* 0x000fea0000000f00 */
[----:B------:R1:W-:Y:S02]  /*4530*/  STG.E.128 [R156.64], R24 ;  /* 0x000000189c007986 */ /* 0x0003e4000c101d06 */
.L_x_2256:
[----:B------:R-:W-:Y:S05]  /*4540*/  BSYNC B0 ;  /* 0x0000000000007941 */ /* 0x000fea0003800000 */
.L_x_2255:
[----:B------:R-:W-:Y:S01]  /*4550*/  BSSY B0, `(.L_x_2257) ;  /* 0x00000ab000007945 */ /* 0x000fe20003800000 */
[----:B------:R-:W-:-:S05]  /*4560*/  @!P2 BRA `(.L_x_2258) ;  /* 0x00000a900000a947 */ /* 0x000fca0003800000 */
[----:B-1----:R-:W-:Y:S02]  /*4570*/  MOV R51, 0x60 ;  /* 0x0000006000337802 */ /* 0x002fe40000000f00 */
[----:B------:R-:W-:Y:S02]  /*4580*/  ISETP.GE.AND P0, PT, R18, UR4, PT ;  /* 0x0000000412007c0c */ /* 0x000fe4000bf06270 */
[C---:B------:R-:W-:Y:S01]  /*4590*/  SHF.L.U32 R55, R128.reuse, 0x1, RZ ;  /* 0x0000000180377819 */ /* 0x040fe200000006ff */
[C---:B------:R-:W-:Y:S01]  /*45a0*/  IMAD.WIDE.U32 R156, R51.reuse, c[0x0][0x288], R106 ;  /* 0x0000a200339c7a25 */ /* 0x040fe200078e006a */
[----:B------:R-:W-:Y:S02]  /*45b0*/  SHF.L.U64.HI R53, R128, 0x1, R117 ;  /* 0x0000000180357819 */ /* 0x000fe40000010275 */
[-C--:B------:R-:W-:Y:S01]  /*45c0*/  IADD3 R32, P1, R20, R55.reuse, RZ ;  /* 0x0000003714207210 */ /* 0x080fe20007f3e0ff */
[----:B------:R-:W-:Y:S01]  /*45d0*/  IMAD R42, R51, c[0x0][0x28c], RZ ;  /* 0x0000a300332a7a24 */ /* 0x000fe200078e02ff */
[----:B------:R-:W-:Y:S02]  /*45e0*/  IADD3 R48, P2, R46, R55, RZ ;  /* 0x000000372e307210 */ /* 0x000fe40007f5e0ff */
[-C--:B------:R-:W-:Y:S02]  /*45f0*/  IADD3.X R33, R21, R53.reuse, RZ, P1, !PT ;  /* 0x0000003515217210 */ /* 0x080fe40000ffe4ff */
[----:B------:R-:W-:Y:S02]  /*4600*/  IADD3 R157, R157, R42, RZ ;  /* 0x0000002a9d9d7210 */ /* 0x000fe40007ffe0ff */
[----:B------:R-:W-:Y:S01]  /*4610*/  IADD3.X R49, R47, R53, RZ, P2, !PT ;  /* 0x000000352f317210 */ /* 0x000fe200017fe4ff */
[----:B----4-:R-:W2:Y:S01]  /*4620*/  @!P0 LDG.E.64 R22, [R32.64] ;  /* 0x0000000620168981 */ /* 0x010ea2000c1e1b00 */
[----:B------:R-:W-:Y:S02]  /*4630*/  MOV R101, R99 ;  /* 0x0000006300657202 */ /* 0x000fe40000000f00 */
[----:B------:R-:W-:Y:S02]  /*4640*/  LEA R158, P2, R85, R106, 0x1 ;  /* 0x0000006a559e7211 */ /* 0x000fe400078408ff */
[----:B------:R-:W-:Y:S01]  /*4650*/  ISETP.GE.AND P1, PT, R15, UR4, PT ;  /* 0x000000040f007c0c */ /* 0x000fe2000bf26270 */
[----:B------:R1:W3:Y:S01]  /*4660*/  LDG.E.128 R24, [R156.64] ;  /* 0x000000069c187981 */ /* 0x0002e2000c1e1d00 */
[----:B------:R-:W-:Y:S07]  /*4670*/  LEA.HI.X R159, R85, R107, R84, 0x1, P2 ;  /* 0x0000006b559f7211 */ /* 0x000fee00010f0c54 */
[----:B------:R-:W4:Y:S01]  /*4680*/  @!P0 LDG.E.64 R40, [R48.64] ;  /* 0x0000000630288981 */ /* 0x000f22000c1e1b00 */
[C---:B-1----:R-:W-:Y:S04]  /*4690*/  IMAD.WIDE.U32 R156, R51.reuse, c[0x0][0x198], R100 ;  /* 0x00006600339c7a25 */ /* 0x042fe800078e0064 */
[----:B------:R-:W-:Y:S05]  /*46a0*/  IMAD R51, R51, c[0x0][0x19c], RZ ;  /* 0x0000670033337a24 */ /* 0x000fea00078e02ff */
[----:B------:R-:W-:Y:S01]  /*46b0*/  IADD3 R157, R157, R51, RZ ;  /* 0x000000339d9d7210 */ /* 0x000fe20007ffe0ff */
[----:B----4-:R-:W-:Y:S01]  /*46c0*/  @!P0 HADD2.F32 R37, -RZ, R40.H0_H0 ;  /* 0x20000028ff258230 */ /* 0x010fe20000004100 */
[----:B---3--:R-:W-:Y:S01]  /*46d0*/  @!P0 MOV R28, R24 ;  /* 0x00000018001c8202 */ /* 0x008fe20000000f00 */
[--C-:B--2---:R-:W-:Y:S01]  /*46e0*/  @!P0 HADD2.F32 R31, -RZ, R22.reuse.H0_H0 ;  /* 0x20000016ff1f8230 */ /* 0x104fe20000004100 */
[----:B------:R-:W-:Y:S01]  /*46f0*/  @!P0 MOV R30, R25 ;  /* 0x00000019001e8202 */ /* 0x000fe20000000f00 */
[----:B------:R-:W-:Y:S02]  /*4700*/  @!P0 HADD2.F32 R29, -RZ, R22.H1_H1 ;  /* 0x30000016ff1d8230 */ /* 0x000fe40000004100 */
[--C-:B------:R-:W-:Y:S02]  /*4710*/  @!P0 HADD2.F32 R36, -RZ, R28.reuse.H1_H1 ;  /* 0x3000001cff248230 */ /* 0x100fe40000004100 */
[----:B------:R-:W-:Y:S02]  /*4720*/  @!P0 HADD2.F32 R28, -RZ, R28.H0_H0 ;  /* 0x2000001cff1c8230 */ /* 0x000fe40000004100 */
[----:B------:R-:W-:Y:S01]  /*4730*/  @!P0 HADD2.F32 R22, -RZ, R23.H0_H0 ;  /* 0x20000017ff168230 */ /* 0x000fe20000004100 */
        /* <DEDUP_REMOVED lines=27> */
[----:B------:R-:W-:Y:S02]  /*48f0*/  @!P0 FFMA.FTZ R4, R40, R41, R4 ;  /* 0x0000002928048223 */ /* 0x000fe40000010004 */
[----:B------:R-:W-:Y:S02]  /*4900*/  @!P0 FFMA.FTZ R55, R30, R39, -R55 ;  /* 0x000000271e378223 */ /* 0x000fe40000010837 */
[----:B------:R-:W-:Y:S01]  /*4910*/  @!P0 FFMA.FTZ R42, R31, R38, -R42 ;  /* 0x000000261f2a8223 */ /* 0x000fe2000001082a */
[----:B------:R-:W-:Y:S02]  /*4920*/  @!P0 F2FP.PACK_AB R51, R4, R44 ;  /* 0x0000002c0433823e */ /* 0x000fe400000000ff */
[----:B------:R-:W-:Y:S02]  /*4930*/  @!P0 F2FP.PACK_AB R50, R2, R55 ;  /* 0x000000370232823e */ /* 0x000fe400000000ff */
[----:B------:R-:W-:Y:S01]  /*4940*/  @!P0 F2FP.PACK_AB R42, R3, R42 ;  /* 0x0000002a032a823e */ /* 0x000fe200000000ff */
[----:B------:R-:W-:Y:S01]  /*4950*/  @!P0 IMAD.MOV.U32 R27, RZ, RZ, R51 ;  /* 0x000000ffff1b8224 */ /* 0x000fe200078e0033 */
[----:B------:R-:W-:Y:S02]  /*4960*/  @!P0 MOV R25, R50 ;  /* 0x0000003200198202 */ /* 0x000fe40000000f00 */
[----:B------:R-:W-:Y:S02]  /*4970*/  @!P0 MOV R26, R42 ;  /* 0x0000002a001a8202 */ /* 0x000fe40000000f00 */
[----:B------:R-:W-:Y:S03]  /*4980*/  ISETP.GE.AND P0, PT, R14, UR4, PT ;  /* 0x000000040e007c0c */ /* 0x000fe6000bf06270 */
[----:B------:R1:W-:Y:S08]  /*4990*/  STG.E.128 [R156.64], R24 ;  /* 0x000000189c007986 */ /* 0x0003f0000c101d06 */
[----:B------:R2:W3:Y:S08]  /*49a0*/  LDG.E.128 R28, [R158.64] ;  /* 0x000000069e1c7981 */ /* 0x0004f0000c1e1d00 */
[----:B------:R-:W4:Y:S06]  /*49b0*/  @!P1 LDG.E.64 R22, [R32.64+0x40] ;  /* 0x0000400620169981 */ /* 0x000f2c000c1e1b00 */
[----:B------:R-:W5:Y:S01]  /*49c0*/  @!P1 LDG.E.64 R38, [R48.64+0x40] ;  /* 0x0000400630269981 */ /* 0x000f62000c1e1b00 */
[----:B--2---:R-:W-:Y:S02]  /*49d0*/  LEA R158, P4, R87, R100, 0x1 ;  /* 0x00000064579e7211 */ /* 0x004fe400078808ff */
[----:B-1----:R-:W-:Y:S02]  /*49e0*/  LEA R156, P2, R89, R106, 0x1 ;  /* 0x0000006a599c7211 */ /* 0x002fe400078408ff */
        /* <DEDUP_REMOVED lines=29> */
[-C--:B------:R-:W-:Y:S01]  /*4bc0*/  @!P1 FMUL.FTZ R50, R37, R23.reuse ;  /* 0x0000001725329220 */ /* 0x080fe20000410000 */
[----:B------:R-:W-:Y:S01]  /*4bd0*/  @!P1 HADD2.F32 R36, -RZ, R27.H1_H1 ;  /* 0x3000001bff249230 */ /* 0x000fe20000004100 */
[C---:B------:R-:W-:Y:S01]  /*4be0*/  @!P1 FMUL.FTZ R8, R24.reuse, R23 ;  /* 0x0000001718089220 */ /* 0x040fe20000410000 */
[----:B------:R-:W-:Y:S01]  /*4bf0*/  @!P1 MOV R28, R42 ;  /* 0x0000002a001c9202 */ /* 0x000fe20000000f00 */
[-C--:B------:R-:W-:Y:S02]  /*4c00*/  @!P1 FFMA.FTZ R50, R24, R41.reuse, -R50 ;  /* 0x0000002918329223 */ /* 0x080fe40000010832 */
[C---:B------:R-:W-:Y:S02]  /*4c10*/  @!P1 FMUL.FTZ R44, R36.reuse, R22 ;  /* 0x00000016242c9220 */ /* 0x040fe40000410000 */
[----:B------:R-:W-:Y:S02]  /*4c20*/  @!P1 FFMA.FTZ R6, R39, R38, R6 ;  /* 0x0000002627069223 */ /* 0x000fe40000010006 */
[-C--:B------:R-:W-:Y:S02]  /*4c30*/  @!P1 FFMA.FTZ R44, R25, R40.reuse, -R44 ;  /* 0x00000028192c9223 */ /* 0x080fe4000001082c */
[----:B------:R-:W-:Y:S02]  /*4c40*/  @!P1 FFMA.FTZ R7, R36, R40, R7 ;  /* 0x0000002824079223 */ /* 0x000fe40000010007 */
[----:B------:R-:W-:Y:S02]  /*4c50*/  @!P1 FFMA.FTZ R8, R37, R41, R8 ;  /* 0x0000002925089223 */ /* 0x000fe40000010008 */
[----:B------:R-:W-:Y:S01]  /*4c60*/  @!P1 FFMA.FTZ R51, R35, R38, -R51 ;  /* 0x0000002623339223 */ /* 0x000fe20000010833 */
[----:B------:R-:W-:Y:S02]  /*4c70*/  @!P1 F2FP.PACK_AB R44, R7, R44 ;  /* 0x0000002c072c923e */ /* 0x000fe400000000ff */
[----:B------:R-:W-:Y:S02]  /*4c80*/  @!P1 F2FP.PACK_AB R53, R8, R50 ;  /* 0x000000320835923e */ /* 0x000fe400000000ff */
[----:B------:R-:W-:Y:S02]  /*4c90*/  @!P1 F2FP.PACK_AB R51, R6, R51 ;  /* 0x000000330633923e */ /* 0x000fe400000000ff */
[----:B------:R-:W-:Y:S01]  /*4ca0*/  @!P1 MOV R30, R44 ;  /* 0x0000002c001e9202 */ /* 0x000fe20000000f00 */
[----:B------:R-:W-:Y:S01]  /*4cb0*/  @!P1 IMAD.MOV.U32 R31, RZ, RZ, R53 ;  /* 0x000000ffff1f9224 */ /* 0x000fe200078e0035 */
[----:B------:R-:W-:Y:S05]  /*4cc0*/  @!P1 MOV R29, R51 ;  /* 0x00000033001d9202 */ /* 0x000fea0000000f00 */
[----:B------:R1:W-:Y:S08]  /*4cd0*/  STG.E.128 [R158.64], R28 ;  /* 0x0000001c9e007986 */ /* 0x0003f0000c101d06 */
[----:B------:R2:W3:Y:S08]  /*4ce0*/  LDG.E.128 R24, [R156.64] ;  /* 0x000000069c187981 */ /* 0x0004f0000c1e1d00 */
[----:B------:R-:W4:Y:S06]  /*4cf0*/  @!P0 LDG.E.64 R22, [R32.64+0x80] ;  /* 0x0000800620168981 */ /* 0x000f2c000c1e1b00 */
[----:B------:R-:W5:Y:S01]  /*4d00*/  @!P0 LDG.E.64 R48, [R48.64+0x80] ;  /* 0x0000800630308981 */ /* 0x000f62000c1e1b00 */
[C---:B--2---:R-:W-:Y:S04]  /*4d10*/  LEA R156, P1, R91.reuse, R100, 0x1 ;  /* 0x000000645b9c7211 */ /* 0x044fe800078208ff */
[----:B------:R-:W-:Y:S02]  /*4d20*/  LEA.HI.X R157, R91, R99, R90, 0x1, P1 ;  /* 0x000000635b9d7211 */ /* 0x000fe400008f0c5a */
[----:B---3--:R-:W-:Y:S02]  /*4d30*/  @!P0 MOV R34, R24 ;  /* 0x0000001800228202 */ /* 0x008fe40000000f00 */
[----:B-1----:R-:W-:Y:S02]  /*4d40*/  @!P0 MOV R30, R25 ;  /* 0x00000019001e8202 */ /* 0x002fe40000000f00 */
[----:B------:R-:W-:Y:S01]  /*4d50*/  @!P0 MOV R31, R26 ;  /* 0x0000001a001f8202 */ /* 0x000fe20000000f00 */
[--C-:B------:R-:W-:Y:S02]  /*4d60*/  @!P0 HADD2.F32 R36, -RZ, R34.reuse.H1_H1 ;  /* 0x30000022ff248230 */ /* 0x100fe40000004100 */
[----:B------:R-:W-:Y:S02]  /*4d70*/  @!P0 HADD2.F32 R28, -RZ, R34.H0_H0 ;  /* 0x20000022ff1c8230 */ /* 0x000fe40000004100 */
[--C-:B----4-:R-:W-:Y:S02]  /*4d80*/  @!P0 HADD2.F32 R35, -RZ, R22.reuse.H0_H0 ;  /* 0x20000016ff238230 */ /* 0x110fe40000004100 */
[----:B------:R-:W-:Y:S02]  /*4d90*/  @!P0 HADD2.F32 R29, -RZ, R22.H1_H1 ;  /* 0x30000016ff1d8230 */ /* 0x000fe40000004100 */
[----:B------:R-:W-:Y:S01]  /*4da0*/  @!P0 HADD2.F32 R22, -RZ, R23.H0_H0 ;  /* 0x20000017ff168230 */ /* 0x000fe20000004100 */
[-C--:B------:R-:W-:Y:S01]  /*4db0*/  @!P0 FMUL.FTZ R42, R36, R35.reuse ;  /* 0x00000023242a8220 */ /* 0x080fe20000410000 */
[--C-:B-----5:R-:W-:Y:S01]  /*4dc0*/  @!P0 HADD2.F32 R37, -RZ, R48.reuse.H0_H0 ;  /* 0x20000030ff258230 */ /* 0x120fe20000004100 */
        /* <DEDUP_REMOVED lines=34> */
[----:B------:R1:W-:Y:S02]  /*4ff0*/  STG.E.128 [R156.64], R24 ;  /* 0x000000189c007986 */ /* 0x0003e4000c101d06 */
.L_x_2258:
[----:B------:R-:W-:Y:S05]  /*5000*/  BSYNC B0 ;  /* 0x0000000000007941 */ /* 0x000fea0003800000 */
.L_x_2257:
        /* <DEDUP_REMOVED lines=8> */
.L_x_2250:
[----:B------:R-:W-:Y:S01]  /*5090*/  BSSY B1, `(.L_x_2260) ;  /* 0x0000119000017945 */ /* 0x000fe20003800000 */
[----:B------:R-:W-:-:S05]  /*50a0*/  @!P1 BRA `(.L_x_2261) ;  /* 0x0000117000009947 */ /* 0x000fca0003800000 */
[----:B----4-:R1:W5:Y:S01]  /*50b0*/  LDG.E.128 R36, [R106.64] ;  /* 0x000000066a247981 */ /* 0x010362000c1e1d00 */
[----:B------:R-:W-:Y:S01]  /*50c0*/  ISETP.GE.AND P0, PT, R18, UR4, PT ;  /* 0x0000000412007c0c */ /* 0x000fe2000bf06270 */
[----:B------:R-:W-:Y:S01]  /*50d0*/  @!UPT UIADD3 URZ, URZ, URZ, URZ ;  /* 0x0000003f3f3ff290 */ /* 0x000fe2000fffe03f */
[----:B------:R-:W-:Y:S11]  /*50e0*/  BSSY B0, `(.L_x_2262) ;  /* 0x0000057000007945 */ /* 0x000ff60003800000 */
[----:B------:R-:W-:-:S05]  /*50f0*/  @P0 BRA `(.L_x_2263) ;  /* 0x0000055000000947 */ /* 0x000fca0003800000 */
[--C-:B-----5:R-:W-:Y:S01]  /*5100*/  HADD2.F32 R31, -RZ, R36.reuse.H0_H0 ;  /* 0x20000024ff1f7230 */ /* 0x120fe20000004100 */
[----:B------:R-:W-:Y:S01]  /*5110*/  ULEA.HI UR5, UR4, UR4, URZ, 0x1 ;  /* 0x0000000404057291 */ /* 0x000fe2000f8f083f */
[----:B------:R-:W-:Y:S01]  /*5120*/  HADD2.F32 R35, -RZ, R36.H1_H1 ;  /* 0x30000024ff237230 */ /* 0x000fe20000004100 */
[----:B------:R-:W-:Y:S02]  /*5130*/  MOV R157, RZ ;  /* 0x000000ff009d7202 */ /* 0x000fe40000000f00 */
[----:B------:R-:W-:Y:S01]  /*5140*/  USHF.R.S32.HI UR5, URZ, 0x1, UR5 ;  /* 0x000000013f057899 */ /* 0x000fe20008011405 */
[----:B------:R-:W-:Y:S02]  /*5150*/  MOV R101, RZ ;  /* 0x000000ff00657202 */ /* 0x000fe40000000f00 */
[----:B------:R-:W-:Y:S02]  /*5160*/  MOV R55, R37 ;  /* 0x0000002500377202 */ /* 0x000fe40000000f00 */
[----:B------:R-:W-:Y:S02]  /*5170*/  MOV R44, R38 ;  /* 0x00000026002c7202 */ /* 0x000fe40000000f00 */
[----:B------:R-:W-:Y:S01]  /*5180*/  ISETP.GE.AND P6, PT, R18, UR5, PT ;  /* 0x0000000512007c0c */ /* 0x000fe2000bfc6270 */
[----:B------:R-:W-:Y:S01]  /*5190*/  HADD2.F32 R36, -RZ, R55.H0_H0 ;  /* 0x20000037ff247230 */ /* 0x000fe20000004100 */
[----:B------:R-:W-:Y:S02]  /*51a0*/  MOV R159, UR5 ;  /* 0x00000005009f7c02 */ /* 0x000fe40008000f00 */
[----:B------:R-:W-:Y:S09]  /*51b0*/  MOV R53, R39 ;  /* 0x0000002700357202 */ /* 0x000ff20000000f00 */
[----:B------:R-:W-:Y:S02]  /*51c0*/  @P6 IADD3 R157, RZ, -UR5, RZ ;  /* 0x80000005ff9d6c10 */ /* 0x000fe4000fffe0ff */
[----:B------:R-:W-:Y:S02]  /*51d0*/  @P6 IADD3 R159, RZ, -UR5, RZ ;  /* 0x80000005ff9f6c10 */ /* 0x000fe4000fffe0ff */
[----:B------:R-:W-:Y:S02]  /*51e0*/  LEA R48, P0, R157, R110, 0x1 ;  /* 0x0000006e9d307211 */ /* 0x000fe400078008ff */
[----:B------:R-:W-:Y:S02]  /*51f0*/  @P6 IADD3 R101, RZ, -UR5, RZ ;  /* 0x80000005ff656c10 */ /* 0x000fe4000fffe0ff */
[----:B------:R-:W-:Y:S02]  /*5200*/  LEA R22, P1, R159, R106, 0x1 ;  /* 0x0000006a9f167211 */ /* 0x000fe400078208ff */
[----:B------:R-:W-:Y:S02]  /*5210*/  LEA.HI.X.SX32 R49, R157, R111, 0x1, P0 ;  /* 0x0000006f9d317211 */ /* 0x000fe400000f0eff */
[----:B------:R-:W-:Y:S02]  /*5220*/  LEA R156, P0, R101, R108, 0x1 ;  /* 0x0000006c659c7211 */ /* 0x000fe400078008ff */
[----:B------:R-:W-:Y:S02]  /*5230*/  LEA.HI.X.SX32 R23, R159, R107, 0x1, P1 ;  /* 0x0000006b9f177211 */ /* 0x000fe400008f0eff */
[----:B------:R-:W-:Y:S01]  /*5240*/  LEA.HI.X.SX32 R157, R101, R109, 0x1, P0 ;  /* 0x0000006d659d7211 */ /* 0x000fe200000f0eff */
[----:B------:R-:W2:Y:S08]  /*5250*/  LDG.E.128 R48, [R48.64] ;  /* 0x0000000630307981 */ /* 0x000eb0000c1e1d00 */
        /* <DEDUP_REMOVED lines=53> */
[----:B------:R-:W-:Y:S02]  /*55b0*/  FMUL.FTZ R7, R23, R10 ;  /* 0x0000000a17077220 */ /* 0x000fe40000410000 */
[----:B------:R-:W-:Y:S01]  /*55c0*/  FFMA.FTZ R5, R34, R39, R5 ;  /* 0x0000002722057223 */ /* 0x000fe20000010005 */
[----:B------:R-:W-:Y:S01]  /*55d0*/  F2FP.PACK_AB R37, R4, R3 ;  /* 0x000000030425723e */ /* 0x000fe200000000ff */
[----:B------:R-:W-:Y:S02]  /*55e0*/  FMUL.FTZ R8, R12, R9 ;  /* 0x000000090c087220 */ /* 0x000fe40000410000 */
[----:B------:R-:W-:Y:S02]  /*55f0*/  FFMA.FTZ R6, R33, R40, R6 ;  /* 0x0000002821067223 */ /* 0x000fe40000010006 */
[----:B------:R-:W-:Y:S01]  /*5600*/  FFMA.FTZ R7, R36, R41, R7 ;  /* 0x0000002924077223 */ /* 0x000fe20000010007 */
[----:B------:R-:W-:Y:S01]  /*5610*/  F2FP.PACK_AB R36, R2, R0 ;  /* 0x000000000224723e */ /* 0x000fe200000000ff */
[----:B------:R-:W-:Y:S01]  /*5620*/  FFMA.FTZ R8, R35, R42, R8 ;  /* 0x0000002a23087223 */ /* 0x000fe20000010008 */
[----:B------:R-:W-:Y:S04]  /*5630*/  F2FP.PACK_AB R38, R6, R5 ;  /* 0x000000050626723e */ /* 0x000fe800000000ff */
[----:B------:R-:W-:Y:S02]  /*5640*/  F2FP.PACK_AB R39, R8, R7 ;  /* 0x000000070827723e */ /* 0x000fe400000000ff */
.L_x_2263:
[----:B------:R-:W-:Y:S05]  /*5650*/  BSYNC B0 ;  /* 0x0000000000007941 */ /* 0x000fea0003800000 */
.L_x_2262:
[----:B------:R-:W-:Y:S01]  /*5660*/  IMAD.MOV.U32 R101, RZ, RZ, R99 ;  /* 0x000000ffff657224 */ /* 0x000fe200078e0063 */
[----:B------:R-:W-:Y:S01]  /*5670*/  ISETP.GE.AND P0, PT, R15, UR4, PT ;  /* 0x000000040f007c0c */ /* 0x000fe2000bf06270 */
[----:B------:R-:W-:Y:S01]  /*5680*/  BSSY B0, `(.L_x_2264) ;  /* 0x000005b000007945 */ /* 0x000fe20003800000 */
[----:B------:R-:W-:Y:S02]  /*5690*/  IADD3 R160, P1, R106, 0x80, RZ ;  /* 0x000000806aa07810 */ /* 0x000fe40007f3e0ff */
[----:B-----5:R2:W-:Y:S03]  /*56a0*/  STG.E.128 [R100.64], R36 ;  /* 0x0000002464007986 */ /* 0x0205e6000c101d06 */
[----:B------:R-:W-:Y:S01]  /*56b0*/  IMAD.X R161, RZ, RZ, R107, P1 ;  /* 0x000000ffffa17224 */ /* 0x000fe200008e066b */
[----:B--2---:R2:W5:Y:S05]  /*56c0*/  LDG.E.128 R36, [R106.64+0x80] ;  /* 0x000080066a247981 */ /* 0x00456a000c1e1d00 */
        /* <DEDUP_REMOVED lines=15> */
[C---:B------:R-:W-:Y:S02]  /*57c0*/  LEA R48, P0, R159.reuse, R110, 0x1 ;  /* 0x0000006e9f307211 */ /* 0x040fe400078008ff */
[----:B------:R-:W-:Y:S02]  /*57d0*/  @P6 IADD3 R157, RZ, -UR5, RZ ;  /* 0x80000005ff9d6c10 */ /* 0x000fe4000fffe0ff */
[C---:B------:R-:W-:Y:S02]  /*57e0*/  LEA R22, P1, R156.reuse, R160, 0x1 ;  /* 0x000000a09c167211 */ /* 0x040fe400078208ff */
[----:B------:R-:W-:Y:S02]  /*57f0*/  LEA.HI.X.SX32 R49, R159, R111, 0x1, P0 ;  /* 0x0000006f9f317211 */ /* 0x000fe400000f0eff */
[C---:B------:R-:W-:Y:S02]  /*5800*/  LEA R158, P0, R157.reuse, R108, 0x1 ;  /* 0x0000006c9d9e7211 */ /* 0x040fe400078008ff */
[----:B------:R-:W-:Y:S02]  /*5810*/  LEA.HI.X.SX32 R23, R156, R161, 0x1, P1 ;  /* 0x000000a19c177211 */ /* 0x000fe400008f0eff */
[----:B------:R-:W-:Y:S01]  /*5820*/  LEA.HI.X.SX32 R159, R157, R109, 0x1, P0 ;  /* 0x0000006d9d9f7211 */ /* 0x000fe200000f0eff */
[----:B------:R-:W3:Y:S08]  /*5830*/  LDG.E.128 R48, [R48.64+0x80] ;  /* 0x0000800630307981 */ /* 0x000ef0000c1e1d00 */
        /* <DEDUP_REMOVED lines=63> */
.L_x_2265:
[----:B------:R-:W-:Y:S05]  /*5c30*/  BSYNC B0 ;  /* 0x0000000000007941 */ /* 0x000fea0003800000 */
.L_x_2264:
[----:B-----5:R3:W-:Y:S01]  /*5c40*/  STG.E.128 [R100.64+0x80], R36 ;  /* 0x0000802464007986 */ /* 0x0207e2000c101d06 */
[----:B------:R-:W-:Y:S01]  /*5c50*/  ISETP.GE.AND P0, PT, R14, UR4, PT ;  /* 0x000000040e007c0c */ /* 0x000fe2000bf06270 */
[----:B------:R-:W-:Y:S01]  /*5c60*/  BSSY B0, `(.L_x_2266) ;  /* 0x000005a000007945 */ /* 0x000fe20003800000 */
[----:B------:R-:W-:Y:S05]  /*5c70*/  IADD3 R160, P1, R106, 0x100, RZ ;  /* 0x000001006aa07810 */ /* 0x000fea0007f3e0ff */
[----:B------:R-:W-:Y:S01]  /*5c80*/  IMAD.X R161, RZ, RZ, R107, P1 ;  /* 0x000000ffffa17224 */ /* 0x000fe200008e066b */
[----:B---3--:R3:W5:Y:S05]  /*5c90*/  LDG.E.128 R36, [R106.64+0x100] ;  /* 0x000100066a247981 */ /* 0x00876a000c1e1d00 */
        /* <DEDUP_REMOVED lines=22> */
[----:B------:R-:W4:Y:S08]  /*5e00*/  LDG.E.128 R48, [R48.64+0x100] ;  /* 0x0001000630307981 */ /* 0x000f30000c1e1d00 */
[----:B--2---:R-:W2:Y:S08]  /*5e10*/  LDG.E.128 R24, [R22.64] ;  /* 0x0000000616187981 */ /* 0x004eb0000c1e1d00 */
[----:B---3--:R-:W3:Y:S01]  /*5e20*/  LDG.E.128 R156, [R158.64+0x100] ;  /* 0x000100069e9c7981 */ /* 0x008ee2000c1e1d00 */
[--C-:B----4-:R-:W-:Y:S02]  /*5e30*/  HADD2.F32 R33, -RZ, R48.reuse.H0_H0 ;  /* 0x20000030ff217230 */ /* 0x110fe40000004100 */
[----:B------:R-:W-:Y:S02]  /*5e40*/  HADD2.F32 R34, -RZ, R48.H1_H1 ;  /* 0x30000030ff227230 */ /* 0x000fe40000004100 */
[--C-:B------:R-:W-:Y:S02]  /*5e50*/  HADD2.F32 R37, -RZ, R49.reuse.H0_H0 ;  /* 0x20000031ff257230 */ /* 0x100fe40000004100 */
[----:B------:R-:W-:Y:S02]  /*5e60*/  HADD2.F32 R38, -RZ, R49.H1_H1 ;  /* 0x30000031ff267230 */ /* 0x000fe40000004100 */
[--C-:B------:R-:W-:Y:S01]  /*5e70*/  HADD2.F32 R39, -RZ, R50.reuse.H0_H0 ;  /* 0x20000032ff277230 */ /* 0x100fe20000004100 */
[----:B--2---:R-:W-:Y:S01]  /*5e80*/  MOV R10, R24 ;  /* 0x00000018000a7202 */ /* 0x004fe20000000f00 */
[----:B------:R-:W-:Y:S01]  /*5e90*/  HADD2.F32 R40, -RZ, R50.H1_H1 ;  /* 0x30000032ff287230 */ /* 0x000fe20000004100 */
[----:B------:R-:W-:Y:S01]  /*5ea0*/  MOV R11, R27 ;  /* 0x0000001b000b7202 */ /* 0x000fe20000000f00 */
[----:B------:R-:W-:Y:S01]  /*5eb0*/  HADD2.F32 R41, -RZ, R51.H0_H0 ;  /* 0x20000033ff297230 */ /* 0x000fe20000004100 */
[----:B------:R-:W-:Y:S01]  /*5ec0*/  MOV R23, R25 ;  /* 0x0000001900177202 */ /* 0x000fe20000000f00 */
[----:B------:R-:W-:Y:S01]  /*5ed0*/  HADD2.F32 R32, -RZ, R10.H0_H0 ;  /* 0x2000000aff207230 */ /* 0x000fe20000004100 */
[----:B------:R-:W-:Y:S01]  /*5ee0*/  MOV R28, R26 ;  /* 0x0000001a001c7202 */ /* 0x000fe20000000f00 */
[--C-:B---3--:R-:W-:Y:S02]  /*5ef0*/  HADD2.F32 R27, -RZ, R156.reuse.H0_H0 ;  /* 0x2000009cff1b7230 */ /* 0x108fe40000004100 */
        /* <DEDUP_REMOVED lines=48> */
.L_x_2267:
[----:B------:R-:W-:Y:S05]  /*6200*/  BSYNC B0 ;  /* 0x0000000000007941 */ /* 0x000fea0003800000 */
.L_x_2266:
[----:B-----5:R4:W-:Y:S02]  /*6210*/  STG.E.128 [R100.64+0x100], R36 ;  /* 0x0001002464007986 */ /* 0x0209e4000c101d06 */
.L_x_2261:
[----:B------:R-:W-:Y:S05]  /*6220*/  BSYNC B1 ;  /* 0x0000000000017941 */ /* 0x000fea0003800000 */
.L_x_2260:
[----:B------:R-:W-:Y:S01]  /*6230*/  BSSY B1, `(.L_x_2268) ;  /* 0x000012a000017945 */ /* 0x000fe20003800000 */
[----:B------:R-:W-:-:S05]  /*6240*/  @!P5 BRA `(.L_x_2269) ;  /* 0x000012800000d947 */ /* 0x000fca0003800000 */
[C---:B------:R-:W-:Y:S01]  /*6250*/  LEA R162, P0, R72.reuse, R106, 0x1 ;  /* 0x0000006a48a27211 */ /* 0x040fe200078008ff */
[----:B------:R-:W-:Y:S03]  /*6260*/  BSSY B0, `(.L_x_2270) ;  /* 0x000005e000007945 */ /* 0x000fe60003800000 */
[----:B------:R-:W-:Y:S02]  /*6270*/  LEA.HI.X R163, R72, R107, R71, 0x1, P0 ;  /* 0x0000006b48a37211 */ /* 0x000fe400000f0c47 */
[----:B------:R-:W-:Y:S03]  /*6280*/  ISETP.GE.AND P0, PT, R18, UR4, PT ;  /* 0x0000000412007c0c */ /* 0x000fe6000bf06270 */
[----:B------:R1:W5:Y:S10]  /*6290*/  LDG.E.128 R32, [R162.64] ;  /* 0x00000006a2207981 */ /* 0x000374000c1e1d00 */
[----:B------:R-:W-:-:S05]  /*62a0*/  @P0 BRA `(.L_x_2271) ;  /* 0x0000059000000947 */ /* 0x000fca0003800000 */
[----:B------:R-:W-:Y:S01]  /*62b0*/  ULEA.HI UR5, UR4, UR4, URZ, 0x1 ;  /* 0x0000000404057291 */ /* 0x000fe2000f8f083f */
[----:B------:R-:W-:Y:S02]  /*62c0*/  MOV R159, RZ ;  /* 0x000000ff009f7202 */ /* 0x000fe40000000f00 */
[----:B------:R-:W-:Y:S01]  /*62d0*/  MOV R161, RZ ;  /* 0x000000ff00a17202 */ /* 0x000fe20000000f00 */
[----:B------:R-:W-:Y:S01]  /*62e0*/  USHF.R.S32.HI UR5, URZ, 0x1, UR5 ;  /* 0x000000013f057899 */ /* 0x000fe20008011405 */
[----:B-----5:R-:W-:Y:S01]  /*62f0*/  MOV R55, R33 ;  /* 0x0000002100377202 */ /* 0x020fe20000000f00 */
[--C-:B------:R-:W-:Y:S01]  /*6300*/  HADD2.F32 R33, -RZ, R32.reuse.H0_H0 ;  /* 0x20000020ff217230 */ /* 0x100fe20000004100 */
[----:B------:R-:W-:Y:S01]  /*6310*/  MOV R53, R35 ;  /* 0x0000002300357202 */ /* 0x000fe20000000f00 */
[----:B------:R-:W-:Y:S01]  /*6320*/  HADD2.F32 R35, -RZ, R32.H1_H1 ;  /* 0x30000020ff237230 */ /* 0x000fe20000004100 */
[----:B------:R-:W-:Y:S02]  /*6330*/  MOV R44, R34 ;  /* 0x00000022002c7202 */ /* 0x000fe40000000f00 */
[----:B------:R-:W-:Y:S02]  /*6340*/  ISETP.GE.AND P1, PT, R18, UR5, PT ;  /* 0x0000000512007c0c */ /* 0x000fe4000bf26270 */
[----:B------:R-:W-:Y:S11]  /*6350*/  MOV R157, UR5 ;  /* 0x00000005009d7c02 */ /* 0x000ff60008000f00 */
[----:B------:R-:W-:Y:S01]  /*6360*/  @P1 IADD3 R159, RZ, -UR5, RZ ;  /* 0x80000005ff9f1c10 */ /* 0x000fe2000fffe0ff */
[----:B------:R-:W-:Y:S01]  /*6370*/  @P1 IMAD R161, RZ, RZ, -UR5 ;  /* 0x80000005ffa11e24 */ /* 0x000fe2000f8e02ff */
[----:B------:R-:W-:Y:S02]  /*6380*/  @P1 IADD3 R157, RZ, -UR5, RZ ;  /* 0x80000005ff9d1c10 */ /* 0x000fe4000fffe0ff */
[C---:B----4-:R-:W-:Y:S02]  /*6390*/  IADD3 R101, P5, R138.reuse, R159, RZ ;  /* 0x0000009f8a657210 */ /* 0x050fe40007fbe0ff */
[----:B------:R-:W-:Y:S02]  /*63a0*/  LEA R10, P0, R157, R162, 0x1 ;  /* 0x000000a29d0a7211 */ /* 0x000fe400078008ff */
[----:B------:R-:W-:Y:S02]  /*63b0*/  LEA.HI.X.SX32 R156, R159, R120, 0x1, P5 ;  /* 0x000000789f9c7211 */ /* 0x000fe400028f0eff */
[----:B------:R-:W-:Y:S02]  /*63c0*/  LEA.HI.X.SX32 R11, R157, R163, 0x1, P0 ;  /* 0x000000a39d0b7211 */ /* 0x000fe400000f0eff */
[C---:B------:R-:W-:Y:S03]  /*63d0*/  LEA R164, P0, R101.reuse, R108, 0x1 ;  /* 0x0000006c65a47211 */ /* 0x040fe600078008ff */
[----:B------:R-:W4:Y:S01]  /*63e0*/  LDG.E.128 R28, [R10.64] ;  /* 0x000000060a1c7981 */ /* 0x000f22000c1e1d00 */
[----:B------:R-:W-:Y:S02]  /*63f0*/  LEA.HI.X R165, R101, R109, R156, 0x1, P0 ;  /* 0x0000006d65a57211 */ /* 0x000fe400000f0c9c */
[----:B------:R-:W-:Y:S04]  /*6400*/  IADD3 R101, P0, R138, R161, RZ ;  /* 0x000000a18a657210 */ /* 0x000fe80007f1e0ff */
[----:B------:R-:W-:Y:S01]  /*6410*/  LEA.HI.X.SX32 R160, R161, R120, 0x1, P0 ;  /* 0x00000078a1a07211 */ /* 0x000fe200000f0eff */
[----:B--2---:R-:W2:Y:S01]  /*6420*/  LDG.E.128 R156, [R164.64] ;  /* 0x00000006a49c7981 */ /* 0x004ea2000c1e1d00 */
[C---:B------:R-:W-:Y:S04]  /*6430*/  LEA R36, P0, R101.reuse, R110, 0x1 ;  /* 0x0000006e65247211 */ /* 0x040fe800078008ff */
[----:B------:R-:W-:Y:S05]  /*6440*/  LEA.HI.X R37, R101, R111, R160, 0x1, P0 ;  /* 0x0000006f65257211 */ /* 0x000fea00000f0ca0 */
[----:B---3--:R1:W3:Y:S02]  /*6450*/  LDG.E.128 R48, [R36.64] ;  /* 0x0000000624307981 */ /* 0x0082e4000c1e1d00 */
[----:B-1----:R-:W-:Y:S02]  /*6460*/  HADD2.F32 R36, -RZ, R55.H0_H0 ;  /* 0x20000037ff247230 */ /* 0x002fe40000004100 */
[--C-:B--2---:R-:W-:Y:S01]  /*6470*/  HADD2.F32 R25, -RZ, R157.reuse.H0_H0 ;  /* 0x2000009dff197230 */ /* 0x104fe20000004100 */
[----:B----4-:R-:W-:Y:S01]  /*6480*/  IMAD.MOV.U32 R26, RZ, RZ, R28 ;  /* 0x000000ffff1a7224 */ /* 0x010fe200078e001c */
[--C-:B------:R-:W-:Y:S01]  /*6490*/  HADD2.F32 R28, -RZ, R156.reuse.H1_H1 ;  /* 0x3000009cff1c7230 */ /* 0x100fe20000004100 */
[----:B------:R-:W-:Y:S01]  /*64a0*/  MOV R10, R30 ;  /* 0x0000001e000a7202 */ /* 0x000fe20000000f00 */
[----:B------:R-:W-:Y:S01]  /*64b0*/  HADD2.F32 R30, -RZ, R156.H0_H0 ;  /* 0x2000009cff1e7230 */ /* 0x000fe20000004100 */
[----:B------:R-:W-:Y:S01]  /*64c0*/  MOV R23, R29 ;  /* 0x0000001d00177202 */ /* 0x000fe20000000f00 */
[----:B------:R-:W-:Y:S01]  /*64d0*/  HADD2.F32 R12, -RZ, R157.H1_H1 ;  /* 0x3000009dff0c7230 */ /* 0x000fe20000004100 */
[----:B------:R-:W-:Y:S01]  /*64e0*/  MOV R27, R31 ;  /* 0x0000001f001b7202 */ /* 0x000fe20000000f00 */
[--C-:B------:R-:W-:Y:S01]  /*64f0*/  HADD2.F32 R31, -RZ, R26.reuse.H0_H0 ;  /* 0x2000001aff1f7230 */ /* 0x100fe20000004100 */
[----:B------:R-:W-:Y:S01]  /*6500*/  @!P1 FADD.FTZ R30, -R30, -RZ ;  /* 0x800000ff1e1e9221 */ /* 0x000fe20000010100 */
[----:B------:R-:W-:Y:S01]  /*6510*/  HADD2.F32 R29, -RZ, R26.H1_H1 ;  /* 0x3000001aff1d7230 */ /* 0x000fe20000004100 */
[----:B------:R-:W-:Y:S01]  /*6520*/  @!P1 FADD.FTZ R28, -R28, -RZ ;  /* 0x800000ff1c1c9221 */ /* 0x000fe20000010100 */
[--C-:B------:R-:W-:Y:S01]  /*6530*/  HADD2.F32 R26, -RZ, R23.reuse.H0_H0 ;  /* 0x20000017ff1a7230 */ /* 0x100fe20000004100 */
[----:B------:R-:W-:Y:S01]  /*6540*/  @!P1 FADD.FTZ R25, -R25, -RZ ;  /* 0x800000ff19199221 */ /* 0x000fe20000010100 */
[----:B------:R-:W-:Y:S01]  /*6550*/  HADD2.F32 R24, -RZ, R158.H0_H0 ;  /* 0x2000009eff187230 */ /* 0x000fe20000004100 */
[----:B------:R-:W-:Y:S01]  /*6560*/  FMUL.FTZ R0, R31, R30 ;  /* 0x0000001e1f007220 */ /* 0x000fe20000410000 */
[----:B---3--:R-:W-:Y:S01]  /*6570*/  HADD2.F32 R32, -RZ, R48.H0_H0 ;  /* 0x20000030ff207230 */ /* 0x008fe20000004100 */
[----:B------:R-:W-:Y:S01]  /*6580*/  @!P1 FADD.FTZ R12, -R12, -RZ ;  /* 0x800000ff0c0c9221 */ /* 0x000fe20000010100 */
[----:B------:R-:W-:Y:S01]  /*6590*/  HADD2.F32 R23, -RZ, R23.H1_H1 ;  /* 0x30000017ff177230 */ /* 0x000fe20000004100 */
[----:B------:R-:W-:Y:S01]  /*65a0*/  FMUL.FTZ R2, R29, R28 ;  /* 0x0000001c1d027220 */ /* 0x000fe20000410000 */
[----:B------:R-:W-:Y:S01]  /*65b0*/  HADD2.F32 R22, -RZ, R158.H1_H1 ;  /* 0x3000009eff167230 */ /* 0x000fe20000004100 */
[----:B------:R-:W-:Y:S01]  /*65c0*/  FMUL.FTZ R3, R26, R25 ;  /* 0x000000191a037220 */ /* 0x000fe20000410000 */
[----:B------:R-:W-:Y:S01]  /*65d0*/  HADD2.F32 R34, -RZ, R48.H1_H1 ;  /* 0x30000030ff227230 */ /* 0x000fe20000004100 */
[----:B------:R-:W-:Y:S01]  /*65e0*/  @!P1 FADD.FTZ R24, -R24, -RZ ;  /* 0x800000ff18189221 */ /* 0x000fe20000010100 */
[----:B------:R-:W-:Y:S01]  /*65f0*/  HADD2.F32 R11, -RZ, R159.H0_H0 ;  /* 0x2000009fff0b7230 */ /* 0x000fe20000004100 */
[----:B------:R-:W-:Y:S01]  /*6600*/  FFMA.FTZ R0, R33, R32, R0 ;  /* 0x0000002021007223 */ /* 0x000fe20000010000 */
[--C-:B------:R-:W-:Y:S01]  /*6610*/  HADD2.F32 R25, -RZ, R10.reuse.H0_H0 ;  /* 0x2000000aff197230 */ /* 0x100fe20000004100 */
[----:B------:R-:W-:Y:S01]  /*6620*/  FMUL.FTZ R4, R23, R12 ;  /* 0x0000000c17047220 */ /* 0x000fe20000410000 */
[----:B------:R-:W-:Y:S01]  /*6630*/  HADD2.F32 R37, -RZ, R49.H0_H0 ;  /* 0x20000031ff257230 */ /* 0x000fe20000004100 */
[----:B------:R-:W-:Y:S01]  /*6640*/  @!P1 FADD.FTZ R22, -R22, -RZ ;  /* 0x800000ff16169221 */ /* 0x000fe20000010100 */
[----:B------:R-:W-:Y:S01]  /*6650*/  HADD2.F32 R9, -RZ, R159.H1_H1 ;  /* 0x3000009fff097230 */ /* 0x000fe20000004100 */
[----:B------:R-:W-:Y:S01]  /*6660*/  FFMA.FTZ R2, R35, R34, R2 ;  /* 0x0000002223027223 */ /* 0x000fe20000010002 */
[----:B------:R-:W-:Y:S01]  /*6670*/  HADD2.F32 R23, -RZ, R10.H1_H1 ;  /* 0x3000000aff177230 */ /* 0x000fe20000004100 */
[----:B------:R-:W-:Y:S01]  /*6680*/  @!P1 FADD.FTZ R11, -R11, -RZ ;  /* 0x800000ff0b0b9221 */ /* 0x000fe20000010100 */
[----:B------:R-:W-:Y:S01]  /*6690*/  HADD2.F32 R38, -RZ, R49.H1_H1 ;  /* 0x30000031ff267230 */ /* 0x000fe20000004100 */
[----:B------:R-:W-:Y:S01]  /*66a0*/  FMUL.FTZ R5, R25, R24 ;  /* 0x0000001819057220 */ /* 0x000fe20000410000 */
[----:B------:R-:W-:Y:S01]  /*66b0*/  HADD2.F32 R33, -RZ, R55.H1_H1 ;  /* 0x30000037ff217230 */ /* 0x000fe20000004100 */
[----:B------:R-:W-:Y:S01]  /*66c0*/  FFMA.FTZ R3, R36, R37, R3 ;  /* 0x0000002524037223 */ /* 0x000fe20000010003 */
[--C-:B------:R-:W-:Y:S01]  /*66d0*/  HADD2.F32 R12, -RZ, R27.reuse.H0_H0 ;  /* 0x2000001bff0c7230 */ /* 0x100fe20000004100 */
[----:B------:R-:W-:Y:S01]  /*66e0*/  @!P1 FADD.FTZ R9, -R9, -RZ ;  /* 0x800000ff09099221 */ /* 0x000fe20000010100 */
[----:B------:R-:W-:Y:S01]  /*66f0*/  HADD2.F32 R39, -RZ, R50.H0_H0 ;  /* 0x20000032ff277230 */ /* 0x000fe20000004100 */
[----:B------:R-:W-:Y:S01]  /*6700*/  FMUL.FTZ R6, R23, R22 ;  /* 0x0000001617067220 */ /* 0x000fe20000410000 */
[----:B------:R-:W-:Y:S01]  /*6710*/  HADD2.F32 R32, -RZ, R44.H0_H0 ;  /* 0x2000002cff207230 */ /* 0x000fe20000004100 */
[----:B------:R-:W-:Y:S01]  /*6720*/  FFMA.FTZ R4, R33, R38, R4 ;  /* 0x0000002621047223 */ /* 0x000fe20000010004 */
[----:B------:R-:W-:Y:S01]  /*6730*/  HADD2.F32 R10, -RZ, R27.H1_H1 ;  /* 0x3000001bff0a7230 */ /* 0x000fe20000004100 */
[----:B------:R-:W-:Y:S01]  /*6740*/  FMUL.FTZ R7, R12, R11 ;  /* 0x0000000b0c077220 */ /* 0x000fe20000410000 */
[----:B------:R-:W-:Y:S01]  /*6750*/  HADD2.F32 R40, -RZ, R50.H1_H1 ;  /* 0x30000032ff287230 */ /* 0x000fe20000004100 */
[----:B------:R-:W-:Y:S01]  /*6760*/  FFMA.FTZ R5, R32, R39, R5 ;  /* 0x0000002720057223 */ /* 0x000fe20000010005 */
[----:B------:R-:W-:Y:S01]  /*6770*/  HADD2.F32 R35, -RZ, R44.H1_H1 ;  /* 0x3000002cff237230 */ /* 0x000fe20000004100 */
[----:B------:R-:W-:Y:S01]  /*6780*/  FMUL.FTZ R8, R10, R9 ;  /* 0x000000090a087220 */ /* 0x000fe20000410000 */
[----:B------:R-:W-:Y:S01]  /*6790*/  HADD2.F32 R41, -RZ, R51.H0_H0 ;  /* 0x20000033ff297230 */ /* 0x000fe20000004100 */
[----:B------:R-:W-:Y:S01]  /*67a0*/  F2FP.PACK_AB R32, R2, R0 ;  /* 0x000000000220723e */ /* 0x000fe200000000ff */
        /* <DEDUP_REMOVED lines=9> */
.L_x_2271:
[----:B------:R-:W-:Y:S05]  /*6840*/  BSYNC B0 ;  /* 0x0000000000007941 */ /* 0x000fea0003800000 */
.L_x_2270:
[----:B------:R-:W-:Y:S01]  /*6850*/  LEA R160, P0, R54, R100, 0x1 ;  /* 0x0000006436a07211 */ /* 0x000fe200078008ff */
[----:B------:R-:W-:Y:S01]  /*6860*/  BSSY B0, `(.L_x_2272) ;  /* 0x0000061000007945 */ /* 0x000fe20003800000 */
[----:B------:R-:W-:Y:S02]  /*6870*/  IADD3 R158, P1, R162, 0x80, RZ ;  /* 0x00000080a29e7810 */ /* 0x000fe40007f3e0ff */
[----:B------:R-:W-:Y:S02]  /*6880*/  LEA.HI.X R161, R54, R99, R57, 0x1, P0 ;  /* 0x0000006336a17211 */ /* 0x000fe400000f0c39 */
[----:B------:R-:W-:Y:S01]  /*6890*/  ISETP.GE.AND P0, PT, R15, UR4, PT ;  /* 0x000000040f007c0c */ /* 0x000fe2000bf06270 */
[----:B------:R-:W-:Y:S02]  /*68a0*/  IMAD.X R159, RZ, RZ, R163, P1 ;  /* 0x000000ffff9f7224 */ /* 0x000fe400008e06a3 */
[----:B-----5:R1:W-:Y:S04]  /*68b0*/  STG.E.128 [R160.64], R32 ;  /* 0x00000020a0007986 */ /* 0x0203e8000c101d06 */
[----:B-1----:R1:W5:Y:S06]  /*68c0*/  LDG.E.128 R32, [R162.64+0x80] ;  /* 0x00008006a2207981 */ /* 0x00236c000c1e1d00 */
        /* <DEDUP_REMOVED lines=15> */
[----:B----4-:R-:W-:Y:S02]  /*69c0*/  LEA R10, P0, R157, R158, 0x1 ;  /* 0x0000009e9d0a7211 */ /* 0x010fe400078008ff */
[----:B------:R-:W-:Y:S02]  /*69d0*/  IADD3 R101, P5, R129, R156, RZ ;  /* 0x0000009c81657210 */ /* 0x000fe40007fbe0ff */
[----:B------:R-:W-:Y:S02]  /*69e0*/  LEA.HI.X.SX32 R11, R157, R159, 0x1, P0 ;  /* 0x0000009f9d0b7211 */ /* 0x000fe400000f0eff */
[----:B------:R-:W-:Y:S02]  /*69f0*/  LEA.HI.X.SX32 R156, R156, R118, 0x1, P5 ;  /* 0x000000769c9c7211 */ /* 0x000fe400028f0eff */
[C---:B------:R-:W-:Y:S01]  /*6a00*/  LEA R158, P0, R101.reuse, R108, 0x1 ;  /* 0x0000006c659e7211 */ /* 0x040fe200078008ff */
[----:B------:R-:W4:Y:S03]  /*6a10*/  LDG.E.128 R28, [R10.64] ;  /* 0x000000060a1c7981 */ /* 0x000f26000c1e1d00 */
        /* <DEDUP_REMOVED lines=69> */
.L_x_2273:
[----:B------:R-:W-:Y:S05]  /*6e70*/  BSYNC B0 ;  /* 0x0000000000007941 */ /* 0x000fea0003800000 */
.L_x_2272:
[----:B-----5:R1:W-:Y:S01]  /*6e80*/  STG.E.128 [R160.64+0x80], R32 ;  /* 0x00008020a0007986 */ /* 0x0203e2000c101d06 */
[----:B------:R-:W-:Y:S01]  /*6e90*/  ISETP.GE.AND P0, PT, R14, UR4, PT ;  /* 0x000000040e007c0c */ /* 0x000fe2000bf06270 */
[----:B------:R-:W-:Y:S01]  /*6ea0*/  BSSY B0, `(.L_x_2274) ;  /* 0x0000061000007945 */ /* 0x000fe20003800000 */
[----:B----4-:R-:W-:Y:S01]  /*6eb0*/  IADD3 R8, P1, R162, 0x100, RZ ;  /* 0x00000100a2087810 */ /* 0x010fe20007f3e0ff */
[----:B------:R1:W5:Y:S04]  /*6ec0*/  LDG.E.128 R4, [R162.64+0x100] ;  /* 0x00010006a2047981 */ /* 0x000368000c1e1d00 */
[----:B------:R-:W-:Y:S06]  /*6ed0*/  IMAD.X R9, RZ, RZ, R163, P1 ;  /* 0x000000ffff097224 */ /* 0x000fec00008e06a3 */
[----:B------:R-:W-:-:S05]  /*6ee0*/  @P0 BRA `(.L_x_2275) ;  /* 0x000005c000000947 */ /* 0x000fca0003800000 */
[----:B------:R-:W-:Y:S01]  /*6ef0*/  ULEA.HI UR5, UR4, UR4, URZ, 0x1 ;  /* 0x0000000404057291 */ /* 0x000fe2000f8f083f */
[----:B------:R-:W-:Y:S01]  /*6f00*/  MOV R2, RZ ;  /* 0x000000ff00027202 */ /* 0x000fe20000000f00 */
[----:B-----5:R-:W-:Y:S01]  /*6f10*/  IMAD.MOV.U32 R36, RZ, RZ, R6 ;  /* 0x000000ffff247224 */ /* 0x020fe200078e0006 */
[----:B------:R-:W-:Y:S01]  /*6f20*/  MOV R22, R4 ;  /* 0x0000000400167202 */ /* 0x000fe20000000f00 */
        /* <DEDUP_REMOVED lines=10> */
[----:B------:R-:W-:Y:S02]  /*6fd0*/  LEA R48, P0, R0, R108, 0x1 ;  /* 0x0000006c00307211 */ /* 0x000fe400078008ff */
[----:B------:R-:W-:Y:S01]  /*6fe0*/  LEA.HI.X.SX32 R2, R2, R116, 0x1, P5 ;  /* 0x0000007402027211 */ /* 0x000fe200028f0eff */
[----:B------:R-:W4:Y:S03]  /*6ff0*/  LDG.E.128 R24, [R10.64] ;  /* 0x000000060a187981 */ /* 0x000f26000c1e1d00 */
[----:B------:R-:W-:Y:S01]  /*7000*/  LEA.HI.X R49, R0, R109, R2, 0x1, P0 ;  /* 0x0000006d00317211 */ /* 0x000fe200000f0c02 */
[----:B------:R-:W-:Y:S01]  /*7010*/  IMAD.MOV.U32 R0, RZ, RZ, RZ ;  /* 0x000000ffff007224 */ /* 0x000fe200078e00ff */
[----:B------:R-:W-:Y:S04]  /*7020*/  @P1 IADD3 R0, RZ, -UR5, RZ ;  /* 0x80000005ff001c10 */ /* 0x000fe8000fffe0ff */
[----:B--2---:R-:W2:Y:S01]  /*7030*/  LDG.E.128 R48, [R48.64] ;  /* 0x0000000630307981 */ /* 0x004ea2000c1e1d00 */
[----:B------:R-:W-:Y:S04]  /*7040*/  IADD3 R3, P0, R127, R0, RZ ;  /* 0x000000007f037210 */ /* 0x000fe80007f1e0ff */
[----:B------:R-:W-:Y:S02]  /*7050*/  LEA.HI.X.SX32 R0, R0, R116, 0x1, P0 ;  /* 0x0000007400007211 */ /* 0x000fe400000f0eff */
[C---:B------:R-:W-:Y:S04]  /*7060*/  LEA R28, P0, R3.reuse, R110, 0x1 ;  /* 0x0000006e031c7211 */ /* 0x040fe800078008ff */
[----:B------:R-:W-:Y:S05]  /*7070*/  LEA.HI.X R29, R3, R111, R0, 0x1, P0 ;  /* 0x0000006f031d7211 */ /* 0x000fea00000f0c00 */
[----:B-1-3--:R1:W3:Y:S02]  /*7080*/  LDG.E.128 R32, [R28.64] ;  /* 0x000000061c207981 */ /* 0x00a2e4000c1e1d00 */
[----:B-1----:R-:W-:Y:S02]  /*7090*/  HADD2.F32 R28, -RZ, R39.H0_H0 ;  /* 0x20000027ff1c7230 */ /* 0x002fe40000004100 */
[--C-:B--2---:R-:W-:Y:S01]  /*70a0*/  HADD2.F32 R3, -RZ, R49.reuse.H0_H0 ;  /* 0x20000031ff037230 */ /* 0x104fe20000004100 */
[----:B----4-:R-:W-:Y:S01]  /*70b0*/  MOV R12, R24 ;  /* 0x00000018000c7202 */ /* 0x010fe20000000f00 */
[----:B------:R-:W-:Y:S01]  /*70c0*/  HADD2.F32 R4, -RZ, R49.H1_H1 ;  /* 0x30000031ff047230 */ /* 0x000fe20000004100 */
[----:B------:R-:W-:Y:S01]  /*70d0*/  MOV R11, R25 ;  /* 0x00000019000b7202 */ /* 0x000fe20000000f00 */
[----:B------:R-:W-:Y:S01]  /*70e0*/  HADD2.F32 R5, -RZ, R50.H0_H0 ;  /* 0x20000032ff057230 */ /* 0x000fe20000004100 */
[----:B------:R-:W-:Y:S01]  /*70f0*/  IMAD.MOV.U32 R10, RZ, RZ, R26 ;  /* 0x000000ffff0a7224 */ /* 0x000fe200078e001a */
[--C-:B------:R-:W-:Y:S01]  /*7100*/  HADD2.F32 R25, -RZ, R12.reuse.H0_H0 ;  /* 0x2000000cff197230 */ /* 0x100fe20000004100 */
[----:B------:R-:W-:Y:S01]  /*7110*/  MOV R9, R27 ;  /* 0x0000001b00097202 */ /* 0x000fe20000000f00 */
[----:B------:R-:W-:Y:S01]  /*7120*/  HADD2.F32 R23, -RZ, R12.H1_H1 ;  /* 0x3000000cff177230 */ /* 0x000fe20000004100 */
[----:B------:R-:W-:Y:S01]  /*7130*/  @!P1 FADD.FTZ R3, -R3, -RZ ;  /* 0x800000ff03039221 */ /* 0x000fe20000010100 */
[--C-:B------:R-:W-:Y:S01]  /*7140*/  HADD2.F32 R12, -RZ, R11.reuse.H0_H0 ;  /* 0x2000000bff0c7230 */ /* 0x100fe20000004100 */
[----:B------:R-:W-:Y:S01]  /*7150*/  @!P1 FADD.FTZ R4, -R4, -RZ ;  /* 0x800000ff04049221 */ /* 0x000fe20000010100 */
[----:B------:R-:W-:Y:S01]  /*7160*/  HADD2.F32 R11, -RZ, R11.H1_H1 ;  /* 0x3000000bff0b7230 */ /* 0x000fe20000004100 */
[----:B------:R-:W-:Y:S01]  /*7170*/  @!P1 FADD.FTZ R5, -R5, -RZ ;  /* 0x800000ff05059221 */ /* 0x000fe20000010100 */
[----:B------:R-:W-:Y:S01]  /*7180*/  HADD2.F32 R8, -RZ, R51.H1_H1 ;  /* 0x30000033ff087230 */ /* 0x000fe20000004100 */
[----:B------:R-:W-:Y:S01]  /*7190*/  FMUL.FTZ R3, R12, R3 ;  /* 0x000000030c037220 */ /* 0x000fe20000410000 */
[--C-:B------:R-:W-:Y:S01]  /*71a0*/  HADD2.F32 R0, -RZ, R48.reuse.H0_H0 ;  /* 0x20000030ff007230 */ /* 0x100fe20000004100 */
[----:B------:R-:W-:Y:S01]  /*71b0*/  FMUL.FTZ R4, R11, R4 ;  /* 0x000000040b047220 */ /* 0x000fe20000410000 */
[----:B------:R-:W-:Y:S01]  /*71c0*/  HADD2.F32 R2, -RZ, R48.H1_H1 ;  /* 0x30000030ff027230 */ /* 0x000fe20000004100 */
[----:B------:R-:W-:Y:S01]  /*71d0*/  @!P1 FADD.FTZ R8, -R8, -RZ ;  /* 0x800000ff08089221 */ /* 0x000fe20000010100 */
[--C-:B------:R-:W-:Y:S01]  /*71e0*/  HADD2.F32 R12, -RZ, R10.reuse.H0_H0 ;  /* 0x2000000aff0c7230 */ /* 0x100fe20000004100 */
[----:B------:R-:W-:Y:S01]  /*71f0*/  @!P1 FADD.FTZ R0, -R0, -RZ ;  /* 0x800000ff00009221 */ /* 0x000fe20000010100 */
[----:B------:R-:W-:Y:S01]  /*7200*/  HADD2.F32 R11, -RZ, R10.H1_H1 ;  /* 0x3000000aff0b7230 */ /* 0x000fe20000004100 */
[----:B------:R-:W-:Y:S01]  /*7210*/  @!P1 FADD.FTZ R2, -R2, -RZ ;  /* 0x800000ff02029221 */ /* 0x000fe20000010100 */
[--C-:B------:R-:W-:Y:S01]  /*7220*/  HADD2.F32 R10, -RZ, R9.reuse.H0_H0 ;  /* 0x20000009ff0a7230 */ /* 0x100fe20000004100 */
[----:B------:R-:W-:Y:S01]  /*7230*/  FMUL.FTZ R5, R12, R5 ;  /* 0x000000050c057220 */ /* 0x000fe20000410000 */
[----:B------:R-:W-:Y:S01]  /*7240*/  HADD2.F32 R9, -RZ, R9.H1_H1 ;  /* 0x30000009ff097230 */ /* 0x000fe20000004100 */
[----:B------:R-:W-:Y:S01]  /*7250*/  FMUL.FTZ R0, R25, R0 ;  /* 0x0000000019007220 */ /* 0x000fe20000410000 */
[----:B---3--:R-:W-:Y:S01]  /*7260*/  HADD2.F32 R12, -RZ, R32.H0_H0 ;  /* 0x20000020ff0c7230 */ /* 0x008fe20000004100 */
[----:B------:R-:W-:Y:S01]  /*7270*/  FMUL.FTZ R2, R23, R2 ;  /* 0x0000000217027220 */ /* 0x000fe20000410000 */
[----:B------:R-:W-:Y:S01]  /*7280*/  HADD2.F32 R6, -RZ, R50.H1_H1 ;  /* 0x30000032ff067230 */ /* 0x000fe20000004100 */
[----:B------:R-:W-:Y:S01]  /*7290*/  FMUL.FTZ R8, R9, R8 ;  /* 0x0000000809087220 */ /* 0x000fe20000410000 */
[--C-:B------:R-:W-:Y:S02]  /*72a0*/  HADD2.F32 R9, -RZ, R22.reuse.H0_H0 ;  /* 0x20000016ff097230 */ /* 0x100fe40000004100 */
[----:B------:R-:W-:Y:S01]  /*72b0*/  HADD2.F32 R23, -RZ, R22.H1_H1 ;  /* 0x30000016ff177230 */ /* 0x000fe20000004100 */
[----:B------:R-:W-:Y:S01]  /*72c0*/  @!P1 FADD.FTZ R6, -R6, -RZ ;  /* 0x800000ff06069221 */ /* 0x000fe20000010100 */
[----:B------:R-:W-:Y:S01]  /*72d0*/  HADD2.F32 R22, -RZ, R32.H1_H1 ;  /* 0x30000020ff167230 */ /* 0x000fe20000004100 */
[----:B------:R-:W-:Y:S01]  /*72e0*/  FFMA.FTZ R0, R9, R12, R0 ;  /* 0x0000000c09007223 */ /* 0x000fe20000010000 */
[----:B------:R-:W-:Y:S01]  /*72f0*/  HADD2.F32 R7, -RZ, R51.H0_H0 ;  /* 0x20000033ff077230 */ /* 0x000fe20000004100 */
[----:B------:R-:W-:Y:S01]  /*7300*/  FMUL.FTZ R6, R11, R6 ;  /* 0x000000060b067220 */ /* 0x000fe20000410000 */
[--C-:B------:R-:W-:Y:S01]  /*7310*/  HADD2.F32 R29, -RZ, R33.reuse.H0_H0 ;  /* 0x20000021ff1d7230 */ /* 0x100fe20000004100 */
[----:B------:R-:W-:Y:S01]  /*7320*/  FFMA.FTZ R2, R23, R22, R2 ;  /* 0x0000001617027223 */ /* 0x000fe20000010002 */
[----:B------:R-:W-:Y:S01]  /*7330*/  HADD2.F32 R30, -RZ, R33.H1_H1 ;  /* 0x30000021ff1e7230 */ /* 0x000fe20000004100 */
[----:B------:R-:W-:Y:S01]  /*7340*/  @!P1 FADD.FTZ R7, -R7, -RZ ;  /* 0x800000ff07079221 */ /* 0x000fe20000010100 */
[----:B------:R-:W-:Y:S01]  /*7350*/  HADD2.F32 R9, -RZ, R39.H1_H1 ;  /* 0x30000027ff097230 */ /* 0x000fe20000004100 */
[----:B------:R-:W-:Y:S01]  /*7360*/  FFMA.FTZ R3, R28, R29, R3 ;  /* 0x0000001d1c037223 */ /* 0x000fe20000010003 */
[----:B------:R-:W-:Y:S01]  /*7370*/  HADD2.F32 R31, -RZ, R34.H0_H0 ;  /* 0x20000022ff1f7230 */ /* 0x000fe20000004100 */
[----:B------:R-:W-:Y:S01]  /*7380*/  FMUL.FTZ R7, R10, R7 ;  /* 0x000000070a077220 */ /* 0x000fe20000410000 */
[----:B------:R-:W-:Y:S01]  /*7390*/  HADD2.F32 R12, -RZ, R36.H0_H0 ;  /* 0x20000024ff0c7230 */ /* 0x000fe20000004100 */
[----:B------:R-:W-:Y:S01]  /*73a0*/  FFMA.FTZ R4, R9, R30, R4 ;  /* 0x0000001e09047223 */ /* 0x000fe20000010004 */
[----:B------:R-:W-:Y:S01]  /*73b0*/  HADD2.F32 R32, -RZ, R34.H1_H1 ;  /* 0x30000022ff207230 */ /* 0x000fe20000004100 */
[----:B------:R-:W-:Y:S01]  /*73c0*/  F2FP.PACK_AB R0, R2, R0 ;  /* 0x000000000200723e */ /* 0x000fe200000000ff */
[----:B------:R-:W-:Y:S01]  /*73d0*/  HADD2.F32 R23, -RZ, R36.H1_H1 ;  /* 0x30000024ff177230 */ /* 0x000fe20000004100 */
[----:B------:R-:W-:Y:S01]  /*73e0*/  FFMA.FTZ R5, R12, R31, R5 ;  /* 0x0000001f0c057223 */ /* 0x000fe20000010005 */
[----:B------:R-:W-:Y:S01]  /*73f0*/  F2FP.PACK_AB R3, R4, R3 ;  /* 0x000000030403723e */ /* 0x000fe200000000ff */
[----:B------:R-:W-:Y:S01]  /*7400*/  HADD2.F32 R33, -RZ, R35.H0_H0 ;  /* 0x20000023ff217230 */ /* 0x000fe20000004100 */
[----:B------:R-:W-:Y:S01]  /*7410*/  MOV R4, R0 ;  /* 0x0000000000047202 */ /* 0x000fe20000000f00 */
[----:B------:R-:W-:Y:S01]  /*7420*/  HADD2.F32 R22, -RZ, R37.H0_H0 ;  /* 0x20000025ff167230 */ /* 0x000fe20000004100 */
[----:B------:R-:W-:Y:S01]  /*7430*/  FFMA.FTZ R6, R23, R32, R6 ;  /* 0x0000002017067223 */ /* 0x000fe20000010006 */
[----:B------:R-:W-:Y:S02]  /*7440*/  HADD2.F32 R34, -RZ, R35.H1_H1 ;  /* 0x30000023ff227230 */ /* 0x000fe40000004100 */
[----:B------:R-:W-:Y:S01]  /*7450*/  HADD2.F32 R29, -RZ, R37.H1_H1 ;  /* 0x30000025ff1d7230 */ /* 0x000fe20000004100 */
[----:B------:R-:W-:Y:S01]  /*7460*/  FFMA.FTZ R7, R22, R33, R7 ;  /* 0x0000002116077223 */ /* 0x000fe20000010007 */
[----:B------:R-:W-:Y:S02]  /*7470*/  F2FP.PACK_AB R6, R6, R5 ;  /* 0x000000050606723e */ /* 0x000fe400000000ff */
[----:B------:R-:W-:Y:S01]  /*7480*/  MOV R5, R3 ;  /* 0x0000000300057202 */ /* 0x000fe20000000f00 */
[----:B------:R-:W-:Y:S05]  /*7490*/  FFMA.FTZ R8, R29, R34, R8 ;  /* 0x000000221d087223 */ /* 0x000fea0000010008 */
[----:B------:R-:W-:Y:S02]  /*74a0*/  F2FP.PACK_AB R7, R8, R7 ;  /* 0x000000070807723e */ /* 0x000fe400000000ff */
.L_x_2275:
[----:B------:R-:W-:Y:S05]  /*74b0*/  BSYNC B0 ;  /* 0x0000000000007941 */ /* 0x000fea0003800000 */
.L_x_2274:
[----:B-----5:R4:W-:Y:S02]  /*74c0*/  STG.E.128 [R160.64+0x100], R4 ;  /* 0x00010004a0007986 */ /* 0x0209e4000c101d06 */
.L_x_2269:
[----:B------:R-:W-:Y:S05]  /*74d0*/  BSYNC B1 ;  /* 0x0000000000017941 */ /* 0x000fea0003800000 */
.L_x_2268:
[----:B------:R-:W-:Y:S01]  /*74e0*/  BSSY B1, `(.L_x_2276) ;  /* 0x0000130000017945 */ /* 0x000fe20003800000 */
[----:B------:R-:W-:-:S05]  /*74f0*/  @!P4 BRA `(.L_x_2277) ;  /* 0x000012e00000c947 */ /* 0x000fca0003800000 */
[C---:B------:R-:W-:Y:S01]  /*7500*/  LEA R2, P0, R74.reuse, R106, 0x1 ;  /* 0x0000006a4a027211 */ /* 0x040fe200078008ff */
[----:B------:R-:W-:Y:S03]  /*7510*/  BSSY B0, `(.L_x_2278) ;  /* 0x0000060000007945 */ /* 0x000fe60003800000 */
[----:B------:R-:W-:Y:S02]  /*7520*/  LEA.HI.X R3, R74, R107, R73, 0x1, P0 ;  /* 0x0000006b4a037211 */ /* 0x000fe400000f0c49 */
[----:B------:R-:W-:Y:S03]  /*7530*/  ISETP.GE.AND P0, PT, R18, UR4, PT ;  /* 0x0000000412007c0c */ /* 0x000fe6000bf06270 */
[----:B----4-:R4:W5:Y:S10]  /*7540*/  LDG.E.128 R8, [R2.64] ;  /* 0x0000000602087981 */ /* 0x010974000c1e1d00 */
[----:B------:R-:W-:-:S05]  /*7550*/  @P0 BRA `(.L_x_2279) ;  /* 0x000005b000000947 */ /* 0x000fca0003800000 */
[----:B------:R-:W-:Y:S01]  /*7560*/  ULEA.HI UR5, UR4, UR4, URZ, 0x1 ;  /* 0x0000000404057291 */ /* 0x000fe2000f8f083f */
[----:B------:R-:W-:Y:S01]  /*7570*/  MOV R4, RZ ;  /* 0x000000ff00047202 */ /* 0x000fe20000000f00 */
[----:B-1---5:R-:W-:Y:S01]  /*7580*/  IMAD.MOV.U32 R35, RZ, RZ, R9 ;  /* 0x000000ffff237224 */ /* 0x022fe200078e0009 */
        /* <DEDUP_REMOVED lines=8> */
[C---:B----4-:R-:W-:Y:S02]  /*7610*/  LEA R2, P0, R5.reuse, R2, 0x1 ;  /* 0x0000000205027211 */ /* 0x050fe400078008ff */
[----:B------:R-:W-:Y:S02]  /*7620*/  IADD3 R0, P4, R130, R4, RZ ;  /* 0x0000000482007210 */ /* 0x000fe40007f9e0ff */
[----:B------:R-:W-:Y:S02]  /*7630*/  LEA.HI.X.SX32 R3, R5, R3, 0x1, P0 ;  /* 0x0000000305037211 */ /* 0x000fe400000f0eff */
[----:B------:R-:W-:Y:S02]  /*7640*/  LEA.HI.X.SX32 R4, R4, R119, 0x1, P4 ;  /* 0x0000007704047211 */ /* 0x000fe400020f0eff */
[C---:B------:R-:W-:Y:S04]  /*7650*/  LEA R36, P0, R0.reuse, R108, 0x1 ;  /* 0x0000006c00247211 */ /* 0x040fe800078008ff */
[----:B------:R-:W-:Y:S01]  /*7660*/  LEA.HI.X R37, R0, R109, R4, 0x1, P0 ;  /* 0x0000006d00257211 */ /* 0x000fe200000f0c04 */
[----:B------:R-:W-:Y:S01]  /*7670*/  IMAD.MOV.U32 R0, RZ, RZ, RZ ;  /* 0x000000ffff007224 */ /* 0x000fe200078e00ff */
[----:B------:R-:W-:Y:S01]  /*7680*/  @P1 IADD3 R0, RZ, -UR5, RZ ;  /* 0x80000005ff001c10 */ /* 0x000fe2000fffe0ff */
[----:B------:R1:W4:Y:S03]  /*7690*/  LDG.E.128 R4, [R2.64] ;  /* 0x0000000602047981 */ /* 0x000326000c1e1d00 */
[----:B------:R-:W-:Y:S04]  /*76a0*/  IADD3 R23, P0, R130, R0, RZ ;  /* 0x0000000082177210 */ /* 0x000fe80007f1e0ff */
[----:B------:R-:W-:Y:S01]  /*76b0*/  LEA.HI.X.SX32 R0, R0, R119, 0x1, P0 ;  /* 0x0000007700007211 */ /* 0x000fe200000f0eff */
[----:B------:R-:W1:Y:S01]  /*76c0*/  LDG.E.128 R36, [R36.64] ;  /* 0x0000000624247981 */ /* 0x000e62000c1e1d00 */
[C---:B------:R-:W-:Y:S04]  /*76d0*/  LEA R24, P0, R23.reuse, R110, 0x1 ;  /* 0x0000006e17187211 */ /* 0x040fe800078008ff */
[----:B------:R-:W-:Y:S05]  /*76e0*/  LEA.HI.X R25, R23, R111, R0, 0x1, P0 ;  /* 0x0000006f17197211 */ /* 0x000fea00000f0c00 */
[----:B---3--:R2:W3:Y:S01]  /*76f0*/  LDG.E.128 R28, [R24.64] ;  /* 0x00000006181c7981 */ /* 0x0084e2000c1e1d00 */
[--C-:B-1----:R-:W-:Y:S01]  /*7700*/  HADD2.F32 R3, -RZ, R37.reuse.H0_H0 ;  /* 0x20000025ff037230 */ /* 0x102fe20000004100 */
[----:B----4-:R-:W-:Y:S01]  /*7710*/  MOV R12, R4 ;  /* 0x00000004000c7202 */ /* 0x010fe20000000f00 */
[----:B------:R-:W-:Y:S01]  /*7720*/  HADD2.F32 R4, -RZ, R37.H1_H1 ;  /* 0x30000025ff047230 */ /* 0x000fe20000004100 */
[----:B------:R-:W-:Y:S01]  /*7730*/  IMAD.MOV.U32 R11, RZ, RZ, R5 ;  /* 0x000000ffff0b7224 */ /* 0x000fe200078e0005 */
[----:B------:R-:W-:Y:S01]  /*7740*/  HADD2.F32 R8, -RZ, R39.H1_H1 ;  /* 0x30000027ff087230 */ /* 0x000fe20000004100 */
[----:B------:R-:W-:Y:S01]  /*7750*/  MOV R10, R6 ;  /* 0x00000006000a7202 */ /* 0x000fe20000000f00 */
[--C-:B--2---:R-:W-:Y:S01]  /*7760*/  HADD2.F32 R25, -RZ, R12.reuse.H0_H0 ;  /* 0x2000000cff197230 */ /* 0x104fe20000004100 */
[----:B------:R-:W-:Y:S01]  /*7770*/  MOV R9, R7 ;  /* 0x0000000700097202 */ /* 0x000fe20000000f00 */
[----:B------:R-:W-:Y:S01]  /*7780*/  HADD2.F32 R23, -RZ, R12.H1_H1 ;  /* 0x3000000cff177230 */ /* 0x000fe20000004100 */
[----:B------:R-:W-:Y:S01]  /*7790*/  @!P1 FADD.FTZ R3, -R3, -RZ ;  /* 0x800000ff03039221 */ /* 0x000fe20000010100 */
[--C-:B------:R-:W-:Y:S01]  /*77a0*/  HADD2.F32 R12, -RZ, R11.reuse.H0_H0 ;  /* 0x2000000bff0c7230 */ /* 0x100fe20000004100 */
[----:B------:R-:W-:Y:S01]  /*77b0*/  @!P1 FADD.FTZ R4, -R4, -RZ ;  /* 0x800000ff04049221 */ /* 0x000fe20000010100 */
[----:B------:R-:W-:Y:S01]  /*77c0*/  HADD2.F32 R11, -RZ, R11.H1_H1 ;  /* 0x3000000bff0b7230 */ /* 0x000fe20000004100 */
[----:B------:R-:W-:Y:S01]  /*77d0*/  @!P1 FADD.FTZ R8, -R8, -RZ ;  /* 0x800000ff08089221 */ /* 0x000fe20000010100 */
[----:B------:R-:W-:Y:S01]  /*77e0*/  HADD2.F32 R7, -RZ, R39.H0_H0 ;  /* 0x20000027ff077230 */ /* 0x000fe20000004100 */
[----:B------:R-:W-:Y:S01]  /*77f0*/  FMUL.FTZ R3, R12, R3 ;  /* 0x000000030c037220 */ /* 0x000fe20000410000 */
[----:B------:R-:W-:Y:S01]  /*7800*/  HADD2.F32 R0, -RZ, R36.H0_H0 ;  /* 0x20000024ff007230 */ /* 0x000fe20000004100 */
[----:B------:R-:W-:Y:S01]  /*7810*/  FMUL.FTZ R4, R11, R4 ;  /* 0x000000040b047220 */ /* 0x000fe20000410000 */
[--C-:B------:R-:W-:Y:S01]  /*7820*/  HADD2.F32 R5, -RZ, R38.reuse.H0_H0 ;  /* 0x20000026ff057230 */ /* 0x100fe20000004100 */
[----:B------:R-:W-:Y:S01]  /*7830*/  @!P1 FADD.FTZ R7, -R7, -RZ ;  /* 0x800000ff07079221 */ /* 0x000fe20000010100 */
[----:B------:R-:W-:Y:S01]  /*7840*/  HADD2.F32 R6, -RZ, R38.H1_H1 ;  /* 0x30000026ff067230 */ /* 0x000fe20000004100 */
[----:B------:R-:W-:Y:S01]  /*7850*/  @!P1 FADD.FTZ R0, -R0, -RZ ;  /* 0x800000ff00009221 */ /* 0x000fe20000010100 */
        /* <DEDUP_REMOVED lines=10> */
[--C-:B---3--:R-:W-:Y:S01]  /*7900*/  HADD2.F32 R12, -RZ, R28.reuse.H1_H1 ;  /* 0x3000001cff0c7230 */ /* 0x108fe20000004100 */
[----:B------:R-:W-:Y:S01]  /*7910*/  FMUL.FTZ R7, R10, R7 ;  /* 0x000000070a077220 */ /* 0x000fe20000410000 */
[----:B------:R-:W-:Y:S01]  /*7920*/  HADD2.F32 R10, -RZ, R28.H0_H0 ;  /* 0x2000001cff0a7230 */ /* 0x000fe20000004100 */
[----:B------:R-:W-:Y:S01]  /*7930*/  FMUL.FTZ R8, R9, R8 ;  /* 0x0000000809087220 */ /* 0x000fe20000410000 */
[--C-:B------:R-:W-:Y:S01]  /*7940*/  HADD2.F32 R9, -RZ, R22.reuse.H0_H0 ;  /* 0x20000016ff097230 */ /* 0x100fe20000004100 */
[----:B------:R-:W-:Y:S01]  /*7950*/  FMUL.FTZ R6, R11, R6 ;  /* 0x000000060b067220 */ /* 0x000fe20000410000 */
[----:B------:R-:W-:Y:S01]  /*7960*/  HADD2.F32 R11, -RZ, R22.H1_H1 ;  /* 0x30000016ff0b7230 */ /* 0x000fe20000004100 */
[----:B------:R-:W-:Y:S01]  /*7970*/  FMUL.FTZ R2, R23, R2 ;  /* 0x0000000217027220 */ /* 0x000fe20000410000 */
[----:B------:R-:W-:Y:S01]  /*7980*/  HADD2.F32 R22, -RZ, R35.H0_H0 ;  /* 0x20000023ff167230 */ /* 0x000fe20000004100 */
[----:B------:R-:W-:Y:S01]  /*7990*/  FFMA.FTZ R0, R9, R10, R0 ;  /* 0x0000000a09007223 */ /* 0x000fe20000010000 */
[--C-:B------:R-:W-:Y:S01]  /*79a0*/  HADD2.F32 R23, -RZ, R29.reuse.H0_H0 ;  /* 0x2000001dff177230 */ /* 0x100fe20000004100 */
[----:B------:R-:W-:Y:S01]  /*79b0*/  FFMA.FTZ R2, R11, R12, R2 ;  /* 0x0000000c0b027223 */ /* 0x000fe20000010002 */
[----:B------:R-:W-:Y:S02]  /*79c0*/  HADD2.F32 R24, -RZ, R29.H1_H1 ;  /* 0x3000001dff187230 */ /* 0x000fe40000004100 */
[----:B------:R-:W-:Y:S01]  /*79d0*/  HADD2.F32 R9, -RZ, R35.H1_H1 ;  /* 0x30000023ff097230 */ /* 0x000fe20000004100 */
[----:B------:R-:W-:Y:S01]  /*79e0*/  FFMA.FTZ R3, R22, R23, R3 ;  /* 0x0000001716037223 */ /* 0x000fe20000010003 */
[----:B------:R-:W-:Y:S01]  /*79f0*/  HADD2.F32 R25, -RZ, R30.H0_H0 ;  /* 0x2000001eff197230 */ /* 0x000fe20000004100 */
[----:B------:R-:W-:Y:S01]  /*7a00*/  F2FP.PACK_AB R0, R2, R0 ;  /* 0x000000000200723e */ /* 0x000fe200000000ff */
[----:B------:R-:W-:Y:S01]  /*7a10*/  HADD2.F32 R10, -RZ, R32.H0_H0 ;  /* 0x20000020ff0a7230 */ /* 0x000fe20000004100 */
        /* <DEDUP_REMOVED lines=11> */
[----:B------:R-:W-:Y:S03]  /*7ad0*/  F2FP.PACK_AB R10, R6, R5 ;  /* 0x00000005060a723e */ /* 0x000fe600000000ff */
[----:B------:R-:W-:Y:S05]  /*7ae0*/  FFMA.FTZ R8, R23, R28, R8 ;  /* 0x0000001c17087223 */ /* 0x000fea0000010008 */
[----:B------:R-:W-:Y:S02]  /*7af0*/  F2FP.PACK_AB R11, R8, R7 ;  /* 0x00000007080b723e */ /* 0x000fe400000000ff */
[----:B------:R-:W-:Y:S02]  /*7b00*/  MOV R8, R0 ;  /* 0x0000000000087202 */ /* 0x000fe40000000f00 */
.L_x_2279:
[----:B------:R-:W-:Y:S05]  /*7b10*/  BSYNC B0 ;  /* 0x0000000000007941 */ /* 0x000fea0003800000 */
.L_x_2278:
[C---:B------:R-:W-:Y:S01]  /*7b20*/  LEA R4, P1, R154.reuse, R100, 0x1 ;  /* 0x000000649a047211 */ /* 0x040fe200078208ff */
[----:B------:R-:W-:Y:S01]  /*7b30*/  BSSY B0, `(.L_x_2280) ;  /* 0x0000062000007945 */ /* 0x000fe20003800000 */
[C---:B----4-:R-:W-:Y:S02]  /*7b40*/  LEA R2, P0, R77.reuse, R106, 0x1 ;  /* 0x0000006a4d027211 */ /* 0x050fe400078008ff */
[----:B------:R-:W-:Y:S02]  /*7b50*/  LEA.HI.X R5, R154, R99, R75, 0x1, P1 ;  /* 0x000000639a057211 */ /* 0x000fe400008f0c4b */
[----:B------:R-:W-:Y:S02]  /*7b60*/  LEA.HI.X R3, R77, R107, R76, 0x1, P0 ;  /* 0x0000006b4d037211 */ /* 0x000fe400000f0c4c */
[----:B------:R-:W-:Y:S01]  /*7b70*/  ISETP.GE.AND P0, PT, R15, UR4, PT ;  /* 0x000000040f007c0c */ /* 0x000fe2000bf06270 */
[----:B-----5:R4:W-:Y:S04]  /*7b80*/  STG.E.128 [R4.64], R8 ;  /* 0x0000000804007986 */ /* 0x0209e8000c101d06 */
[----:B------:R4:W5:Y:S08]  /*7b90*/  LDG.E.128 R24, [R2.64] ;  /* 0x0000000602187981 */ /* 0x000970000c1e1d00 */
[----:B------:R-:W-:-:S05]  /*7ba0*/  @P0 BRA `(.L_x_2281) ;  /* 0x000005a000000947 */ /* 0x000fca0003800000 */
[----:B------:R-:W-:Y:S01]  /*7bb0*/  ULEA.HI UR5, UR4, UR4, URZ, 0x1 ;  /* 0x0000000404057291 */ /* 0x000fe2000f8f083f */
[----:B----4-:R-:W-:Y:S01]  /*7bc0*/  MOV R4, RZ ;  /* 0x000000ff00047202 */ /* 0x010fe20000000f00 */
[----:B-----5:R-:W-:Y:S01]  /*7bd0*/  IMAD.MOV.U32 R22, RZ, RZ, R24 ;  /* 0x000000ffff167224 */ /* 0x020fe200078e0018 */
[----:B-1----:R-:W-:Y:S01]  /*7be0*/  MOV R35, R25 ;  /* 0x0000001900237202 */ /* 0x002fe20000000f00 */
        /* <DEDUP_REMOVED lines=10> */
[----:B------:R-:W-:Y:S02]  /*7c90*/  LEA.HI.X.SX32 R4, R4, R115, 0x1, P4 ;  /* 0x0000007304047211 */ /* 0x000fe400020f0eff */
[C---:B------:R-:W-:Y:S04]  /*7ca0*/  LEA R36, P0, R0.reuse, R108, 0x1 ;  /* 0x0000006c00247211 */ /* 0x040fe800078008ff */
[----:B------:R-:W-:Y:S02]  /*7cb0*/  LEA.HI.X R37, R0, R109, R4, 0x1, P0 ;  /* 0x0000006d00257211 */ /* 0x000fe400000f0c04 */
[----:B------:R-:W-:Y:S01]  /*7cc0*/  MOV R0, RZ ;  /* 0x000000ff00007202 */ /* 0x000fe20000000f00 */
[----:B------:R1:W4:Y:S01]  /*7cd0*/  LDG.E.128 R4, [R2.64] ;  /* 0x0000000602047981 */ /* 0x000322000c1e1d00 */
[----:B------:R-:W-:Y:S04]  /*7ce0*/  @P1 IADD3 R0, RZ, -UR5, RZ ;  /* 0x80000005ff001c10 */ /* 0x000fe8000fffe0ff */
[----:B------:R-:W-:Y:S03]  /*7cf0*/  IADD3 R9, P0, R126, R0, RZ ;  /* 0x000000007e097210 */ /* 0x000fe60007f1e0ff */
[----:B------:R-:W1:Y:S01]  /*7d00*/  LDG.E.128 R36, [R36.64] ;  /* 0x0000000624247981 */ /* 0x000e62000c1e1d00 */
[----:B------:R-:W-:Y:S02]  /*7d10*/  LEA.HI.X.SX32 R0, R0, R115, 0x1, P0 ;  /* 0x0000007300007211 */ /* 0x000fe400000f0eff */
[C---:B------:R-:W-:Y:S04]  /*7d20*/  LEA R28, P0, R9.reuse, R110, 0x1 ;  /* 0x0000006e091c7211 */ /* 0x040fe800078008ff */
[----:B------:R-:W-:Y:S06]  /*7d30*/  LEA.HI.X R29, R9, R111, R0, 0x1, P0 ;  /* 0x0000006f091d7211 */ /* 0x000fec00000f0c00 */
[----:B--2---:R-:W2:Y:S01]  /*7d40*/  LDG.E.128 R28, [R28.64] ;  /* 0x000000061c1c7981 */ /* 0x004ea2000c1e1d00 */
[--C-:B-1----:R-:W-:Y:S01]  /*7d50*/  HADD2.F32 R3, -RZ, R37.reuse.H0_H0 ;  /* 0x20000025ff037230 */ /* 0x102fe20000004100 */
[----:B----4-:R-:W-:Y:S01]  /*7d60*/  IMAD.MOV.U32 R12, RZ, RZ, R4 ;  /* 0x000000ffff0c7224 */ /* 0x010fe200078e0004 */
[----:B------:R-:W-:Y:S01]  /*7d70*/  HADD2.F32 R4, -RZ, R37.H1_H1 ;  /* 0x30000025ff047230 */ /* 0x000fe20000004100 */
[----:B------:R-:W-:Y:S01]  /*7d80*/  MOV R11, R5 ;  /* 0x00000005000b7202 */ /* 0x000fe20000000f00 */
[----:B------:R-:W-:Y:S01]  /*7d90*/  HADD2.F32 R8, -RZ, R39.H1_H1 ;  /* 0x30000027ff087230 */ /* 0x000fe20000004100 */
[----:B------:R-:W-:Y:S01]  /*7da0*/  MOV R10, R6 ;  /* 0x00000006000a7202 */ /* 0x000fe20000000f00 */
        /* <DEDUP_REMOVED lines=26> */
[--C-:B--2---:R-:W-:Y:S01]  /*7f50*/  HADD2.F32 R12, -RZ, R28.reuse.H1_H1 ;  /* 0x3000001cff0c7230 */ /* 0x104fe20000004100 */
        /* <DEDUP_REMOVED lines=14> */
[----:B------:R-:W-:Y:S02]  /*8040*/  HADD2.F32 R25, -RZ, R30.H0_H0 ;  /* 0x2000001eff197230 */ /* 0x000fe40000004100 */
[----:B------:R-:W-:Y:S01]  /*8050*/  HADD2.F32 R10, -RZ, R32.H0_H0 ;  /* 0x20000020ff0a7230 */ /* 0x000fe20000004100 */
[----:B------:R-:W-:Y:S01]  /*8060*/  FFMA.FTZ R4, R9, R24, R4 ;  /* 0x0000001809047223 */ /* 0x000fe20000010004 */
[----:B------:R-:W-:Y:S01]  /*8070*/  HADD2.F32 R26, -RZ, R30.H1_H1 ;  /* 0x3000001eff1a7230 */ /* 0x000fe20000004100 */
[----:B------:R-:W-:Y:S01]  /*8080*/  F2FP.PACK_AB R24, R2, R0 ;  /* 0x000000000218723e */ /* 0x000fe200000000ff */
        /* <DEDUP_REMOVED lines=12> */
.L_x_2281:
[----:B------:R-:W-:Y:S05]  /*8150*/  BSYNC B0 ;  /* 0x0000000000007941 */ /* 0x000fea0003800000 */
.L_x_2280:
[----:B----4-:R-:W-:Y:S01]  /*8160*/  LEA R4, P1, R79, R100, 0x1 ;  /* 0x000000644f047211 */ /* 0x010fe200078208ff */
[----:B------:R-:W-:Y:S01]  /*8170*/  BSSY B0, `(.L_x_2282) ;  /* 0x0000063000007945 */ /* 0x000fe20003800000 */
[----:B------:R-:W-:Y:S02]  /*8180*/  LEA R2, P0, R81, R106, 0x1 ;  /* 0x0000006a51027211 */ /* 0x000fe400078008ff */
        /* <DEDUP_REMOVED lines=97> */
.L_x_2283:
[----:B------:R-:W-:Y:S05]  /*87a0*/  BSYNC B0 ;  /* 0x0000000000007941 */ /* 0x000fea0003800000 */
.L_x_2282:
[C---:B----4-:R-:W-:Y:S04]  /*87b0*/  LEA R2, P0, R83.reuse, R100, 0x1 ;  /* 0x0000006453027211 */ /* 0x050fe800078008ff */
[----:B------:R-:W-:Y:S05]  /*87c0*/  LEA.HI.X R3, R83, R99, R82, 0x1, P0 ;  /* 0x0000006353037211 */ /* 0x000fea00000f0c52 */
[----:B-----5:R4:W-:Y:S04]  /*87d0*/  STG.E.128 [R2.64], R8 ;  /* 0x0000000802007986 */ /* 0x0209e8000c101d06 */
.L_x_2277:
[----:B------:R-:W-:Y:S05]  /*87e0*/  BSYNC B1 ;  /* 0x0000000000017941 */ /* 0x000fea0003800000 */
.L_x_2276:
[----:B------:R-:W-:Y:S01]  /*87f0*/  BSSY B1, `(.L_x_2284) ;  /* 0x0000134000017945 */ /* 0x000fe20003800000 */
[----:B------:R-:W-:-:S05]  /*8800*/  @!P2 BRA `(.L_x_2285) ;  /* 0x000013200000a947 */ /* 0x000fca0003800000 */
[----:B------:R-:W-:Y:S01]  /*8810*/  MOV R41, 0x60 ;  /* 0x0000006000297802 */ /* 0x000fe20000000f00 */
[----:B------:R-:W-:Y:S01]  /*8820*/  BSSY B0, `(.L_x_2286) ;  /* 0x0000062000007945 */ /* 0x000fe20003800000 */
[----:B------:R-:W-:Y:S03]  /*8830*/  ISETP.GE.AND P0, PT, R18, UR4, PT ;  /* 0x0000000412007c0c */ /* 0x000fe6000bf06270 */
[C---:B----4-:R-:W-:Y:S04]  /*8840*/  IMAD.WIDE.U32 R2, R41.reuse, c[0x0][0x288], R106 ;  /* 0x0000a20029027a25 */ /* 0x050fe800078e006a */
[----:B------:R-:W-:Y:S05]  /*8850*/  IMAD R0, R41, c[0x0][0x28c], RZ ;  /* 0x0000a30029007a24 */ /* 0x000fea00078e02ff */
[----:B------:R-:W-:Y:S05]  /*8860*/  IADD3 R3, R3, R0, RZ ;  /* 0x0000000003037210 */ /* 0x000fea0007ffe0ff */
[----:B------:R4:W5:Y:S01]  /*8870*/  LDG.E.128 R8, [R2.64] ;  /* 0x0000000602087981 */ /* 0x000962000c1e1d00 */
        /* <DEDUP_REMOVED lines=92> */
.L_x_2287:
[----:B------:R-:W-:Y:S05]  /*8e40*/  BSYNC B0 ;  /* 0x0000000000007941 */ /* 0x000fea0003800000 */
.L_x_2286:
[----:B------:R-:W-:Y:S01]  /*8e50*/  IMAD.MOV.U32 R101, RZ, RZ, R99 ;  /* 0x000000ffff657224 */ /* 0x000fe200078e0063 */
[----:B----4-:R-:W-:Y:S01]  /*8e60*/  LEA R2, P0, R85, R106, 0x1 ;  /* 0x0000006a55027211 */ /* 0x010fe200078008ff */
[C---:B------:R-:W-:Y:S01]  /*8e70*/  IMAD R0, R41.reuse, c[0x0][0x19c], RZ ;  /* 0x0000670029007a24 */ /* 0x040fe200078e02ff */
[----:B------:R-:W-:Y:S01]  /*8e80*/  BSSY B0, `(.L_x_2288) ;  /* 0x0000062000007945 */ /* 0x000fe20003800000 */
[----:B------:R-:W-:Y:S01]  /*8e90*/  IMAD.WIDE.U32 R4, R41, c[0x0][0x198], R100 ;  /* 0x0000660029047a25 */ /* 0x000fe200078e0064 */
[----:B------:R-:W-:Y:S02]  /*8ea0*/  LEA.HI.X R3, R85, R107, R84, 0x1, P0 ;  /* 0x0000006b55037211 */ /* 0x000fe400000f0c54 */
[----:B------:R-:W-:Y:S02]  /*8eb0*/  ISETP.GE.AND P0, PT, R15, UR4, PT ;  /* 0x000000040f007c0c */ /* 0x000fe4000bf06270 */
[----:B------:R-:W-:Y:S05]  /*8ec0*/  IADD3 R5, R5, R0, RZ ;  /* 0x0000000005057210 */ /* 0x000fea0007ffe0ff */
[----:B-----5:R4:W-:Y:S04]  /*8ed0*/  STG.E.128 [R4.64], R8 ;  /* 0x0000000804007986 */ /* 0x0209e8000c101d06 */
[----:B------:R4:W5:Y:S02]  /*8ee0*/  LDG.E.128 R24, [R2.64] ;  /* 0x0000000602187981 */ /* 0x000964000c1e1d00 */
        /* <DEDUP_REMOVED lines=91> */
.L_x_2289:
[----:B------:R-:W-:Y:S05]  /*94a0*/  BSYNC B0 ;  /* 0x0000000000007941 */ /* 0x000fea0003800000 */
.L_x_2288:
        /* <DEDUP_REMOVED lines=100> */
.L_x_2291:
[----:B------:R-:W-:Y:S05]  /*9af0*/  BSYNC B0 ;  /* 0x0000000000007941 */ /* 0x000fea0003800000 */
.L_x_2290:
[C---:B----4-:R-:W-:Y:S04]  /*9b00*/  LEA R2, P0, R91.reuse, R100, 0x1 ;  /* 0x000000645b027211 */ /* 0x050fe800078008ff */
[----:B------:R-:W-:Y:S05]  /*9b10*/  LEA.HI.X R3, R91, R99, R90, 0x1, P0 ;  /* 0x000000635b037211 */ /* 0x000fea00000f0c5a */
[----:B-----5:R4:W-:Y:S04]  /*9b20*/  STG.E.128 [R2.64], R8 ;  /* 0x0000000802007986 */ /* 0x0209e8000c101d06 */
.L_x_2285:
[----:B------:R-:W-:Y:S05]  /*9b30*/  BSYNC B1 ;  /* 0x0000000000017941 */ /* 0x000fea0003800000 */
.L_x_2284:
[----:B----4-:R-:W-:Y:S01]  /*9b40*/  IMAD.MOV.U32 R3, RZ, RZ, c[0x0][0x230] ;  /* 0x00008c00ff037624 */ /* 0x010fe200078e00ff */
[----:B------:R-:W-:Y:S03]  /*9b50*/  ULDC UR4, c[0x0][0x230] ;  /* 0x00008c0000047ab9 */ /* 0x000fe60000000800 */
[----:B------:R-:W-:Y:S05]  /*9b60*/  IMAD.U32 R3, R3, -0x20, RZ ;  /* 0xffffffe003037824 */ /* 0x000fea00078e00ff */
[C---:B------:R-:W-:Y:S02]  /*9b70*/  LEA R110, P1, R3.reuse, R110, 0x1 ;  /* 0x0000006e036e7211 */ /* 0x040fe400078208ff */
[C---:B------:R-:W-:Y:S02]  /*9b80*/  LEA R108, P0, R3.reuse, R108, 0x1 ;  /* 0x0000006c036c7211 */ /* 0x040fe400078008ff */
[C---:B------:R-:W-:Y:S02]  /*9b90*/  LEA.HI.X.SX32 R111, R3.reuse, R111, 0x1, P1 ;  /* 0x0000006f036f7211 */ /* 0x040fe400008f0eff */
[----:B------:R-:W-:Y:S01]  /*9ba0*/  LEA.HI.X.SX32 R109, R3, R109, 0x1, P0 ;  /* 0x0000006d036d7211 */ /* 0x000fe200000f0eff */
[----:B------:R-:W-:-:S05]  /*9bb0*/  BRA `(.L_x_2259) ;  /* 0x000002a000007947 */ /* 0x000fca0003800000 */
.L_x_2249:
[----:B----4-:R-:W2:Y:S01]  /*9bc0*/  @P1 LDG.E.128 R28, [R106.64] ;  /* 0x000000066a1c1981 */ /* 0x010ea2000c1e1d00 */
[----:B------:R-:W-:Y:S01]  /*9bd0*/  @P1 IMAD.MOV.U32 R101, RZ, RZ, R99 ;  /* 0x000000ffff651224 */ /* 0x000fe200078e0063 */
[C---:B------:R-:W-:Y:S01]  /*9be0*/  @P5 LEA R2, P0, R72.reuse, R106, 0x1 ;  /* 0x0000006a48025211 */ /* 0x040fe200078008ff */
[----:B------:R-:W-:Y:S03]  /*9bf0*/  UMOV UR4, URZ ;  /* 0x0000003f00047c82 */ /* 0x000fe60008000000 */
[----:B------:R-:W-:Y:S02]  /*9c00*/  @P5 LEA.HI.X R3, R72, R107, R71, 0x1, P0 ;  /* 0x0000006b48035211 */ /* 0x000fe400000f0c47 */
[C---:B------:R-:W-:Y:S04]  /*9c10*/  @P5 LEA R34, P0, R54.reuse, R100, 0x1 ;  /* 0x0000006436225211 */ /* 0x040fe800078008ff */
[----:B------:R-:W-:Y:S02]  /*9c20*/  @P5 LEA.HI.X R35, R54, R99, R57, 0x1, P0 ;  /* 0x0000006336235211 */ /* 0x000fe400000f0c39 */
[C---:B------:R-:W-:Y:S04]  /*9c30*/  @P4 LEA R36, P0, R74.reuse, R106, 0x1 ;  /* 0x0000006a4a244211 */ /* 0x040fe800078008ff */
[----:B------:R-:W-:Y:S02]  /*9c40*/  @P4 LEA.HI.X R37, R74, R107, R73, 0x1, P0 ;  /* 0x0000006b4a254211 */ /* 0x000fe400000f0c49 */
[C---:B------:R-:W-:Y:S04]  /*9c50*/  @P4 LEA R32, P0, R154.reuse, R100, 0x1 ;  /* 0x000000649a204211 */ /* 0x040fe800078008ff */
[----:B------:R-:W-:Y:S01]  /*9c60*/  @P4 LEA.HI.X R33, R154, R99, R75, 0x1, P0 ;  /* 0x000000639a214211 */ /* 0x000fe200000f0c4b */
[----:B--2---:R-:W-:Y:S04]  /*9c70*/  @P1 STG.E.128 [R100.64], R28 ;  /* 0x0000001c64001986 */ /* 0x004fe8000c101d06 */
[----:B------:R-:W2:Y:S04]  /*9c80*/  @P1 LDG.E.128 R24, [R106.64+0x80] ;  /* 0x000080066a181981 */ /* 0x000ea8000c1e1d00 */
[----:B--2---:R-:W-:Y:S04]  /*9c90*/  @P1 STG.E.128 [R100.64+0x80], R24 ;  /* 0x0000801864001986 */ /* 0x004fe8000c101d06 */
[----:B------:R-:W2:Y:S04]  /*9ca0*/  @P1 LDG.E.128 R8, [R106.64+0x100] ;  /* 0x000100066a081981 */ /* 0x000ea8000c1e1d00 */
[----:B--2---:R1:W-:Y:S04]  /*9cb0*/  @P1 STG.E.128 [R100.64+0x100], R8 ;  /* 0x0001000864001986 */ /* 0x0043e8000c101d06 */
[----:B------:R-:W2:Y:S01]  /*9cc0*/  @P5 LDG.E.128 R4, [R2.64] ;  /* 0x0000000602045981 */ /* 0x000ea2000c1e1d00 */
[----:B-1----:R-:W-:Y:S03]  /*9cd0*/  @P2 IMAD.MOV.U32 R101, RZ, RZ, R99 ;  /* 0x000000ffff652224 */ /* 0x002fe600078e0063 */
[----:B--2---:R-:W-:Y:S04]  /*9ce0*/  @P5 STG.E.128 [R34.64], R4 ;  /* 0x0000000422005986 */ /* 0x004fe8000c101d06 */
[----:B------:R-:W2:Y:S04]  /*9cf0*/  @P5 LDG.E.128 R28, [R2.64+0x80] ;  /* 0x00008006021c5981 */ /* 0x000ea8000c1e1d00 */
[----:B--2---:R-:W-:Y:S04]  /*9d00*/  @P5 STG.E.128 [R34.64+0x80], R28 ;  /* 0x0000801c22005986 */ /* 0x004fe8000c101d06 */
[----:B------:R1:W2:Y:S02]  /*9d10*/  @P5 LDG.E.128 R24, [R2.64+0x100] ;  /* 0x0001000602185981 */ /* 0x0002a4000c1e1d00 */
[----:B-1----:R-:W-:Y:S04]  /*9d20*/  @P2 IMAD.MOV.U32 R3, RZ, RZ, 0x60 ;  /* 0x00000060ff032424 */ /* 0x002fe800078e00ff */
[C---:B------:R-:W-:Y:S04]  /*9d30*/  @P2 IMAD.WIDE.U32 R22, R3.reuse, c[0x0][0x288], R106 ;  /* 0x0000a20003162a25 */ /* 0x040fe800078e006a */
[----:B------:R-:W-:Y:S05]  /*9d40*/  @P2 IMAD R0, R3, c[0x0][0x28c], RZ ;  /* 0x0000a30003002a24 */ /* 0x000fea00078e02ff */
[----:B------:R-:W-:Y:S01]  /*9d50*/  @P2 IADD3 R23, R23, R0, RZ ;  /* 0x0000000017172210 */ /* 0x000fe20007ffe0ff */
[----:B--2---:R1:W-:Y:S04]  /*9d60*/  @P5 STG.E.128 [R34.64+0x100], R24 ;  /* 0x0001001822005986 */ /* 0x0043e8000c101d06 */
[----:B------:R-:W2:Y:S01]  /*9d70*/  @P4 LDG.E.128 R8, [R36.64] ;  /* 0x0000000624084981 */ /* 0x000ea2000c1e1d00 */
[C---:B-1----:R-:W-:Y:S04]  /*9d80*/  @P2 IMAD.WIDE.U32 R34, R3.reuse, c[0x0][0x198], R100 ;  /* 0x0000660003222a25 */ /* 0x042fe800078e0064 */
[----:B------:R-:W-:Y:S05]  /*9d90*/  @P2 IMAD R3, R3, c[0x0][0x19c], RZ ;  /* 0x0000670003032a24 */ /* 0x000fea00078e02ff */
[----:B------:R-:W-:Y:S01]  /*9da0*/  @P2 IADD3 R35, R35, R3, RZ ;  /* 0x0000000323232210 */ /* 0x000fe20007ffe0ff */
[----:B--2---:R1:W-:Y:S04]  /*9db0*/  @P4 STG.E.128 [R32.64], R8 ;  /* 0x0000000820004986 */ /* 0x0043e8000c101d06 */
[----:B------:R-:W2:Y:S04]  /*9dc0*/  @P4 LDG.E.128 R4, [R36.64+0x80] ;  /* 0x0000800624044981 */ /* 0x000ea8000c1e1d00 */
[----:B--2---:R2:W-:Y:S04]  /*9dd0*/  @P4 STG.E.128 [R32.64+0x80], R4 ;  /* 0x0000800420004986 */ /* 0x0045e8000c101d06 */
[----:B------:R-:W3:Y:S04]  /*9de0*/  @P4 LDG.E.128 R28, [R36.64+0x100] ;  /* 0x00010006241c4981 */ /* 0x000ee8000c1e1d00 */
[----:B---3--:R3:W-:Y:S04]  /*9df0*/  @P4 STG.E.128 [R32.64+0x100], R28 ;  /* 0x0001001c20004986 */ /* 0x0087e8000c101d06 */
[----:B------:R-:W4:Y:S04]  /*9e00*/  @P2 LDG.E.128 R24, [R22.64] ;  /* 0x0000000616182981 */ /* 0x000f28000c1e1d00 */
[----:B----4-:R3:W-:Y:S04]  /*9e10*/  @P2 STG.E.128 [R34.64], R24 ;  /* 0x0000001822002986 */ /* 0x0107e8000c101d06 */
[----:B-1----:R-:W4:Y:S04]  /*9e20*/  @P2 LDG.E.128 R8, [R22.64+0x80] ;  /* 0x0000800616082981 */ /* 0x002f28000c1e1d00 */
[----:B----4-:R3:W-:Y:S04]  /*9e30*/  @P2 STG.E.128 [R34.64+0x80], R8 ;  /* 0x0000800822002986 */ /* 0x0107e8000c101d06 */
[----:B--2---:R-:W2:Y:S04]  /*9e40*/  @P2 LDG.E.128 R4, [R22.64+0x100] ;  /* 0x0001000616042981 */ /* 0x004ea8000c1e1d00 */
[----:B--2---:R3:W-:Y:S02]  /*9e50*/  @P2 STG.E.128 [R34.64+0x100], R4 ;  /* 0x0001000422002986 */ /* 0x0047e4000c101d06 */
.L_x_2259:
[----:B------:R-:W-:Y:S04]  /*9e60*/  IMAD.MOV.U32 R0, RZ, RZ, c[0x0][0x288] ;  /* 0x0000a200ff007624 */ /* 0x000fe800078e00ff */
[----:B------:R-:W-:Y:S05]  /*9e70*/  IMAD.U32 R3, R0, -0x40, RZ ;  /* 0xffffffc000037824 */ /* 0x000fea00078e00ff */
[C---:B-123--:R-:W-:Y:S04]  /*9e80*/  LEA R106, P0, R3.reuse, R106, 0x1 ;  /* 0x0000006a036a7211 */ /* 0x04efe800078008ff */
[----:B------:R-:W-:Y:S01]  /*9e90*/  LEA.HI.X.SX32 R107, R3, R107, 0x1, P0 ;  /* 0x0000006b036b7211 */ /* 0x000fe200000f0eff */
[----:B------:R-:W-:-:S05]  /*9ea0*/  @!P3 BRA `(.L_x_2292) ;  /* 0x000004b00000b947 */ /* 0x000fca0003800000 */
[----:B------:R-:W-:Y:S04]  /*9eb0*/  IADD3 R3, R13, -0x1, RZ ;  /* 0xffffffff0d037810 */ /* 0x000fe80007ffe0ff */
[----:B------:R-:W-:Y:S11]  /*9ec0*/  ISETP.GT.AND P0, PT, R3, R68, PT ;  /* 0x000000440300720c */ /* 0x000ff60003f04270 */
[----:B------:R-:W-:Y:S02]  /*9ed0*/  @!UPT UIADD3 URZ, URZ, URZ, URZ ;  /* 0x0000003f3f3ff290 */ /* 0x000fe4000fffe03f */
[----:B------:R-:W-:-:S05]  /*9ee0*/  @!P0 BRA `(.L_x_2293) ;  /* 0x0000050000008947 */ /* 0x000fca0003800000 */
[----:B----4-:R-:W-:Y:S01]  /*9ef0*/  IMAD.MOV.U32 R8, RZ, RZ, RZ ;  /* 0x000000ffff087224 */ /* 0x010fe200078e00ff */
[----:B------:R-:W-:Y:S02]  /*9f00*/  IABS R3, c[0x0][0x2d0] ;  /* 0x0000b40000037a13 */ /* 0x000fe40000000000 */
[----:B------:R-:W-:Y:S02]  /*9f10*/  IADD3 R17, R17, -0x80, RZ ;  /* 0xffffff8011117810 */ /* 0x000fe40007ffe0ff */
[----:B------:R-:W1:Y:S01]  /*9f20*/  I2F.RP R4, R3 ;  /* 0x0000000300047306 */ /* 0x000e620000209400 */
[----:B------:R-:W-:Y:S02]  /*9f30*/  IABS R7, R16 ;  /* 0x0000001000077213 */ /* 0x000fe40000000000 */
[----:B------:R-:W-:Y:S07]  /*9f40*/  IABS R5, R17 ;  /* 0x0000001100057213 */ /* 0x000fee0000000000 */
        /* <DEDUP_REMOVED lines=24> */
[----:B------:R-:W-:Y:S02]  /*a0d0*/  ISETP.GE.AND P1, PT, R3, RZ, PT ;  /* 0x000000ff0300720c */ /* 0x000fe40003f26270 */
[----:B------:R-:W-:Y:S03]  /*a0e0*/  LOP3.LUT R3, RZ, c[0x0][0x2d0], RZ, 0x33, !PT ;  /* 0x0000b400ff037a12 */ /* 0x000fe600078e33ff */
[----:B------:R-:W-:Y:S02]  /*a0f0*/  @P5 IADD3 R2, R2, 0x1, RZ ;  /* 0x0000000102025810 */ /* 0x000fe40007ffe0ff */
[----:B------:R-:W-:Y:S05]  /*a100*/  @P6 IADD3 R0, R0, 0x1, RZ ;  /* 0x0000000100006810 */ /* 0x000fea0007ffe0ff */
[----:B------:R-:W-:Y:S02]  /*a110*/  @!P2 IMAD.MOV R0, RZ, RZ, -R0 ;  /* 0x000000ffff00a224 */ /* 0x000fe400078e0a00 */
[----:B------:R-:W-:Y:S05]  /*a120*/  @!P1 IMAD.MOV R2, RZ, RZ, -R2 ;  /* 0x000000ffff029224 */ /* 0x000fea00078e0a02 */
[C---:B------:R-:W-:Y:S02]  /*a130*/  SEL R2, R3.reuse, R2, !P0 ;  /* 0x0000000203027207 */ /* 0x040fe40004000000 */
[----:B------:R-:W-:Y:S01]  /*a140*/  SEL R3, R3, R0, !P0 ;  /* 0x0000000003037207 */ /* 0x000fe20004000000 */
[----:B------:R-:W-:Y:S01]  /*a150*/  IMAD.IADD R0, R17, 0x1, -R16 ;  /* 0x0000000111007824 */ /* 0x000fe200078e0a10 */
        /* <DEDUP_REMOVED lines=8> */
[----:B------:R-:W-:Y:S04]  /*a1e0*/  IMAD.WIDE.U32 R8, R0, c[0x0][0x1a0], RZ ;  /* 0x0000680000087a25 */ /* 0x000fe800078e00ff */
[----:B--2---:R-:W-:Y:S01]  /*a1f0*/  IMAD.IADD R7, R4, 0x1, -R5 ;  /* 0x0000000104077824 */ /* 0x004fe200078e0a05 */
[----:B------:R-:W-:Y:S03]  /*a200*/  SHF.R.S32.HI R4, RZ, 0x1f, R0 ;  /* 0x0000001fff047819 */ /* 0x000fe60000011400 */
[----:B------:R-:W-:Y:S01]  /*a210*/  IMAD.WIDE.U32 R10, R7, c[0x0][0x180], RZ ;  /* 0x00006000070a7a25 */ /* 0x000fe200078e00ff */
[----:B------:R-:W-:Y:S03]  /*a220*/  SHF.R.S32.HI R5, RZ, 0x1f, R7 ;  /* 0x0000001fff057819 */ /* 0x000fe60000011407 */
[----:B------:R-:W-:Y:S02]  /*a230*/  IMAD R3, R4, c[0x0][0x1a0], RZ ;  /* 0x0000680004037a24 */ /* 0x000fe400078e02ff */
[----:B------:R-:W-:Y:S02]  /*a240*/  IMAD R2, R5, c[0x0][0x180], RZ ;  /* 0x0000600005027a24 */ /* 0x000fe400078e02ff */
[----:B------:R-:W-:Y:S02]  /*a250*/  IMAD R3, R0, c[0x0][0x1a4], R3 ;  /* 0x0000690000037a24 */ /* 0x000fe400078e0203 */
[----:B------:R-:W-:Y:S02]  /*a260*/  IMAD R2, R7, c[0x0][0x184], R2 ;  /* 0x0000610007027a24 */ /* 0x000fe400078e0202 */
[----:B------:R-:W-:Y:S02]  /*a270*/  IMAD.IADD R9, R9, 0x1, R3 ;  /* 0x0000000109097824 */ /* 0x000fe400078e0203 */
[----:B------:R-:W-:Y:S02]  /*a280*/  IMAD.IADD R11, R11, 0x1, R2 ;  /* 0x000000010b0b7824 */ /* 0x000fe400078e0202 */
[----:B------:R-:W-:Y:S02]  /*a290*/  IMAD R2, R5, c[0x0][0x188], RZ ;  /* 0x0000620005027a24 */ /* 0x000fe400078e02ff */
[----:B------:R-:W-:Y:S02]  /*a2a0*/  IMAD R3, R4, c[0x0][0x198], RZ ;  /* 0x0000660004037a24 */ /* 0x000fe400078e02ff */
[C---:B------:R-:W-:Y:S04]  /*a2b0*/  IMAD.WIDE.U32 R8, R7.reuse, c[0x0][0x188], R8 ;  /* 0x0000620007087a25 */ /* 0x040fe800078e0008 */
[----:B------:R-:W-:Y:S01]  /*a2c0*/  IMAD.WIDE.U32 R4, R0, c[0x0][0x198], R10 ;  /* 0x0000660000047a25 */ /* 0x000fe200078e000a */
[----:B------:R-:W-:Y:S03]  /*a2d0*/  LEA R102, P1, R8, R102, 0x1 ;  /* 0x0000006608667211 */ /* 0x000fe600078208ff */
[----:B------:R-:W-:Y:S01]  /*a2e0*/  IMAD R2, R7, c[0x0][0x18c], R2 ;  /* 0x0000630007027a24 */ /* 0x000fe200078e0202 */
[----:B------:R-:W-:Y:S01]  /*a2f0*/  LEA R100, P0, R4, R100, 0x1 ;  /* 0x0000006404647211 */ /* 0x000fe200078008ff */
[----:B------:R-:W-:Y:S03]  /*a300*/  IMAD R3, R0, c[0x0][0x19c], R3 ;  /* 0x0000670000037a24 */ /* 0x000fe600078e0203 */
[----:B------:R-:W-:Y:S01]  /*a310*/  IADD3 R2, R9, R2, RZ ;  /* 0x0000000209027210 */ /* 0x000fe20007ffe0ff */
[----:B------:R-:W-:Y:S03]  /*a320*/  IMAD.IADD R0, R5, 0x1, R3 ;  /* 0x0000000105007824 */ /* 0x000fe600078e0203 */
[----:B------:R-:W-:Y:S02]  /*a330*/  LEA.HI.X R103, R8, R103, R2, 0x1, P1 ;  /* 0x0000006708677211 */ /* 0x000fe400008f0c02 */
[----:B------:R-:W-:Y:S01]  /*a340*/  LEA.HI.X R99, R4, R99, R0, 0x1, P0 ;  /* 0x0000006304637211 */ /* 0x000fe200000f0c00 */
[----:B------:R-:W-:-:S05]  /*a350*/  BRA `(.L_x_2293) ;  /* 0x0000009000007947 */ /* 0x000fca0003800000 */
.L_x_2292:
[----:B------:R-:W-:Y:S01]  /*a360*/  MOV R101, R99 ;  /* 0x0000006300657202 */ /* 0x000fe20000000f00 */
[----:B------:R-:W-:Y:S02]  /*a370*/  IMAD.MOV.U32 R2, RZ, RZ, c[0x0][0x1a0] ;  /* 0x00006800ff027624 */ /* 0x000fe400078e00ff */
[----:B------:R-:W-:Y:S03]  /*a380*/  IMAD.MOV.U32 R0, RZ, RZ, c[0x0][0x198] ;  /* 0x00006600ff007624 */ /* 0x000fe600078e00ff */
[----:B------:R-:W-:Y:S01]  /*a390*/  LEA R3, -R2, RZ, 0x6 ;  /* 0x000000ff02037211 */ /* 0x000fe200078e31ff */
[----:B----4-:R-:W-:Y:S03]  /*a3a0*/  IMAD.U32 R5, R0, -0x40, RZ ;  /* 0xffffffc000057824 */ /* 0x010fe600078e00ff */
[----:B------:R-:W-:Y:S02]  /*a3b0*/  LEA R102, P1, R3, R102, 0x1 ;  /* 0x0000006603667211 */ /* 0x000fe400078208ff */
[----:B------:R-:W-:Y:S02]  /*a3c0*/  LEA R100, P0, R5, R100, 0x1 ;  /* 0x0000006405647211 */ /* 0x000fe400078008ff */
[----:B------:R-:W-:Y:S02]  /*a3d0*/  LEA.HI.X.SX32 R103, R3, R103, 0x1, P1 ;  /* 0x0000006703677211 */ /* 0x000fe400008f0eff */
[----:B------:R-:W-:Y:S02]  /*a3e0*/  LEA.HI.X.SX32 R99, R5, R101, 0x1, P0 ;  /* 0x0000006505637211 */ /* 0x000fe400000f0eff */
.L_x_2293:
[----:B------:R-:W-:Y:S04]  /*a3f0*/  IADD3 R13, R13, -0x1, RZ ;  /* 0xffffffff0d0d7810 */ /* 0x000fe80007ffe0ff */
[----:B------:R-:W-:Y:S11]  /*a400*/  ISETP.GT.AND P0, PT, R13, R68, PT ;  /* 0x000000440d00720c */ /* 0x000ff60003f04270 */
[----:B------:R-:W-:Y:S02]  /*a410*/  @!UPT UIADD3 URZ, URZ, URZ, URZ ;  /* 0x0000003f3f3ff290 */ /* 0x000fe4000fffe03f */
[----:B------:R-:W-:-:S05]  /*a420*/  @P0 BRA `(.L_x_2294) ;  /* 0xffff7fc000000947 */ /* 0x000fca000383ffff */
.L_x_2248:
[----:B-1----:R-:W-:Y:S01]  /*a430*/  BAR.SYNC.DEFER_BLOCKING 0x0 ;  /* 0x0000000000007b1d */ /* 0x002fe20000010000 */
[----:B------:R-:W-:Y:S01]  /*a440*/  ISETP.NE.AND P0, PT, RZ, c[0x0][0x230], PT ;  /* 0x00008c00ff007a0c */ /* 0x000fe20003f05270 */
[----:B------:R-:W-:Y:S01]  /*a450*/  IMAD.MOV.U32 R3, RZ, RZ, c[0x0][0x190] ;  /* 0x00006400ff037624 */ /* 0x000fe200078e00ff */
[----:B------:R-:W-:Y:S01]  /*a460*/  SHF.L.U32 R201, R142, 0x1, RZ ;  /* 0x000000018ec97819 */ /* 0x000fe200000006ff */
[----:B------:R-:W-:Y:S02]  /*a470*/  IMAD.MOV.U32 R0, RZ, RZ, 0x4 ;  /* 0x00000004ff007424 */ /* 0x000fe400078e00ff */
[----:B------:R-:W-:Y:S01]  /*a480*/  BSSY B2, `(.L_x_2295) ;  /* 0x00006ef000027945 */ /* 0x000fe20003800000 */
[C---:B----4-:R-:W-:Y:S02]  /*a490*/  IMAD.SHL.U32 R7, R3.reuse, 0x10, RZ ;  /* 0x0000001003077824 */ /* 0x050fe400078e00ff */
[----:B------:R-:W-:-:S05]  /*a4a0*/  SHF.L.U64.HI R5, R3, R0, c[0x0][0x194] ;  /* 0x0000650003057619 */ /* 0x000fca0000010200 */
[----:B------:R-:W-:Y:S05]  /*a4b0*/  @!P0 BRA `(.L_x_2296) ;  /* 0x00006c1000008947 */ /* 0x000fea0003800000 */
[----:B------:R-:W-:Y:S01]  /*a4c0*/  ISETP.NE.U32.AND P0, PT, RZ, c[0x0][0x250], PT ;  /* 0x00009400ff007a0c */ /* 0x000fe20003f05070 */
[----:B------:R-:W-:-:S03]  /*a4d0*/  IMAD.MOV.U32 R2, RZ, RZ, RZ ;  /* 0x000000ffff027224 */ /* 0x000fc600078e00ff */
[----:B------:R-:W-:-:S13]  /*a4e0*/  ISETP.NE.AND.EX P0, PT, RZ, c[0x0][0x254], PT, P0 ;  /* 0x00009500ff007a0c */ /* 0x000fda0003f05300 */
[----:B------:R-:W2:Y:S01]  /*a4f0*/  @P0 LDG.E R2, [R150.64] ;  /* 0x0000000696020981 */ /* 0x000ea2000c1e1900 */
[-C--:B------:R-:W-:Y:S01]  /*a500*/  IADD3 R6, P1, R7, R148.reuse, RZ ;  /* 0x0000009407067210 */ /* 0x080fe20007f3e0ff */
[----:B------:R-:W-:Y:S01]  /*a510*/  IMAD.MOV.U32 R4, RZ, RZ, c[0x0][0x194] ;  /* 0x00006500ff047624 */ /* 0x000fe200078e00ff */
[----:B------:R-:W-:Y:S01]  /*a520*/  LEA R0, P0, R3, R148, 0x5 ;  /* 0x0000009403007211 */ /* 0x000fe200078028ff */
[----:B------:R-:W-:Y:S01]  /*a530*/  IMAD.MOV.U32 R142, RZ, RZ, R148 ;  /* 0x000000ffff8e7224 */ /* 0x000fe200078e0094 */
[----:B------:R-:W-:Y:S01]  /*a540*/  LEA R32, P2, R148, c[0x0][0x160], 0x1 ;  /* 0x0000580094207a11 */ /* 0x000fe200078408ff */
[--C-:B------:R-:W-:Y:S01]  /*a550*/  IMAD.X R7, R5, 0x1, R143.reuse, P1 ;  /* 0x0000000105077824 */ /* 0x100fe200008e068f */
[----:B------:R-:W-:Y:S01]  /*a560*/  LEA.HI.X R5, R3, R143, R4, 0x5, P0 ;  /* 0x0000008f03057211 */ /* 0x000fe200000f2c04 */
[----:B------:R-:W-:Y:S01]  /*a570*/  ULDC.U8 UR4, c[0x0][0x313] ;  /* 0x0000c4c000047ab9 */ /* 0x000fe20000000000 */
[----:B------:R-:W-:Y:S01]  /*a580*/  LEA R22, P0, R6, c[0x0][0x160], 0x1 ;  /* 0x0000580006167a11 */ /* 0x000fe200078008ff */
[----:B------:R-:W-:Y:S01]  /*a590*/  IMAD.IADD R17, R199, 0x1, -R60 ;  /* 0x00000001c7117824 */ /* 0x000fe200078e0a3c */
[--C-:B------:R-:W-:Y:S01]  /*a5a0*/  LEA.HI.X R33, R148, c[0x0][0x164], R143.reuse, 0x1, P2 ;  /* 0x0000590094217a11 */ /* 0x100fe200010f0c8f */
[----:B------:R-:W-:Y:S01]  /*a5b0*/  IMAD.WIDE.U32 R142, R3, 0x30, R142 ;  /* 0x00000030038e7825 */ /* 0x000fe200078e008e */
[----:B------:R-:W-:-:S02]  /*a5c0*/  LEA.HI.X R23, R6, c[0x0][0x164], R7, 0x1, P0 ;  /* 0x0000590006177a11 */ /* 0x000fc400000f0c07 */
[----:B------:R-:W-:Y:S01]  /*a5d0*/  ISETP.NE.AND P0, PT, RZ, UR4, PT ;  /* 0x00000004ff007c0c */ /* 0x000fe2000bf05270 */
[----:B------:R-:W-:Y:S01]  /*a5e0*/  IMAD R3, R4, 0x30, RZ ;  /* 0x0000003004037824 */ /* 0x000fe200078e02ff */
[----:B------:R-:W-:Y:S02]  /*a5f0*/  ISETP.GE.AND P1, PT, R146, R17, PT ;  /* 0x000000119200720c */ /* 0x000fe40003f26270 */
[----:B------:R-:W-:Y:S02]  /*a600*/  LEA R20, P4, R0, c[0x0][0x160], 0x1 ;  /* 0x0000580000147a11 */ /* 0x000fe400078808ff */
[----:B------:R-:W-:Y:S02]  /*a610*/  LEA R14, P2, R142, c[0x0][0x160], 0x1 ;  /* 0x000058008e0e7a11 */ /* 0x000fe400078408ff */
[----:B------:R-:W-:Y:S02]  /*a620*/  ISETP.GT.AND P1, PT, R58, -0x8, !P1 ;  /* 0xfffffff83a00780c */ /* 0x000fe40004f24270 */
[----:B------:R-:W-:-:S02]  /*a630*/  LEA.HI.X R21, R0, c[0x0][0x164], R5, 0x1, P4 ;  /* 0x0000590000157a11 */ /* 0x000fc400020f0c05 */
[----:B--2---:R-:W-:-:S05]  /*a640*/  IADD3 R2, R2, R69, R60 ;  /* 0x0000004502027210 */ /* 0x004fca0007ffe03c */
[----:B------:R-:W-:Y:S02]  /*a650*/  IMAD R4, R135, R2, RZ ;  /* 0x0000000287047224 */ /* 0x000fe400078e02ff */
[----:B------:R-:W-:-:S03]  /*a660*/  IMAD.IADD R2, R143, 0x1, R3 ;  /* 0x000000018f027824 */ /* 0x000fc600078e0203 */
[-C--:B------:R-:W-:Y:S02]  /*a670*/  IADD3 R9, P6, R132, R4.reuse, RZ ;  /* 0x0000000484097210 */ /* 0x080fe40007fde0ff */
[----:B------:R-:W-:Y:S02]  /*a680*/  IADD3 R3, P5, R131, R4, RZ ;  /* 0x0000000483037210 */ /* 0x000fe40007fbe0ff */
[----:B------:R-:W-:Y:S02]  /*a690*/  SHF.R.S32.HI R4, RZ, 0x1f, R4 ;  /* 0x0000001fff047819 */ /* 0x000fe40000011404 */
[----:B------:R-:W-:-:S03]  /*a6a0*/  LEA.HI.X R15, R142, c[0x0][0x164], R2, 0x1, P2 ;  /* 0x000059008e0f7a11 */ /* 0x000fc600010f0c02 */
[--C-:B------:R-:W-:Y:S02]  /*a6b0*/  IMAD.X R8, R122, 0x1, R4.reuse, P6 ;  /* 0x000000017a087824 */ /* 0x100fe400030e0604 */
[----:B------:R-:W-:Y:S01]  /*a6c0*/  IMAD.X R13, R121, 0x1, R4, P5 ;  /* 0x00000001790d7824 */ /* 0x000fe200028e0604 */
[----:B------:R-:W-:Y:S05]  /*a6d0*/  @!P0 BRA `(.L_x_2297) ;  /* 0x000025d000008947 */ /* 0x000fea0003800000 */
[----:B------:R-:W-:Y:S01]  /*a6e0*/  BSSY B1, `(.L_x_2298) ;  /* 0x0000091000017945 */ /* 0x000fe20003800000 */
[----:B------:R-:W-:Y:S05]  /*a6f0*/  @!P1 BRA `(.L_x_2299) ;  /* 0x000008f000009947 */ /* 0x000fea0003800000 */
[----:B------:R1:W5:Y:S01]  /*a700*/  LDG.E.128 R28, [R32.64] ;  /* 0x00000006201c7981 */ /* 0x000362000c1e1d00 */
[----:B------:R-:W-:Y:S01]  /*a710*/  ISETP.GE.AND P2, PT, R18, c[0x0][0x230], PT ;  /* 0x00008c0012007a0c */ /* 0x000fe20003f46270 */
[C---:B------:R-:W-:Y:S01]  /*a720*/  IMAD.SHL.U32 R36, R9.reuse, 0x2, RZ ;  /* 0x0000000209247824 */ /* 0x040fe200078e00ff */
[----:B------:R-:W-:Y:S01]  /*a730*/  SHF.L.U64.HI R0, R9, 0x1, R8 ;  /* 0x0000000109007819 */ /* 0x000fe20000010208 */
[----:B------:R-:W-:Y:S03]  /*a740*/  BSSY B0, `(.L_x_2300) ;  /* 0x000002c000007945 */ /* 0x000fe60003800000 */
[----:B------:R-:W-:-:S02]  /*a750*/  IADD3 R6, P1, R36, c[0x0][0x2a8], RZ ;  /* 0x0000aa0024067a10 */ /* 0x000fc40007f3e0ff */
[----:B------:R-:W-:Y:S02]  /*a760*/  IADD3 R36, P0, R36, c[0x0][0x2b0], RZ ;  /* 0x0000ac0024247a10 */ /* 0x000fe40007f1e0ff */
[C---:B------:R-:W-:Y:S02]  /*a770*/  IADD3.X R7, R0.reuse, c[0x0][0x2ac], RZ, P1, !PT ;  /* 0x0000ab0000077a10 */ /* 0x040fe40000ffe4ff */
[----:B------:R-:W-:Y:S01]  /*a780*/  IADD3.X R37, R0, c[0x0][0x2b4], RZ, P0, !PT ;  /* 0x0000ad0000257a10 */ /* 0x000fe200007fe4ff */
[----:B------:R-:W-:Y:S05]  /*a790*/  @P2 BRA `(.L_x_2301) ;  /* 0x0000026000002947 */ /* 0x000fea0003800000 */
[----:B------:R-:W2:Y:S04]  /*a7a0*/  LDG.E.64 R2, [R36.64] ;  /* 0x0000000624027981 */ /* 0x000ea8000c1e1b00 */
[----:B------:R-:W3:Y:S01]  /*a7b0*/  LDG.E.64 R4, [R6.64] ;  /* 0x0000000606047981 */ /* 0x000ee2000c1e1b00 */
[----:B-----5:R-:W-:-:S02]  /*a7c0*/  HADD2.F32 R24, -RZ, R31.H1_H1 ;  /* 0x3000001fff187230 */ /* 0x020fc40000004100 */
[----:B------:R-:W-:Y:S02]  /*a7d0*/  HADD2.F32 R26, -RZ, R29.H1_H1 ;  /* 0x3000001dff1a7230 */ /* 0x000fe40000004100 */
[----:B------:R-:W-:Y:S02]  /*a7e0*/  HADD2.F32 R25, -RZ, R31.H0_H0 ;  /* 0x2000001fff197230 */ /* 0x000fe40000004100 */
[----:B------:R-:W-:Y:S02]  /*a7f0*/  HADD2.F32 R27, -RZ, R29.H0_H0 ;  /* 0x2000001dff1b7230 */ /* 0x000fe40000004100 */
        /* <DEDUP_REMOVED lines=10> */
[--C-:B------:R-:W-:Y:S01]  /*a8a0*/  HADD2.F32 R25, -RZ, R28.reuse.H0_H0 ;  /* 0x2000001cff197230 */ /* 0x100fe20000004100 */
[C---:B------:R-:W-:Y:S01]  /*a8b0*/  FMUL.FTZ R11, R27.reuse, R11 ;  /* 0x0000000b1b0b7220 */ /* 0x040fe20000410000 */
[----:B------:R-:W-:Y:S01]  /*a8c0*/  HADD2.F32 R29, -RZ, R5.H0_H0 ;  /* 0x20000005ff1d7230 */ /* 0x000fe20000004100 */
[-C--:B------:R-:W-:Y:S01]  /*a8d0*/  FFMA.FTZ R12, R27, R16.reuse, -R12 ;  /* 0x000000101b0c7223 */ /* 0x080fe2000001080c */
[----:B------:R-:W-:Y:S01]  /*a8e0*/  HADD2.F32 R27, -RZ, R28.H1_H1 ;  /* 0x3000001cff1b7230 */ /* 0x000fe20000004100 */
[----:B------:R-:W-:Y:S01]  /*a8f0*/  FFMA.FTZ R13, R24, R13, R0 ;  /* 0x0000000d180d7223 */ /* 0x000fe20000010000 */
[--C-:B------:R-:W-:Y:S01]  /*a900*/  HADD2.F32 R0, -RZ, R30.reuse.H0_H0 ;  /* 0x2000001eff007230 */ /* 0x100fe20000004100 */
[----:B------:R-:W-:Y:S01]  /*a910*/  FFMA.FTZ R11, R26, R16, R11 ;  /* 0x000000101a0b7223 */ /* 0x000fe2000001000b */
[----:B------:R-:W-:Y:S01]  /*a920*/  HADD2.F32 R30, -RZ, R30.H1_H1 ;  /* 0x3000001eff1e7230 */ /* 0x000fe20000004100 */
[-C--:B------:R-:W-:Y:S01]  /*a930*/  FMUL.FTZ R5, R27, R2.reuse ;  /* 0x000000021b057220 */ /* 0x080fe20000410000 */
        /* <DEDUP_REMOVED lines=9> */
[----:B------:R-:W-:Y:S02]  /*a9d0*/  F2FP.PACK_AB R29, R11, R12 ;  /* 0x0000000c0b1d723e */ /* 0x000fe400000000ff */
[----:B------:R-:W-:-:S02]  /*a9e0*/  F2FP.PACK_AB R28, R16, R5 ;  /* 0x00000005101c723e */ /* 0x000fc400000000ff */
[----:B------:R-:W-:Y:S02]  /*a9f0*/  F2FP.PACK_AB R30, R3, R2 ;  /* 0x00000002031e723e */ /* 0x000fe400000000ff */
.L_x_2301:
[----:B------:R-:W-:Y:S05]  /*aa00*/  BSYNC B0 ;  /* 0x0000000000007941 */ /* 0x000fea0003800000 */
.L_x_2300:
[----:B------:R2:W5:Y:S01]  /*aa10*/  LDG.E.128 R24, [R32.64+0x80] ;  /* 0x0000800620187981 */ /* 0x000562000c1e1d00 */
[----:B------:R-:W-:Y:S01]  /*aa20*/  IADD3 R0, R18, 0x40, RZ ;  /* 0x0000004012007810 */ /* 0x000fe20007ffe0ff */
[----:B------:R-:W-:Y:S02]  /*aa30*/  BSSY B0, `(.L_x_2302) ;  /* 0x000002d000007945 */ /* 0x000fe40003800000 */
[----:B-----5:R2:W-:Y:S01]  /*aa40*/  STS.128 [R201], R28 ;  /* 0x0000001cc9007388 */ /* 0x0205e20000000c00 */
[----:B------:R-:W-:-:S13]  /*aa50*/  ISETP.GE.AND P0, PT, R0, c[0x0][0x230], PT ;  /* 0x00008c0000007a0c */ /* 0x000fda0003f06270 */
[----:B------:R-:W-:Y:S05]  /*aa60*/  @P0 BRA `(.L_x_2303) ;  /* 0x0000029000000947 */ /* 0x000fea0003800000 */
[----:B------:R-:W3:Y:S04]  /*aa70*/  LDG.E.64 R2, [R36.64+0x40] ;  /* 0x0000400624027981 */ /* 0x000ee8000c1e1b00 */
[----:B------:R-:W4:Y:S01]  /*aa80*/  LDG.E.64 R4, [R6.64+0x40] ;  /* 0x0000400606047981 */ /* 0x000f22000c1e1b00 */
[----:B------:R-:W-:Y:S02]  /*aa90*/  MOV R0, R25 ;  /* 0x0000001900007202 */ /* 0x000fe40000000f00 */
[----:B------:R-:W-:Y:S02]  /*aaa0*/  MOV R25, R27 ;  /* 0x0000001b00197202 */ /* 0x000fe40000000f00 */
[----:B--2---:R-:W-:Y:S01]  /*aab0*/  MOV R28, R26 ;  /* 0x0000001a001c7202 */ /* 0x004fe20000000f00 */
[----:B------:R-:W-:-:S02]  /*aac0*/  HADD2.F32 R29, -RZ, R0.H0_H0 ;  /* 0x20000000ff1d7230 */ /* 0x000fc40000004100 */
[----:B------:R-:W-:Y:S02]  /*aad0*/  HADD2.F32 R27, -RZ, R0.H1_H1 ;  /* 0x30000000ff1b7230 */ /* 0x000fe40000004100 */
[--C-:B------:R-:W-:Y:S02]  /*aae0*/  HADD2.F32 R26, -RZ, R25.reuse.H0_H0 ;  /* 0x20000019ff1a7230 */ /* 0x100fe40000004100 */
[----:B------:R-:W-:Y:S02]  /*aaf0*/  HADD2.F32 R25, -RZ, R25.H1_H1 ;  /* 0x30000019ff197230 */ /* 0x000fe40000004100 */
[----:B---3--:R-:W-:Y:S02]  /*ab00*/  HADD2.F32 R10, -RZ, R2.H1_H1 ;  /* 0x30000002ff0a7230 */ /* 0x008fe40000004100 */
[----:B------:R-:W-:Y:S02]  /*ab10*/  HADD2.F32 R0, -RZ, R3.H1_H1 ;  /* 0x30000003ff007230 */ /* 0x000fe40000004100 */
[----:B----4-:R-:W-:Y:S01]  /*ab20*/  HADD2.F32 R13, -RZ, R5.H1_H1 ;  /* 0x30000005ff0d7230 */ /* 0x010fe20000004100 */
        /* <DEDUP_REMOVED lines=14> */
[--C-:B------:R-:W-:Y:S02]  /*ac10*/  HADD2.F32 R0, -RZ, R28.reuse.H0_H0 ;  /* 0x2000001cff007230 */ /* 0x100fe40000004100 */
[----:B------:R-:W-:Y:S01]  /*ac20*/  HADD2.F32 R28, -RZ, R28.H1_H1 ;  /* 0x3000001cff1c7230 */ /* 0x000fe20000004100 */
[-C--:B------:R-:W-:Y:S01]  /*ac30*/  FMUL.FTZ R16, R25, R2.reuse ;  /* 0x0000000219107220 */ /* 0x080fe20000410000 */
[----:B------:R-:W-:Y:S01]  /*ac40*/  HADD2.F32 R29, -RZ, R5.H0_H0 ;  /* 0x20000005ff1d7230 */ /* 0x000fe20000004100 */
[----:B------:R-:W-:-:S02]  /*ac50*/  FMUL.FTZ R5, R27, R2 ;  /* 0x000000021b057220 */ /* 0x000fc40000410000 */
[-C--:B------:R-:W-:Y:S02]  /*ac60*/  FMUL.FTZ R2, R28, R3.reuse ;  /* 0x000000031c027220 */ /* 0x080fe40000410000 */
[C---:B------:R-:W-:Y:S02]  /*ac70*/  FMUL.FTZ R3, R0.reuse, R3 ;  /* 0x0000000300037220 */ /* 0x040fe40000410000 */
[----:B------:R-:W-:Y:S01]  /*ac80*/  FFMA.FTZ R5, R25, R4, -R5 ;  /* 0x0000000419057223 */ /* 0x000fe20000010805 */
[----:B------:R-:W-:Y:S01]  /*ac90*/  F2FP.PACK_AB R25, R11, R12 ;  /* 0x0000000c0b19723e */ /* 0x000fe200000000ff */
[----:B------:R-:W-:Y:S01]  /*aca0*/  FFMA.FTZ R16, R27, R4, R16 ;  /* 0x000000041b107223 */ /* 0x000fe20000010010 */
[----:B------:R-:W-:Y:S01]  /*acb0*/  F2FP.PACK_AB R27, R13, R10 ;  /* 0x0000000a0d1b723e */ /* 0x000fe200000000ff */
[-C--:B------:R-:W-:Y:S02]  /*acc0*/  FFMA.FTZ R2, R0, R29.reuse, -R2 ;  /* 0x0000001d00027223 */ /* 0x080fe40000010802 */
[----:B------:R-:W-:Y:S01]  /*acd0*/  FFMA.FTZ R3, R28, R29, R3 ;  /* 0x0000001d1c037223 */ /* 0x000fe20000010003 */
[----:B------:R-:W-:-:S04]  /*ace0*/  F2FP.PACK_AB R24, R16, R5 ;  /* 0x000000051018723e */ /* 0x000fc800000000ff */
[----:B------:R-:W-:Y:S02]  /*acf0*/  F2FP.PACK_AB R26, R3, R2 ;  /* 0x00000002031a723e */ /* 0x000fe400000000ff */
.L_x_2303:
[----:B------:R-:W-:Y:S05]  /*ad00*/  BSYNC B0 ;  /* 0x0000000000007941 */ /* 0x000fea0003800000 */
.L_x_2302:
[----:B-12---:R-:W5:Y:S01]  /*ad10*/  LDG.E.128 R32, [R32.64+0x100] ;  /* 0x0001000620207981 */ /* 0x006f62000c1e1d00 */
[----:B------:R-:W-:Y:S01]  /*ad20*/  IADD3 R0, R18, 0x80, RZ ;  /* 0x0000008012007810 */ /* 0x000fe20007ffe0ff */
[----:B------:R-:W-:Y:S02]  /*ad30*/  BSSY B0, `(.L_x_2304) ;  /* 0x000002a000007945 */ /* 0x000fe40003800000 */
[----:B------:R1:W-:Y:S01]  /*ad40*/  STS.128 [R201+0x2000], R24 ;  /* 0x00200018c9007388 */ /* 0x0003e20000000c00 */
[----:B------:R-:W-:-:S13]  /*ad50*/  ISETP.GE.AND P0, PT, R0, c[0x0][0x230], PT ;  /* 0x00008c0000007a0c */ /* 0x000fda0003f06270 */
[----:B------:R-:W-:Y:S05]  /*ad60*/  @P0 BRA `(.L_x_2305) ;  /* 0x0000026000000947 */ /* 0x000fea0003800000 */
[----:B------:R-:W2:Y:S04]  /*ad70*/  LDG.E.64 R2, [R36.64+0x80] ;  /* 0x0000800624027981 */ /* 0x000ea8000c1e1b00 */
[----:B------:R-:W3:Y:S01]  /*ad80*/  LDG.E.64 R4, [R6.64+0x80] ;  /* 0x0000800606047981 */ /* 0x000ee2000c1e1b00 */
[----:B-----5:R-:W-:Y:S02]  /*ad90*/  HADD2.F32 R13, -RZ, R35.H1_H1 ;  /* 0x30000023ff0d7230 */ /* 0x020fe40000004100 */
[----:B-1----:R-:W-:Y:S02]  /*ada0*/  HADD2.F32 R24, -RZ, R33.H1_H1 ;  /* 0x30000021ff187230 */ /* 0x002fe40000004100 */
[----:B------:R-:W-:Y:S02]  /*adb0*/  HADD2.F32 R16, -RZ, R35.H0_H0 ;  /* 0x20000023ff107230 */ /* 0x000fe40000004100 */
        /* <DEDUP_REMOVED lines=8> */
[C---:B------:R-:W-:Y:S01]  /*ae40*/  FMUL.FTZ R0, R16.reuse, R0 ;  /* 0x0000000010007220 */ /* 0x040fe20000410000 */
[----:B------:R-:W-:Y:S01]  /*ae50*/  HADD2.F32 R3, -RZ, R3.H0_H0 ;  /* 0x20000003ff037230 */ /* 0x000fe20000004100 */
[-C--:B------:R-:W-:Y:S01]  /*ae60*/  FFMA.FTZ R6, R16, R11.reuse, -R6 ;  /* 0x0000000b10067223 */ /* 0x080fe20000010806 */
[----:B------:R-:W-:Y:S01]  /*ae70*/  HADD2.F32 R27, -RZ, R5.H0_H0 ;  /* 0x20000005ff1b7230 */ /* 0x000fe20000004100 */
[C---:B------:R-:W-:Y:S01]  /*ae80*/  FMUL.FTZ R7, R25.reuse, R26 ;  /* 0x0000001a19077220 */ /* 0x040fe20000410000 */
[----:B------:R-:W-:Y:S01]  /*ae90*/  HADD2.F32 R4, -RZ, R4.H0_H0 ;  /* 0x20000004ff047230 */ /* 0x000fe20000004100 */
[-C--:B------:R-:W-:Y:S01]  /*aea0*/  FFMA.FTZ R10, R25, R12.reuse, -R10 ;  /* 0x0000000c190a7223 */ /* 0x080fe2000001080a */
[--C-:B------:R-:W-:Y:S01]  /*aeb0*/  HADD2.F32 R25, -RZ, R32.reuse.H1_H1 ;  /* 0x30000020ff197230 */ /* 0x100fe20000004100 */
        /* <DEDUP_REMOVED lines=17> */
.L_x_2305:
[----:B------:R-:W-:Y:S05]  /*afd0*/  BSYNC B0 ;  /* 0x0000000000007941 */ /* 0x000fea0003800000 */
.L_x_2304:
[----:B-----5:R2:W-:Y:S02]  /*afe0*/  STS.128 [R201+0x4000], R32 ;  /* 0x00400020c9007388 */ /* 0x0205e40000000c00 */
.L_x_2299:
[----:B------:R-:W-:Y:S05]  /*aff0*/  BSYNC B1 ;  /* 0x0000000000017941 */ /* 0x000fea0003800000 */
.L_x_2298:
[----:B------:R-:W-:Y:S01]  /*b000*/  IADD3 R0, R146, 0x10, RZ ;  /* 0x0000001092007810 */ /* 0x000fe20007ffe0ff */
[----:B------:R-:W-:Y:S03]  /*b010*/  BSSY B1, `(.L_x_2306) ;  /* 0x0000097000017945 */ /* 0x000fe60003800000 */
[----:B------:R-:W-:-:S04]  /*b020*/  ISETP.GE.AND P0, PT, R0, R17, PT ;  /* 0x000000110000720c */ /* 0x000fc80003f06270 */
[----:B------:R-:W-:-:S13]  /*b030*/  ISETP.LT.OR P0, PT, R58, -0x87, P0 ;  /* 0xffffff793a00780c */ /* 0x000fda0000701670 */
[----:B------:R-:W-:Y:S05]  /*b040*/  @P0 BRA `(.L_x_2307) ;  /* 0x0000093000000947 */ /* 0x000fea0003800000 */
[----:B-1----:R1:W5:Y:S01]  /*b050*/  LDG.E.128 R24, [R22.64] ;  /* 0x0000000616187981 */ /* 0x002362000c1e1d00 */
[C---:B------:R-:W-:Y:S01]  /*b060*/  IADD3 R2, P0, R138.reuse, R9, RZ ;  /* 0x000000098a027210 */ /* 0x040fe20007f1e0ff */
[----:B------:R-:W-:Y:S03]  /*b070*/  BSSY B0, `(.L_x_2308) ;  /* 0x0000031000007945 */ /* 0x000fe60003800000 */
[----:B------:R-:W-:Y:S01]  /*b080*/  LEA.HI.X.SX32 R3, R138, R8, 0x1, P0 ;  /* 0x000000088a037211 */ /* 0x000fe200000f0eff */
[----:B------:R-:W-:Y:S01]  /*b090*/  IMAD.SHL.U32 R10, R2, 0x2, RZ ;  /* 0x00000002020a7824 */ /* 0x000fe200078e00ff */
[----:B------:R-:W-:Y:S02]  /*b0a0*/  ISETP.GE.AND P0, PT, R18, c[0x0][0x230], PT ;  /* 0x00008c0012007a0c */ /* 0x000fe40003f06270 */
[----:B------:R-:W-:Y:S02]  /*b0b0*/  SHF.L.U64.HI R2, R2, 0x1, R3 ;  /* 0x0000000102027819 */ /* 0x000fe40000010203 */
[----:B------:R-:W-:-:S02]  /*b0c0*/  IADD3 R6, P2, R10, c[0x0][0x2a8], RZ ;  /* 0x0000aa000a067a10 */ /* 0x000fc40007f5e0ff */
[----:B------:R-:W-:Y:S02]  /*b0d0*/  IADD3 R10, P1, R10, c[0x0][0x2b0], RZ ;  /* 0x0000ac000a0a7a10 */ /* 0x000fe40007f3e0ff */
[C---:B------:R-:W-:Y:S02]  /*b0e0*/  IADD3.X R7, R2.reuse, c[0x0][0x2ac], RZ, P2, !PT ;  /* 0x0000ab0002077a10 */ /* 0x040fe400017fe4ff */
[----:B-----5:R-:W-:-:S03]  /*b0f0*/  IADD3.X R11, R2, c[0x0][0x2b4], RZ, P1, !PT ;  /* 0x0000ad00020b7a10 */ /* 0x020fc60000ffe4ff */
[----:B------:R-:W-:Y:S05]  /*b100*/  @P0 BRA `(.L_x_2309) ;  /* 0x0000027000000947 */ /* 0x000fea0003800000 */
[----:B------:R-:W3:Y:S04]  /*b110*/  LDG.E.64 R2, [R10.64] ;  /* 0x000000060a027981 */ /* 0x000ee8000c1e1b00 */
[----:B------:R-:W4:Y:S01]  /*b120*/  LDG.E.64 R4, [R6.64] ;  /* 0x0000000606047981 */ /* 0x000f22000c1e1b00 */
[----:B------:R-:W-:Y:S01]  /*b130*/  HADD2.F32 R31, -RZ, R25.H1_H1 ;  /* 0x30000019ff1f7230 */ /* 0x000fe20000004100 */
[----:B------:R-:W-:Y:S01]  /*b140*/  MOV R30, R26 ;  /* 0x0000001a001e7202 */ /* 0x000fe20000000f00 */
[----:B------:R-:W-:Y:S02]  /*b150*/  HADD2.F32 R29, -RZ, R27.H1_H1 ;  /* 0x3000001bff1d7230 */ /* 0x000fe40000004100 */
[----:B--2---:R-:W-:Y:S02]  /*b160*/  HADD2.F32 R32, -RZ, R25.H0_H0 ;  /* 0x20000019ff207230 */ /* 0x004fe40000004100 */
[----:B------:R-:W-:-:S02]  /*b170*/  HADD2.F32 R28, -RZ, R27.H0_H0 ;  /* 0x2000001bff1c7230 */ /* 0x000fc40000004100 */
[----:B---3--:R-:W-:Y:S02]  /*b180*/  HADD2.F32 R16, -RZ, R2.H1_H1 ;  /* 0x30000002ff107230 */ /* 0x008fe40000004100 */
[----:B------:R-:W-:Y:S02]  /*b190*/  HADD2.F32 R12, -RZ, R3.H1_H1 ;  /* 0x30000003ff0c7230 */ /* 0x000fe40000004100 */
[----:B----4-:R-:W-:Y:S01]  /*b1a0*/  HADD2.F32 R27, -RZ, R4.H1_H1 ;  /* 0x30000004ff1b7230 */ /* 0x010fe20000004100 */
        /* <DEDUP_REMOVED lines=29> */
.L_x_2309:
[----:B------:R-:W-:Y:S05]  /*b380*/  BSYNC B0 ;  /* 0x0000000000007941 */ /* 0x000fea0003800000 */
.L_x_2308:
[----:B------:R3:W5:Y:S01]  /*b390*/  LDG.E.128 R28, [R22.64+0x80] ;  /* 0x00008006161c7981 */ /* 0x000762000c1e1d00 */
[----:B------:R-:W-:Y:S01]  /*b3a0*/  IADD3 R2, R18, 0x40, RZ ;  /* 0x0000004012027810 */ /* 0x000fe20007ffe0ff */
[----:B------:R-:W-:Y:S02]  /*b3b0*/  BSSY B0, `(.L_x_2310) ;  /* 0x000002d000007945 */ /* 0x000fe40003800000 */
[----:B------:R3:W-:Y:S01]  /*b3c0*/  STS.128 [R201+0x800], R24 ;  /* 0x00080018c9007388 */ /* 0x0007e20000000c00 */
[----:B------:R-:W-:-:S13]  /*b3d0*/  ISETP.GE.AND P0, PT, R2, c[0x0][0x230], PT ;  /* 0x00008c0002007a0c */ /* 0x000fda0003f06270 */
[----:B------:R-:W-:Y:S05]  /*b3e0*/  @P0 BRA `(.L_x_2311) ;  /* 0x0000029000000947 */ /* 0x000fea0003800000 */
[----:B------:R-:W4:Y:S04]  /*b3f0*/  LDG.E.64 R2, [R10.64+0x40] ;  /* 0x000040060a027981 */ /* 0x000f28000c1e1b00 */
[----:B--2---:R-:W2:Y:S01]  /*b400*/  LDG.E.64 R4, [R6.64+0x40] ;  /* 0x0000400606047981 */ /* 0x004ea2000c1e1b00 */
[----:B-----5:R-:W-:Y:S02]  /*b410*/  MOV R12, R29 ;  /* 0x0000001d000c7202 */ /* 0x020fe40000000f00 */
[----:B---3--:R-:W-:Y:S02]  /*b420*/  MOV R26, R31 ;  /* 0x0000001f001a7202 */ /* 0x008fe40000000f00 */
[----:B------:R-:W-:Y:S01]  /*b430*/  MOV R29, R30 ;  /* 0x0000001e001d7202 */ /* 0x000fe20000000f00 */
[----:B------:R-:W-:-:S02]  /*b440*/  HADD2.F32 R31, -RZ, R12.H1_H1 ;  /* 0x3000000cff1f7230 */ /* 0x000fc40000004100 */
[----:B------:R-:W-:Y:S02]  /*b450*/  HADD2.F32 R30, -RZ, R26.H0_H0 ;  /* 0x2000001aff1e7230 */ /* 0x000fe40000004100 */
[----:B------:R-:W-:Y:S02]  /*b460*/  HADD2.F32 R32, -RZ, R12.H0_H0 ;  /* 0x2000000cff207230 */ /* 0x000fe40000004100 */
        /* <DEDUP_REMOVED lines=21> */
[----:B------:R-:W-:-:S02]  /*b5c0*/  FMUL.FTZ R5, R31, R2 ;  /* 0x000000021f057220 */ /* 0x000fc40000410000 */
[C---:B------:R-:W-:Y:S02]  /*b5d0*/  FMUL.FTZ R28, R25.reuse, R2 ;  /* 0x00000002191c7220 */ /* 0x040fe40000410000 */
[-C--:B------:R-:W-:Y:S02]  /*b5e0*/  FMUL.FTZ R2, R26, R3.reuse ;  /* 0x000000031a027220 */ /* 0x080fe40000410000 */
[----:B------:R-:W-:Y:S02]  /*b5f0*/  FMUL.FTZ R3, R16, R3 ;  /* 0x0000000310037220 */ /* 0x000fe40000410000 */
[-C--:B------:R-:W-:Y:S02]  /*b600*/  FFMA.FTZ R5, R25, R4.reuse, -R5 ;  /* 0x0000000419057223 */ /* 0x080fe40000010805 */
[----:B------:R-:W-:Y:S01]  /*b610*/  FFMA.FTZ R28, R31, R4, R28 ;  /* 0x000000041f1c7223 */ /* 0x000fe2000001001c */
[----:B------:R-:W-:Y:S01]  /*b620*/  F2FP.PACK_AB R31, R12, R13 ;  /* 0x0000000d0c1f723e */ /* 0x000fe200000000ff */
[----:B------:R-:W-:-:S02]  /*b630*/  FFMA.FTZ R2, R16, R29, -R2 ;  /* 0x0000001d10027223 */ /* 0x000fc40000010802 */
[----:B------:R-:W-:Y:S01]  /*b640*/  FFMA.FTZ R3, R26, R29, R3 ;  /* 0x0000001d1a037223 */ /* 0x000fe20000010003 */
[----:B------:R-:W-:Y:S02]  /*b650*/  F2FP.PACK_AB R29, R27, R24 ;  /* 0x000000181b1d723e */ /* 0x000fe400000000ff */
[----:B------:R-:W-:Y:S02]  /*b660*/  F2FP.PACK_AB R28, R28, R5 ;  /* 0x000000051c1c723e */ /* 0x000fe400000000ff */
[----:B------:R-:W-:Y:S02]  /*b670*/  F2FP.PACK_AB R30, R3, R2 ;  /* 0x00000002031e723e */ /* 0x000fe400000000ff */
.L_x_2311:
[----:B------:R-:W-:Y:S05]  /*b680*/  BSYNC B0 ;  /* 0x0000000000007941 */ /* 0x000fea0003800000 */
.L_x_2310:
[----:B---3--:R3:W5:Y:S01]  /*b690*/  LDG.E.128 R24, [R22.64+0x100] ;  /* 0x0001000616187981 */ /* 0x008762000c1e1d00 */
[----:B------:R-:W-:Y:S01]  /*b6a0*/  IADD3 R2, R18, 0x80, RZ ;  /* 0x0000008012027810 */ /* 0x000fe20007ffe0ff */
[----:B------:R-:W-:Y:S02]  /*b6b0*/  BSSY B0, `(.L_x_2312) ;  /* 0x000002b000007945 */ /* 0x000fe40003800000 */
[----:B-----5:R3:W-:Y:S01]  /*b6c0*/  STS.128 [R201+0x2800], R28 ;  /* 0x0028001cc9007388 */ /* 0x0207e20000000c00 */
[----:B------:R-:W-:-:S13]  /*b6d0*/  ISETP.GE.AND P0, PT, R2, c[0x0][0x230], PT ;  /* 0x00008c0002007a0c */ /* 0x000fda0003f06270 */
[----:B------:R-:W-:Y:S05]  /*b6e0*/  @P0 BRA `(.L_x_2313) ;  /* 0x0000027000000947 */ /* 0x000fea0003800000 */
[----:B------:R-:W4:Y:S04]  /*b6f0*/  LDG.E.64 R2, [R10.64+0x80] ;  /* 0x000080060a027981 */ /* 0x000f28000c1e1b00 */
[----:B------:R-:W5:Y:S01]  /*b700*/  LDG.E.64 R4, [R6.64+0x80] ;  /* 0x0000800606047981 */ /* 0x000f62000c1e1b00 */
[----:B-1-3--:R-:W-:Y:S01]  /*b710*/  MOV R23, R27 ;  /* 0x0000001b00177202 */ /* 0x00afe20000000f00 */
[--C-:B------:R-:W-:Y:S02]  /*b720*/  HADD2.F32 R28, -RZ, R25.reuse.H0_H0 ;  /* 0x20000019ff1c7230 */ /* 0x100fe40000004100 */
[----:B------:R-:W-:Y:S02]  /*b730*/  HADD2.F32 R22, -RZ, R25.H1_H1 ;  /* 0x30000019ff167230 */ /* 0x000fe40000004100 */
[----:B------:R-:W-:-:S02]  /*b740*/  HADD2.F32 R16, -RZ, R23.H0_H0 ;  /* 0x20000017ff107230 */ /* 0x000fc40000004100 */
[----:B------:R-:W-:Y:S02]  /*b750*/  HADD2.F32 R23, -RZ, R23.H1_H1 ;  /* 0x30000017ff177230 */ /* 0x000fe40000004100 */
[----:B----4-:R-:W-:Y:S02]  /*b760*/  HADD2.F32 R27, -RZ, R2.H1_H1 ;  /* 0x30000002ff1b7230 */ /* 0x010fe40000004100 */
[----:B------:R-:W-:Y:S02]  /*b770*/  HADD2.F32 R25, -RZ, R3.H1_H1 ;  /* 0x30000003ff197230 */ /* 0x000fe40000004100 */
[----:B-----5:R-:W-:Y:S01]  /*b780*/  HADD2.F32 R13, -RZ, R4.H1_H1 ;  /* 0x30000004ff0d7230 */ /* 0x020fe20000004100 */
        /* <DEDUP_REMOVED lines=8> */
[-C--:B------:R-:W-:Y:S01]  /*b810*/  FFMA.FTZ R11, R28, R13.reuse, -R11 ;  /* 0x0000000d1c0b7223 */ /* 0x080fe2000001080b */
[----:B------:R-:W-:Y:S01]  /*b820*/  HADD2.F32 R4, -RZ, R4.H0_H0 ;  /* 0x20000004ff047230 */ /* 0x000fe20000004100 */
[----:B------:R-:W-:Y:S01]  /*b830*/  FFMA.FTZ R10, R22, R13, R10 ;  /* 0x0000000d160a7223 */ /* 0x000fe2000001000a */
[----:B------:R-:W-:Y:S01]  /*b840*/  HADD2.F32 R13, -RZ, R24.H0_H0 ;  /* 0x20000018ff0d7230 */ /* 0x000fe20000004100 */
[----:B------:R-:W-:-:S02]  /*b850*/  FFMA.FTZ R7, R16, R12, -R7 ;  /* 0x0000000c10077223 */ /* 0x000fc40000010807 */
[----:B------:R-:W-:Y:S01]  /*b860*/  FFMA.FTZ R6, R23, R12, R6 ;  /* 0x0000000c17067223 */ /* 0x000fe20000010006 */
[----:B------:R-:W-:Y:S01]  /*b870*/  HADD2.F32 R23, -RZ, R24.H1_H1 ;  /* 0x30000018ff177230 */ /* 0x000fe20000004100 */
[-C--:B------:R-:W-:Y:S01]  /*b880*/  FMUL.FTZ R16, R13, R2.reuse ;  /* 0x000000020d107220 */ /* 0x080fe20000410000 */
[--C-:B------:R-:W-:Y:S02]  /*b890*/  HADD2.F32 R12, -RZ, R26.reuse.H0_H0 ;  /* 0x2000001aff0c7230 */ /* 0x100fe40000004100 */
[----:B------:R-:W-:Y:S01]  /*b8a0*/  HADD2.F32 R26, -RZ, R26.H1_H1 ;  /* 0x3000001aff1a7230 */ /* 0x000fe20000004100 */
[C---:B------:R-:W-:Y:S01]  /*b8b0*/  FMUL.FTZ R5, R23.reuse, R2 ;  /* 0x0000000217057220 */ /* 0x040fe20000410000 */
[----:B------:R-:W-:Y:S01]  /*b8c0*/  F2FP.PACK_AB R27, R6, R7 ;  /* 0x00000007061b723e */ /* 0x000fe200000000ff */
[----:B------:R-:W-:Y:S02]  /*b8d0*/  FFMA.FTZ R16, R23, R4, R16 ;  /* 0x0000000417107223 */ /* 0x000fe40000010010 */
[----:B------:R-:W-:-:S02]  /*b8e0*/  FMUL.FTZ R2, R26, R3 ;  /* 0x000000031a027220 */ /* 0x000fc40000410000 */
[C---:B------:R-:W-:Y:S02]  /*b8f0*/  FMUL.FTZ R3, R12.reuse, R3 ;  /* 0x000000030c037220 */ /* 0x040fe40000410000 */
[----:B------:R-:W-:Y:S02]  /*b900*/  FFMA.FTZ R5, R13, R4, -R5 ;  /* 0x000000040d057223 */ /* 0x000fe40000010805 */
[-C--:B------:R-:W-:Y:S02]  /*b910*/  FFMA.FTZ R2, R12, R25.reuse, -R2 ;  /* 0x000000190c027223 */ /* 0x080fe40000010802 */
[----:B------:R-:W-:Y:S01]  /*b920*/  FFMA.FTZ R3, R26, R25, R3 ;  /* 0x000000191a037223 */ /* 0x000fe20000010003 */
[----:B------:R-:W-:Y:S02]  /*b930*/  F2FP.PACK_AB R25, R10, R11 ;  /* 0x0000000b0a19723e */ /* 0x000fe400000000ff */
[----:B------:R-:W-:Y:S02]  /*b940*/  F2FP.PACK_AB R24, R16, R5 ;  /* 0x000000051018723e */ /* 0x000fe400000000ff */
[----:B------:R-:W-:-:S02]  /*b950*/  F2FP.PACK_AB R26, R3, R2 ;  /* 0x00000002031a723e */ /* 0x000fc400000000ff */
.L_x_2313:
[----:B------:R-:W-:Y:S05]  /*b960*/  BSYNC B0 ;  /* 0x0000000000007941 */ /* 0x000fea0003800000 */
.L_x_2312:
[----:B------:R4:W-:Y:S02]  /*b970*/  STS.128 [R201+0x4800], R24 ;  /* 0x00480018c9007388 */ /* 0x0009e40000000c00 */
.L_x_2307:
[----:B------:R-:W-:Y:S05]  /*b980*/  BSYNC B1 ;  /* 0x0000000000017941 */ /* 0x000fea0003800000 */
.L_x_2306:
[----:B------:R-:W-:Y:S01]  /*b990*/  IADD3 R2, R146, 0x20, RZ ;  /* 0x0000002092027810 */ /* 0x000fe20007ffe0ff */
[----:B------:R-:W-:Y:S03]  /*b9a0*/  BSSY B1, `(.L_x_2314) ;  /* 0x0000097000017945 */ /* 0x000fe60003800000 */
[----:B------:R-:W-:-:S04]  /*b9b0*/  ISETP.GE.AND P0, PT, R2, R17, PT ;  /* 0x000000110200720c */ /* 0x000fc80003f06270 */
[----:B------:R-:W-:-:S13]  /*b9c0*/  ISETP.LT.OR P0, PT, R58, -0x107, P0 ;  /* 0xfffffef93a00780c */ /* 0x000fda0000701670 */
[----:B------:R-:W-:Y:S05]  /*b9d0*/  @P0 BRA `(.L_x_2315) ;  /* 0x0000093000000947 */ /* 0x000fea0003800000 */
[----:B---3--:R3:W5:Y:S01]  /*b9e0*/  LDG.E.128 R28, [R20.64] ;  /* 0x00000006141c7981 */ /* 0x008762000c1e1d00 */
[----:B------:R-:W-:Y:S01]  /*b9f0*/  IMAD.SHL.U32 R3, R135, 0x20, RZ ;  /* 0x0000002087037824 */ /* 0x000fe200078e00ff */
[----:B------:R-:W-:Y:S04]  /*ba00*/  BSSY B0, `(.L_x_2316) ;  /* 0x0000031000007945 */ /* 0x000fe80003800000 */
[----:B------:R-:W-:-:S04]  /*ba10*/  IADD3 R4, P0, R3, R9, RZ ;  /* 0x0000000903047210 */ /* 0x000fc80007f1e0ff */
[----:B------:R-:W-:Y:S01]  /*ba20*/  LEA.HI.X.SX32 R3, R3, R8, 0x1, P0 ;  /* 0x0000000803037211 */ /* 0x000fe200000f0eff */
[----:B------:R-:W-:Y:S01]  /*ba30*/  IMAD.SHL.U32 R12, R4, 0x2, RZ ;  /* 0x00000002040c7824 */ /* 0x000fe200078e00ff */
[----:B------:R-:W-:Y:S02]  /*ba40*/  ISETP.GE.AND P0, PT, R18, c[0x0][0x230], PT ;  /* 0x00008c0012007a0c */ /* 0x000fe40003f06270 */
[----:B------:R-:W-:Y:S02]  /*ba50*/  SHF.L.U64.HI R3, R4, 0x1, R3 ;  /* 0x0000000104037819 */ /* 0x000fe40000010203 */
[C---:B------:R-:W-:Y:S02]  /*ba60*/  IADD3 R10, P2, R12.reuse, c[0x0][0x2a8], RZ ;  /* 0x0000aa000c0a7a10 */ /* 0x040fe40007f5e0ff */
[----:B------:R-:W-:Y:S02]  /*ba70*/  IADD3 R12, P1, R12, c[0x0][0x2b0], RZ ;  /* 0x0000ac000c0c7a10 */ /* 0x000fe40007f3e0ff */
[----:B-----5:R-:W-:-:S02]  /*ba80*/  IADD3.X R11, R3, c[0x0][0x2ac], RZ, P2, !PT ;  /* 0x0000ab00030b7a10 */ /* 0x020fc400017fe4ff */
[----:B------:R-:W-:-:S03]  /*ba90*/  IADD3.X R13, R3, c[0x0][0x2b4], RZ, P1, !PT ;  /* 0x0000ad00030d7a10 */ /* 0x000fc60000ffe4ff */
[----:B------:R-:W-:Y:S05]  /*baa0*/  @P0 BRA `(.L_x_2317) ;  /* 0x0000026000000947 */ /* 0x000fea0003800000 */
[----:B---3--:R-:W3:Y:S04]  /*bab0*/  LDG.E.64 R4, [R12.64] ;  /* 0x000000060c047981 */ /* 0x008ee8000c1e1b00 */
[----:B------:R-:W5:Y:S01]  /*bac0*/  LDG.E.64 R6, [R10.64] ;  /* 0x000000060a067981 */ /* 0x000f62000c1e1b00 */
[--C-:B--2---:R-:W-:Y:S02]  /*bad0*/  HADD2.F32 R32, -RZ, R29.reuse.H0_H0 ;  /* 0x2000001dff207230 */ /* 0x104fe40000004100 */
[----:B------:R-:W-:Y:S02]  /*bae0*/  HADD2.F32 R29, -RZ, R29.H1_H1 ;  /* 0x3000001dff1d7230 */ /* 0x000fe40000004100 */
[--C-:B-1--4-:R-:W-:Y:S02]  /*baf0*/  HADD2.F32 R26, -RZ, R31.reuse.H1_H1 ;  /* 0x3000001fff1a7230 */ /* 0x112fe40000004100 */
[----:B------:R-:W-:-:S02]  /*bb00*/  HADD2.F32 R27, -RZ, R31.H0_H0 ;  /* 0x2000001fff1b7230 */ /* 0x000fc40000004100 */
[----:B---3--:R-:W-:Y:S02]  /*bb10*/  HADD2.F32 R22, -RZ, R4.H1_H1 ;  /* 0x30000004ff167230 */ /* 0x008fe40000004100 */
[----:B------:R-:W-:Y:S02]  /*bb20*/  HADD2.F32 R3, -RZ, R5.H1_H1 ;  /* 0x30000005ff037230 */ /* 0x000fe40000004100 */
[----:B-----5:R-:W-:Y:S01]  /*bb30*/  HADD2.F32 R25, -RZ, R6.H1_H1 ;  /* 0x30000006ff197230 */ /* 0x020fe20000004100 */
[-C--:B------:R-:W-:Y:S01]  /*bb40*/  FMUL.FTZ R23, R29, R22.reuse ;  /* 0x000000161d177220 */ /* 0x080fe20000410000 */
[----:B------:R-:W-:Y:S01]  /*bb50*/  HADD2.F32 R24, -RZ, R7.H1_H1 ;  /* 0x30000007ff187230 */ /* 0x000fe20000004100 */
[-C--:B------:R-:W-:Y:S01]  /*bb60*/  FMUL.FTZ R16, R26, R3.reuse ;  /* 0x000000031a107220 */ /* 0x080fe20000410000 */
[----:B------:R-:W-:Y:S01]  /*bb70*/  HADD2.F32 R4, -RZ, R4.H0_H0 ;  /* 0x20000004ff047230 */ /* 0x000fe20000004100 */
[C---:B------:R-:W-:Y:S01]  /*bb80*/  FMUL.FTZ R22, R32.reuse, R22 ;  /* 0x0000001620167220 */ /* 0x040fe20000410000 */
        /* <DEDUP_REMOVED lines=9> */
[--C-:B------:R-:W-:Y:S01]  /*bc20*/  HADD2.F32 R24, -RZ, R30.reuse.H0_H0 ;  /* 0x2000001eff187230 */ /* 0x100fe20000004100 */
[-C--:B------:R-:W-:Y:S01]  /*bc30*/  FMUL.FTZ R26, R25, R4.reuse ;  /* 0x00000004191a7220 */ /* 0x080fe20000410000 */
[----:B------:R-:W-:Y:S02]  /*bc40*/  HADD2.F32 R30, -RZ, R30.H1_H1 ;  /* 0x3000001eff1e7230 */ /* 0x000fe40000004100 */
        /* <DEDUP_REMOVED lines=12> */
.L_x_2317:
[----:B---3--:R-:W-:Y:S05]  /*bd10*/  BSYNC B0 ;  /* 0x0000000000007941 */ /* 0x008fea0003800000 */
.L_x_2316:
[----:B-1--4-:R1:W5:Y:S01]  /*bd20*/  LDG.E.128 R24, [R20.64+0x80] ;  /* 0x0000800614187981 */ /* 0x012362000c1e1d00 */
[----:B------:R-:W-:Y:S01]  /*bd30*/  IADD3 R3, R18, 0x40, RZ ;  /* 0x0000004012037810 */ /* 0x000fe20007ffe0ff */
[----:B------:R-:W-:Y:S02]  /*bd40*/  BSSY B0, `(.L_x_2318) ;  /* 0x000002c000007945 */ /* 0x000fe40003800000 */
[----:B------:R1:W-:Y:S01]  /*bd50*/  STS.128 [R201+0x1000], R28 ;  /* 0x0010001cc9007388 */ /* 0x0003e20000000c00 */
[----:B------:R-:W-:-:S13]  /*bd60*/  ISETP.GE.AND P0, PT, R3, c[0x0][0x230], PT ;  /* 0x00008c0003007a0c */ /* 0x000fda0003f06270 */
[----:B------:R-:W-:Y:S05]  /*bd70*/  @P0 BRA `(.L_x_2319) ;  /* 0x0000028000000947 */ /* 0x000fea0003800000 */
[----:B------:R-:W3:Y:S04]  /*bd80*/  LDG.E.64 R4, [R12.64+0x40] ;  /* 0x000040060c047981 */ /* 0x000ee8000c1e1b00 */
[----:B------:R-:W4:Y:S01]  /*bd90*/  LDG.E.64 R6, [R10.64+0x40] ;  /* 0x000040060a067981 */ /* 0x000f22000c1e1b00 */
[----:B-1---5:R-:W-:Y:S01]  /*bda0*/  MOV R28, R27 ;  /* 0x0000001b001c7202 */ /* 0x022fe20000000f00 */
[--C-:B------:R-:W-:Y:S01]  /*bdb0*/  HADD2.F32 R31, -RZ, R25.reuse.H1_H1 ;  /* 0x30000019ff1f7230 */ /* 0x100fe20000004100 */
[----:B------:R-:W-:Y:S01]  /*bdc0*/  MOV R29, R26 ;  /* 0x0000001a001d7202 */ /* 0x000fe20000000f00 */
[----:B------:R-:W-:Y:S02]  /*bdd0*/  HADD2.F32 R30, -RZ, R25.H0_H0 ;  /* 0x20000019ff1e7230 */ /* 0x000fe40000004100 */
[----:B------:R-:W-:-:S02]  /*bde0*/  HADD2.F32 R27, -RZ, R28.H0_H0 ;  /* 0x2000001cff1b7230 */ /* 0x000fc40000004100 */
[----:B------:R-:W-:Y:S02]  /*bdf0*/  HADD2.F32 R28, -RZ, R28.H1_H1 ;  /* 0x3000001cff1c7230 */ /* 0x000fe40000004100 */
[----:B---3--:R-:W-:Y:S02]  /*be00*/  HADD2.F32 R3, -RZ, R5.H1_H1 ;  /* 0x30000005ff037230 */ /* 0x008fe40000004100 */
[----:B------:R-:W-:Y:S02]  /*be10*/  HADD2.F32 R22, -RZ, R4.H1_H1 ;  /* 0x30000004ff167230 */ /* 0x000fe40000004100 */
[----:B----4-:R-:W-:Y:S01]  /*be20*/  HADD2.F32 R25, -RZ, R7.H1_H1 ;  /* 0x30000007ff197230 */ /* 0x010fe20000004100 */
        /* <DEDUP_REMOVED lines=8> */
[-C--:B------:R-:W-:Y:S01]  /*beb0*/  FFMA.FTZ R16, R27, R25.reuse, -R16 ;  /* 0x000000191b107223 */ /* 0x080fe20000010810 */
[--C-:B------:R-:W-:Y:S01]  /*bec0*/  HADD2.F32 R27, -RZ, R24.reuse.H1_H1 ;  /* 0x30000018ff1b7230 */ /* 0x100fe20000004100 */
[----:B------:R-:W-:Y:S01]  /*bed0*/  FFMA.FTZ R3, R28, R25, R3 ;  /* 0x000000191c037223 */ /* 0x000fe20000010003 */
[----:B------:R-:W-:Y:S01]  /*bee0*/  HADD2.F32 R25, -RZ, R24.H0_H0 ;  /* 0x20000018ff197230 */ /* 0x000fe20000004100 */
[-C--:B------:R-:W-:Y:S01]  /*bef0*/  FFMA.FTZ R23, R30, R26.reuse, -R23 ;  /* 0x0000001a1e177223 */ /* 0x080fe20000010817 */
[--C-:B------:R-:W-:Y:S01]  /*bf00*/  HADD2.F32 R24, -RZ, R29.reuse.H0_H0 ;  /* 0x2000001dff187230 */ /* 0x100fe20000004100 */
[----:B------:R-:W-:Y:S01]  /*bf10*/  FFMA.FTZ R22, R31, R26, R22 ;  /* 0x0000001a1f167223 */ /* 0x000fe20000010016 */
[----:B------:R-:W-:Y:S01]  /*bf20*/  HADD2.F32 R26, -RZ, R29.H1_H1 ;  /* 0x3000001dff1a7230 */ /* 0x000fe20000004100 */
[-C--:B------:R-:W-:Y:S01]  /*bf30*/  FMUL.FTZ R28, R25, R4.reuse ;  /* 0x00000004191c7220 */ /* 0x080fe20000410000 */
        /* <DEDUP_REMOVED lines=12> */
.L_x_2319:
[----:B------:R-:W-:Y:S05]  /*c000*/  BSYNC B0 ;  /* 0x0000000000007941 */ /* 0x000fea0003800000 */
.L_x_2318:
[----:B-1----:R-:W5:Y:S01]  /*c010*/  LDG.E.128 R20, [R20.64+0x100] ;  /* 0x0001000614147981 */ /* 0x002f62000c1e1d00 */
[----:B------:R-:W-:Y:S01]  /*c020*/  IADD3 R3, R18, 0x80, RZ ;  /* 0x0000008012037810 */ /* 0x000fe20007ffe0ff */
[----:B------:R-:W-:Y:S02]  /*c030*/  BSSY B0, `(.L_x_2320) ;  /* 0x000002c000007945 */ /* 0x000fe40003800000 */
[----:B-----5:R1:W-:Y:S01]  /*c040*/  STS.128 [R201+0x3000], R24 ;  /* 0x00300018c9007388 */ /* 0x0203e20000000c00 */
[----:B------:R-:W-:-:S13]  /*c050*/  ISETP.GE.AND P0, PT, R3, c[0x0][0x230], PT ;  /* 0x00008c0003007a0c */ /* 0x000fda0003f06270 */
[----:B------:R-:W-:Y:S05]  /*c060*/  @P0 BRA `(.L_x_2321) ;  /* 0x0000028000000947 */ /* 0x000fea0003800000 */
[----:B------:R-:W3:Y:S04]  /*c070*/  LDG.E.64 R4, [R12.64+0x80] ;  /* 0x000080060c047981 */ /* 0x000ee8000c1e1b00 */
[----:B------:R-:W4:Y:S01]  /*c080*/  LDG.E.64 R6, [R10.64+0x80] ;  /* 0x000080060a067981 */ /* 0x000f22000c1e1b00 */
[----:B------:R-:W-:Y:S01]  /*c090*/  MOV R3, R23 ;  /* 0x0000001700037202 */ /* 0x000fe20000000f00 */
[--C-:B-1----:R-:W-:Y:S01]  /*c0a0*/  HADD2.F32 R25, -RZ, R21.reuse.H0_H0 ;  /* 0x20000015ff197230 */ /* 0x102fe20000004100 */
[----:B------:R-:W-:Y:S01]  /*c0b0*/  MOV R24, R22 ;  /* 0x0000001600187202 */ /* 0x000fe20000000f00 */
[----:B------:R-:W-:Y:S02]  /*c0c0*/  HADD2.F32 R23, -RZ, R21.H1_H1 ;  /* 0x30000015ff177230 */ /* 0x000fe40000004100 */
        /* <DEDUP_REMOVED lines=9> */
[----:B------:R-:W-:Y:S01]  /*c160*/  FMUL.FTZ R11, R25, R26 ;  /* 0x0000001a190b7220 */ /* 0x000fe20000410000 */
[----:B------:R-:W-:Y:S01]  /*c170*/  HADD2.F32 R5, -RZ, R5.H0_H0 ;  /* 0x20000005ff057230 */ /* 0x000fe20000004100 */
[----:B------:R-:W-:Y:S01]  /*c180*/  FMUL.FTZ R3, R21, R3 ;  /* 0x0000000315037220 */ /* 0x000fe20000410000 */
[----:B------:R-:W-:Y:S01]  /*c190*/  HADD2.F32 R6, -RZ, R6.H0_H0 ;  /* 0x20000006ff067230 */ /* 0x000fe20000004100 */
[----:B------:R-:W-:-:S02]  /*c1a0*/  FFMA.FTZ R12, R25, R16, -R12 ;  /* 0x00000010190c7223 */ /* 0x000fc4000001080c */
[----:B------:R-:W-:Y:S01]  /*c1b0*/  FFMA.FTZ R11, R23, R16, R11 ;  /* 0x00000010170b7223 */ /* 0x000fe2000001000b */
[----:B------:R-:W-:Y:S01]  /*c1c0*/  HADD2.F32 R16, -RZ, R24.H0_H0 ;  /* 0x20000018ff107230 */ /* 0x000fe20000004100 */
[-C--:B------:R-:W-:Y:S01]  /*c1d0*/  FFMA.FTZ R10, R21, R13.reuse, -R10 ;  /* 0x0000000d150a7223 */ /* 0x080fe2000001080a */
[--C-:B------:R-:W-:Y:S01]  /*c1e0*/  HADD2.F32 R21, -RZ, R20.reuse.H1_H1 ;  /* 0x30000014ff157230 */ /* 0x100fe20000004100 */
[----:B------:R-:W-:Y:S01]  /*c1f0*/  FFMA.FTZ R3, R22, R13, R3 ;  /* 0x0000000d16037223 */ /* 0x000fe20000010003 */
[----:B------:R-:W-:Y:S02]  /*c200*/  HADD2.F32 R13, -RZ, R20.H0_H0 ;  /* 0x20000014ff0d7230 */ /* 0x000fe40000004100 */
[----:B------:R-:W-:Y:S02]  /*c210*/  HADD2.F32 R24, -RZ, R24.H1_H1 ;  /* 0x30000018ff187230 */ /* 0x000fe40000004100 */
[----:B------:R-:W-:Y:S01]  /*c220*/  HADD2.F32 R23, -RZ, R7.H0_H0 ;  /* 0x20000007ff177230 */ /* 0x000fe20000004100 */
[----:B------:R-:W-:-:S02]  /*c230*/  FMUL.FTZ R7, R21, R4 ;  /* 0x0000000415077220 */ /* 0x000fc40000410000 */
[C---:B------:R-:W-:Y:S02]  /*c240*/  FMUL.FTZ R20, R13.reuse, R4 ;  /* 0x000000040d147220 */ /* 0x040fe40000410000 */
[-C--:B------:R-:W-:Y:S02]  /*c250*/  FMUL.FTZ R4, R24, R5.reuse ;  /* 0x0000000518047220 */ /* 0x080fe40000410000 */
[C---:B------:R-:W-:Y:S02]  /*c260*/  FMUL.FTZ R5, R16.reuse, R5 ;  /* 0x0000000510057220 */ /* 0x040fe40000410000 */
        /* <DEDUP_REMOVED lines=8> */
.L_x_2321:
[----:B------:R-:W-:Y:S05]  /*c2f0*/  BSYNC B0 ;  /* 0x0000000000007941 */ /* 0x000fea0003800000 */
.L_x_2320:
[----:B------:R3:W-:Y:S02]  /*c300*/  STS.128 [R201+0x5000], R20 ;  /* 0x00500014c9007388 */ /* 0x0007e40000000c00 */
.L_x_2315:
[----:B------:R-:W-:Y:S05]  /*c310*/  BSYNC B1 ;  /* 0x0000000000017941 */ /* 0x000fea0003800000 */
.L_x_2314:
[----:B------:R-:W-:-:S04]  /*c320*/  IADD3 R12, R146, 0x30, RZ ;  /* 0x00000030920c7810 */ /* 0x000fc80007ffe0ff */
[----:B------:R-:W-:-:S04]  /*c330*/  ISETP.GE.AND P0, PT, R12, R17, PT ;  /* 0x000000110c00720c */ /* 0x000fc80003f06270 */
[----:B------:R-:W-:-:S13]  /*c340*/  ISETP.LT.OR P0, PT, R58, -0x187, P0 ;  /* 0xfffffe793a00780c */ /* 0x000fda0000701670 */
[----:B------:R-:W-:Y:S05]  /*c350*/  @P0 BRA `(.L_x_2322) ;  /* 0x0000501000000947 */ /* 0x000fea0003800000 */
[----:B-1-3--:R1:W5:Y:S01]  /*c360*/  LDG.E.128 R20, [R14.64] ;  /* 0x000000060e147981 */ /* 0x00a362000c1e1d00 */
[----:B------:R-:W-:Y:S01]  /*c370*/  IMAD R135, R135, 0x30, RZ ;  /* 0x0000003087877824 */ /* 0x000fe200078e02ff */
[----:B------:R-:W-:Y:S04]  /*c380*/  BSSY B0, `(.L_x_2323) ;  /* 0x0000033000007945 */ /* 0x000fe80003800000 */
[----:B------:R-:W-:-:S04]  /*c390*/  IADD3 R3, P0, R135, R9, RZ ;  /* 0x0000000987037210 */ /* 0x000fc80007f1e0ff */
[----:B------:R-:W-:Y:S01]  /*c3a0*/  LEA.HI.X.SX32 R8, R135, R8, 0x1, P0 ;  /* 0x0000000887087211 */ /* 0x000fe200000f0eff */
[C---:B----4-:R-:W-:Y:S01]  /*c3b0*/  IMAD.SHL.U32 R24, R3.reuse, 0x2, RZ ;  /* 0x0000000203187824 */ /* 0x050fe200078e00ff */
[----:B------:R-:W-:Y:S02]  /*c3c0*/  ISETP.GE.AND P0, PT, R18, c[0x0][0x230], PT ;  /* 0x00008c0012007a0c */ /* 0x000fe40003f06270 */
[----:B------:R-:W-:Y:S02]  /*c3d0*/  SHF.L.U64.HI R3, R3, 0x1, R8 ;  /* 0x0000000103037819 */ /* 0x000fe40000010208 */
[C---:B------:R-:W-:Y:S02]  /*c3e0*/  IADD3 R16, P2, R24.reuse, c[0x0][0x2a8], RZ ;  /* 0x0000aa0018107a10 */ /* 0x040fe40007f5e0ff */
[----:B------:R-:W-:Y:S02]  /*c3f0*/  IADD3 R24, P1, R24, c[0x0][0x2b0], RZ ;  /* 0x0000ac0018187a10 */ /* 0x000fe40007f3e0ff */
[----:B------:R-:W-:-:S02]  /*c400*/  IADD3.X R17, R3, c[0x0][0x2ac], RZ, P2, !PT ;  /* 0x0000ab0003117a10 */ /* 0x000fc400017fe4ff */
[----:B------:R-:W-:-:S03]  /*c410*/  IADD3.X R25, R3, c[0x0][0x2b4], RZ, P1, !PT ;  /* 0x0000ad0003197a10 */ /* 0x000fc60000ffe4ff */
[----:B------:R-:W-:Y:S05]  /*c420*/  @P0 BRA `(.L_x_2324) ;  /* 0x0000028000000947 */ /* 0x000fea0003800000 */
[----:B-1----:R-:W3:Y:S04]  /*c430*/  LDG.E.64 R4, [R24.64] ;  /* 0x0000000618047981 */ /* 0x002ee8000c1e1b00 */
[----:B------:R-:W4:Y:S01]  /*c440*/  LDG.E.64 R6, [R16.64] ;  /* 0x0000000610067981 */ /* 0x000f22000c1e1b00 */
[----:B-----5:R-:W-:Y:S01]  /*c450*/  MOV R3, R23 ;  /* 0x0000001700037202 */ /* 0x020fe20000000f00 */
[--C-:B------:R-:W-:Y:S01]  /*c460*/  HADD2.F32 R23, -RZ, R21.reuse.H0_H0 ;  /* 0x20000015ff177230 */ /* 0x100fe20000004100 */
[----:B------:R-:W-:Y:S01]  /*c470*/  MOV R26, R22 ;  /* 0x00000016001a7202 */ /* 0x000fe20000000f00 */
[----:B------:R-:W-:Y:S02]  /*c480*/  HADD2.F32 R28, -RZ, R21.H1_H1 ;  /* 0x30000015ff1c7230 */ /* 0x000fe40000004100 */
[----:B------:R-:W-:-:S02]  /*c490*/  HADD2.F32 R21, -RZ, R3.H0_H0 ;  /* 0x20000003ff157230 */ /* 0x000fc40000004100 */
[----:B------:R-:W-:Y:S02]  /*c4a0*/  HADD2.F32 R22, -RZ, R3.H1_H1 ;  /* 0x30000003ff167230 */ /* 0x000fe40000004100 */
        /* <DEDUP_REMOVED lines=13> */
[--C-:B------:R-:W-:Y:S01]  /*c580*/  HADD2.F32 R13, -RZ, R20.reuse.H1_H1 ;  /* 0x30000014ff0d7230 */ /* 0x100fe20000004100 */
[-C--:B------:R-:W-:Y:S01]  /*c590*/  FFMA.FTZ R8, R21, R11.reuse, -R8 ;  /* 0x0000000b15087223 */ /* 0x080fe20000010808 */
[----:B------:R-:W-:Y:S01]  /*c5a0*/  HADD2.F32 R21, -RZ, R7.H0_H0 ;  /* 0x20000007ff157230 */ /* 0x000fe20000004100 */
[----:B------:R-:W-:Y:S01]  /*c5b0*/  FFMA.FTZ R3, R22, R11, R3 ;  /* 0x0000000b16037223 */ /* 0x000fe20000010003 */
[----:B------:R-:W-:Y:S01]  /*c5c0*/  HADD2.F32 R11, -RZ, R20.H0_H0 ;  /* 0x20000014ff0b7230 */ /* 0x000fe20000004100 */
[-C--:B------:R-:W-:Y:S01]  /*c5d0*/  FMUL.FTZ R7, R13, R4.reuse ;  /* 0x000000040d077220 */ /* 0x080fe20000410000 */
[--C-:B------:R-:W-:Y:S02]  /*c5e0*/  HADD2.F32 R20, -RZ, R26.reuse.H0_H0 ;  /* 0x2000001aff147230 */ /* 0x100fe40000004100 */
[----:B------:R-:W-:Y:S01]  /*c5f0*/  HADD2.F32 R26, -RZ, R26.H1_H1 ;  /* 0x3000001aff1a7230 */ /* 0x000fe20000004100 */
[----:B------:R-:W-:Y:S01]  /*c600*/  FMUL.FTZ R22, R11, R4 ;  /* 0x000000040b167220 */ /* 0x000fe20000410000 */
[----:B------:R-:W-:Y:S01]  /*c610*/  F2FP.PACK_AB R23, R3, R8 ;  /* 0x000000080317723e */ /* 0x000fe200000000ff */
[----:B------:R-:W-:-:S02]  /*c620*/  FFMA.FTZ R7, R11, R6, -R7 ;  /* 0x000000060b077223 */ /* 0x000fc40000010807 */
[-C--:B------:R-:W-:Y:S02]  /*c630*/  FMUL.FTZ R4, R26, R5.reuse ;  /* 0x000000051a047220 */ /* 0x080fe40000410000 */
[C---:B------:R-:W-:Y:S02]  /*c640*/  FMUL.FTZ R5, R20.reuse, R5 ;  /* 0x0000000514057220 */ /* 0x040fe40000410000 */
[----:B------:R-:W-:Y:S02]  /*c650*/  FFMA.FTZ R22, R13, R6, R22 ;  /* 0x000000060d167223 */ /* 0x000fe40000010016 */
[-C--:B------:R-:W-:Y:S02]  /*c660*/  FFMA.FTZ R4, R20, R21.reuse, -R4 ;  /* 0x0000001514047223 */ /* 0x080fe40000010804 */
[----:B------:R-:W-:Y:S01]  /*c670*/  FFMA.FTZ R5, R26, R21, R5 ;  /* 0x000000151a057223 */ /* 0x000fe20000010005 */
[----:B------:R-:W-:Y:S02]  /*c680*/  F2FP.PACK_AB R20, R22, R7 ;  /* 0x000000071614723e */ /* 0x000fe400000000ff */
[----:B------:R-:W-:-:S02]  /*c690*/  F2FP.PACK_AB R21, R9, R10 ;  /* 0x0000000a0915723e */ /* 0x000fc400000000ff */
[----:B------:R-:W-:Y:S02]  /*c6a0*/  F2FP.PACK_AB R22, R5, R4 ;  /* 0x000000040516723e */ /* 0x000fe400000000ff */
.L_x_2324:
[----:B-1----:R-:W-:Y:S05]  /*c6b0*/  BSYNC B0 ;  /* 0x0000000000007941 */ /* 0x002fea0003800000 */
.L_x_2323:
[----:B-----5:R1:W5:Y:S01]  /*c6c0*/  LDG.E.128 R8, [R14.64+0x80] ;  /* 0x000080060e087981 */ /* 0x020362000c1e1d00 */
[----:B------:R-:W-:Y:S01]  /*c6d0*/  IADD3 R3, R18, 0x40, RZ ;  /* 0x0000004012037810 */ /* 0x000fe20007ffe0ff */
[----:B------:R-:W-:Y:S02]  /*c6e0*/  BSSY B0, `(.L_x_2325) ;  /* 0x000002d000007945 */ /* 0x000fe40003800000 */
[----:B------:R1:W-:Y:S01]  /*c6f0*/  STS.128 [R201+0x1800], R20 ;  /* 0x00180014c9007388 */ /* 0x0003e20000000c00 */
[----:B------:R-:W-:-:S13]  /*c700*/  ISETP.GE.AND P0, PT, R3, c[0x0][0x230], PT ;  /* 0x00008c0003007a0c */ /* 0x000fda0003f06270 */
[----:B------:R-:W-:Y:S05]  /*c710*/  @P0 BRA `(.L_x_2326) ;  /* 0x0000029000000947 */ /* 0x000fea0003800000 */
[----:B------:R-:W3:Y:S04]  /*c720*/  LDG.E.64 R4, [R24.64+0x40] ;  /* 0x0000400618047981 */ /* 0x000ee8000c1e1b00 */
[----:B------:R-:W4:Y:S01]  /*c730*/  LDG.E.64 R6, [R16.64+0x40] ;  /* 0x0000400610067981 */ /* 0x000f22000c1e1b00 */
[--C-:B-----5:R-:W-:Y:S01]  /*c740*/  HADD2.F32 R28, -RZ, R9.reuse.H0_H0 ;  /* 0x20000009ff1c7230 */ /* 0x120fe20000004100 */
[----:B-1----:R-:W-:Y:S01]  /*c750*/  MOV R23, R10 ;  /* 0x0000000a00177202 */ /* 0x002fe20000000f00 */
[----:B------:R-:W-:Y:S02]  /*c760*/  HADD2.F32 R26, -RZ, R9.H1_H1 ;  /* 0x30000009ff1a7230 */ /* 0x000fe40000004100 */
[--C-:B------:R-:W-:Y:S02]  /*c770*/  HADD2.F32 R21, -RZ, R11.reuse.H1_H1 ;  /* 0x3000000bff157230 */ /* 0x100fe40000004100 */
[----:B------:R-:W-:-:S02]  /*c780*/  HADD2.F32 R22, -RZ, R11.H0_H0 ;  /* 0x2000000bff167230 */ /* 0x000fc40000004100 */
        /* <DEDUP_REMOVED lines=12> */
[----:B------:R-:W-:Y:S01]  /*c850*/  HADD2.F32 R22, -RZ, R23.H1_H1 ;  /* 0x30000017ff167230 */ /* 0x000fe20000004100 */
[----:B------:R-:W-:-:S02]  /*c860*/  FFMA.FTZ R11, R28, R13, -R11 ;  /* 0x0000000d1c0b7223 */ /* 0x000fc4000001080b */
[----:B------:R-:W-:Y:S01]  /*c870*/  FFMA.FTZ R10, R26, R13, R10 ;  /* 0x0000000d1a0a7223 */ /* 0x000fe2000001000a */
[--C-:B------:R-:W-:Y:S01]  /*c880*/  HADD2.F32 R13, -RZ, R8.reuse.H1_H1 ;  /* 0x30000008ff0d7230 */ /* 0x100fe20000004100 */
[----:B------:R-:W-:Y:S01]  /*c890*/  FFMA.FTZ R20, R21, R20, R3 ;  /* 0x0000001415147223 */ /* 0x000fe20000010003 */
[----:B------:R-:W-:Y:S02]  /*c8a0*/  HADD2.F32 R3, -RZ, R8.H0_H0 ;  /* 0x20000008ff037230 */ /* 0x000fe40000004100 */
[----:B------:R-:W-:Y:S01]  /*c8b0*/  HADD2.F32 R8, -RZ, R23.H0_H0 ;  /* 0x20000017ff087230 */ /* 0x000fe20000004100 */
[----:B------:R-:W-:Y:S01]  /*c8c0*/  F2FP.PACK_AB R10, R10, R11 ;  /* 0x0000000b0a0a723e */ /* 0x000fe200000000ff */
[----:B------:R-:W-:Y:S01]  /*c8d0*/  HADD2.F32 R21, -RZ, R7.H0_H0 ;  /* 0x20000007ff157230 */ /* 0x000fe20000004100 */
[-C--:B------:R-:W-:Y:S01]  /*c8e0*/  FMUL.FTZ R7, R13, R4.reuse ;  /* 0x000000040d077220 */ /* 0x080fe20000410000 */
[----:B------:R-:W-:Y:S01]  /*c8f0*/  F2FP.PACK_AB R11, R20, R9 ;  /* 0x00000009140b723e */ /* 0x000fe200000000ff */
[----:B------:R-:W-:Y:S01]  /*c900*/  FMUL.FTZ R23, R3, R4 ;  /* 0x0000000403177220 */ /* 0x000fe20000410000 */
[----:B------:R-:W-:Y:S01]  /*c910*/  MOV R9, R10 ;  /* 0x0000000a00097202 */ /* 0x000fe20000000f00 */
        /* <DEDUP_REMOVED lines=8> */
[----:B------:R-:W-:Y:S02]  /*c9a0*/  MOV R10, R4 ;  /* 0x00000004000a7202 */ /* 0x000fe40000000f00 */
.L_x_2326:
[----:B------:R-:W-:Y:S05]  /*c9b0*/  BSYNC B0 ;  /* 0x0000000000007941 */ /* 0x000fea0003800000 */
.L_x_2325:
[----:B-1----:R1:W5:Y:S01]  /*c9c0*/  LDG.E.128 R20, [R14.64+0x100] ;  /* 0x000100060e147981 */ /* 0x002362000c1e1d00 */
[----:B------:R-:W-:Y:S01]  /*c9d0*/  IADD3 R18, R18, 0x80, RZ ;  /* 0x0000008012127810 */ /* 0x000fe20007ffe0ff */
[----:B------:R-:W-:Y:S02]  /*c9e0*/  BSSY B0, `(.L_x_2327) ;  /* 0x000002a000007945 */ /* 0x000fe40003800000 */
[----:B-----5:R1:W-:Y:S01]  /*c9f0*/  STS.128 [R201+0x3800], R8 ;  /* 0x00380008c9007388 */ /* 0x0203e20000000c00 */
[----:B------:R-:W-:-:S13]  /*ca00*/  ISETP.GE.AND P0, PT, R18, c[0x0][0x230], PT ;  /* 0x00008c0012007a0c */ /* 0x000fda0003f06270 */
[----:B------:R-:W-:Y:S05]  /*ca10*/  @P0 BRA `(.L_x_2328) ;  /* 0x0000026000000947 */ /* 0x000fea0003800000 */
[----:B------:R-:W3:Y:S04]  /*ca20*/  LDG.E.64 R4, [R24.64+0x80] ;  /* 0x0000800618047981 */ /* 0x000ee8000c1e1b00 */
[----:B------:R-:W4:Y:S01]  /*ca30*/  LDG.E.64 R6, [R16.64+0x80] ;  /* 0x0000800610067981 */ /* 0x000f22000c1e1b00 */
[----:B------:R-:W-:Y:S02]  /*ca40*/  HADD2.F32 R18, -RZ, R21.H1_H1 ;  /* 0x30000015ff127230 */ /* 0x000fe40000004100 */
[----:B-1----:R-:W-:Y:S02]  /*ca50*/  HADD2.F32 R14, -RZ, R23.H1_H1 ;  /* 0x30000017ff0e7230 */ /* 0x002fe40000004100 */
[----:B------:R-:W-:Y:S02]  /*ca60*/  HADD2.F32 R19, -RZ, R21.H0_H0 ;  /* 0x20000015ff137230 */ /* 0x000fe40000004100 */
        /* <DEDUP_REMOVED lines=19> */
[----:B------:R-:W-:Y:S01]  /*cba0*/  FMUL.FTZ R7, R13, R4 ;  /* 0x000000040d077220 */ /* 0x000fe20000410000 */
[--C-:B------:R-:W-:Y:S01]  /*cbb0*/  HADD2.F32 R14, -RZ, R22.reuse.H0_H0 ;  /* 0x20000016ff0e7230 */ /* 0x100fe20000004100 */
[----:B------:R-:W-:Y:S01]  /*cbc0*/  F2FP.PACK_AB R21, R9, R10 ;  /* 0x0000000a0915723e */ /* 0x000fe200000000ff */
        /* <DEDUP_REMOVED lines=9> */
[----:B------:R-:W-:-:S04]  /*cc60*/  F2FP.PACK_AB R20, R16, R7 ;  /* 0x000000071014723e */ /* 0x000fc800000000ff */
[----:B------:R-:W-:Y:S02]  /*cc70*/  F2FP.PACK_AB R22, R5, R4 ;  /* 0x000000040516723e */ /* 0x000fe400000000ff */
.L_x_2328:
[----:B------:R-:W-:Y:S05]  /*cc80*/  BSYNC B0 ;  /* 0x0000000000007941 */ /* 0x000fea0003800000 */
.L_x_2327:
[----:B------:R3:W-:Y:S01]  /*cc90*/  STS.128 [R201+0x5800], R20 ;  /* 0x00580014c9007388 */ /* 0x0007e20000000c00 */
[----:B------:R-:W-:Y:S05]  /*cca0*/  BRA `(.L_x_2322) ;  /* 0x000046c000007947 */ /* 0x000fea0003800000 */
.L_x_2297:
[----:B------:R-:W-:Y:S01]  /*ccb0*/  BSSY B1, `(.L_x_2329) ;  /* 0x0000106000017945 */ /* 0x000fe20003800000 */
[----:B------:R-:W-:Y:S05]  /*ccc0*/  @!P1 BRA `(.L_x_2330) ;  /* 0x0000104000009947 */ /* 0x000fea0003800000 */
        /* <DEDUP_REMOVED lines=16> */
[----:B------:R-:W2:Y:S01]  /*cdd0*/  LDG.E.128 R24, [R24.64] ;  /* 0x0000000618187981 */ /* 0x000ea2000c1e1d00 */
[----:B------:R-:W-:Y:S02]  /*cde0*/  LEA.HI.X R5, R5, c[0x0][0x2b4], R2, 0x1, P0 ;  /* 0x0000ad0005057a11 */ /* 0x000fe400000f0c02 */
[----:B------:R-:W-:-:S04]  /*cdf0*/  IADD3 R9, P0, R0, R3, RZ ;  /* 0x0000000300097210 */ /* 0x000fc80007f1e0ff */
[----:B------:R-:W3:Y:S01]  /*ce00*/  LDG.E.128 R4, [R4.64] ;  /* 0x0000000604047981 */ /* 0x000ee2000c1e1d00 */
[----:B------:R-:W-:Y:S02]  /*ce10*/  LEA.HI.X.SX32 R0, R0, R13, 0x1, P0 ;  /* 0x0000000d00007211 */ /* 0x000fe400000f0eff */
[----:B------:R-:W-:-:S04]  /*ce20*/  LEA R8, P0, R9, c[0x0][0x2a8], 0x1 ;  /* 0x0000aa0009087a11 */ /* 0x000fc800078008ff */
[----:B------:R-:W-:-:S06]  /*ce30*/  LEA.HI.X R9, R9, c[0x0][0x2ac], R0, 0x1, P0 ;  /* 0x0000ab0009097a11 */ /* 0x000fcc00000f0c00 */
[----:B-----5:R-:W4:Y:S01]  /*ce40*/  LDG.E.128 R8, [R8.64] ;  /* 0x0000000608087981 */ /* 0x020f22000c1e1d00 */
[----:B--2---:R-:W-:Y:S02]  /*ce50*/  HADD2.F32 R37, -RZ, R25.H0_H0 ;  /* 0x20000019ff257230 */ /* 0x004fe40000004100 */
[----:B------:R-:W-:Y:S02]  /*ce60*/  HADD2.F32 R35, -RZ, R24.H0_H0 ;  /* 0x20000018ff237230 */ /* 0x000fe40000004100 */
[--C-:B---3--:R-:W-:Y:S02]  /*ce70*/  HADD2.F32 R2, -RZ, R5.reuse.H0_H0 ;  /* 0x20000005ff027230 */ /* 0x108fe40000004100 */
[----:B------:R-:W-:Y:S02]  /*ce80*/  HADD2.F32 R0, -RZ, R4.H0_H0 ;  /* 0x20000004ff007230 */ /* 0x000fe40000004100 */
        /* <DEDUP_REMOVED lines=17> */
[----:B------:R-:W-:Y:S02]  /*cfa0*/  @!P1 FADD.FTZ R7, -R7, -RZ ;  /* 0x800000ff07079221 */ /* 0x000fe40000010100 */
[----:B------:R-:W-:Y:S01]  /*cfb0*/  FMUL.FTZ R25, R25, R12 ;  /* 0x0000000c19197220 */ /* 0x000fe20000410000 */
[--C-:B----4-:R-:W-:Y:S01]  /*cfc0*/  HADD2.F32 R12, -RZ, R8.reuse.H1_H1 ;  /* 0x30000008ff0c7230 */ /* 0x110fe20000004100 */
[----:B------:R-:W-:Y:S01]  /*cfd0*/  FMUL.FTZ R5, R2, R5 ;  /* 0x0000000502057220 */ /* 0x000fe20000410000 */
[----:B------:R-:W-:Y:S01]  /*cfe0*/  HADD2.F32 R2, -RZ, R8.H0_H0 ;  /* 0x20000008ff027230 */ /* 0x000fe20000004100 */
[----:B------:R-:W-:Y:S01]  /*cff0*/  FMUL.FTZ R39, R39, R4 ;  /* 0x0000000427277220 */ /* 0x000fe20000410000 */
[----:B------:R-:W-:Y:S01]  /*d000*/  HADD2.F32 R4, -RZ, R29.H0_H0 ;  /* 0x2000001dff047230 */ /* 0x000fe20000004100 */
[----:B------:R-:W-:Y:S01]  /*d010*/  FMUL.FTZ R7, R0, R7 ;  /* 0x0000000700077220 */ /* 0x000fe20000410000 */
[----:B------:R-:W-:Y:S02]  /*d020*/  HADD2.F32 R0, -RZ, R28.H0_H0 ;  /* 0x2000001cff007230 */ /* 0x000fe40000004100 */
        /* <DEDUP_REMOVED lines=30> */
.L_x_2332:
[----:B------:R-:W-:Y:S05]  /*d210*/  BSYNC B0 ;  /* 0x0000000000007941 */ /* 0x000fea0003800000 */
.L_x_2331:
[----:B------:R2:W5:Y:S01]  /*d220*/  LDG.E.128 R24, [R32.64+0x80] ;  /* 0x0000800620187981 */ /* 0x000562000c1e1d00 */
[----:B------:R-:W-:Y:S01]  /*d230*/  IADD3 R0, R18, 0x40, RZ ;  /* 0x0000004012007810 */ /* 0x000fe20007ffe0ff */
[----:B------:R-:W-:Y:S02]  /*d240*/  BSSY B0, `(.L_x_2333) ;  /* 0x0000054000007945 */ /* 0x000fe40003800000 */
[----:B-----5:R2:W-:Y:S01]  /*d250*/  STS.128 [R201], R28 ;  /* 0x0000001cc9007388 */ /* 0x0205e20000000c00 */
[----:B------:R-:W-:-:S13]  /*d260*/  ISETP.GE.AND P0, PT, R0, c[0x0][0x230], PT ;  /* 0x00008c0000007a0c */ /* 0x000fda0003f06270 */
        /* <DEDUP_REMOVED lines=10> */
[----:B--2---:R-:W-:Y:S01]  /*d310*/  IMAD.WIDE R28, R7, 0x2, R32 ;  /* 0x00000002071c7825 */ /* 0x004fe200078e0220 */
[----:B------:R-:W-:Y:S02]  /*d320*/  LEA.HI.X.SX32 R2, R2, R13, 0x1, P0 ;  /* 0x0000000d02027211 */ /* 0x000fe400000f0eff */
[----:B------:R-:W-:-:S03]  /*d330*/  LEA R4, P0, R5, c[0x0][0x2b0], 0x1 ;  /* 0x0000ac0005047a11 */ /* 0x000fc600078008ff */
[----:B------:R-:W2:Y:S01]  /*d340*/  LDG.E.128 R28, [R28.64+0x80] ;  /* 0x000080061c1c7981 */ /* 0x000ea2000c1e1d00 */
[----:B------:R-:W-:Y:S02]  /*d350*/  LEA.HI.X R5, R5, c[0x0][0x2b4], R2, 0x1, P0 ;  /* 0x0000ad0005057a11 */ /* 0x000fe400000f0c02 */
[----:B------:R-:W-:-:S04]  /*d360*/  IADD3 R9, P0, R0, R3, RZ ;  /* 0x0000000300097210 */ /* 0x000fc80007f1e0ff */
[----:B------:R-:W3:Y:S01]  /*d370*/  LDG.E.128 R4, [R4.64+0x80] ;  /* 0x0000800604047981 */ /* 0x000ee2000c1e1d00 */
[----:B------:R-:W-:Y:S02]  /*d380*/  LEA.HI.X.SX32 R0, R0, R13, 0x1, P0 ;  /* 0x0000000d00007211 */ /* 0x000fe400000f0eff */
[----:B------:R-:W-:-:S04]  /*d390*/  LEA R8, P0, R9, c[0x0][0x2a8], 0x1 ;  /* 0x0000aa0009087a11 */ /* 0x000fc800078008ff */
[----:B------:R-:W-:-:S06]  /*d3a0*/  LEA.HI.X R9, R9, c[0x0][0x2ac], R0, 0x1, P0 ;  /* 0x0000ab0009097a11 */ /* 0x000fcc00000f0c00 */
[----:B------:R-:W4:Y:S01]  /*d3b0*/  LDG.E.128 R8, [R8.64+0x80] ;  /* 0x0000800608087981 */ /* 0x000f22000c1e1d00 */
        /* <DEDUP_REMOVED lines=60> */
.L_x_2334:
[----:B------:R-:W-:Y:S05]  /*d780*/  BSYNC B0 ;  /* 0x0000000000007941 */ /* 0x000fea0003800000 */
.L_x_2333:
[----:B--2---:R2:W5:Y:S01]  /*d790*/  LDG.E.128 R28, [R32.64+0x100] ;  /* 0x00010006201c7981 */ /* 0x004562000c1e1d00 */
[----:B------:R-:W-:Y:S01]  /*d7a0*/  IADD3 R0, R18, 0x80, RZ ;  /* 0x0000008012007810 */ /* 0x000fe20007ffe0ff */
[----:B------:R-:W-:Y:S02]  /*d7b0*/  BSSY B0, `(.L_x_2335) ;  /* 0x0000054000007945 */ /* 0x000fe40003800000 */
[----:B------:R2:W-:Y:S01]  /*d7c0*/  STS.128 [R201+0x2000], R24 ;  /* 0x00200018c9007388 */ /* 0x0005e20000000c00 */
        /* <DEDUP_REMOVED lines=23> */
[----:B-1----:R-:W-:Y:S02]  /*d940*/  HADD2.F32 R33, -RZ, R24.H0_H0 ;  /* 0x20000018ff217230 */ /* 0x002fe40000004100 */
        /* <DEDUP_REMOVED lines=25> */
[----:B-----5:R-:W-:Y:S01]  /*dae0*/  HADD2.F32 R4, -RZ, R29.H0_H0 ;  /* 0x2000001dff047230 */ /* 0x020fe20000004100 */
        /* <DEDUP_REMOVED lines=32> */
.L_x_2336:
[----:B------:R-:W-:Y:S05]  /*dcf0*/  BSYNC B0 ;  /* 0x0000000000007941 */ /* 0x000fea0003800000 */
.L_x_2335:
[----:B-----5:R3:W-:Y:S02]  /*dd00*/  STS.128 [R201+0x4000], R28 ;  /* 0x0040001cc9007388 */ /* 0x0207e40000000c00 */
.L_x_2330:
[----:B------:R-:W-:Y:S05]  /*dd10*/  BSYNC B1 ;  /* 0x0000000000017941 */ /* 0x000fea0003800000 */
.L_x_2329:
[----:B------:R-:W-:Y:S01]  /*dd20*/  IADD3 R0, R146, 0x10, RZ ;  /* 0x0000001092007810 */ /* 0x000fe20007ffe0ff */
[----:B------:R-:W-:Y:S03]  /*dd30*/  BSSY B1, `(.L_x_2337) ;  /* 0x0000110000017945 */ /* 0x000fe60003800000 */
[----:B------:R-:W-:-:S04]  /*dd40*/  ISETP.GE.AND P0, PT, R0, R17, PT ;  /* 0x000000110000720c */ /* 0x000fc80003f06270 */
[----:B------:R-:W-:-:S13]  /*dd50*/  ISETP.LT.OR P0, PT, R58, -0x87, P0 ;  /* 0xffffff793a00780c */ /* 0x000fda0000701670 */
[----:B------:R-:W-:Y:S05]  /*dd60*/  @P0 BRA `(.L_x_2338) ;  /* 0x000010c000000947 */ /* 0x000fea0003800000 */
[----:B--2---:R2:W5:Y:S01]  /*dd70*/  LDG.E.128 R24, [R22.64] ;  /* 0x0000000616187981 */ /* 0x004562000c1e1d00 */
[----:B------:R-:W-:Y:S01]  /*dd80*/  ISETP.GE.AND P0, PT, R18, c[0x0][0x230], PT ;  /* 0x00008c0012007a0c */ /* 0x000fe20003f06270 */
[----:B------:R-:W-:-:S12]  /*dd90*/  BSSY B0, `(.L_x_2339) ;  /* 0x0000054000007945 */ /* 0x000fd80003800000 */
[----:B------:R-:W-:Y:S05]  /*dda0*/  @P0 BRA `(.L_x_2340) ;  /* 0x0000052000000947 */ /* 0x000fea0003800000 */
[-C--:B------:R-:W-:Y:S02]  /*ddb0*/  ISETP.GE.AND P0, PT, R18, R135.reuse, PT ;  /* 0x000000871200720c */ /* 0x080fe40003f06270 */
[----:B------:R-:W-:Y:S02]  /*ddc0*/  MOV R7, R135 ;  /* 0x0000008700077202 */ /* 0x000fe40000000f00 */
[----:B-----5:R-:W-:Y:S02]  /*ddd0*/  MOV R11, RZ ;  /* 0x000000ff000b7202 */ /* 0x020fe40000000f00 */
        /* <DEDUP_REMOVED lines=8> */
[----:B---3--:R-:W-:Y:S01]  /*de60*/  IMAD.WIDE R28, R7, 0x2, R22 ;  /* 0x00000002071c7825 */ /* 0x008fe200078e0216 */
[----:B------:R-:W-:Y:S02]  /*de70*/  LEA.HI.X.SX32 R4, R11, R2, 0x1, P1 ;  /* 0x000000020b047211 */ /* 0x000fe400008f0eff */
[----:B------:R-:W-:-:S03]  /*de80*/  LEA R6, P1, R5, c[0x0][0x2b0], 0x1 ;  /* 0x0000ac0005067a11 */ /* 0x000fc600078208ff */
[----:B------:R-:W3:Y:S01]  /*de90*/  LDG.E.128 R28, [R28.64] ;  /* 0x000000061c1c7981 */ /* 0x000ee2000c1e1d00 */
[----:B------:R-:W-:Y:S02]  /*dea0*/  LEA.HI.X R7, R5, c[0x0][0x2b4], R4, 0x1, P1 ;  /* 0x0000ad0005077a11 */ /* 0x000fe400008f0c04 */
[----:B------:R-:W-:-:S04]  /*deb0*/  IADD3 R8, P1, R9, R8, RZ ;  /* 0x0000000809087210 */ /* 0x000fc80007f3e0ff */
[----:B------:R-:W4:Y:S01]  /*dec0*/  LDG.E.128 R4, [R6.64] ;  /* 0x0000000606047981 */ /* 0x000f22000c1e1d00 */
[----:B------:R-:W-:Y:S02]  /*ded0*/  LEA.HI.X.SX32 R9, R9, R2, 0x1, P1 ;  /* 0x0000000209097211 */ /* 0x000fe400008f0eff */
[----:B------:R-:W-:-:S04]  /*dee0*/  LEA R10, P1, R8, c[0x0][0x2a8], 0x1 ;  /* 0x0000aa00080a7a11 */ /* 0x000fc800078208ff */
[----:B------:R-:W-:-:S06]  /*def0*/  LEA.HI.X R11, R8, c[0x0][0x2ac], R9, 0x1, P1 ;  /* 0x0000ab00080b7a11 */ /* 0x000fcc00008f0c09 */
[----:B--2---:R-:W2:Y:S01]  /*df00*/  LDG.E.128 R8, [R10.64] ;  /* 0x000000060a087981 */ /* 0x004ea2000c1e1d00 */
[----:B-1-3--:R-:W-:Y:S02]  /*df10*/  HADD2.F32 R33, -RZ, R28.H0_H0 ;  /* 0x2000001cff217230 */ /* 0x00afe40000004100 */
        /* <DEDUP_REMOVED lines=14> */
[----:B------:R-:W-:Y:S01]  /*e000*/  HADD2.F32 R4, -RZ, R30.H0_H0 ;  /* 0x2000001eff047230 */ /* 0x000fe20000004100 */
[----:B------:R-:W-:Y:S02]  /*e010*/  @!P0 FADD.FTZ R5, -R5, -RZ ;  /* 0x800000ff05058221 */ /* 0x000fe40000010100 */
[----:B------:R-:W-:Y:S01]  /*e020*/  @!P0 FADD.FTZ R7, -R7, -RZ ;  /* 0x800000ff07078221 */ /* 0x000fe20000010100 */
[----:B------:R-:W-:Y:S01]  /*e030*/  HADD2.F32 R29, -RZ, R29.H1_H1 ;  /* 0x3000001dff1d7230 */ /* 0x000fe20000004100 */
[----:B------:R-:W-:Y:S01]  /*e040*/  @!P0 FADD.FTZ R16, -R16, -RZ ;  /* 0x800000ff10108221 */ /* 0x000fe20000010100 */
[----:B------:R-:W-:Y:S01]  /*e050*/  HADD2.F32 R37, -RZ, R28.H1_H1 ;  /* 0x3000001cff257230 */ /* 0x000fe20000004100 */
[----:B------:R-:W-:Y:S01]  /*e060*/  FMUL.FTZ R5, R4, R5 ;  /* 0x0000000504057220 */ /* 0x000fe20000410000 */
[----:B--2---:R-:W-:Y:S01]  /*e070*/  HADD2.F32 R4, -RZ, R8.H0_H0 ;  /* 0x20000008ff047230 */ /* 0x004fe20000004100 */
[----:B------:R-:W-:Y:S01]  /*e080*/  FMUL.FTZ R7, R2, R7 ;  /* 0x0000000702077220 */ /* 0x000fe20000410000 */
[----:B------:R-:W-:Y:S01]  /*e090*/  HADD2.F32 R2, -RZ, R24.H0_H0 ;  /* 0x20000018ff027230 */ /* 0x000fe20000004100 */
[----:B------:R-:W-:Y:S01]  /*e0a0*/  @!P0 FADD.FTZ R12, -R12, -RZ ;  /* 0x800000ff0c0c8221 */ /* 0x000fe20000010100 */
[----:B------:R-:W-:Y:S01]  /*e0b0*/  HADD2.F32 R41, -RZ, R30.H1_H1 ;  /* 0x3000001eff297230 */ /* 0x000fe20000004100 */
[----:B------:R-:W-:Y:S01]  /*e0c0*/  FMUL.FTZ R29, R29, R16 ;  /* 0x000000101d1d7220 */ /* 0x000fe20000410000 */
[----:B------:R-:W-:Y:S01]  /*e0d0*/  HADD2.F32 R39, -RZ, R31.H0_H0 ;  /* 0x2000001fff277230 */ /* 0x000fe20000004100 */
[----:B------:R-:W-:Y:S01]  /*e0e0*/  @!P0 FADD.FTZ R32, -R32, -RZ ;  /* 0x800000ff20208221 */ /* 0x000fe20000010100 */
[----:B------:R-:W-:Y:S01]  /*e0f0*/  HADD2.F32 R16, -RZ, R8.H1_H1 ;  /* 0x30000008ff107230 */ /* 0x000fe20000004100 */
[----:B------:R-:W-:Y:S01]  /*e100*/  @!P0 FADD.FTZ R6, -R6, -RZ ;  /* 0x800000ff06068221 */ /* 0x000fe20000010100 */
[--C-:B------:R-:W-:Y:S01]  /*e110*/  HADD2.F32 R8, -RZ, R9.reuse.H0_H0 ;  /* 0x20000009ff087230 */ /* 0x100fe20000004100 */
[----:B------:R-:W-:Y:S01]  /*e120*/  FMUL.FTZ R37, R37, R12 ;  /* 0x0000000c25257220 */ /* 0x000fe20000410000 */
[----:B------:R-:W-:Y:S01]  /*e130*/  HADD2.F32 R30, -RZ, R9.H1_H1 ;  /* 0x30000009ff1e7230 */ /* 0x000fe20000004100 */
[----:B------:R-:W-:Y:S01]  /*e140*/  FFMA.FTZ R2, R2, R4, R33 ;  /* 0x0000000402027223 */ /* 0x000fe20000010021 */
[----:B------:R-:W-:-:S02]  /*e150*/  HADD2.F32 R28, -RZ, R10.H0_H0 ;  /* 0x2000000aff1c7230 */ /* 0x000fc40000004100 */
[----:B------:R-:W-:Y:S02]  /*e160*/  HADD2.F32 R31, -RZ, R10.H1_H1 ;  /* 0x3000000aff1f7230 */ /* 0x000fe40000004100 */
[--C-:B------:R-:W-:Y:S02]  /*e170*/  HADD2.F32 R9, -RZ, R11.reuse.H0_H0 ;  /* 0x2000000bff097230 */ /* 0x100fe40000004100 */
[----:B------:R-:W-:Y:S02]  /*e180*/  HADD2.F32 R10, -RZ, R11.H1_H1 ;  /* 0x3000000bff0a7230 */ /* 0x000fe40000004100 */
[----:B------:R-:W-:Y:S02]  /*e190*/  HADD2.F32 R12, -RZ, R25.H0_H0 ;  /* 0x20000019ff0c7230 */ /* 0x000fe40000004100 */
[----:B------:R-:W-:Y:S02]  /*e1a0*/  HADD2.F32 R4, -RZ, R26.H0_H0 ;  /* 0x2000001aff047230 */ /* 0x000fe40000004100 */
[----:B------:R-:W-:Y:S01]  /*e1b0*/  HADD2.F32 R11, -RZ, R27.H0_H0 ;  /* 0x2000001bff0b7230 */ /* 0x000fe20000004100 */
[----:B------:R-:W-:Y:S01]  /*e1c0*/  FMUL.FTZ R32, R41, R32 ;  /* 0x0000002029207220 */ /* 0x000fe20000410000 */
[----:B------:R-:W-:Y:S01]  /*e1d0*/  HADD2.F32 R24, -RZ, R24.H1_H1 ;  /* 0x30000018ff187230 */ /* 0x000fe20000004100 */
[----:B------:R-:W-:Y:S01]  /*e1e0*/  FMUL.FTZ R6, R39, R6 ;  /* 0x0000000627067220 */ /* 0x000fe20000410000 */
        /* <DEDUP_REMOVED lines=14> */
.L_x_2340:
[----:B------:R-:W-:Y:S05]  /*e2d0*/  BSYNC B0 ;  /* 0x0000000000007941 */ /* 0x000fea0003800000 */
.L_x_2339:
[----:B---3--:R3:W5:Y:S01]  /*e2e0*/  LDG.E.128 R28, [R22.64+0x80] ;  /* 0x00008006161c7981 */ /* 0x008762000c1e1d00 */
[----:B------:R-:W-:Y:S01]  /*e2f0*/  IADD3 R2, R18, 0x40, RZ ;  /* 0x0000004012027810 */ /* 0x000fe20007ffe0ff */
[----:B------:R-:W-:Y:S02]  /*e300*/  BSSY B0, `(.L_x_2341) ;  /* 0x0000057000007945 */ /* 0x000fe40003800000 */
[----:B-----5:R3:W-:Y:S01]  /*e310*/  STS.128 [R201+0x800], R24 ;  /* 0x00080018c9007388 */ /* 0x0207e20000000c00 */
[----:B------:R-:W-:-:S13]  /*e320*/  ISETP.GE.AND P0, PT, R2, c[0x0][0x230], PT ;  /* 0x00008c0002007a0c */ /* 0x000fda0003f06270 */
        /* <DEDUP_REMOVED lines=16> */
[----:B------:R-:W3:Y:S01]  /*e430*/  LDG.E.128 R24, [R24.64+0x80] ;  /* 0x0000800618187981 */ /* 0x000ee2000c1e1d00 */
[----:B------:R-:W-:Y:S02]  /*e440*/  LEA.HI.X R7, R5, c[0x0][0x2b4], R4, 0x1, P1 ;  /* 0x0000ad0005077a11 */ /* 0x000fe400008f0c04 */
[----:B------:R-:W-:-:S04]  /*e450*/  IADD3 R8, P1, R9, R8, RZ ;  /* 0x0000000809087210 */ /* 0x000fc80007f3e0ff */
[----:B------:R-:W4:Y:S01]  /*e460*/  LDG.E.128 R4, [R6.64] ;  /* 0x0000000606047981 */ /* 0x000f22000c1e1d00 */
[----:B------:R-:W-:Y:S02]  /*e470*/  LEA.HI.X.SX32 R9, R9, R2, 0x1, P1 ;  /* 0x0000000209097211 */ /* 0x000fe400008f0eff */
[----:B------:R-:W-:-:S04]  /*e480*/  LEA R10, P1, R8, c[0x0][0x2a8], 0x1 ;  /* 0x0000aa00080a7a11 */ /* 0x000fc800078208ff */
[----:B------:R-:W-:-:S06]  /*e490*/  LEA.HI.X R11, R8, c[0x0][0x2ac], R9, 0x1, P1 ;  /* 0x0000ab00080b7a11 */ /* 0x000fcc00008f0c09 */
[----:B------:R-:W5:Y:S01]  /*e4a0*/  LDG.E.128 R8, [R10.64] ;  /* 0x000000060a087981 */ /* 0x000f62000c1e1d00 */
        /* <DEDUP_REMOVED lines=22> */
[----:B-----5:R-:W-:Y:S01]  /*e610*/  HADD2.F32 R4, -RZ, R8.H0_H0 ;  /* 0x20000008ff047230 */ /* 0x020fe20000004100 */
        /* <DEDUP_REMOVED lines=37> */
.L_x_2342:
[----:B------:R-:W-:Y:S05]  /*e870*/  BSYNC B0 ;  /* 0x0000000000007941 */ /* 0x000fea0003800000 */
.L_x_2341:
[----:B---3--:R3:W5:Y:S01]  /*e880*/  LDG.E.128 R24, [R22.64+0x100] ;  /* 0x0001000616187981 */ /* 0x008762000c1e1d00 */
[----:B------:R-:W-:Y:S01]  /*e890*/  IADD3 R2, R18, 0x80, RZ ;  /* 0x0000008012027810 */ /* 0x000fe20007ffe0ff */
[----:B------:R-:W-:Y:S02]  /*e8a0*/  BSSY B0, `(.L_x_2343) ;  /* 0x0000057000007945 */ /* 0x000fe40003800000 */
[----:B------:R3:W-:Y:S01]  /*e8b0*/  STS.128 [R201+0x2800], R28 ;  /* 0x0028001cc9007388 */ /* 0x0007e20000000c00 */
        /* <DEDUP_REMOVED lines=24> */
[----:B--2---:R-:W2:Y:S01]  /*ea40*/  LDG.E.128 R8, [R8.64] ;  /* 0x0000000608087981 */ /* 0x004ea2000c1e1d00 */
[----:B---3--:R-:W-:Y:S02]  /*ea50*/  HADD2.F32 R23, -RZ, R28.H0_H0 ;  /* 0x2000001cff177230 */ /* 0x008fe40000004100 */
[----:B-1----:R-:W-:Y:S02]  /*ea60*/  HADD2.F32 R33, -RZ, R29.H0_H0 ;  /* 0x2000001dff217230 */ /* 0x002fe40000004100 */
        /* <DEDUP_REMOVED lines=22> */
[----:B-----5:R-:W-:Y:S01]  /*ebd0*/  HADD2.F32 R2, -RZ, R24.H0_H0 ;  /* 0x20000018ff027230 */ /* 0x020fe20000004100 */
        /* <DEDUP_REMOVED lines=35> */
.L_x_2344:
[----:B------:R-:W-:Y:S05]  /*ee10*/  BSYNC B0 ;  /* 0x0000000000007941 */ /* 0x000fea0003800000 */
.L_x_2343:
[----:B-----5:R4:W-:Y:S02]  /*ee20*/  STS.128 [R201+0x4800], R24 ;  /* 0x00480018c9007388 */ /* 0x0209e40000000c00 */
.L_x_2338:
[----:B------:R-:W-:Y:S05]  /*ee30*/  BSYNC B1 ;  /* 0x0000000000017941 */ /* 0x000fea0003800000 */
.L_x_2337:
[----:B------:R-:W-:Y:S01]  /*ee40*/  IADD3 R2, R146, 0x20, RZ ;  /* 0x0000002092027810 */ /* 0x000fe20007ffe0ff */
[----:B------:R-:W-:Y:S03]  /*ee50*/  BSSY B1, `(.L_x_2345) ;  /* 0x0000111000017945 */ /* 0x000fe60003800000 */
[----:B------:R-:W-:-:S04]  /*ee60*/  ISETP.GE.AND P0, PT, R2, R17, PT ;  /* 0x000000110200720c */ /* 0x000fc80003f06270 */
[----:B------:R-:W-:-:S13]  /*ee70*/  ISETP.LT.OR P0, PT, R58, -0x107, P0 ;  /* 0xfffffef93a00780c */ /* 0x000fda0000701670 */
        /* <DEDUP_REMOVED lines=16> */
[----:B---3--:R-:W-:Y:S01]  /*ef80*/  IMAD.WIDE R28, R7, 0x2, R20 ;  /* 0x00000002071c7825 */ /* 0x008fe200078e0214 */
[----:B------:R-:W-:-:S02]  /*ef90*/  @P0 IADD3 R10, -R135, RZ, RZ ;  /* 0x000000ff870a0210 */ /* 0x000fc40007ffe1ff */
[----:B------:R-:W-:Y:S02]  /*efa0*/  LEA.HI.X.SX32 R4, R4, R8, 0x1, P1 ;  /* 0x0000000804047211 */ /* 0x000fe400008f0eff */
[C---:B------:R-:W-:Y:S01]  /*efb0*/  LEA R6, P1, R5.reuse, c[0x0][0x2b0], 0x1 ;  /* 0x0000ac0005067a11 */ /* 0x040fe200078208ff */
[----:B------:R-:W3:Y:S03]  /*efc0*/  LDG.E.128 R28, [R28.64] ;  /* 0x000000061c1c7981 */ /* 0x000ee6000c1e1d00 */
[----:B------:R-:W-:Y:S02]  /*efd0*/  LEA.HI.X R7, R5, c[0x0][0x2b4], R4, 0x1, P1 ;  /* 0x0000ad0005077a11 */ /* 0x000fe400008f0c04 */
[----:B------:R-:W-:-:S04]  /*efe0*/  IADD3 R9, P1, R10, R9, RZ ;  /* 0x000000090a097210 */ /* 0x000fc80007f3e0ff */
[----:B------:R-:W4:Y:S01]  /*eff0*/  LDG.E.128 R4, [R6.64] ;  /* 0x0000000606047981 */ /* 0x000f22000c1e1d00 */
[----:B------:R-:W-:Y:S02]  /*f000*/  LEA.HI.X.SX32 R8, R10, R8, 0x1, P1 ;  /* 0x000000080a087211 */ /* 0x000fe400008f0eff */
[----:B------:R-:W-:-:S04]  /*f010*/  LEA R10, P1, R9, c[0x0][0x2a8], 0x1 ;  /* 0x0000aa00090a7a11 */ /* 0x000fc800078208ff */
[----:B-----5:R-:W-:-:S06]  /*f020*/  LEA.HI.X R11, R9, c[0x0][0x2ac], R8, 0x1, P1 ;  /* 0x0000ab00090b7a11 */ /* 0x020fcc00008f0c08 */
        /* <DEDUP_REMOVED lines=14> */
[--C-:B------:R-:W-:Y:S01]  /*f110*/  HADD2.F32 R12, -RZ, R30.reuse.H0_H0 ;  /* 0x2000001eff0c7230 */ /* 0x100fe20000004100 */
[----:B------:R-:W-:Y:S01]  /*f120*/  FMUL.FTZ R35, R35, R4 ;  /* 0x0000000423237220 */ /* 0x000fe20000410000 */
[----:B------:R-:W-:Y:S01]  /*f130*/  HADD2.F32 R4, -RZ, R31.H1_H1 ;  /* 0x3000001fff047230 */ /* 0x000fe20000004100 */
[----:B------:R-:W-:Y:S02]  /*f140*/  @!P0 FADD.FTZ R5, -R5, -RZ ;  /* 0x800000ff05058221 */ /* 0x000fe40000010100 */
[----:B------:R-:W-:Y:S01]  /*f150*/  @!P0 FADD.FTZ R7, -R7, -RZ ;  /* 0x800000ff07078221 */ /* 0x000fe20000010100 */
[----:B------:R-:W-:Y:S01]  /*f160*/  HADD2.F32 R29, -RZ, R29.H1_H1 ;  /* 0x3000001dff1d7230 */ /* 0x000fe20000004100 */
        /* <DEDUP_REMOVED lines=9> */
[----:B------:R-:W-:Y:S01]  /*f200*/  HADD2.F32 R39, -RZ, R31.H0_H0 ;  /* 0x2000001fff277230 */ /* 0x000fe20000004100 */
[----:B------:R-:W-:Y:S01]  /*f210*/  FMUL.FTZ R29, R29, R22 ;  /* 0x000000161d1d7220 */ /* 0x000fe20000410000 */
[----:B------:R-:W-:Y:S01]  /*f220*/  HADD2.F32 R22, -RZ, R8.H1_H1 ;  /* 0x30000008ff167230 */ /* 0x000fe20000004100 */
[----:B------:R-:W-:Y:S01]  /*f230*/  FMUL.FTZ R23, R30, R23 ;  /* 0x000000171e177220 */ /* 0x000fe20000410000 */
[--C-:B------:R-:W-:Y:S01]  /*f240*/  HADD2.F32 R8, -RZ, R9.reuse.H0_H0 ;  /* 0x20000009ff087230 */ /* 0x100fe20000004100 */
[----:B------:R-:W-:Y:S01]  /*f250*/  @!P0 FADD.FTZ R6, -R6, -RZ ;  /* 0x800000ff06068221 */ /* 0x000fe20000010100 */
[----:B------:R-:W-:Y:S01]  /*f260*/  HADD2.F32 R30, -RZ, R9.H1_H1 ;  /* 0x30000009ff1e7230 */ /* 0x000fe20000004100 */
[----:B------:R-:W-:Y:S01]  /*f270*/  FMUL.FTZ R37, R37, R16 ;  /* 0x0000001025257220 */ /* 0x000fe20000410000 */
[--C-:B------:R-:W-:Y:S01]  /*f280*/  HADD2.F32 R9, -RZ, R11.reuse.H0_H0 ;  /* 0x2000000bff097230 */ /* 0x100fe20000004100 */
[----:B------:R-:W-:Y:S01]  /*f290*/  FFMA.FTZ R4, R4, R12, R33 ;  /* 0x0000000c04047223 */ /* 0x000fe20000010021 */
[----:B------:R-:W-:-:S02]  /*f2a0*/  HADD2.F32 R32, -RZ, R11.H1_H1 ;  /* 0x3000000bff207230 */ /* 0x000fc40000004100 */
[----:B------:R-:W-:Y:S02]  /*f2b0*/  HADD2.F32 R16, -RZ, R25.H0_H0 ;  /* 0x20000019ff107230 */ /* 0x000fe40000004100 */
[----:B------:R-:W-:Y:S02]  /*f2c0*/  HADD2.F32 R28, -RZ, R10.H0_H0 ;  /* 0x2000000aff1c7230 */ /* 0x000fe40000004100 */
[----:B------:R-:W-:Y:S02]  /*f2d0*/  HADD2.F32 R11, -RZ, R26.H0_H0 ;  /* 0x2000001aff0b7230 */ /* 0x000fe40000004100 */
[----:B------:R-:W-:Y:S01]  /*f2e0*/  HADD2.F32 R12, -RZ, R27.H0_H0 ;  /* 0x2000001bff0c7230 */ /* 0x000fe20000004100 */
[----:B------:R-:W-:Y:S01]  /*f2f0*/  FMUL.FTZ R6, R39, R6 ;  /* 0x0000000627067220 */ /* 0x000fe20000410000 */
[----:B------:R-:W-:Y:S02]  /*f300*/  HADD2.F32 R24, -RZ, R24.H1_H1 ;  /* 0x30000018ff187230 */ /* 0x000fe40000004100 */
        /* <DEDUP_REMOVED lines=15> */
.L_x_2348:
[----:B------:R-:W-:Y:S05]  /*f400*/  BSYNC B0 ;  /* 0x0000000000007941 */ /* 0x000fea0003800000 */
.L_x_2347:
        /* <DEDUP_REMOVED lines=21> */
[----:B------:R-:W3:Y:S03]  /*f560*/  LDG.E.128 R24, [R24.64+0x80] ;  /* 0x0000800618187981 */ /* 0x000ee6000c1e1d00 */
        /* <DEDUP_REMOVED lines=67> */
.L_x_2350:
[----:B------:R-:W-:Y:S05]  /*f9a0*/  BSYNC B0 ;  /* 0x0000000000007941 */ /* 0x000fea0003800000 */
.L_x_2349:
        /* <DEDUP_REMOVED lines=17> */
[----:B--23--:R-:W-:Y:S01]  /*fac0*/  IMAD.WIDE R20, R7, 0x2, R20 ;  /* 0x0000000207147825 */ /* 0x00cfe200078e0214 */
[----:B------:R-:W-:-:S02]  /*fad0*/  @P0 IADD3 R10, -R135, RZ, RZ ;  /* 0x000000ff870a0210 */ /* 0x000fc40007ffe1ff */
[----:B------:R-:W-:Y:S02]  /*fae0*/  LEA.HI.X.SX32 R4, R4, R8, 0x1, P1 ;  /* 0x0000000804047211 */ /* 0x000fe400008f0eff */
[C---:B------:R-:W-:Y:S01]  /*faf0*/  LEA R6, P1, R5.reuse, c[0x0][0x2b0], 0x1 ;  /* 0x0000ac0005067a11 */ /* 0x040fe200078208ff */
[----:B------:R-:W2:Y:S03]  /*fb00*/  LDG.E.128 R20, [R20.64+0x100] ;  /* 0x0001000614147981 */ /* 0x000ea6000c1e1d00 */
[----:B------:R-:W-:Y:S02]  /*fb10*/  LEA.HI.X R7, R5, c[0x0][0x2b4], R4, 0x1, P1 ;  /* 0x0000ad0005077a11 */ /* 0x000fe400008f0c04 */
[----:B------:R-:W-:-:S04]  /*fb20*/  IADD3 R9, P1, R10, R9, RZ ;  /* 0x000000090a097210 */ /* 0x000fc80007f3e0ff */
[----:B------:R-:W3:Y:S01]  /*fb30*/  LDG.E.128 R4, [R6.64] ;  /* 0x0000000606047981 */ /* 0x000ee2000c1e1d00 */
[----:B------:R-:W-:Y:S02]  /*fb40*/  LEA.HI.X.SX32 R8, R10, R8, 0x1, P1 ;  /* 0x000000080a087211 */ /* 0x000fe400008f0eff */
[----:B------:R-:W-:-:S04]  /*fb50*/  LEA R10, P1, R9, c[0x0][0x2a8], 0x1 ;  /* 0x0000aa00090a7a11 */ /* 0x000fc800078208ff */
[----:B------:R-:W-:-:S06]  /*fb60*/  LEA.HI.X R11, R9, c[0x0][0x2ac], R8, 0x1, P1 ;  /* 0x0000ab00090b7a11 */ /* 0x000fcc00008f0c08 */
[----:B------:R-:W4:Y:S01]  /*fb70*/  LDG.E.128 R8, [R10.64] ;  /* 0x000000060a087981 */ /* 0x000f22000c1e1d00 */
[----:B--2---:R-:W-:Y:S02]  /*fb80*/  HADD2.F32 R31, -RZ, R20.H0_H0 ;  /* 0x20000014ff1f7230 */ /* 0x004fe40000004100 */
[----:B-1----:R-:W-:Y:S02]  /*fb90*/  HADD2.F32 R33, -RZ, R21.H0_H0 ;  /* 0x20000015ff217230 */ /* 0x002fe40000004100 */
        /* <DEDUP_REMOVED lines=11> */
[----:B------:R-:W-:Y:S01]  /*fc50*/  HADD2.F32 R12, -RZ, R22.H0_H0 ;  /* 0x20000016ff0c7230 */ /* 0x000fe20000004100 */
[----:B------:R-:W-:Y:S01]  /*fc60*/  FMUL.FTZ R33, R33, R4 ;  /* 0x0000000421217220 */ /* 0x000fe20000410000 */
[----:B------:R-:W-:Y:S01]  /*fc70*/  HADD2.F32 R4, -RZ, R23.H1_H1 ;  /* 0x30000017ff047230 */ /* 0x000fe20000004100 */
[----:B------:R-:W-:Y:S02]  /*fc80*/  @!P0 FADD.FTZ R5, -R5, -RZ ;  /* 0x800000ff05058221 */ /* 0x000fe40000010100 */
[----:B------:R-:W-:Y:S01]  /*fc90*/  @!P0 FADD.FTZ R7, -R7, -RZ ;  /* 0x800000ff07078221 */ /* 0x000fe20000010100 */
[----:B------:R-:W-:Y:S01]  /*fca0*/  HADD2.F32 R21, -RZ, R21.H1_H1 ;  /* 0x30000015ff157230 */ /* 0x000fe20000004100 */
[----:B------:R-:W-:Y:S01]  /*fcb0*/  @!P0 FADD.FTZ R28, -R28, -RZ ;  /* 0x800000ff1c1c8221 */ /* 0x000fe20000010100 */
[----:B------:R-:W-:Y:S01]  /*fcc0*/  HADD2.F32 R35, -RZ, R20.H1_H1 ;  /* 0x30000014ff237230 */ /* 0x000fe20000004100 */
[----:B------:R-:W-:Y:S01]  /*fcd0*/  FMUL.FTZ R5, R12, R5 ;  /* 0x000000050c057220 */ /* 0x000fe20000410000 */
[----:B------:R-:W-:Y:S01]  /*fce0*/  HADD2.F32 R22, -RZ, R22.H1_H1 ;  /* 0x30000016ff167230 */ /* 0x000fe20000004100 */
[----:B------:R-:W-:Y:S01]  /*fcf0*/  FMUL.FTZ R7, R4, R7 ;  /* 0x0000000704077220 */ /* 0x000fe20000410000 */
[----:B-----5:R-:W-:Y:S01]  /*fd00*/  HADD2.F32 R4, -RZ, R24.H0_H0 ;  /* 0x20000018ff047230 */ /* 0x020fe20000004100 */
[----:B------:R-:W-:Y:S01]  /*fd10*/  @!P0 FADD.FTZ R16, -R16, -RZ ;  /* 0x800000ff10108221 */ /* 0x000fe20000010100 */
[--C-:B----4-:R-:W-:Y:S01]  /*fd20*/  HADD2.F32 R12, -RZ, R8.reuse.H0_H0 ;  /* 0x20000008ff0c7230 */ /* 0x110fe20000004100 */
[----:B------:R-:W-:Y:S01]  /*fd30*/  @!P0 FADD.FTZ R29, -R29, -RZ ;  /* 0x800000ff1d1d8221 */ /* 0x000fe20000010100 */
[----:B------:R-:W-:Y:S01]  /*fd40*/  HADD2.F32 R37, -RZ, R23.H0_H0 ;  /* 0x20000017ff257230 */ /* 0x000fe20000004100 */
[----:B------:R-:W-:Y:S01]  /*fd50*/  FMUL.FTZ R21, R21, R28 ;  /* 0x0000001c15157220 */ /* 0x000fe20000410000 */
[----:B------:R-:W-:Y:S01]  /*fd60*/  HADD2.F32 R20, -RZ, R8.H1_H1 ;  /* 0x30000008ff147230 */ /* 0x000fe20000004100 */
[----:B------:R-:W-:Y:S01]  /*fd70*/  @!P0 FADD.FTZ R6, -R6, -RZ ;  /* 0x800000ff06068221 */ /* 0x000fe20000010100 */
[--C-:B------:R-:W-:Y:S01]  /*fd80*/  HADD2.F32 R8, -RZ, R9.reuse.H0_H0 ;  /* 0x20000009ff087230 */ /* 0x100fe20000004100 */
[----:B------:R-:W-:Y:S01]  /*fd90*/  FMUL.FTZ R35, R35, R16 ;  /* 0x0000001023237220 */ /* 0x000fe20000410000 */
        /* <DEDUP_REMOVED lines=26> */
.L_x_2352:
[----:B------:R-:W-:Y:S05]  /*ff40*/  BSYNC B0 ;  /* 0x0000000000007941 */ /* 0x000fea0003800000 */
.L_x_2351:
[----:B-----5:R4:W-:Y:S02]  /*ff50*/  STS.128 [R201+0x5000], R24 ;  /* 0x00500018c9007388 */ /* 0x0209e40000000c00 */
.L_x_2346:
[----:B------:R-:W-:Y:S05]  /*ff60*/  BSYNC B1 ;  /* 0x0000000000017941 */ /* 0x000fea0003800000 */
.L_x_2345:
[----:B------:R-:W-:-:S04]  /*ff70*/  IADD3 R12, R146, 0x30, RZ ;  /* 0x00000030920c7810 */ /* 0x000fc80007ffe0ff */
[----:B------:R-:W-:-:S04]  /*ff80*/  ISETP.GE.AND P0, PT, R12, R17, PT ;  /* 0x000000110c00720c */ /* 0x000fc80003f06270 */
[----:B------:R-:W-:-:S13]  /*ff90*/  ISETP.LT.OR P0, PT, R58, -0x187, P0 ;  /* 0xfffffe793a00780c */ /* 0x000fda0000701670 */
[----:B------:R-:W-:Y:S05]  /*ffa0*/  @P0 BRA `(.L_x_2322) ;  /* 0x000013c000000947 */ /* 0x000fea0003800000 */
[----:B--23--:R2:W5:Y:S01]  /*ffb0*/  LDG.E.128 R20, [R14.64] ;  /* 0x000000060e147981 */ /* 0x00c562000c1e1d00 */
        /* <DEDUP_REMOVED lines=16> */
[----:B------:R-:W3:Y:S03]  /*100c0*/  LDG.E.128 R24, [R24.64] ;  /* 0x0000000618187981 */ /* 0x000ee6000c1e1d00 */
[----:B------:R-:W-:Y:S02]  /*100d0*/  LEA.HI.X.SX32 R4, R4, R8, 0x1, P1 ;  /* 0x0000000804047211 */ /* 0x000fe400008f0eff */
[----:B------:R-:W-:-:S04]  /*100e0*/  LEA R6, P1, R5, c[0x0][0x2b0], 0x1 ;  /* 0x0000ac0005067a11 */ /* 0x000fc800078208ff */
[----:B------:R-:W-:Y:S02]  /*100f0*/  LEA.HI.X R7, R5, c[0x0][0x2b4], R4, 0x1, P1 ;  /* 0x0000ad0005077a11 */ /* 0x000fe400008f0c04 */
[----:B------:R-:W-:-:S04]  /*10100*/  IADD3 R9, P1, R10, R9, RZ ;  /* 0x000000090a097210 */ /* 0x000fc80007f3e0ff */
[----:B------:R-:W4:Y:S01]  /*10110*/  LDG.E.128 R4, [R6.64] ;  /* 0x0000000606047981 */ /* 0x000f22000c1e1d00 */
[----:B------:R-:W-:Y:S02]  /*10120*/  LEA.HI.X.SX32 R8, R10, R8, 0x1, P1 ;  /* 0x000000080a087211 */ /* 0x000fe400008f0eff */
[----:B------:R-:W-:-:S04]  /*10130*/  LEA R10, P1, R9, c[0x0][0x2a8], 0x1 ;  /* 0x0000aa00090a7a11 */ /* 0x000fc800078208ff */
[----:B-----5:R-:W-:-:S06]  /*10140*/  LEA.HI.X R11, R9, c[0x0][0x2ac], R8, 0x1, P1 ;  /* 0x0000ab00090b7a11 */ /* 0x020fcc00008f0c08 */
[----:B--2---:R-:W2:Y:S01]  /*10150*/  LDG.E.128 R8, [R10.64] ;  /* 0x000000060a087981 */ /* 0x004ea2000c1e1d00 */
[--C-:B---3--:R-:W-:Y:S02]  /*10160*/  HADD2.F32 R31, -RZ, R24.reuse.H0_H0 ;  /* 0x20000018ff1f7230 */ /* 0x108fe40000004100 */
[----:B-1----:R-:W-:Y:S02]  /*10170*/  HADD2.F32 R33, -RZ, R25.H0_H0 ;  /* 0x20000019ff217230 */ /* 0x002fe40000004100 */
[----:B------:R-:W-:Y:S02]  /*10180*/  HADD2.F32 R24, -RZ, R24.H1_H1 ;  /* 0x30000018ff187230 */ /* 0x000fe40000004100 */
[--C-:B----4-:R-:W-:Y:S02]  /*10190*/  HADD2.F32 R16, -RZ, R4.reuse.H0_H0 ;  /* 0x20000004ff107230 */ /* 0x110fe40000004100 */
[----:B------:R-:W-:Y:S02]  /*101a0*/  HADD2.F32 R17, -RZ, R4.H1_H1 ;  /* 0x30000004ff117230 */ /* 0x000fe40000004100 */
[----:B------:R-:W-:-:S02]  /*101b0*/  HADD2.F32 R4, -RZ, R5.H0_H0 ;  /* 0x20000005ff047230 */ /* 0x000fc40000004100 */
[----:B------:R-:W-:Y:S01]  /*101c0*/  HADD2.F32 R28, -RZ, R5.H1_H1 ;  /* 0x30000005ff1c7230 */ /* 0x000fe20000004100 */
[----:B------:R-:W-:Y:S01]  /*101d0*/  @!P0 FADD.FTZ R16, -R16, -RZ ;  /* 0x800000ff10108221 */ /* 0x000fe20000010100 */
[--C-:B------:R-:W-:Y:S01]  /*101e0*/  HADD2.F32 R5, -RZ, R6.reuse.H0_H0 ;  /* 0x20000006ff057230 */ /* 0x100fe20000004100 */
[----:B------:R-:W-:Y:S01]  /*101f0*/  @!P0 FADD.FTZ R4, -R4, -RZ ;  /* 0x800000ff04048221 */ /* 0x000fe20000010100 */
[----:B------:R-:W-:Y:S02]  /*10200*/  HADD2.F32 R29, -RZ, R6.H1_H1 ;  /* 0x30000006ff1d7230 */ /* 0x000fe40000004100 */
[--C-:B------:R-:W-:Y:S02]  /*10210*/  HADD2.F32 R6, -RZ, R7.reuse.H0_H0 ;  /* 0x20000007ff067230 */ /* 0x100fe40000004100 */
[----:B------:R-:W-:Y:S01]  /*10220*/  HADD2.F32 R7, -RZ, R7.H1_H1 ;  /* 0x30000007ff077230 */ /* 0x000fe20000004100 */
[----:B------:R-:W-:Y:S01]  /*10230*/  FMUL.FTZ R31, R31, R16 ;  /* 0x000000101f1f7220 */ /* 0x000fe20000410000 */
[----:B------:R-:W-:Y:S01]  /*10240*/  HADD2.F32 R16, -RZ, R26.H0_H0 ;  /* 0x2000001aff107230 */ /* 0x000fe20000004100 */
[----:B------:R-:W-:Y:S01]  /*10250*/  FMUL.FTZ R33, R33, R4 ;  /* 0x0000000421217220 */ /* 0x000fe20000410000 */
[----:B------:R-:W-:Y:S01]  /*10260*/  HADD2.F32 R4, -RZ, R27.H1_H1 ;  /* 0x3000001bff047230 */ /* 0x000fe20000004100 */
[----:B------:R-:W-:-:S02]  /*10270*/  @!P0 FADD.FTZ R17, -R17, -RZ ;  /* 0x800000ff11118221 */ /* 0x000fc40000010100 */
        /* <DEDUP_REMOVED lines=8> */
[----:B--2---:R-:W-:Y:S01]  /*10300*/  HADD2.F32 R16, -RZ, R8.H0_H0 ;  /* 0x20000008ff107230 */ /* 0x004fe20000004100 */
[----:B------:R-:W-:Y:S01]  /*10310*/  FMUL.FTZ R7, R4, R7 ;  /* 0x0000000704077220 */ /* 0x000fe20000410000 */
[----:B------:R-:W-:Y:S01]  /*10320*/  HADD2.F32 R4, -RZ, R20.H0_H0 ;  /* 0x20000014ff047230 */ /* 0x000fe20000004100 */
        /* <DEDUP_REMOVED lines=31> */
.L_x_2354:
[----:B------:R-:W-:Y:S05]  /*10520*/  BSYNC B0 ;  /* 0x0000000000007941 */ /* 0x000fea0003800000 */
.L_x_2353:
[----:B----4-:R3:W5:Y:S01]  /*10530*/  LDG.E.128 R24, [R14.64+0x80] ;  /* 0x000080060e187981 */ /* 0x010762000c1e1d00 */
[----:B------:R-:W-:Y:S01]  /*10540*/  IADD3 R4, R18, 0x40, RZ ;  /* 0x0000004012047810 */ /* 0x000fe20007ffe0ff */
[----:B------:R-:W-:Y:S02]  /*10550*/  BSSY B0, `(.L_x_2355) ;  /* 0x0000058000007945 */ /* 0x000fe40003800000 */
[----:B-----5:R3:W-:Y:S01]  /*10560*/  STS.128 [R201+0x1800], R20 ;  /* 0x00180014c9007388 */ /* 0x0207e20000000c00 */
[----:B------:R-:W-:-:S13]  /*10570*/  ISETP.GE.AND P0, PT, R4, c[0x0][0x230], PT ;  /* 0x00008c0004007a0c */ /* 0x000fda0003f06270 */
        /* <DEDUP_REMOVED lines=12> */
[----:B---3--:R-:W-:-:S03]  /*10640*/  IMAD.WIDE R20, R7, 0x2, R14 ;  /* 0x0000000207147825 */ /* 0x008fc600078e020e */
[----:B------:R-:W-:Y:S02]  /*10650*/  LEA.HI.X.SX32 R8, R8, R13, 0x1, P1 ;  /* 0x0000000d08087211 */ /* 0x000fe400008f0eff */
[C---:B------:R-:W-:Y:S01]  /*10660*/  IADD3 R5, P1, R4.reuse, R9, RZ ;  /* 0x0000000904057210 */ /* 0x040fe20007f3e0ff */
[----:B------:R-:W3:Y:S03]  /*10670*/  LDG.E.128 R20, [R20.64+0x80] ;  /* 0x0000800614147981 */ /* 0x000ee6000c1e1d00 */
        /* <DEDUP_REMOVED lines=8> */
[----:B------:R-:W5:Y:S01]  /*10700*/  LDG.E.128 R8, [R10.64] ;  /* 0x000000060a087981 */ /* 0x000f62000c1e1d00 */
        /* <DEDUP_REMOVED lines=26> */
[----:B-----5:R-:W-:Y:S01]  /*108b0*/  HADD2.F32 R16, -RZ, R8.H0_H0 ;  /* 0x20000008ff107230 */ /* 0x020fe20000004100 */
[----:B------:R-:W-:Y:S01]  /*108c0*/  FMUL.FTZ R7, R4, R7 ;  /* 0x0000000704077220 */ /* 0x000fe20000410000 */
[----:B------:R-:W-:Y:S01]  /*108d0*/  HADD2.F32 R4, -RZ, R24.H0_H0 ;  /* 0x20000018ff047230 */ /* 0x000fe20000004100 */
        /* <DEDUP_REMOVED lines=31> */
.L_x_2356:
[----:B------:R-:W-:Y:S05]  /*10ad0*/  BSYNC B0 ;  /* 0x0000000000007941 */ /* 0x000fea0003800000 */
.L_x_2355:
        /* <DEDUP_REMOVED lines=19> */
[----:B------:R-:W4:Y:S01]  /*10c10*/  LDG.E.128 R16, [R16.64+0x100] ;  /* 0x0001000610107981 */ /* 0x000f22000c1e1d00 */
[----:B------:R-:W-:-:S04]  /*10c20*/  IADD3 R6, P1, R4, R3, RZ ;  /* 0x0000000304067210 */ /* 0x000fc80007f3e0ff */
[----:B------:R-:W-:Y:S02]  /*10c30*/  LEA.HI.X.SX32 R7, R4, R13, 0x1, P1 ;  /* 0x0000000d04077211 */ /* 0x000fe400008f0eff */
[----:B------:R-:W-:-:S04]  /*10c40*/  LEA R4, P1, R6, c[0x0][0x2b0], 0x1 ;  /* 0x0000ac0006047a11 */ /* 0x000fc800078208ff */
[----:B------:R-:W-:Y:S02]  /*10c50*/  LEA.HI.X R5, R6, c[0x0][0x2b4], R7, 0x1, P1 ;  /* 0x0000ad0006057a11 */ /* 0x000fe400008f0c07 */
[----:B------:R-:W-:Y:S02]  /*10c60*/  MOV R8, RZ ;  /* 0x000000ff00087202 */ /* 0x000fe40000000f00 */
[----:B------:R-:W-:Y:S02]  /*10c70*/  @P0 IADD3 R8, -R139, RZ, RZ ;  /* 0x000000ff8b080210 */ /* 0x000fe40007ffe1ff */
[----:B--2---:R-:W2:Y:S02]  /*10c80*/  LDG.E.128 R4, [R4.64] ;  /* 0x0000000604047981 */ /* 0x004ea4000c1e1d00 */
[----:B------:R-:W-:-:S04]  /*10c90*/  IADD3 R3, P1, R8, R3, RZ ;  /* 0x0000000308037210 */ /* 0x000fc80007f3e0ff */
[----:B------:R-:W-:Y:S02]  /*10ca0*/  LEA.HI.X.SX32 R8, R8, R13, 0x1, P1 ;  /* 0x0000000d08087211 */ /* 0x000fe400008f0eff */
[----:B------:R-:W-:-:S04]  /*10cb0*/  LEA R10, P1, R3, c[0x0][0x2a8], 0x1 ;  /* 0x0000aa00030a7a11 */ /* 0x000fc800078208ff */
[----:B------:R-:W-:-:S06]  /*10cc0*/  LEA.HI.X R11, R3, c[0x0][0x2ac], R8, 0x1, P1 ;  /* 0x0000ab00030b7a11 */ /* 0x000fcc00008f0c08 */
[----:B---3--:R-:W3:Y:S01]  /*10cd0*/  LDG.E.128 R8, [R10.64] ;  /* 0x000000060a087981 */ /* 0x008ee2000c1e1d00 */
[--C-:B----4-:R-:W-:Y:S02]  /*10ce0*/  HADD2.F32 R24, -RZ, R17.reuse.H0_H0 ;  /* 0x20000011ff187230 */ /* 0x110fe40000004100 */
[----:B------:R-:W-:Y:S02]  /*10cf0*/  HADD2.F32 R26, -RZ, R17.H1_H1 ;  /* 0x30000011ff1a7230 */ /* 0x000fe40000004100 */
[----:B------:R-:W-:Y:S02]  /*10d00*/  HADD2.F32 R17, -RZ, R16.H1_H1 ;  /* 0x30000010ff117230 */ /* 0x000fe40000004100 */
[--C-:B--2---:R-:W-:Y:S02]  /*10d10*/  HADD2.F32 R3, -RZ, R5.reuse.H0_H0 ;  /* 0x20000005ff037230 */ /* 0x104fe40000004100 */
[----:B------:R-:W-:Y:S02]  /*10d20*/  HADD2.F32 R5, -RZ, R5.H1_H1 ;  /* 0x30000005ff057230 */ /* 0x000fe40000004100 */
[--C-:B------:R-:W-:Y:S01]  /*10d30*/  HADD2.F32 R13, -RZ, R4.reuse.H0_H0 ;  /* 0x20000004ff0d7230 */ /* 0x100fe20000004100 */
[----:B------:R-:W-:Y:S01]  /*10d40*/  @!P0 FADD.FTZ R3, -R3, -RZ ;  /* 0x800000ff03038221 */ /* 0x000fe20000010100 */
[----:B------:R-:W-:Y:S01]  /*10d50*/  HADD2.F32 R14, -RZ, R4.H1_H1 ;  /* 0x30000004ff0e7230 */ /* 0x000fe20000004100 */
[----:B------:R-:W-:Y:S01]  /*10d60*/  @!P0 FADD.FTZ R5, -R5, -RZ ;  /* 0x800000ff05058221 */ /* 0x000fe20000010100 */
[----:B------:R-:W-:-:S02]  /*10d70*/  HADD2.F32 R4, -RZ, R6.H0_H0 ;  /* 0x20000006ff047230 */ /* 0x000fc40000004100 */
[----:B------:R-:W-:Y:S02]  /*10d80*/  HADD2.F32 R15, -RZ, R6.H1_H1 ;  /* 0x30000006ff0f7230 */ /* 0x000fe40000004100 */
[----:B------:R-:W-:Y:S01]  /*10d90*/  HADD2.F32 R6, -RZ, R7.H0_H0 ;  /* 0x20000007ff067230 */ /* 0x000fe20000004100 */
[----:B------:R-:W-:Y:S01]  /*10da0*/  FMUL.FTZ R24, R24, R3 ;  /* 0x0000000318187220 */ /* 0x000fe20000410000 */
[----:B------:R-:W-:Y:S01]  /*10db0*/  HADD2.F32 R3, -RZ, R19.H0_H0 ;  /* 0x20000013ff037230 */ /* 0x000fe20000004100 */
[----:B------:R-:W-:Y:S01]  /*10dc0*/  FMUL.FTZ R26, R26, R5 ;  /* 0x000000051a1a7220 */ /* 0x000fe20000410000 */
[----:B------:R-:W-:Y:S01]  /*10dd0*/  HADD2.F32 R5, -RZ, R18.H0_H0 ;  /* 0x20000012ff057230 */ /* 0x000fe20000004100 */
[----:B------:R-:W-:Y:S02]  /*10de0*/  @!P0 FADD.FTZ R4, -R4, -RZ ;  /* 0x800000ff04048221 */ /* 0x000fe40000010100 */
[----:B------:R-:W-:Y:S01]  /*10df0*/  @!P0 FADD.FTZ R6, -R6, -RZ ;  /* 0x800000ff06068221 */ /* 0x000fe20000010100 */
[----:B------:R-:W-:Y:S01]  /*10e00*/  HADD2.F32 R7, -RZ, R7.H1_H1 ;  /* 0x30000007ff077230 */ /* 0x000fe20000004100 */
[----:B------:R-:W-:-:S02]  /*10e10*/  @!P0 FADD.FTZ R14, -R14, -RZ ;  /* 0x800000ff0e0e8221 */ /* 0x000fc40000010100 */
[----:B------:R-:W-:Y:S01]  /*10e20*/  FMUL.FTZ R4, R5, R4 ;  /* 0x0000000405047220 */ /* 0x000fe20000410000 */
[----:B---3--:R-:W-:Y:S01]  /*10e30*/  HADD2.F32 R5, -RZ, R9.H0_H0 ;  /* 0x20000009ff057230 */ /* 0x008fe20000004100 */
[----:B------:R-:W-:Y:S01]  /*10e40*/  FMUL.FTZ R6, R3, R6 ;  /* 0x0000000603067220 */ /* 0x000fe20000410000 */
[----:B-----5:R-:W-:Y:S01]  /*10e50*/  HADD2.F32 R3, -RZ, R21.H0_H0 ;  /* 0x20000015ff037230 */ /* 0x020fe20000004100 */
[----:B------:R-:W-:Y:S01]  /*10e60*/  FMUL.FTZ R17, R17, R14 ;  /* 0x0000000e11117220 */ /* 0x000fe20000410000 */
[----:B------:R-:W-:Y:S01]  /*10e70*/  HADD2.F32 R28, -RZ, R16.H0_H0 ;  /* 0x20000010ff1c7230 */ /* 0x000fe20000004100 */
[----:B------:R-:W-:Y:S01]  /*10e80*/  @!P0 FADD.FTZ R13, -R13, -RZ ;  /* 0x800000ff0d0d8221 */ /* 0x000fe20000010100 */
[----:B------:R-:W-:Y:S01]  /*10e90*/  HADD2.F32 R14, -RZ, R19.H1_H1 ;  /* 0x30000013ff0e7230 */ /* 0x000fe20000004100 */
[----:B------:R-:W-:Y:S01]  /*10ea0*/  @!P0 FADD.FTZ R7, -R7, -RZ ;  /* 0x800000ff07078221 */ /* 0x000fe20000010100 */
[----:B------:R-:W-:Y:S02]  /*10eb0*/  HADD2.F32 R21, -RZ, R21.H1_H1 ;  /* 0x30000015ff157230 */ /* 0x000fe40000004100 */
        /* <DEDUP_REMOVED lines=30> */
.L_x_2358:
[----:B------:R-:W-:Y:S05]  /*110a0*/  BSYNC B0 ;  /* 0x0000000000007941 */ /* 0x000fea0003800000 */
.L_x_2357:
[----:B-----5:R4:W-:Y:S01]  /*110b0*/  STS.128 [R201+0x5800], R20 ;  /* 0x00580014c9007388 */ /* 0x0209e20000000c00 */
[----:B------:R-:W-:Y:S05]  /*110c0*/  BRA `(.L_x_2322) ;  /* 0x000002a000007947 */ /* 0x000fea0003800000 */
.L_x_2296:
[----:B------:R-:W-:Y:S01]  /*110d0*/  IMAD.IADD R9, R199, 0x1, -R60 ;  /* 0x00000001c7097824 */ /* 0x000fe200078e0a3c */
[C---:B------:R-:W-:Y:S02]  /*110e0*/  IADD3 R0, R146.reuse, 0x10, RZ ;  /* 0x0000001092007810 */ /* 0x040fe40007ffe0ff */
[----:B------:R-:W-:-:S02]  /*110f0*/  IADD3 R12, R146, 0x30, RZ ;  /* 0x00000030920c7810 */ /* 0x000fc40007ffe0ff */
[-C--:B------:R-:W-:Y:S02]  /*11100*/  ISETP.GE.AND P5, PT, R0, R9.reuse, PT ;  /* 0x000000090000720c */ /* 0x080fe40003fa6270 */
[CC--:B------:R-:W-:Y:S02]  /*11110*/  ISETP.GE.AND P6, PT, R146.reuse, R9.reuse, PT ;  /* 0x000000099200720c */ /* 0x0c0fe40003fc6270 */
[----:B------:R-:W-:Y:S02]  /*11120*/  IADD3 R2, R146, 0x20, RZ ;  /* 0x0000002092027810 */ /* 0x000fe40007ffe0ff */
[-C--:B------:R-:W-:Y:S02]  /*11130*/  ISETP.GE.AND P2, PT, R12, R9.reuse, PT ;  /* 0x000000090c00720c */ /* 0x080fe40003f46270 */
[----:B------:R-:W-:-:S05]  /*11140*/  ISETP.GE.AND P4, PT, R2, R9, PT ;  /* 0x000000090200720c */ /* 0x000fca0003f86270 */
[----:B------:R-:W-:Y:S02]  /*11150*/  @!P5 IADD3 R7, P1, R7, R148, RZ ;  /* 0x000000940707d210 */ /* 0x000fe40007f3e0ff */
[----:B------:R-:W-:-:S03]  /*11160*/  @!P6 LEA R10, P0, R148, c[0x0][0x160], 0x1 ;  /* 0x00005800940aea11 */ /* 0x000fc600078008ff */
[--C-:B------:R-:W-:Y:S01]  /*11170*/  @!P5 IMAD.X R8, R5, 0x1, R143.reuse, P1 ;  /* 0x000000010508d824 */ /* 0x100fe200008e068f */
[--C-:B-----5:R-:W-:Y:S01]  /*11180*/  @!P6 LEA.HI.X R11, R148, c[0x0][0x164], R143.reuse, 0x1, P0 ;  /* 0x00005900940bea11 */ /* 0x120fe200000f0c8f */
[----:B------:R-:W-:Y:S01]  /*11190*/  @!P2 IMAD.MOV.U32 R14, RZ, RZ, R148 ;  /* 0x000000ffff0ea224 */ /* 0x000fe200078e0094 */
[----:B------:R-:W-:Y:S01]  /*111a0*/  @!P5 LEA R16, P1, R7, c[0x0][0x160], 0x1 ;  /* 0x000058000710da11 */ /* 0x000fe200078208ff */
[----:B------:R-:W-:Y:S01]  /*111b0*/  @!P2 IMAD.MOV.U32 R15, RZ, RZ, R143 ;  /* 0x000000ffff0fa224 */ /* 0x000fe200078e008f */
[----:B------:R-:W-:Y:S01]  /*111c0*/  @!P4 LEA R4, P0, R3, R148, 0x5 ;  /* 0x000000940304c211 */ /* 0x000fe200078028ff */
[----:B------:R-:W-:Y:S01]  /*111d0*/  @!P2 IMAD.MOV.U32 R6, RZ, RZ, c[0x0][0x194] ;  /* 0x00006500ff06a624 */ /* 0x000fe200078e00ff */
[----:B------:R-:W-:Y:S01]  /*111e0*/  @!P5 LEA.HI.X R17, R7, c[0x0][0x164], R8, 0x1, P1 ;  /* 0x000059000711da11 */ /* 0x000fe200008f0c08 */
[----:B------:R-:W-:Y:S01]  /*111f0*/  @!P4 IMAD.MOV.U32 R142, RZ, RZ, c[0x0][0x194] ;  /* 0x00006500ff8ec624 */ /* 0x000fe200078e00ff */
[----:B------:R-:W-:Y:S01]  /*11200*/  @!P4 LEA R8, P1, R4, c[0x0][0x160], 0x1 ;  /* 0x000058000408ca11 */ /* 0x000fe200078208ff */
[C---:B------:R-:W-:Y:S01]  /*11210*/  @!P2 IMAD.WIDE.U32 R14, R3.reuse, 0x30, R14 ;  /* 0x00000030030ea825 */ /* 0x040fe200078e000e */
[----:B------:R-:W-:Y:S01]  /*11220*/  @!PT LDS RZ, [RZ] ;  /* 0x00000000fffff984 */ /* 0x000fe20000000800 */
[----:B------:R-:W-:Y:S01]  /*11230*/  @!PT LDS RZ, [RZ] ;  /* 0x00000000fffff984 */ /* 0x000fe20000000800 */
[----:B------:R-:W-:Y:S01]  /*11240*/  @!PT LDS RZ, [RZ] ;  /* 0x00000000fffff984 */ /* 0x000fe20000000800 */
[----:B------:R1:W-:Y:S02]  /*11250*/  @!P6 LDGSTS.E.BYPASS.LTC128B.128 [R201], [R10.64] ;  /* 0x000000000ac9efae */ /* 0x0003e4000b901d46 */
[----:B------:R-:W-:Y:S01]  /*11260*/  @!P4 LEA.HI.X R3, R3, R143, R142, 0x5, P0 ;  /* 0x0000008f0303c211 */ /* 0x000fe200000f2c8e */
[----:B------:R-:W-:Y:S01]  /*11270*/  @!P2 IMAD R6, R6, 0x30, RZ ;  /* 0x000000300606a824 */ /* 0x000fe200078e02ff */
[----:B------:R1:W-:Y:S02]  /*11280*/  @!P6 LDGSTS.E.BYPASS.LTC128B.128 [R201+0x2000], [R10.64+0x80] ;  /* 0x020000800ac9efae */ /* 0x0003e4000b901d46 */
[----:B------:R-:W-:Y:S01]  /*11290*/  @!P4 LEA.HI.X R9, R4, c[0x0][0x164], R3, 0x1, P1 ;  /* 0x000059000409ca11 */ /* 0x000fe200008f0c03 */
[----:B------:R-:W-:Y:S01]  /*112a0*/  @!P2 IMAD.IADD R5, R15, 0x1, R6 ;  /* 0x000000010f05a824 */ /* 0x000fe200078e0206 */
[C---:B------:R-:W-:Y:S01]  /*112b0*/  @!P2 LEA R6, P0, R14.reuse, c[0x0][0x160], 0x1 ;  /* 0x000058000e06aa11 */ /* 0x040fe200078008ff */
[----:B------:R1:W-:Y:S03]  /*112c0*/  @!P6 LDGSTS.E.BYPASS.LTC128B.128 [R201+0x4000], [R10.64+0x100] ;  /* 0x040001000ac9efae */ /* 0x0003e6000b901d46 */
[----:B------:R-:W-:Y:S01]  /*112d0*/  @!P2 LEA.HI.X R7, R14, c[0x0][0x164], R5, 0x1, P0 ;  /* 0x000059000e07aa11 */ /* 0x000fe200000f0c05 */
[----:B------:R1:W-:Y:S04]  /*112e0*/  @!P5 LDGSTS.E.BYPASS.LTC128B.128 [R201+0x800], [R16.64] ;  /* 0x0080000010c9dfae */ /* 0x0003e8000b901d46 */
[----:B------:R1:W-:Y:S04]  /*112f0*/  @!P5 LDGSTS.E.BYPASS.LTC128B.128 [R201+0x2800], [R16.64+0x80] ;  /* 0x0280008010c9dfae */ /* 0x0003e8000b901d46 */
[----:B------:R1:W-:Y:S04]  /*11300*/  @!P5 LDGSTS.E.BYPASS.LTC128B.128 [R201+0x4800], [R16.64+0x100] ;  /* 0x0480010010c9dfae */ /* 0x0003e8000b901d46 */
[----:B------:R1:W-:Y:S04]  /*11310*/  @!P4 LDGSTS.E.BYPASS.LTC128B.128 [R201+0x1000], [R8.64] ;  /* 0x0100000008c9cfae */ /* 0x0003e8000b901d46 */
[----:B------:R1:W-:Y:S04]  /*11320*/  @!P4 LDGSTS.E.BYPASS.LTC128B.128 [R201+0x3000], [R8.64+0x80] ;  /* 0x0300008008c9cfae */ /* 0x0003e8000b901d46 */
[----:B------:R1:W-:Y:S04]  /*11330*/  @!P4 LDGSTS.E.BYPASS.LTC128B.128 [R201+0x5000], [R8.64+0x100] ;  /* 0x0500010008c9cfae */ /* 0x0003e8000b901d46 */
[----:B------:R1:W-:Y:S04]  /*11340*/  @!P2 LDGSTS.E.BYPASS.LTC128B.128 [R201+0x1800], [R6.64] ;  /* 0x0180000006c9afae */ /* 0x0003e8000b901d46 */
[----:B------:R1:W-:Y:S04]  /*11350*/  @!P2 LDGSTS.E.BYPASS.LTC128B.128 [R201+0x3800], [R6.64+0x80] ;  /* 0x0380008006c9afae */ /* 0x0003e8000b901d46 */
[----:B------:R1:W-:Y:S02]  /*11360*/  @!P2 LDGSTS.E.BYPASS.LTC128B.128 [R201+0x5800], [R6.64+0x100] ;  /* 0x0580010006c9afae */ /* 0x0003e4000b901d46 */
.L_x_2322:
[----:B------:R-:W-:Y:S05]  /*11370*/  BSYNC B2 ;  /* 0x0000000000027941 */ /* 0x000fea0003800000 */
.L_x_2295:
[----:B------:R-:W-:Y:S01]  /*11380*/  IADD3 R206, R134, -0x1, RZ ;  /* 0xffffffff86ce7810 */ /* 0x000fe20007ffe0ff */
[----:B------:R-:W-:Y:S01]  /*11390*/  IMAD.SHL.U32 R40, R64, 0x40, RZ ;  /* 0x0000004040287824 */ /* 0x000fe200078e00ff */
[----:B------:R-:W-:-:S03]  /*113a0*/  LEA R204, P4, R144, c[0x0][0x168], 0x1 ;  /* 0x00005a0090cc7a11 */ /* 0x000fc600078808ff */
[----:B------:R-:W-:Y:S01]  /*113b0*/  IMAD.SHL.U32 R3, R206, 0x40, RZ ;  /* 0x00000040ce037824 */ /* 0x000fe200078e00ff */
[----:B------:R-:W-:Y:S02]  /*113c0*/  LEA.HI.X R205, R144, c[0x0][0x16c], R52, 0x1, P4 ;  /* 0x00005b0090cd7a11 */ /* 0x000fe400020f0c34 */
[----:B------:R-:W-:Y:S01]  /*113d0*/  LOP3.LUT R40, R40, 0xfffffe00, RZ, 0xc0, !PT ;  /* 0xfffffe0028287812 */ /* 0x000fe200078ec0ff */
[----:B------:R-:W-:-:S05]  /*113e0*/  IMAD.IADD R5, R56, 0x1, -R3 ;  /* 0x0000000138057824 */ /* 0x000fca00078e0a03 */
[-C--:B------:R-:W-:Y:S02]  /*113f0*/  ISETP.GE.AND P0, PT, R146, R5.reuse, PT ;  /* 0x000000059200720c */ /* 0x080fe40003f06270 */
[-C--:B------:R-:W-:Y:S02]  /*11400*/  ISETP.GE.AND P2, PT, R0, R5.reuse, PT ;  /* 0x000000050000720c */ /* 0x080fe40003f46270 */
[-C--:B------:R-:W-:Y:S02]  /*11410*/  ISETP.GE.AND P1, PT, R12, R5.reuse, PT ;  /* 0x000000050c00720c */ /* 0x080fe40003f26270 */
[-C--:B------:R-:W-:Y:S01]  /*11420*/  ISETP.GE.AND P5, PT, R0, R5.reuse, PT ;  /* 0x000000050000720c */ /* 0x080fe20003fa6270 */
[----:B------:R-:W-:Y:S01]  /*11430*/  IMAD.SHL.U32 R0, R61, 0x40, RZ ;  /* 0x000000403d007824 */ /* 0x000fe200078e00ff */
[C---:B------:R-:W-:Y:S01]  /*11440*/  ISETP.GE.AND P6, PT, R146.reuse, R5, PT ;  /* 0x000000059200720c */ /* 0x040fe20003fc6270 */
[----:B------:R-:W-:-:S03]  /*11450*/  IMAD.SHL.U32 R146, R146, 0x8, RZ ;  /* 0x0000000892927824 */ /* 0x000fc600078e00ff */
[----:B-1----:R-:W-:Y:S01]  /*11460*/  LOP3.LUT R7, R0, 0x1c0, RZ, 0xc0, !PT ;  /* 0x000001c000077812 */ /* 0x002fe200078ec0ff */
[----:B------:R-:W-:Y:S01]  /*11470*/  @!PT LDS RZ, [RZ] ;  /* 0x00000000fffff984 */ /* 0x000fe20000000800 */
[----:B------:R-:W-:Y:S01]  /*11480*/  @!PT LDS RZ, [RZ] ;  /* 0x00000000fffff984 */ /* 0x000fe20000000800 */
[----:B------:R-:W-:Y:S01]  /*11490*/  @!PT LDS RZ, [RZ] ;  /* 0x00000000fffff984 */ /* 0x000fe20000000800 */
[----:B------:R1:W-:Y:S02]  /*114a0*/  @!P0 LDGSTS.E.BYPASS.LTC128B.128 [R201+0x6000], [R204.64] ;  /* 0x06000000ccc98fae */ /* 0x0003e4000b901d46 */
[C---:B--23--:R-:W-:Y:S02]  /*114b0*/  @!P2 LEA R14, P4, R54.reuse, R204, 0x1 ;  /* 0x000000cc360ea211 */ /* 0x04cfe400078808ff */
[----:B------:R1:W-:Y:S01]  /*114c0*/  @!P0 LDGSTS.E.BYPASS.LTC128B.128 [R201+0x8000], [R204.64+0x80] ;  /* 0x08000080ccc98fae */ /* 0x0003e2000b901d46 */
[----:B------:R-:W-:Y:S01]  /*114d0*/  @!P1 IMAD.MOV.U32 R4, RZ, RZ, c[0x0][0x19c] ;  /* 0x00006700ff049624 */ /* 0x000fe200078e00ff */
[----:B------:R-:W-:Y:S01]  /*114e0*/  @!P2 LEA.HI.X R15, R54, R205, R57, 0x1, P4 ;  /* 0x000000cd360fa211 */ /* 0x000fe200020f0c39 */
[----:B------:R-:W-:Y:S01]  /*114f0*/  @!P1 IMAD.MOV.U32 R8, RZ, RZ, c[0x0][0x198] ;  /* 0x00006600ff089624 */ /* 0x000fe200078e00ff */
[----:B------:R1:W-:Y:S01]  /*11500*/  @!P0 LDGSTS.E.BYPASS.LTC128B.128 [R201+0xa000], [R204.64+0x100] ;  /* 0x0a000100ccc98fae */ /* 0x0003e2000b901d46 */
[-C--:B------:R-:W-:Y:S01]  /*11510*/  ISETP.GE.AND P0, PT, R2, R5.reuse, PT ;  /* 0x000000050200720c */ /* 0x080fe20003f06270 */
[----:B-----5:R-:W-:Y:S01]  /*11520*/  @!P1 IMAD R11, R4, 0x60, RZ ;  /* 0x00000060040b9824 */ /* 0x020fe200078e02ff */
[----:B------:R-:W-:Y:S01]  /*11530*/  ISETP.GE.AND P4, PT, R2, R5, PT ;  /* 0x000000050200720c */ /* 0x000fe20003f86270 */
[----:B------:R2:W-:Y:S01]  /*11540*/  @!P2 LDGSTS.E.BYPASS.LTC128B.128 [R201+0x6800], [R14.64] ;  /* 0x068000000ec9afae */ /* 0x0005e2000b901d46 */
[----:B------:R-:W-:Y:S01]  /*11550*/  @!P1 IMAD.WIDE.U32 R8, R8, 0x60, R204 ;  /* 0x0000006008089825 */ /* 0x000fe200078e00cc */
[----:B------:R-:W-:-:S02]  /*11560*/  SHF.R.S32.HI R2, RZ, 0x4, R141 ;  /* 0x00000004ff027819 */ /* 0x000fc4000001148d */
[----:B------:R2:W-:Y:S01]  /*11570*/  @!P2 LDGSTS.E.BYPASS.LTC128B.128 [R201+0x8800], [R14.64+0x80] ;  /* 0x088000800ec9afae */ /* 0x0005e2000b901d46 */
[----:B------:R-:W-:Y:S01]  /*11580*/  @!P1 IMAD.IADD R9, R9, 0x1, R11 ;  /* 0x0000000109099824 */ /* 0x000fe200078e020b */
[----:B------:R-:W-:Y:S02]  /*11590*/  LEA.HI R141, R141, R2, RZ, 0x1 ;  /* 0x000000028d8d7211 */ /* 0x000fe400078f08ff */
[----:B------:R2:W-:Y:S01]  /*115a0*/  @!P2 LDGSTS.E.BYPASS.LTC128B.128 [R201+0xa800], [R14.64+0x100] ;  /* 0x0a8001000ec9afae */ /* 0x0005e2000b901d46 */
[----:B------:R-:W-:Y:S01]  /*115b0*/  LOP3.LUT R146, R7, 0x8, R146, 0xf8, !PT ;  /* 0x0000000807927812 */ /* 0x000fe200078ef892 */
[----:B------:R-:W-:Y:S01]  /*115c0*/  @!P0 IMAD.MOV.U32 R0, RZ, RZ, c[0x0][0x198] ;  /* 0x00006600ff008624 */ /* 0x000fe200078e00ff */
[----:B------:R-:W-:Y:S01]  /*115d0*/  LOP3.LUT R141, R141, 0xfffffffe, RZ, 0xc0, !PT ;  /* 0xfffffffe8d8d7812 */ /* 0x000fe200078ec0ff */
[----:B------:R-:W-:Y:S01]  /*115e0*/  @!P0 IMAD.MOV.U32 R4, RZ, RZ, c[0x0][0x19c] ;  /* 0x00006700ff048624 */ /* 0x000fe200078e00ff */
[----:B------:R-:W-:Y:S02]  /*115f0*/  SHF.R.U32.HI R7, RZ, 0x3, R7 ;  /* 0x00000003ff077819 */ /* 0x000fe40000011607 */
[----:B------:R-:W-:Y:S01]  /*11600*/  @!P0 LEA R10, P2, R0, R204, 0x6 ;  /* 0x000000cc000a8211 */ /* 0x000fe200078430ff */
[----:B------:R-:W-:Y:S01]  /*11610*/  IMAD.IADD R141, R2, 0x1, -R141 ;  /* 0x00000001028d7824 */ /* 0x000fe200078e0a8d */
[----:B------:R-:W-:Y:S01]  /*11620*/  LOP3.LUT R146, R146, R7, RZ, 0x3c, !PT ;  /* 0x0000000792927212 */ /* 0x000fe200078e3cff */
[----:B------:R-:W-:Y:S01]  /*11630*/  IMAD.SHL.U32 R7, R140, 0x40, RZ ;  /* 0x000000408c077824 */ /* 0x000fe200078e00ff */
[----:B------:R-:W-:Y:S01]  /*11640*/  @!P0 LEA.HI.X R11, R0, R205, R4, 0x6, P2 ;  /* 0x000000cd000b8211 */ /* 0x000fe200010f3404 */
[----:B------:R-:W-:Y:S01]  /*11650*/  IMAD.SHL.U32 R4, R141, 0x8, RZ ;  /* 0x000000088d047824 */ /* 0x000fe200078e00ff */
[----:B------:R-:W-:Y:S01]  /*11660*/  ISETP.GE.AND P2, PT, R12, R5, PT ;  /* 0x000000050c00720c */ /* 0x000fe20003f46270 */
[----:B------:R-:W-:Y:S01]  /*11670*/  @!P4 IMAD.MOV.U32 R0, RZ, RZ, c[0x0][0x1a0] ;  /* 0x00006800ff00c624 */ /* 0x000fe200078e00ff */
[----:B------:R-:W-:Y:S01]  /*11680*/  LOP3.LUT R7, R7, 0x1c0, RZ, 0xc0, !PT ;  /* 0x000001c007077812 */ /* 0x000fe200078ec0ff */
[----:B------:R3:W-:Y:S01]  /*11690*/  @!P0 LDGSTS.E.BYPASS.LTC128B.128 [R201+0x7000], [R10.64] ;  /* 0x070000000ac98fae */ /* 0x0007e2000b901d46 */
[----:B------:R-:W-:-:S02]  /*116a0*/  @!P4 IMAD.MOV.U32 R2, RZ, RZ, c[0x0][0x1a4] ;  /* 0x00006900ff02c624 */ /* 0x000fc400078e00ff */
[----:B------:R-:W-:Y:S01]  /*116b0*/  LOP3.LUT R4, R7, 0x8, R4, 0xf8, !PT ;  /* 0x0000000807047812 */ /* 0x000fe200078ef804 */
[----:B------:R3:W-:Y:S01]  /*116c0*/  @!P0 LDGSTS.E.BYPASS.LTC128B.128 [R201+0x9000], [R10.64+0x80] ;  /* 0x090000800ac98fae */ /* 0x0007e2000b901d46 */
[----:B------:R-:W-:Y:S01]  /*116d0*/  SHF.R.U32.HI R7, RZ, 0x3, R7 ;  /* 0x00000003ff077819 */ /* 0x000fe20000011607 */
[----:B------:R-:W-:Y:S02]  /*116e0*/  IMAD R197, R141, 0x200, R146 ;  /* 0x000002008dc57824 */ /* 0x000fe400078e0292 */
[----:B------:R3:W-:Y:S01]  /*116f0*/  @!P0 LDGSTS.E.BYPASS.LTC128B.128 [R201+0xb000], [R10.64+0x100] ;  /* 0x0b0001000ac98fae */ /* 0x0007e2000b901d46 */
[C---:B------:R-:W-:Y:S01]  /*11700*/  LEA R208, P0, R136.reuse, c[0x0][0x170], 0x1 ;  /* 0x00005c0088d07a11 */ /* 0x040fe200078008ff */
[----:B------:R-:W-:Y:S02]  /*11710*/  @!P2 IMAD.MOV.U32 R12, RZ, RZ, c[0x0][0x1a0] ;  /* 0x00006800ff0ca624 */ /* 0x000fe400078e00ff */
[----:B------:R4:W-:Y:S01]  /*11720*/  @!P1 LDGSTS.E.BYPASS.LTC128B.128 [R201+0x7800], [R8.64] ;  /* 0x0780000008c99fae */ /* 0x0009e2000b901d46 */
[----:B------:R-:W-:Y:S01]  /*11730*/  LEA.HI.X R207, R136, c[0x0][0x174], R133, 0x1, P0 ;  /* 0x00005d0088cf7a11 */ /* 0x000fe200000f0c85 */
[----:B------:R-:W-:-:S02]  /*11740*/  @!P2 IMAD.MOV.U32 R5, RZ, RZ, c[0x0][0x1a4] ;  /* 0x00006900ff05a624 */ /* 0x000fc400078e00ff */
[----:B------:R4:W-:Y:S01]  /*11750*/  @!P1 LDGSTS.E.BYPASS.LTC128B.128 [R201+0x9800], [R8.64+0x80] ;  /* 0x0980008008c99fae */ /* 0x0009e2000b901d46 */
[----:B------:R-:W-:Y:S02]  /*11760*/  IMAD.SHL.U32 R197, R197, 0x2, RZ ;  /* 0x00000002c5c57824 */ /* 0x000fe400078e00ff */
[----:B------:R-:W-:Y:S01]  /*11770*/  @!P2 IMAD.MOV.U32 R209, RZ, RZ, R207 ;  /* 0x000000ffffd1a224 */ /* 0x000fe200078e00cf */
[----:B------:R4:W-:Y:S01]  /*11780*/  @!P1 LDGSTS.E.BYPASS.LTC128B.128 [R201+0xb800], [R8.64+0x100] ;  /* 0x0b80010008c99fae */ /* 0x0009e2000b901d46 */
[----:B------:R-:W-:Y:S01]  /*11790*/  @!P2 IMAD R5, R5, 0x60, RZ ;  /* 0x000000600505a824 */ /* 0x000fe200078e02ff */
[----:B------:R-:W-:Y:S01]  /*117a0*/  IADD3 R195, R197, 0x6020, RZ ;  /* 0x00006020c5c37810 */ /* 0x000fe20007ffe0ff */
[----:B------:R-:W-:Y:S01]  /*117b0*/  @!P2 IMAD.WIDE.U32 R12, R12, 0x60, R208 ;  /* 0x000000600c0ca825 */ /* 0x000fe200078e00d0 */
[----:B------:R-:W0:Y:S03]  /*117c0*/  LDGDEPBAR ;  /* 0x00000000000079af */ /* 0x000e260000000000 */
[----:B------:R-:W-:-:S02]  /*117d0*/  @!P6 IMAD.MOV.U32 R209, RZ, RZ, R207 ;  /* 0x000000ffffd1e224 */ /* 0x000fc400078e00cf */
[----:B------:R-:W-:Y:S01]  /*117e0*/  @!P2 IMAD.IADD R5, R13, 0x1, R5 ;  /* 0x000000010d05a824 */ /* 0x000fe200078e0205 */
[----:B---3--:R-:W-:-:S04]  /*117f0*/  @!P5 LEA R10, P1, R63, R208, 0x1 ;  /* 0x000000d03f0ad211 */ /* 0x008fc800078208ff */
[----:B------:R-:W-:Y:S02]  /*11800*/  @!P5 LEA.HI.X R11, R63, R207, R62, 0x1, P1 ;  /* 0x000000cf3f0bd211 */ /* 0x000fe400008f0c3e */
[----:B----4-:R-:W-:Y:S01]  /*11810*/  @!P4 LEA R8, P0, R0, R208, 0x6 ;  /* 0x000000d00008c211 */ /* 0x010fe200078030ff */
[----:B------:R-:W-:-:S04]  /*11820*/  DEPBAR.LE SB0, 0x0 ;  /* 0x000080000000791a */ /* 0x000fc80000000000 */
[----:B------:R-:W-:Y:S01]  /*11830*/  BAR.SYNC.DEFER_BLOCKING 0x0 ;  /* 0x0000000000007b1d */ /* 0x000fe20000010000 */
[----:B------:R-:W-:Y:S02]  /*11840*/  @!P4 LEA.HI.X R9, R0, R207, R2, 0x6, P0 ;  /* 0x000000cf0009c211 */ /* 0x000fe400000f3402 */
[----:B------:R-:W-:Y:S01]  /*11850*/  LOP3.LUT R2, R4, R7, RZ, 0x3c, !PT ;  /* 0x0000000704027212 */ /* 0x000fe200078e3cff */
[----:B------:R-:W-:Y:S01]  /*11860*/  IMAD R7, R59, 0x400, R40 ;  /* 0x000004003b077824 */ /* 0x000fe200078e0228 */
[----:B------:R-:W-:Y:S01]  /*11870*/  IADD3 R0, R197, 0x6000, RZ ;  /* 0x00006000c5007810 */ /* 0x000fe20007ffe0ff */
[----:B------:R-:W-:Y:S02]  /*11880*/  @!P2 IMAD.MOV.U32 R4, RZ, RZ, R12 ;  /* 0x000000ffff04a224 */ /* 0x000fe400078e000c */
[----:B------:R-:W-:Y:S02]  /*11890*/  IMAD.IADD R198, R2, 0x1, R7 ;  /* 0x0000000102c67824 */ /* 0x000fe400078e0207 */
[----:B------:R-:W-:-:S02]  /*118a0*/  IMAD R59, R59, 0x10, R60 ;  /* 0x000000103b3b7824 */ /* 0x000fc400078e023c */
[----:B------:R-:W-:-:S04]  /*118b0*/  IMAD.SHL.U32 R198, R198, 0x2, RZ ;  /* 0x00000002c6c67824 */ /* 0x000fc800078e00ff */
[--C-:B------:R-:W-:Y:S02]  /*118c0*/  IMAD R196, R45, 0x2, R198.reuse ;  /* 0x000000022dc47824 */ /* 0x100fe400078e02c6 */
[C---:B------:R-:W-:Y:S02]  /*118d0*/  IMAD R194, R43.reuse, 0x2, R198 ;  /* 0x000000022bc27824 */ /* 0x040fe400078e02c6 */
[----:B------:R-:W-:Y:S01]  /*118e0*/  IMAD R193, R43, 0x2, R196 ;  /* 0x000000022bc17824 */ /* 0x000fe200078e02c4 */
        /* <DEDUP_REMOVED lines=35> */
[----:B------:R1:W-:Y:S01]  /*11b20*/  @!P2 LDGSTS.E.BYPASS.LTC128B.128 [R201+0x11800], [R4.64+0x100] ;  /* 0x1180010004c9afae */ /* 0x0003e2000b901d46 */
[----:B------:R-:W-:-:S03]  /*11b30*/  R2P PR, R61, 0x6 ;  /* 0x000000063d007804 */ /* 0x000fc60000000000 */
[----:B------:R-:W-:Y:S04]  /*11b40*/  LDSM.16.M88.4 R48, [R198] ;  /* 0x00000000c630783b */ /* 0x000fe80000000200 */
[----:B------:R-:W1:Y:S04]  /*11b50*/  LDSM.16.M88.4 R16, [R197+0x6000] ;  /* 0x00600000c510783b */ /* 0x000e680000000200 */
[----:B----4-:R-:W2:Y:S02]  /*11b60*/  LDSM.16.M88.4 R8, [R197+0x6800] ;  /* 0x00680000c508783b */ /* 0x010ea40000000200 */
[----:B------:R-:W-:Y:S01]  /*11b70*/  @P1 IADD3 R195, R0, -0x20, RZ ;  /* 0xffffffe000c31810 */ /* 0x000fe20007ffe0ff */
[----:B------:R-:W-:Y:S01]  /*11b80*/  IMAD.MOV.U32 R0, RZ, RZ, 0x40 ;  /* 0x00000040ff007424 */ /* 0x000fe200078e00ff */
[----:B------:R-:W4:Y:S02]  /*11b90*/  LDSM.16.M88.4 R92, [R197+0x7000] ;  /* 0x00700000c55c783b */ /* 0x000f240000000200 */
[----:B------:R-:W-:-:S02]  /*11ba0*/  IADD3 R187, R195, 0x800, RZ ;  /* 0x00000800c3bb7810 */ /* 0x000fc40007ffe0ff */
[----:B------:R-:W-:Y:S01]  /*11bb0*/  LDSM.16.M88.4 R72, [R196] ;  /* 0x00000000c448783b */ /* 0x000fe20000000200 */
[----:B------:R-:W-:Y:S02]  /*11bc0*/  SEL R0, R0, 0xffffffc0, !P2 ;  /* 0xffffffc000007807 */ /* 0x000fe40005000000 */
[C---:B------:R-:W-:Y:S01]  /*11bd0*/  IADD3 R186, R195.reuse, 0x1000, RZ ;  /* 0x00001000c3ba7810 */ /* 0x040fe20007ffe0ff */
[----:B------:R-:W3:Y:S01]  /*11be0*/  LDSM.16.M88.4 R84, [R195] ;  /* 0x00000000c354783b */ /* 0x000ee20000000200 */
[----:B------:R-:W-:Y:S01]  /*11bf0*/  IADD3 R185, R195, 0x1800, RZ ;  /* 0x00001800c3b97810 */ /* 0x000fe20007ffe0ff */
[----:B------:R-:W-:Y:S01]  /*11c00*/  IMAD.IADD R191, R197, 0x1, R0 ;  /* 0x00000001c5bf7824 */ /* 0x000fe200078e0200 */
[C---:B------:R-:W-:Y:S01]  /*11c10*/  IADD3 R183, R195.reuse, 0x2000, RZ ;  /* 0x00002000c3b77810 */ /* 0x040fe20007ffe0ff */
[----:B------:R-:W3:Y:S01]  /*11c20*/  LDSM.16.M88.4 R88, [R197+0x7800] ;  /* 0x00780000c558783b */ /* 0x000ee20000000200 */
[----:B------:R-:W-:Y:S01]  /*11c30*/  IMAD.IADD R184, R0, 0x1, R195 ;  /* 0x0000000100b87824 */ /* 0x000fe200078e02c3 */
[----:B------:R-:W-:-:S02]  /*11c40*/  IADD3 R182, R195, 0x2800, RZ ;  /* 0x00002800c3b67810 */ /* 0x000fc40007ffe0ff */
[----:B------:R-:W3:Y:S01]  /*11c50*/  LDSM.16.M88.4 R80, [R195+0x800] ;  /* 0x00080000c350783b */ /* 0x000ee20000000200 */
[C---:B------:R-:W-:Y:S02]  /*11c60*/  IADD3 R181, R195.reuse, 0x3000, RZ ;  /* 0x00003000c3b57810 */ /* 0x040fe40007ffe0ff */
[C---:B------:R-:W-:Y:S01]  /*11c70*/  IADD3 R180, R195.reuse, 0x3800, RZ ;  /* 0x00003800c3b47810 */ /* 0x040fe20007ffe0ff */
[----:B------:R-:W3:Y:S01]  /*11c80*/  LDSM.16.M88.4 R76, [R195+0x1000] ;  /* 0x00100000c34c783b */ /* 0x000ee20000000200 */
[C---:B------:R-:W-:Y:S02]  /*11c90*/  IADD3 R179, R195.reuse, 0x4000, RZ ;  /* 0x00004000c3b37810 */ /* 0x040fe40007ffe0ff */
[C---:B------:R-:W-:Y:S01]  /*11ca0*/  IADD3 R178, R195.reuse, 0x4800, RZ ;  /* 0x00004800c3b27810 */ /* 0x040fe20007ffe0ff */
[----:B------:R-:W-:Y:S01]  /*11cb0*/  LDSM.16.M88.4 R36, [R194] ;  /* 0x00000000c224783b */ /* 0x000fe20000000200 */
[C---:B------:R-:W-:Y:S02]  /*11cc0*/  IADD3 R177, R195.reuse, 0x5000, RZ ;  /* 0x00005000c3b17810 */ /* 0x040fe40007ffe0ff */
[----:B------:R-:W-:Y:S01]  /*11cd0*/  IADD3 R176, R195, 0x5800, RZ ;  /* 0x00005800c3b07810 */ /* 0x000fe20007ffe0ff */
[----:B------:R-:W3:Y:S01]  /*11ce0*/  LDSM.16.M88.4 R32, [R191+0x6000] ;  /* 0x00600000bf20783b */ /* 0x000ee20000000200 */
[C---:B-1----:R-:W-:Y:S03]  /*11cf0*/  HMMA.16816.F32 R20, R48.reuse, R16, RZ ;  /* 0x000000103014723c */ /* 0x042fe600000018ff */
[----:B------:R-:W1:Y:S04]  /*11d00*/  LDSM.16.M88.4 R28, [R191+0x6800] ;  /* 0x00680000bf1c783b */ /* 0x000e680000000200 */
[----:B------:R-:W1:Y:S01]  /*11d10*/  LDSM.16.M88.4 R68, [R195+0x1800] ;  /* 0x00180000c344783b */ /* 0x000e620000000200 */
[C---:B--2---:R-:W-:Y:S03]  /*11d20*/  HMMA.16816.F32 R12, R48.reuse, R8, RZ ;  /* 0x00000008300c723c */ /* 0x044fe600000018ff */
[----:B------:R-:W2:Y:S04]  /*11d30*/  LDSM.16.M88.4 R24, [R191+0x7000] ;  /* 0x00700000bf18783b */ /* 0x000ea80000000200 */
[----:B------:R-:W-:Y:S01]  /*11d40*/  LDSM.16.M88.4 R96, [R191+0x7800] ;  /* 0x00780000bf60783b */ /* 0x000fe20000000200 */
[C---:B------:R-:W-:Y:S03]  /*11d50*/  HMMA.16816.F32 R16, R48.reuse, R18, RZ ;  /* 0x000000123010723c */ /* 0x040fe600000018ff */
[----:B------:R-:W0:Y:S05]  /*11d60*/  LDGDEPBAR ;  /* 0x00000000000079af */ /* 0x000e2a0000000000 */
[C---:B------:R-:W-:Y:S08]  /*11d70*/  HMMA.16816.F32 R8, R48.reuse, R10, RZ ;  /* 0x0000000a3008723c */ /* 0x040ff000000018ff */
[C---:B----4-:R-:W-:Y:S08]  /*11d80*/  HMMA.16816.F32 R4, R48.reuse, R92, RZ ;  /* 0x0000005c3004723c */ /* 0x050ff000000018ff */
[----:B------:R-:W-:Y:S08]  /*11d90*/  HMMA.16816.F32 R92, R48, R94, RZ ;  /* 0x0000005e305c723c */ /* 0x000ff000000018ff */
[----:B---3--:R-:W-:Y:S08]  /*11da0*/  HMMA.16816.F32 R20, R72, R84, R20 ;  /* 0x000000544814723c */ /* 0x008ff00000001814 */
[----:B------:R-:W-:Y:S08]  /*11db0*/  HMMA.16816.F32 R64, R48, R88, RZ ;  /* 0x000000583040723c */ /* 0x000ff000000018ff */
[C---:B------:R-:W-:Y:S01]  /*11dc0*/  HMMA.16816.F32 R16, R72.reuse, R86, R16 ;  /* 0x000000564810723c */ /* 0x040fe20000001810 */
[----:B------:R-:W-:Y:S07]  /*11dd0*/  LDSM.16.M88.4 R84, [R184] ;  /* 0x00000000b854783b */ /* 0x000fee0000000200 */
[C---:B------:R-:W-:Y:S08]  /*11de0*/  HMMA.16816.F32 R12, R72.reuse, R80, R12 ;  /* 0x00000050480c723c */ /* 0x040ff0000000180c */
[----:B------:R-:W-:Y:S01]  /*11df0*/  HMMA.16816.F32 R8, R72, R82, R8 ;  /* 0x000000524808723c */ /* 0x000fe20000001808 */
[----:B------:R-:W-:Y:S07]  /*11e00*/  LDSM.16.M88.4 R80, [R184+0x800] ;  /* 0x00080000b850783b */ /* 0x000fee0000000200 */
[----:B------:R-:W-:Y:S01]  /*11e10*/  HMMA.16816.F32 R48, R48, R90, RZ ;  /* 0x0000005a3030723c */ /* 0x000fe200000018ff */
[----:B------:R-:W3:Y:S07]  /*11e20*/  LDSM.16.M88.4 R88, [R193] ;  /* 0x00000000c158783b */ /* 0x000eee0000000200 */
[C---:B------:R-:W-:Y:S08]  /*11e30*/  HMMA.16816.F32 R4, R72.reuse, R76, R4 ;  /* 0x0000004c4804723c */ /* 0x040ff00000001804 */
[----:B------:R-:W-:Y:S01]  /*11e40*/  HMMA.16816.F32 R92, R72, R78, R92 ;  /* 0x0000004e485c723c */ /* 0x000fe2000000185c */
[----:B------:R-:W4:Y:S07]  /*11e50*/  LDSM.16.M88.4 R76, [R184+0x1000] ;  /* 0x00100000b84c783b */ /* 0x000f2e0000000200 */
[C---:B------:R-:W-:Y:S08]  /*11e60*/  HMMA.16816.F32 R20, R36.reuse, R32, R20 ;  /* 0x000000202414723c */ /* 0x040ff00000001814 */
[C---:B------:R-:W-:Y:S08]  /*11e70*/  HMMA.16816.F32 R16, R36.reuse, R34, R16 ;  /* 0x000000222410723c */ /* 0x040ff00000001810 */
[C---:B-1----:R-:W-:Y:S08]  /*11e80*/  HMMA.16816.F32 R12, R36.reuse, R28, R12 ;  /* 0x0000001c240c723c */ /* 0x042ff0000000180c */
[----:B------:R-:W-:Y:S01]  /*11e90*/  HMMA.16816.F32 R8, R36, R30, R8 ;  /* 0x0000001e2408723c */ /* 0x000fe20000001808 */
[----:B------:R-:W-:Y:S07]  /*11ea0*/  LDSM.16.M88.4 R28, [R198+0x2000] ;  /* 0x00200000c61c783b */ /* 0x000fee0000000200 */
[C---:B------:R-:W-:Y:S08]  /*11eb0*/  HMMA.16816.F32 R64, R72.reuse, R68, R64 ;  /* 0x000000444840723c */ /* 0x040ff00000001840 */
[----:B------:R-:W-:Y:S01]  /*11ec0*/  HMMA.16816.F32 R48, R72, R70, R48 ;  /* 0x000000464830723c */ /* 0x000fe20000001830 */
[----:B------:R-:W-:Y:S04]  /*11ed0*/  LDSM.16.M88.4 R68, [R184+0x1800] ;  /* 0x00180000b844783b */ /* 0x000fe80000000200 */
[----:B------:R-:W-:Y:S03]  /*11ee0*/  LDSM.16.M88.4 R72, [R197+0x8800] ;  /* 0x00880000c548783b */ /* 0x000fe60000000200 */
[C---:B--2---:R-:W-:Y:S01]  /*11ef0*/  HMMA.16816.F32 R32, R36.reuse, R24, R4 ;  /* 0x000000182420723c */ /* 0x044fe20000001804 */
[----:B------:R-:W1:Y:S07]  /*11f00*/  LDSM.16.M88.4 R4, [R197+0x8000] ;  /* 0x00800000c504783b */ /* 0x000e6e0000000200 */
[----:B------:R-:W-:Y:S01]  /*11f10*/  HMMA.16816.F32 R92, R36, R26, R92 ;  /* 0x0000001a245c723c */ /* 0x000fe2000000185c */
[----:B------:R-:W2:Y:S07]  /*11f20*/  LDSM.16.M88.4 R24, [R197+0x9000] ;  /* 0x00900000c518783b */ /* 0x000eae0000000200 */
[C---:B---3--:R-:W-:Y:S08]  /*11f30*/  HMMA.16816.F32 R20, R88.reuse, R84, R20 ;  /* 0x000000545814723c */ /* 0x048ff00000001814 */
[C---:B------:R-:W-:Y:S08]  /*11f40*/  HMMA.16816.F32 R12, R88.reuse, R80, R12 ;  /* 0x00000050580c723c */ /* 0x040ff0000000180c */
[----:B------:R-:W-:Y:S08]  /*11f50*/  HMMA.16816.F32 R8, R88, R82, R8 ;  /* 0x000000525808723c */ /* 0x000ff00000001808 */
[C---:B------:R-:W-:Y:S08]  /*11f60*/  HMMA.16816.F32 R64, R36.reuse, R96, R64 ;  /* 0x000000602440723c */ /* 0x040ff00000001840 */
[----:B------:R-:W-:Y:S01]  /*11f70*/  HMMA.16816.F32 R48, R36, R98, R48 ;  /* 0x000000622430723c */ /* 0x000fe20000001830 */
[----:B------:R-:W-:Y:S07]  /*11f80*/  LDSM.16.M88.4 R36, [R196+0x2000] ;  /* 0x00200000c424783b */ /* 0x000fee0000000200 */
[C---:B------:R-:W-:Y:S01]  /*11f90*/  HMMA.16816.F32 R16, R88.reuse, R86, R16 ;  /* 0x000000565810723c */ /* 0x040fe20000001810 */
[----:B------:R-:W-:Y:S07]  /*11fa0*/  LDSM.16.M88.4 R84, [R197+0x9800] ;  /* 0x00980000c554783b */ /* 0x000fee0000000200 */
[C---:B----4-:R-:W-:Y:S01]  /*11fb0*/  HMMA.16816.F32 R80, R88.reuse, R76, R32 ;  /* 0x0000004c5850723c */ /* 0x050fe20000001820 */
[----:B------:R-:W3:Y:S07]  /*11fc0*/  LDSM.16.M88.4 R32, [R195+0x2000] ;  /* 0x00200000c320783b */ /* 0x000eee0000000200 */
[----:B------:R-:W-:Y:S01]  /*11fd0*/  HMMA.16816.F32 R96, R88, R78, R92 ;  /* 0x0000004e5860723c */ /* 0x000fe2000000185c */
[----:B------:R-:W4:Y:S04]  /*11fe0*/  LDSM.16.M88.4 R76, [R195+0x3000] ;  /* 0x00300000c34c783b */ /* 0x000f280000000200 */
[----:B------:R-:W-:Y:S03]  /*11ff0*/  LDSM.16.M88.4 R92, [R195+0x2800] ;  /* 0x00280000c35c783b */ /* 0x000fe60000000200 */
[----:B-1----:R-:W-:Y:S08]  /*12000*/  HMMA.16816.F32 R20, R28, R4, R20 ;  /* 0x000000041c14723c */ /* 0x002ff00000001814 */
[C---:B------:R-:W-:Y:S08]  /*12010*/  HMMA.16816.F32 R64, R88.reuse, R68, R64 ;  /* 0x000000445840723c */ /* 0x040ff00000001840 */
[----:B------:R-:W-:Y:S01]  /*12020*/  HMMA.16816.F32 R48, R88, R70, R48 ;  /* 0x000000465830723c */ /* 0x000fe20000001830 */
[----:B------:R-:W-:Y:S04]  /*12030*/  LDSM.16.M88.4 R68, [R194+0x2000] ;  /* 0x00200000c244783b */ /* 0x000fe80000000200 */
[----:B------:R-:W-:Y:S03]  /*12040*/  LDSM.16.M88.4 R88, [R191+0x8800] ;  /* 0x00880000bf58783b */ /* 0x000fe60000000200 */
[C---:B------:R-:W-:Y:S01]  /*12050*/  HMMA.16816.F32 R16, R28.reuse, R6, R16 ;  /* 0x000000061c10723c */ /* 0x040fe20000001810 */
[----:B------:R-:W1:Y:S07]  /*12060*/  LDSM.16.M88.4 R4, [R191+0x8000] ;  /* 0x00800000bf04783b */ /* 0x000e6e0000000200 */
[C---:B--2---:R-:W-:Y:S08]  /*12070*/  HMMA.16816.F32 R80, R28.reuse, R24, R80 ;  /* 0x000000181c50723c */ /* 0x044ff00000001850 */
[C---:B------:R-:W-:Y:S08]  /*12080*/  HMMA.16816.F32 R12, R28.reuse, R72, R12 ;  /* 0x000000481c0c723c */ /* 0x040ff0000000180c */
[C---:B------:R-:W-:Y:S01]  /*12090*/  HMMA.16816.F32 R8, R28.reuse, R74, R8 ;  /* 0x0000004a1c08723c */ /* 0x040fe20000001808 */
[----:B------:R-:W2:Y:S07]  /*120a0*/  LDSM.16.M88.4 R72, [R195+0x3800] ;  /* 0x00380000c348783b */ /* 0x000eae0000000200 */
[----:B------:R-:W-:Y:S01]  /*120b0*/  HMMA.16816.F32 R96, R28, R26, R96 ;  /* 0x0000001a1c60723c */ /* 0x000fe20000001860 */
[----:B------:R-:W1:Y:S07]  /*120c0*/  LDSM.16.M88.4 R24, [R191+0x9000] ;  /* 0x00900000bf18783b */ /* 0x000e6e0000000200 */
[----:B---3--:R-:W-:Y:S08]  /*120d0*/  HMMA.16816.F32 R20, R36, R32, R20 ;  /* 0x000000202414723c */ /* 0x008ff00000001814 */
[C---:B------:R-:W-:Y:S08]  /*120e0*/  HMMA.16816.F32 R64, R28.reuse, R84, R64 ;  /* 0x000000541c40723c */ /* 0x040ff00000001840 */
[----:B------:R-:W-:Y:S01]  /*120f0*/  HMMA.16816.F32 R48, R28, R86, R48 ;  /* 0x000000561c30723c */ /* 0x000fe20000001830 */
[----:B------:R-:W-:Y:S04]  /*12100*/  LDSM.16.M88.4 R28, [R184+0x2000] ;  /* 0x00200000b81c783b */ /* 0x000fe80000000200 */
[----:B------:R-:W-:Y:S03]  /*12110*/  LDSM.16.M88.4 R84, [R191+0x9800] ;  /* 0x00980000bf54783b */ /* 0x000fe60000000200 */
[C---:B------:R-:W-:Y:S01]  /*12120*/  HMMA.16816.F32 R16, R36.reuse, R34, R16 ;  /* 0x000000222410723c */ /* 0x040fe20000001810 */
[----:B------:R-:W3:Y:S07]  /*12130*/  LDSM.16.M88.4 R32, [R193+0x2000] ;  /* 0x00200000c120783b */ /* 0x000eee0000000200 */
[C---:B----4-:R-:W-:Y:S08]  /*12140*/  HMMA.16816.F32 R80, R36.reuse, R76, R80 ;  /* 0x0000004c2450723c */ /* 0x050ff00000001850 */
[----:B------:R-:W-:Y:S01]  /*12150*/  HMMA.16816.F32 R96, R36, R78, R96 ;  /* 0x0000004e2460723c */ /* 0x000fe20000001860 */
[----:B------:R-:W4:Y:S07]  /*12160*/  LDSM.16.M88.4 R76, [R184+0x3000] ;  /* 0x00300000b84c783b */ /* 0x000f2e0000000200 */
[----:B-1----:R-:W-:Y:S08]  /*12170*/  HMMA.16816.F32 R20, R68, R4, R20 ;  /* 0x000000044414723c */ /* 0x002ff00000001814 */
[C---:B------:R-:W-:Y:S08]  /*12180*/  HMMA.16816.F32 R12, R36.reuse, R92, R12 ;  /* 0x0000005c240c723c */ /* 0x040ff0000000180c */
[C---:B------:R-:W-:Y:S01]  /*12190*/  HMMA.16816.F32 R8, R36.reuse, R94, R8 ;  /* 0x0000005e2408723c */ /* 0x040fe20000001808 */
[----:B------:R-:W-:Y:S07]  /*121a0*/  LDSM.16.M88.4 R92, [R184+0x2800] ;  /* 0x00280000b85c783b */ /* 0x000fee0000000200 */
[C---:B--2---:R-:W-:Y:S08]  /*121b0*/  HMMA.16816.F32 R64, R36.reuse, R72, R64 ;  /* 0x000000482440723c */ /* 0x044ff00000001840 */
[----:B------:R-:W-:Y:S01]  /*121c0*/  HMMA.16816.F32 R48, R36, R74, R48 ;  /* 0x0000004a2430723c */ /* 0x000fe20000001830 */
[----:B------:R-:W-:Y:S04]  /*121d0*/  LDSM.16.M88.4 R36, [R198+0x4000] ;  /* 0x00400000c624783b */ /* 0x000fe80000000200 */
[----:B------:R-:W-:Y:S03]  /*121e0*/  LDSM.16.M88.4 R72, [R184+0x3800] ;  /* 0x00380000b848783b */ /* 0x000fe60000000200 */
[C---:B------:R-:W-:Y:S01]  /*121f0*/  HMMA.16816.F32 R16, R68.reuse, R6, R16 ;  /* 0x000000064410723c */ /* 0x040fe20000001810 */
[----:B------:R-:W1:Y:S07]  /*12200*/  LDSM.16.M88.4 R4, [R197+0xa000] ;  /* 0x00a00000c504783b */ /* 0x000e6e0000000200 */
[C---:B------:R-:W-:Y:S08]  /*12210*/  HMMA.16816.F32 R80, R68.reuse, R24, R80 ;  /* 0x000000184450723c */ /* 0x040ff00000001850 */
[----:B------:R-:W-:Y:S01]  /*12220*/  HMMA.16816.F32 R96, R68, R26, R96 ;  /* 0x0000001a4460723c */ /* 0x000fe20000001860 */
[----:B------:R-:W2:Y:S07]  /*12230*/  LDSM.16.M88.4 R24, [R197+0xb000] ;  /* 0x00b00000c518783b */ /* 0x000eae0000000200 */
[----:B---3--:R-:W-:Y:S08]  /*12240*/  HMMA.16816.F32 R20, R32, R28, R20 ;  /* 0x0000001c2014723c */ /* 0x008ff00000001814 */
        /* <DEDUP_REMOVED lines=21> */
[----:B------:R-:W1:Y:S07]  /*123a0*/  LDSM.16.M88.4 R4, [R191+0xa000] ;  /* 0x00a00000bf04783b */ /* 0x000e6e0000000200 */
[C---:B--2---:R-:W-:Y:S08]  /*123b0*/  HMMA.16816.F32 R80, R36.reuse, R24, R80 ;  /* 0x000000182450723c */ /* 0x044ff00000001850 */
[----:B------:R-:W-:Y:S01]  /*123c0*/  HMMA.16816.F32 R96, R36, R26, R96 ;  /* 0x0000001a2460723c */ /* 0x000fe20000001860 */
[----:B------:R-:W2:Y:S07]  /*123d0*/  LDSM.16.M88.4 R24, [R191+0xb000] ;  /* 0x00b00000bf18783b */ /* 0x000eae0000000200 */
[----:B---3--:R-:W-:Y:S08]  /*123e0*/  HMMA.16816.F32 R20, R68, R28, R20 ;  /* 0x0000001c4414723c */ /* 0x008ff00000001814 */
[C---:B------:R-:W-:Y:S08]  /*123f0*/  HMMA.16816.F32 R12, R36.reuse, R88, R12 ;  /* 0x00000058240c723c */ /* 0x040ff0000000180c */
[----:B------:R-:W-:Y:S01]  /*12400*/  HMMA.16816.F32 R8, R36, R90, R8 ;  /* 0x0000005a2408723c */ /* 0x000fe20000001808 */
[----:B------:R-:W3:Y:S07]  /*12410*/  LDSM.16.M88.4 R88, [R191+0xa800] ;  /* 0x00a80000bf58783b */ /* 0x000eee0000000200 */
[C---:B------:R-:W-:Y:S01]  /*12420*/  HMMA.16816.F32 R16, R68.reuse, R30, R16 ;  /* 0x0000001e4410723c */ /* 0x040fe20000001810 */
[----:B------:R-:W2:Y:S07]  /*12430*/  LDSM.16.M88.4 R28, [R191+0xb800] ;  /* 0x00b80000bf1c783b */ /* 0x000eae0000000200 */
[----:B----4-:R-:W-:Y:S08]  /*12440*/  HMMA.16816.F32 R80, R68, R76, R80 ;  /* 0x0000004c4450723c */ /* 0x010ff00000001850 */
[C---:B------:R-:W-:Y:S08]  /*12450*/  HMMA.16816.F32 R64, R36.reuse, R84, R64 ;  /* 0x000000542440723c */ /* 0x040ff00000001840 */
[----:B------:R-:W-:Y:S01]  /*12460*/  HMMA.16816.F32 R48, R36, R86, R48 ;  /* 0x000000562430723c */ /* 0x000fe20000001830 */
[----:B------:R-:W-:Y:S07]  /*12470*/  LDSM.16.M88.4 R36, [R193+0x4000] ;  /* 0x00400000c124783b */ /* 0x000fee0000000200 */
[----:B-1----:R-:W-:Y:S07]  /*12480*/  HMMA.16816.F32 R20, R32, R4, R20 ;  /* 0x000000042014723c */ /* 0x002fee0000001814 */
[----:B------:R-:W-:Y:S01]  /*12490*/  SHF.R.S32.HI R5, RZ, 0x1f, R58 ;  /* 0x0000001fff057819 */ /* 0x000fe2000001143a */
[----:B------:R-:W-:Y:S03]  /*124a0*/  HMMA.16816.F32 R12, R68, R92, R12 ;  /* 0x0000005c440c723c */ /* 0x000fe6000000180c */
[----:B------:R-:W-:-:S05]  /*124b0*/  LEA.HI R0, R5, R58, RZ, 0x5 ;  /* 0x0000003a05007211 */ /* 0x000fca00078f28ff */
[C---:B------:R-:W-:Y:S01]  /*124c0*/  HMMA.16816.F32 R16, R32.reuse, R6, R16 ;  /* 0x000000062010723c */ /* 0x040fe20000001810 */
[----:B------:R-:W-:Y:S07]  /*124d0*/  LDSM.16.M88.4 R4, [R184+0x4800] ;  /* 0x00480000b804783b */ /* 0x000fee0000000200 */
[----:B--2---:R-:W-:Y:S07]  /*124e0*/  HMMA.16816.F32 R80, R32, R24, R80 ;  /* 0x000000182050723c */ /* 0x004fee0000001850 */
[----:B------:R-:W-:Y:S01]  /*124f0*/  LOP3.LUT R25, R0, 0xffffffe0, RZ, 0xc0, !PT ;  /* 0xffffffe000197812 */ /* 0x000fe200078ec0ff */
[----:B------:R-:W-:Y:S04]  /*12500*/  HMMA.16816.F32 R64, R68, R72, R64 ;  /* 0x000000484440723c */ /* 0x000fe80000001840 */
[----:B------:R-:W-:-:S04]  /*12510*/  IMAD.IADD R0, R58, 0x1, -R25 ;  /* 0x000000013a007824 */ /* 0x000fc800078e0a19 */
[----:B------:R-:W-:Y:S01]  /*12520*/  HMMA.16816.F32 R96, R68, R78, R96 ;  /* 0x0000004e4460723c */ /* 0x000fe20000001860 */
[----:B------:R-:W-:Y:S01]  /*12530*/  SHF.R.S32.HI R25, RZ, 0x1f, R0 ;  /* 0x0000001fff197819 */ /* 0x000fe20000011400 */
[----:B------:R-:W1:Y:S03]  /*12540*/  LDSM.16.M88.4 R76, [R184+0x4000] ;  /* 0x00400000b84c783b */ /* 0x000e660000000200 */
[----:B------:R-:W-:-:S03]  /*12550*/  LEA.HI R0, R25, R0, RZ, 0x2 ;  /* 0x0000000019007211 */ /* 0x000fc600078f10ff */
[----:B------:R-:W-:Y:S01]  /*12560*/  HMMA.16816.F32 R8, R68, R94, R8 ;  /* 0x0000005e4408723c */ /* 0x000fe20000001808 */
[----:B------:R-:W-:-:S04]  /*12570*/  SHF.R.S32.HI R0, RZ, 0x2, R0 ;  /* 0x00000002ff007819 */ /* 0x000fc80000011400 */
[----:B------:R-:W-:-:S03]  /*12580*/  IADD3 R0, R59, 0x1, R0 ;  /* 0x000000013b007810 */ /* 0x000fc60007ffe000 */
[----:B------:R-:W-:Y:S08]  /*12590*/  HMMA.16816.F32 R48, R68, R74, R48 ;  /* 0x0000004a4430723c */ /* 0x000ff00000001830 */
[C---:B---3--:R-:W-:Y:S08]  /*125a0*/  HMMA.16816.F32 R12, R32.reuse, R88, R12 ;  /* 0x00000058200c723c */ /* 0x048ff0000000180c */
[C---:B------:R-:W-:Y:S07]  /*125b0*/  HMMA.16816.F32 R64, R32.reuse, R28, R64 ;  /* 0x0000001c2040723c */ /* 0x040fee0000001840 */
[----:B------:R-:W-:Y:S01]  /*125c0*/  IADD3 R29, R56, R0, -R199 ;  /* 0x00000000381d7210 */ /* 0x000fe20007ffe8c7 */
[----:B------:R-:W-:Y:S01]  /*125d0*/  IMAD.SHL.U32 R0, R58, 0x2, RZ ;  /* 0x000000023a007824 */ /* 0x000fe200078e00ff */
[----:B------:R-:W-:Y:S01]  /*125e0*/  HMMA.16816.F32 R96, R32, R26, R96 ;  /* 0x0000001a2060723c */ /* 0x000fe20000001860 */
[----:B------:R-:W2:Y:S01]  /*125f0*/  LDSM.16.M88.4 R24, [R184+0x5000] ;  /* 0x00500000b818783b */ /* 0x000ea20000000200 */
[----:B------:R-:W-:-:S02]  /*12600*/  IADD3 R29, R29, c[0x0][0x2e8], RZ ;  /* 0x0000ba001d1d7a10 */ /* 0x000fc40007ffe0ff */
[----:B------:R-:W-:Y:S02]  /*12610*/  LOP3.LUT R0, R0, 0x6, RZ, 0xc0, !PT ;  /* 0x0000000600007812 */ /* 0x000fe400078ec0ff */
[----:B------:R-:W-:Y:S02]  /*12620*/  IADD3 R135, R29, 0x8, RZ ;  /* 0x000000081d877810 */ /* 0x000fe40007ffe0ff */
[----:B------:R-:W-:Y:S02]  /*12630*/  HMMA.16816.F32 R8, R32, R90, R8 ;  /* 0x0000005a2008723c */ /* 0x000fe40000001808 */
[----:B------:R-:W-:-:S06]  /*12640*/  IMNMX R135, R135, R56, PT ;  /* 0x0000003887877217 */ /* 0x000fcc0003800200 */
[----:B------:R-:W-:Y:S07]  /*12650*/  HMMA.16816.F32 R48, R32, R30, R48 ;  /* 0x0000001e2030723c */ /* 0x000fee0000001830 */
[----:B------:R-:W-:Y:S01]  /*12660*/  IMAD.IADD R32, R3, 0x1, R0 ;  /* 0x0000000103207824 */ /* 0x000fe200078e0200 */
[----:B------:R-:W-:Y:S01]  /*12670*/  LOP3.LUT R0, R2, R40, RZ, 0xfc, !PT ;  /* 0x0000002802007212 */ /* 0x000fe200078efcff */
[----:B-1----:R-:W-:Y:S01]  /*12680*/  HMMA.16816.F32 R20, R36, R76, R20 ;  /* 0x0000004c2414723c */ /* 0x002fe20000001814 */
[----:B------:R-:W-:-:S02]  /*12690*/  IMNMX R2, R29, R56, PT ;  /* 0x000000381d027217 */ /* 0x000fc40003800200 */
[----:B------:R-:W-:-:S04]  /*126a0*/  IADD3 R33, R32, 0x1, RZ ;  /* 0x0000000120217810 */ /* 0x000fc80007ffe0ff */
[C---:B------:R-:W-:Y:S01]  /*126b0*/  ISETP.GE.AND P1, PT, R33.reuse, R2, PT ;  /* 0x000000022100720c */ /* 0x040fe20003f26270 */
[----:B------:R-:W-:Y:S01]  /*126c0*/  HMMA.16816.F32 R28, R36, R4, R12 ;  /* 0x00000004241c723c */ /* 0x000fe2000000180c */
[----:B------:R-:W1:Y:S01]  /*126d0*/  LDSM.16.M88.4 R12, [R184+0x5800] ;  /* 0x00580000b80c783b */ /* 0x000e620000000200 */
[----:B------:R-:W-:Y:S01]  /*126e0*/  ISETP.GE.AND P6, PT, R33, R135, PT ;  /* 0x000000872100720c */ /* 0x000fe20003fc6270 */
[----:B------:R-:W-:-:S04]  /*126f0*/  DEPBAR.LE SB0, 0x0 ;  /* 0x000080000000791a */ /* 0x000fc80000000000 */
[C---:B------:R-:W-:Y:S01]  /*12700*/  IADD3 R5, R32.reuse, 0x8, RZ ;  /* 0x0000000820057810 */ /* 0x040fe20007ffe0ff */
[C---:B------:R-:W-:Y:S01]  /*12710*/  HMMA.16816.F32 R16, R36.reuse, R78, R16 ;  /* 0x0000004e2410723c */ /* 0x040fe20000001810 */
[----:B------:R-:W-:Y:S02]  /*12720*/  IADD3 R4, R32, 0x9, RZ ;  /* 0x0000000920047810 */ /* 0x000fe40007ffe0ff */
[CC--:B------:R-:W-:Y:S02]  /*12730*/  ISETP.GE.AND P0, PT, R5.reuse, R2.reuse, PT ;  /* 0x000000020500720c */ /* 0x0c0fe40003f06270 */
[-C--:B------:R-:W-:Y:S02]  /*12740*/  ISETP.GE.AND P4, PT, R5, R135.reuse, PT ;  /* 0x000000870500720c */ /* 0x080fe40003f86270 */
[C---:B------:R-:W-:Y:S01]  /*12750*/  ISETP.GE.AND P5, PT, R4.reuse, R2, PT ;  /* 0x000000020400720c */ /* 0x040fe20003fa6270 */
[----:B------:R-:W-:Y:S01]  /*12760*/  HMMA.16816.F32 R8, R36, R6, R8 ;  /* 0x000000062408723c */ /* 0x000fe20000001808 */
[----:B------:R-:W-:-:S02]  /*12770*/  ISETP.GE.AND P2, PT, R4, R135, PT ;  /* 0x000000870400720c */ /* 0x000fc40003f46270 */
[C---:B------:R-:W-:Y:S02]  /*12780*/  IADD3 R4, R32.reuse, 0x10, RZ ;  /* 0x0000001020047810 */ /* 0x040fe40007ffe0ff */
[C---:B------:R-:W-:Y:S02]  /*12790*/  IADD3 R5, R32.reuse, 0x11, RZ ;  /* 0x0000001120057810 */ /* 0x040fe40007ffe0ff */
[----:B------:R-:W-:Y:S01]  /*127a0*/  FSEL R33, R21, -INF , !P1 ;  /* 0xff80000015217808 */ /* 0x000fe20004800000 */
[----:B--2---:R-:W-:Y:S01]  /*127b0*/  HMMA.16816.F32 R80, R36, R24, R80 ;  /* 0x000000182450723c */ /* 0x004fe20000001850 */
[----:B------:R-:W-:Y:S01]  /*127c0*/  IADD3 R6, R32, 0x19, RZ ;  /* 0x0000001920067810 */ /* 0x000fe20007ffe0ff */
[----:B------:R-:W-:Y:S01]  /*127d0*/  BAR.SYNC.DEFER_BLOCKING 0x0 ;  /* 0x0000000000007b1d */ /* 0x000fe20000010000 */
[----:B------:R-:W-:-:S04]  /*127e0*/  ISETP.GE.AND P1, PT, R4, R2, PT ;  /* 0x000000020400720c */ /* 0x000fc80003f26270 */
[----:B------:R-:W-:Y:S01]  /*127f0*/  FSEL R7, R28, -INF , !P1 ;  /* 0xff8000001c077808 */ /* 0x000fe20004800000 */
[C---:B------:R-:W-:Y:S01]  /*12800*/  HMMA.16816.F32 R96, R36.reuse, R26, R96 ;  /* 0x0000001a2460723c */ /* 0x040fe20000001860 */
[----:B------:R-:W-:Y:S02]  /*12810*/  FSEL R21, R16, -INF , !P0 ;  /* 0xff80000010157808 */ /* 0x000fe40004000000 */
[----:B------:R-:W-:Y:S02]  /*12820*/  FSEL R18, R18, -INF , !P4 ;  /* 0xff80000012127808 */ /* 0x000fe40006000000 */
[----:B------:R-:W-:Y:S02]  /*12830*/  FSEL R17, R17, -INF , !P5 ;  /* 0xff80000011117808 */ /* 0x000fe40006800000 */
[-C--:B------:R-:W-:Y:S02]  /*12840*/  ISETP.GE.AND P0, PT, R4, R135.reuse, PT ;  /* 0x000000870400720c */ /* 0x080fe40003f06270 */
[C---:B------:R-:W-:Y:S01]  /*12850*/  ISETP.GE.AND P4, PT, R5.reuse, R2, PT ;  /* 0x000000020500720c */ /* 0x040fe20003f86270 */
[----:B-1----:R-:W-:Y:S01]  /*12860*/  HMMA.16816.F32 R64, R36, R12, R64 ;  /* 0x0000000c2440723c */ /* 0x002fe20000001840 */
[----:B------:R-:W-:-:S02]  /*12870*/  ISETP.GE.AND P5, PT, R5, R135, PT ;  /* 0x000000870500720c */ /* 0x000fc40003fa6270 */
[----:B------:R-:W-:Y:S02]  /*12880*/  IADD3 R5, R32, 0x18, RZ ;  /* 0x0000001820057810 */ /* 0x000fe40007ffe0ff */
[----:B------:R-:W-:Y:S02]  /*12890*/  FSEL R4, R19, -INF , !P2 ;  /* 0xff80000013047808 */ /* 0x000fe40005000000 */
[----:B------:R-:W-:Y:S01]  /*128a0*/  FSEL R30, R30, -INF , !P0 ;  /* 0xff8000001e1e7808 */ /* 0x000fe20004000000 */
[----:B------:R-:W-:Y:S01]  /*128b0*/  HMMA.16816.F32 R48, R36, R14, R48 ;  /* 0x0000000e2430723c */ /* 0x000fe20000001830 */
[----:B------:R-:W-:Y:S02]  /*128c0*/  FSEL R29, R29, -INF , !P4 ;  /* 0xff8000001d1d7808 */ /* 0x000fe40006000000 */
[-C--:B------:R-:W-:Y:S02]  /*128d0*/  ISETP.GE.AND P2, PT, R5, R2.reuse, PT ;  /* 0x000000020500720c */ /* 0x080fe40003f46270 */
[----:B------:R-:W-:-:S02]  /*128e0*/  ISETP.GE.AND P0, PT, R6, R2, PT ;  /* 0x000000020600720c */ /* 0x000fc40003f06270 */
[-C--:B------:R-:W-:Y:S02]  /*128f0*/  ISETP.GE.AND P4, PT, R6, R135.reuse, PT ;  /* 0x000000870600720c */ /* 0x080fe40003f86270 */
[----:B------:R-:W-:Y:S02]  /*12900*/  IADD3 R6, R32, 0x20, RZ ;  /* 0x0000002020067810 */ /* 0x000fe40007ffe0ff */
[----:B------:R-:W-:Y:S02]  /*12910*/  ISETP.GE.AND P1, PT, R5, R135, PT ;  /* 0x000000870500720c */ /* 0x000fe40003f26270 */
        /* <DEDUP_REMOVED lines=9> */
[-C--:B------:R-:W-:Y:S02]  /*129b0*/  ISETP.GE.AND P0, PT, R19, R135.reuse, PT ;  /* 0x000000871300720c */ /* 0x080fe40003f06270 */
[C---:B------:R-:W-:Y:S02]  /*129c0*/  ISETP.GE.AND P4, PT, R6.reuse, R2, PT ;  /* 0x000000020600720c */ /* 0x040fe40003f86270 */
[----:B------:R-:W-:Y:S02]  /*129d0*/  ISETP.GE.AND P5, PT, R6, R135, PT ;  /* 0x000000870600720c */ /* 0x000fe40003fa6270 */
[----:B------:R-:W-:Y:S02]  /*129e0*/  FSEL R10, R10, -INF , !P1 ;  /* 0xff8000000a0a7808 */ /* 0x000fe40004800000 */
[C---:B------:R-:W-:Y:S02]  /*129f0*/  IADD3 R11, R32.reuse, 0x29, RZ ;  /* 0x00000029200b7810 */ /* 0x040fe40007ffe0ff */
[----:B------:R-:W-:-:S02]  /*12a00*/  IADD3 R6, R32, 0x30, RZ ;  /* 0x0000003020067810 */ /* 0x000fc40007ffe0ff */
[-C--:B------:R-:W-:Y:S02]  /*12a10*/  ISETP.GE.AND P1, PT, R19, R2.reuse, PT ;  /* 0x000000021300720c */ /* 0x080fe40003f26270 */
[----:B------:R-:W-:Y:S02]  /*12a20*/  FSEL R168, R82, -INF , !P2 ;  /* 0xff80000052a87808 */ /* 0x000fe40005000000 */
[----:B------:R-:W-:Y:S02]  /*12a30*/  FSEL R210, R83, -INF , !P0 ;  /* 0xff80000053d27808 */ /* 0x000fe40004000000 */
[----:B------:R-:W-:Y:S02]  /*12a40*/  FSEL R169, R96, -INF , !P4 ;  /* 0xff80000060a97808 */ /* 0x000fe40006000000 */
[-C--:B------:R-:W-:Y:S02]  /*12a50*/  ISETP.GE.AND P2, PT, R11, R2.reuse, PT ;  /* 0x000000020b00720c */ /* 0x080fe40003f46270 */
[----:B------:R-:W-:-:S02]  /*12a60*/  ISETP.GE.AND P0, PT, R6, R2, PT ;  /* 0x000000020600720c */ /* 0x000fc40003f06270 */
[-C--:B------:R-:W-:Y:S02]  /*12a70*/  ISETP.GE.AND P4, PT, R6, R135.reuse, PT ;  /* 0x000000870600720c */ /* 0x080fe40003f86270 */
[----:B------:R-:W-:Y:S02]  /*12a80*/  FSEL R163, R81, -INF , !P1 ;  /* 0xff80000051a37808 */ /* 0x000fe40004800000 */
[C---:B------:R-:W-:Y:S02]  /*12a90*/  IADD3 R6, R32.reuse, 0x31, RZ ;  /* 0x0000003120067810 */ /* 0x040fe40007ffe0ff */
[----:B------:R-:W-:Y:S02]  /*12aa0*/  ISETP.GE.AND P1, PT, R11, R135, PT ;  /* 0x000000870b00720c */ /* 0x000fe40003f26270 */
[----:B------:R-:W-:Y:S02]  /*12ab0*/  IADD3 R11, R32, 0x38, RZ ;  /* 0x00000038200b7810 */ /* 0x000fe40007ffe0ff */
[----:B------:R-:W-:-:S02]  /*12ac0*/  FSEL R174, R98, -INF , !P5 ;  /* 0xff80000062ae7808 */ /* 0x000fc40006800000 */
[----:B------:R-:W-:Y:S02]  /*12ad0*/  FSEL R165, R97, -INF , !P2 ;  /* 0xff80000061a57808 */ /* 0x000fe40005000000 */
[C---:B------:R-:W-:Y:S02]  /*12ae0*/  ISETP.GE.AND P5, PT, R6.reuse, R2, PT ;  /* 0x000000020600720c */ /* 0x040fe40003fa6270 */
[----:B------:R-:W-:Y:S02]  /*12af0*/  ISETP.GE.AND P2, PT, R6, R135, PT ;  /* 0x000000870600720c */ /* 0x000fe40003f46270 */
[----:B------:R-:W-:Y:S02]  /*12b00*/  FSEL R172, R99, -INF , !P1 ;  /* 0xff80000063ac7808 */ /* 0x000fe40004800000 */
[----:B------:R-:W-:Y:S02]  /*12b10*/  FSEL R6, R23, -INF , !P6 ;  /* 0xff80000017067808 */ /* 0x000fe40007000000 */
[----:B------:R-:W-:-:S02]  /*12b20*/  FSEL R209, R64, -INF , !P0 ;  /* 0xff80000040d17808 */ /* 0x000fc40004000000 */
[CC--:B------:R-:W-:Y:S02]  /*12b30*/  ISETP.GE.AND P6, PT, R11.reuse, R2.reuse, PT ;  /* 0x000000020b00720c */ /* 0x0c0fe40003fc6270 */
[-C--:B------:R-:W-:Y:S02]  /*12b40*/  ISETP.GE.AND P1, PT, R11, R135.reuse, PT ;  /* 0x000000870b00720c */ /* 0x080fe40003f26270 */
[C---:B------:R-:W-:Y:S02]  /*12b50*/  ISETP.GE.AND P0, PT, R32.reuse, R2, PT ;  /* 0x000000022000720c */ /* 0x040fe40003f06270 */
[----:B------:R-:W-:Y:S02]  /*12b60*/  IADD3 R11, R32, 0x39, RZ ;  /* 0x00000039200b7810 */ /* 0x000fe40007ffe0ff */
[----:B------:R-:W-:Y:S02]  /*12b70*/  FSEL R20, R20, -INF , !P0 ;  /* 0xff80000014147808 */ /* 0x000fe40004000000 */
[----:B------:R-:W-:-:S02]  /*12b80*/  ISETP.GE.AND P0, PT, R11, R135, PT ;  /* 0x000000870b00720c */ /* 0x000fc40003f06270 */
[----:B------:R-:W-:Y:S02]  /*12b90*/  FSEL R170, R66, -INF , !P4 ;  /* 0xff80000042aa7808 */ /* 0x000fe40006000000 */
[----:B------:R-:W-:Y:S02]  /*12ba0*/  FSEL R164, R51, -INF , !P0 ;  /* 0xff80000033a47808 */ /* 0x000fe40004000000 */
[----:B------:R-:W-:Y:S02]  /*12bb0*/  ISETP.GE.AND P0, PT, R134, 0x2, PT ;  /* 0x000000028600780c */ /* 0x000fe40003f06270 */
[----:B------:R-:W-:Y:S02]  /*12bc0*/  FSEL R175, R65, -INF , !P5 ;  /* 0xff80000041af7808 */ /* 0x000fe40006800000 */
[----:B------:R-:W-:Y:S02]  /*12bd0*/  ISETP.GE.AND P4, PT, R32, R135, PT ;  /* 0x000000872000720c */ /* 0x000fe40003f86270 */
        /* <DEDUP_REMOVED lines=8> */
[----:B------:R-:W-:Y:S02]  /*12c60*/  IABS R11, c[0x0][0x2d0] ;  /* 0x0000b400000b7a13 */ /* 0x000fe40000000000 */
[----:B------:R-:W-:-:S02]  /*12c70*/  IADD3 R23, R3, -0x40, RZ ;  /* 0xffffffc003177810 */ /* 0x000fc40007ffe0ff */
[----:B------:R-:W1:Y:S01]  /*12c80*/  I2F.RP R14, R11 ;  /* 0x0000000b000e7306 */ /* 0x000e620000209400 */
        /* <DEDUP_REMOVED lines=20> */
[--C-:B------:R-:W-:Y:S01]  /*12dd0*/  @!P2 IMAD.IADD R12, R12, 0x1, -R11.reuse ;  /* 0x000000010c0ca824 */ /* 0x100fe200078e0a0b */
[----:B------:R-:W-:Y:S01]  /*12de0*/  @!P2 IADD3 R19, R19, 0x1, RZ ;  /* 0x000000011313a810 */ /* 0x000fe20007ffe0ff */
[----:B------:R-:W-:Y:S01]  /*12df0*/  @!P1 IMAD.IADD R14, R14, 0x1, -R11 ;  /* 0x000000010e0e9824 */ /* 0x000fe200078e0a0b */
[----:B------:R-:W-:Y:S02]  /*12e00*/  @!P1 IADD3 R24, R24, 0x1, RZ ;  /* 0x0000000118189810 */ /* 0x000fe40007ffe0ff */
[-C--:B------:R-:W-:Y:S02]  /*12e10*/  ISETP.GE.U32.AND P5, PT, R12, R11.reuse, PT ;  /* 0x0000000b0c00720c */ /* 0x080fe40003fa6070 */
[----:B------:R-:W-:Y:S02]  /*12e20*/  ISETP.GE.U32.AND P6, PT, R14, R11, PT ;  /* 0x0000000b0e00720c */ /* 0x000fe40003fc6070 */
[----:B------:R-:W-:Y:S02]  /*12e30*/  ISETP.GE.AND P1, PT, R23, RZ, PT ;  /* 0x000000ff1700720c */ /* 0x000fe40003f26270 */
        /* <DEDUP_REMOVED lines=12> */
[----:B------:R-:W-:Y:S01]  /*12f00*/  MOV R12, 0x40 ;  /* 0x00000040000c7802 */ /* 0x000fe20000000f00 */
[----:B------:R-:W-:-:S04]  /*12f10*/  IMAD.IADD R3, R3, 0x1, -R11 ;  /* 0x0000000103037824 */ /* 0x000fc800078e0a0b */
[----:B------:R-:W-:-:S05]  /*12f20*/  IMAD R12, R3, c[0x0][0x2d0], -R12 ;  /* 0x0000b400030c7a24 */ /* 0x000fca00078e0a0c */
[----:B------:R-:W-:-:S05]  /*12f30*/  SHF.R.S32.HI R3, RZ, 0x1f, R12 ;  /* 0x0000001fff037819 */ /* 0x000fca000001140c */
[----:B------:R-:W-:-:S04]  /*12f40*/  IMAD R3, R3, c[0x0][0x198], RZ ;  /* 0x0000660003037a24 */ /* 0x000fc800078e02ff */
[C---:B------:R-:W-:Y:S02]  /*12f50*/  IMAD R3, R12.reuse, c[0x0][0x19c], R3 ;  /* 0x000067000c037a24 */ /* 0x040fe400078e0203 */
[----:B--2---:R-:W-:Y:S02]  /*12f60*/  IMAD.IADD R13, R13, 0x1, -R14 ;  /* 0x000000010d0d7824 */ /* 0x004fe400078e0a0e */
[----:B------:R-:W-:-:S03]  /*12f70*/  IMAD.WIDE.U32 R14, R12, c[0x0][0x198], RZ ;  /* 0x000066000c0e7a25 */ /* 0x000fc600078e00ff */
[----:B------:R-:W-:Y:S01]  /*12f80*/  SHF.R.S32.HI R11, RZ, 0x1f, R13 ;  /* 0x0000001fff0b7819 */ /* 0x000fe2000001140d */
[----:B------:R-:W-:-:S04]  /*12f90*/  IMAD.IADD R15, R15, 0x1, R3 ;  /* 0x000000010f0f7824 */ /* 0x000fc800078e0203 */
[----:B------:R-:W-:Y:S02]  /*12fa0*/  IMAD R12, R11, c[0x0][0x180], RZ ;  /* 0x000060000b0c7a24 */ /* 0x000fe400078e02ff */
[----:B------:R-:W-:-:S04]  /*12fb0*/  IMAD.WIDE.U32 R14, R13, c[0x0][0x180], R14 ;  /* 0x000060000d0e7a25 */ /* 0x000fc800078e000e */
[----:B------:R-:W-:Y:S02]  /*12fc0*/  IMAD R12, R13, c[0x0][0x184], R12 ;  /* 0x000061000d0c7a24 */ /* 0x000fe400078e020c */
[----:B------:R-:W-:-:S03]  /*12fd0*/  IMAD.MOV.U32 R3, RZ, RZ, R14 ;  /* 0x000000ffff037224 */ /* 0x000fc600078e000e */
[----:B------:R-:W-:Y:S01]  /*12fe0*/  IADD3 R12, R15, R12, RZ ;  /* 0x0000000c0f0c7210 */ /* 0x000fe20007ffe0ff */
[----:B------:R-:W-:Y:S05]  /*12ff0*/  BRA `(.L_x_2361) ;  /* 0x0000003000007947 */ /* 0x000fea0003800000 */
.L_x_2360:
[----:B------:R-:W-:-:S05]  /*13000*/  IMAD.MOV.U32 R3, RZ, RZ, c[0x0][0x198] ;  /* 0x00006600ff037624 */ /* 0x000fca00078e00ff */
[----:B------:R-:W-:-:S04]  /*13010*/  LEA R3, -R3, RZ, 0x6 ;  /* 0x000000ff03037211 */ /* 0x000fc800078e31ff */
[----:B------:R-:W-:Y:S02]  /*13020*/  SHF.R.S32.HI R12, RZ, 0x1f, R3 ;  /* 0x0000001fff0c7819 */ /* 0x000fe40000011403 */
.L_x_2361:
[----:B------:R-:W-:Y:S01]  /*13030*/  IADD3 R54, P2, P1, R144, R3, R54 ;  /* 0x0000000390367210 */ /* 0x000fe2000795e036 */
[----:B------:R-:W-:Y:S01]  /*13040*/  ULDC.64 UR4, c[0x0][0x198] ;  /* 0x0000660000047ab9 */ /* 0x000fe20000000a00 */
[C---:B------:R-:W-:Y:S01]  /*13050*/  IADD3 R144, P4, R3.reuse, R144, RZ ;  /* 0x0000009003907210 */ /* 0x040fe20007f9e0ff */
[----:B------:R-:W-:Y:S01]  /*13060*/  USHF.L.U32 UR9, UR4, 0x5, URZ ;  /* 0x0000000504097899 */ /* 0x000fe2000800063f */
[----:B------:R-:W-:Y:S01]  /*13070*/  IADD3.X R57, R52, R12, R57, P2, P1 ;  /* 0x0000000c34397210 */ /* 0x000fe200017e2439 */
[----:B------:R-:W-:Y:S01]  /*13080*/  UMOV UR8, 0x5 ;  /* 0x0000000500087882 */ /* 0x000fe20000000000 */
[----:B------:R-:W-:Y:S01]  /*13090*/  LEA R24, P2, R144, c[0x0][0x168], 0x1 ;  /* 0x00005a0090187a11 */ /* 0x000fe200078408ff */
[----:B------:R-:W-:Y:S01]  /*130a0*/  IMAD.X R11, R12, 0x1, R52, P4 ;  /* 0x000000010c0b7824 */ /* 0x000fe200020e0634 */
[----:B------:R-:W-:Y:S01]  /*130b0*/  LEA R204, P5, R3, R204, 0x1 ;  /* 0x000000cc03cc7211 */ /* 0x000fe200078a08ff */
[----:B------:R-:W-:Y:S01]  /*130c0*/  USHF.L.U64.HI UR5, UR4, UR8, UR5 ;  /* 0x0000000804057299 */ /* 0x000fe20008010205 */
[----:B------:R-:W-:-:S02]  /*130d0*/  LEA R14, P1, R54, c[0x0][0x168], 0x1 ;  /* 0x00005a00360e7a11 */ /* 0x000fc400078208ff */
[----:B------:R-:W-:Y:S02]  /*130e0*/  LEA.HI.X R25, R144, c[0x0][0x16c], R11, 0x1, P2 ;  /* 0x00005b0090197a11 */ /* 0x000fe400010f0c0b */
[----:B------:R-:W-:Y:S02]  /*130f0*/  LEA.HI.X R205, R3, R205, R12, 0x1, P5 ;  /* 0x000000cd03cd7211 */ /* 0x000fe400028f0c0c */
[----:B------:R-:W-:Y:S02]  /*13100*/  IADD3 R26, P2, R204, UR9, RZ ;  /* 0x00000009cc1a7c10 */ /* 0x000fe4000ff5e0ff */
[----:B------:R-:W-:Y:S01]  /*13110*/  LEA.HI.X R15, R54, c[0x0][0x16c], R57, 0x1, P1 ;  /* 0x00005b00360f7a11 */ /* 0x000fe200008f0c39 */
[----:B------:R-:W-:Y:S01]  /*13120*/  @!PT LDS RZ, [RZ] ;  /* 0x00000000fffff984 */ /* 0x000fe20000000800 */
[----:B------:R-:W-:Y:S01]  /*13130*/  @!PT LDS RZ, [RZ] ;  /* 0x00000000fffff984 */ /* 0x000fe20000000800 */
[----:B------:R-:W-:Y:S01]  /*13140*/  @!PT LDS RZ, [RZ] ;  /* 0x00000000fffff984 */ /* 0x000fe20000000800 */
[----:B------:R1:W-:Y:S01]  /*13150*/  LDGSTS.E.BYPASS.LTC128B.128 [R201+0x6000], [R204.64] ;  /* 0x06000000ccc97fae */ /* 0x0003e2000b901d46 */
[----:B------:R-:W-:Y:S02]  /*13160*/  IADD3.X R27, R205, UR5, RZ, P2, !PT ;  /* 0x00000005cd1b7c10 */ /* 0x000fe400097fe4ff */
[----:B------:R-:W-:Y:S01]  /*13170*/  IADD3 R36, P2, R26, UR9, RZ ;  /* 0x000000091a247c10 */ /* 0x000fe2000ff5e0ff */
[----:B------:R1:W-:Y:S01]  /*13180*/  LDGSTS.E.BYPASS.LTC128B.128 [R201+0x8000], [R24.64+0x80] ;  /* 0x0800008018c97fae */ /* 0x0003e2000b901d46 */
[----:B------:R-:W-:-:S02]  /*13190*/  IADD3 R12, P1, R14, UR9, RZ ;  /* 0x000000090e0c7c10 */ /* 0x000fc4000ff3e0ff */
[----:B------:R-:W-:Y:S01]  /*131a0*/  IADD3.X R37, R27, UR5, RZ, P2, !PT ;  /* 0x000000051b257c10 */ /* 0x000fe200097fe4ff */
[----:B------:R1:W-:Y:S01]  /*131b0*/  LDGSTS.E.BYPASS.LTC128B.128 [R201+0xa000], [R24.64+0x100] ;  /* 0x0a00010018c97fae */ /* 0x0003e2000b901d46 */
[----:B------:R-:W-:Y:S02]  /*131c0*/  IADD3.X R13, R15, UR5, RZ, P1, !PT ;  /* 0x000000050f0d7c10 */ /* 0x000fe40008ffe4ff */
[----:B------:R-:W-:Y:S01]  /*131d0*/  IADD3 R34, P2, R36, UR9, RZ ;  /* 0x0000000924227c10 */ /* 0x000fe2000ff5e0ff */
[----:B------:R1:W-:Y:S01]  /*131e0*/  LDGSTS.E.BYPASS.LTC128B.128 [R201+0x6800], [R26.64] ;  /* 0x068000001ac97fae */ /* 0x0003e2000b901d46 */
[----:B------:R-:W-:Y:S02]  /*131f0*/  IADD3 R38, P1, R12, UR9, RZ ;  /* 0x000000090c267c10 */ /* 0x000fe4000ff3e0ff */
[----:B------:R-:W-:Y:S01]  /*13200*/  IADD3.X R35, R37, UR5, RZ, P2, !PT ;  /* 0x0000000525237c10 */ /* 0x000fe200097fe4ff */
[----:B------:R1:W-:Y:S01]  /*13210*/  LDGSTS.E.BYPASS.LTC128B.128 [R201+0x8800], [R14.64+0x80] ;  /* 0x088000800ec97fae */ /* 0x0003e2000b901d46 */
[----:B------:R-:W-:-:S03]  /*13220*/  IADD3.X R39, R13, UR5, RZ, P1, !PT ;  /* 0x000000050d277c10 */ /* 0x000fc60008ffe4ff */
        /* <DEDUP_REMOVED lines=8> */
.L_x_2359:
        /* <DEDUP_REMOVED lines=81> */
[----:B------:R-:W-:Y:S01]  /*137c0*/  LDSM.16.MT88.4 R16, [R189+0xe800] ;  /* 0x00e80000bd10783b */ /* 0x000fe20000004200 */
[----:B------:R-:W-:-:S02]  /*137d0*/  FFMA.FTZ R0, R8, c[0x0][0x23c], -R167 ;  /* 0x00008f0008007a23 */ /* 0x000fc400000108a7 */
[--C-:B------:R-:W-:Y:S01]  /*137e0*/  FFMA.FTZ R150, R29, c[0x0][0x23c], -R144.reuse ;  /* 0x00008f001d967a23 */ /* 0x100fe20000010890 */
[----:B------:R-:W2:Y:S01]  /*137f0*/  LDSM.16.MT88.4 R8, [R192+0xe800] ;  /* 0x00e80000c008783b */ /* 0x000ea20000004200 */
[----:B------:R-:W-:Y:S01]  /*13800*/  FFMA.FTZ R153, R30, c[0x0][0x23c], -R167 ;  /* 0x00008f001e997a23 */ /* 0x000fe200000108a7 */
[----:B------:R-:W3:Y:S01]  /*13810*/  MUFU.EX2 R151, R151 ;  /* 0x0000009700977308 */ /* 0x000ee20000000800 */
[----:B-1----:R-:W-:Y:S01]  /*13820*/  F2FP.PACK_AB R116, R156, R157 ;  /* 0x0000009d9c74723e */ /* 0x002fe200000000ff */
[----:B------:R-:W-:Y:S01]  /*13830*/  LDSM.16.MT88.4 R28, [R188+0xc800] ;  /* 0x00c80000bc1c783b */ /* 0x000fe20000004200 */
        /* <DEDUP_REMOVED lines=9> */
[----:B---3--:R-:W-:Y:S01]  /*138d0*/  F2FP.PACK_AB R118, R151, R154 ;  /* 0x0000009a9776723e */ /* 0x008fe200000000ff */
        /* <DEDUP_REMOVED lines=8> */
[----:B------:R-:W3:Y:S01]  /*13960*/  MUFU.EX2 R152, R152 ;  /* 0x0000009800987308 */ /* 0x000ee20000000800 */
        /* <DEDUP_REMOVED lines=29> */
[C---:B----4-:R-:W-:Y:S02]  /*13b40*/  HMMA.16816.F32 R72, R116.reuse, R76, RZ ;  /* 0x0000004c7448723c */ /* 0x050fe400000018ff */
[----:B------:R-:W-:Y:S06]  /*13b50*/  MUFU.EX2 R162, R162 ;  /* 0x000000a200a27308 */ /* 0x000fec0000000800 */
[C---:B-----5:R-:W-:Y:S02]  /*13b60*/  HMMA.16816.F32 R88, R116.reuse, R92, RZ ;  /* 0x0000005c7458723c */ /* 0x060fe400000018ff */
[----:B------:R-:W-:Y:S06]  /*13b70*/  MUFU.EX2 R165, R165 ;  /* 0x000000a500a57308 */ /* 0x000fec0000000800 */
[C---:B------:R-:W-:Y:S02]  /*13b80*/  HMMA.16816.F32 R96, R116.reuse, R100, RZ ;  /* 0x000000647460723c */ /* 0x040fe400000018ff */
[----:B------:R-:W-:Y:S06]  /*13b90*/  MUFU.EX2 R168, R168 ;  /* 0x000000a800a87308 */ /* 0x000fec0000000800 */
[C---:B------:R-:W-:Y:S02]  /*13ba0*/  HMMA.16816.F32 R104, R116.reuse, R124, RZ ;  /* 0x0000007c7468723c */ /* 0x040fe400000018ff */
[----:B------:R-:W4:Y:S06]  /*13bb0*/  MUFU.EX2 R169, R169 ;  /* 0x000000a900a97308 */ /* 0x000f2c0000000800 */
[C---:B--2---:R-:W-:Y:S02]  /*13bc0*/  HMMA.16816.F32 R108, R116.reuse, R112, RZ ;  /* 0x00000070746c723c */ /* 0x044fe400000018ff */
[----:B------:R-:W-:Y:S06]  /*13bd0*/  MUFU.EX2 R171, R171 ;  /* 0x000000ab00ab7308 */ /* 0x000fec0000000800 */
[C---:B------:R-:W-:Y:S02]  /*13be0*/  HMMA.16816.F32 R36, R116.reuse, R38, RZ ;  /* 0x000000267424723c */ /* 0x040fe400000018ff */
        /* <DEDUP_REMOVED lines=20> */
[----:B---3--:R-:W-:Y:S01]  /*13d30*/  F2FP.PACK_AB R5, R148, R153 ;  /* 0x000000999405723e */ /* 0x008fe200000000ff */
        /* <DEDUP_REMOVED lines=18> */
[----:B------:R-:W2:Y:S07]  /*13e60*/  LDSM.16.MT88.4 R20, [R192+0x10800] ;  /* 0x01080000c014783b */ /* 0x000eae0000004200 */
        /* <DEDUP_REMOVED lines=23> */
[----:B------:R-:W-:Y:S07]  /*13fe0*/  LDSM.16.MT88.4 R20, [R192+0x11000] ;  /* 0x01100000c014783b */ /* 0x000fee0000004200 */
[C---:B------:R-:W-:Y:S08]  /*13ff0*/  HMMA.16816.F32 R120, R4.reuse, R12, R120 ;  /* 0x0000000c0478723c */ /* 0x040ff00000001878 */
[----:B------:R-:W-:Y:S01]  /*14000*/  HMMA.16816.F32 R116, R4, R14, R116 ;  /* 0x0000000e0474723c */ /* 0x000fe20000001874 */
[----:B------:R-:W2:Y:S06]  /*14010*/  LDSM.16.MT88.4 R12, [R192+0xf000] ;  /* 0x00f00000c00c783b */ /* 0x000eac0000004200 */
        /* <DEDUP_REMOVED lines=45> */
[C---:B------:R-:W-:Y:S08]  /*142f0*/  HMMA.16816.F32 R72, R4.reuse, R24, R72 ;  /* 0x000000180448723c */ /* 0x040ff00000001848 */
[----:B------:R-:W-:Y:S01]  /*14300*/  HMMA.16816.F32 R76, R4, R26, R76 ;  /* 0x0000001a044c723c */ /* 0x000fe2000000184c */
[----:B------:R-:W3:Y:S06]  /*14310*/  LDSM.16.MT88.4 R24, [R189+0xf800] ;  /* 0x00f80000bd18783b */ /* 0x000eec0000004200 */
[----:B-----5:R-:W-:Y:S01]  /*14320*/  F2FP.PACK_AB R4, R175, R174 ;  /* 0x000000aeaf04723e */ /* 0x020fe200000000ff */
        /* <DEDUP_REMOVED lines=102> */
.L_x_2363:
[----:B------:R-:W-:-:S05]  /*14990*/  IMAD.MOV.U32 R5, RZ, RZ, c[0x0][0x1a0] ;  /* 0x00006800ff057624 */ /* 0x000fca00078e00ff */
[----:B------:R-:W-:-:S04]  /*149a0*/  LEA R5, -R5, RZ, 0x6 ;  /* 0x000000ff05057211 */ /* 0x000fc800078e31ff */
[----:B------:R-:W-:Y:S02]  /*149b0*/  SHF.R.S32.HI R0, RZ, 0x1f, R5 ;  /* 0x0000001fff007819 */ /* 0x000fe40000011405 */
.L_x_2364:
[----:B------:R-:W-:Y:S01]  /*149c0*/  ULDC.64 UR4, c[0x0][0x1a0] ;  /* 0x0000680000047ab9 */ /* 0x000fe20000000a00 */
[C---:B------:R-:W-:Y:S01]  /*149d0*/  IADD3 R7, P1, R5.reuse, R136, RZ ;  /* 0x0000008805077210 */ /* 0x040fe20007f3e0ff */
[----:B------:R-:W-:Y:S01]  /*149e0*/  USHF.L.U32 UR8, UR4, 0x4, URZ ;  /* 0x0000000404087899 */ /* 0x000fe2000800063f */
[----:B------:R-:W-:Y:S01]  /*149f0*/  LEA R208, P0, R5, R208, 0x1 ;  /* 0x000000d005d07211 */ /* 0x000fe200078008ff */
[----:B------:R-:W-:Y:S01]  /*14a00*/  UMOV UR9, 0x4 ;  /* 0x0000000400097882 */ /* 0x000fe20000000000 */
[----:B------:R-:W-:Y:S01]  /*14a10*/  LEA R6, P2, R7, c[0x0][0x170], 0x1 ;  /* 0x00005c0007067a11 */ /* 0x000fe200078408ff */
[----:B------:R-:W-:Y:S01]  /*14a20*/  USHF.L.U64.HI UR9, UR4, UR9, UR5 ;  /* 0x0000000904097299 */ /* 0x000fe20008010205 */
[----:B------:R-:W-:Y:S01]  /*14a30*/  IMAD.X R4, R0, 0x1, R133, P1 ;  /* 0x0000000100047824 */ /* 0x000fe200008e0685 */
[----:B------:R-:W-:Y:S01]  /*14a40*/  LEA.HI.X R207, R5, R207, R0, 0x1, P0 ;  /* 0x000000cf05cf7211 */ /* 0x000fe200000f0c00 */
[----:B------:R-:W-:Y:S01]  /*14a50*/  USHF.L.U32 UR10, UR4, 0x5, URZ ;  /* 0x00000005040a7899 */ /* 0x000fe2000800063f */
[----:B------:R-:W-:Y:S01]  /*14a60*/  IADD3 R5, P1, P0, R136, UR8, R5 ;  /* 0x0000000888057c10 */ /* 0x000fe2000f83e005 */
[----:B------:R-:W-:Y:S01]  /*14a70*/  UMOV UR8, 0x5 ;  /* 0x0000000500087882 */ /* 0x000fe20000000000 */
[----:B------:R-:W-:Y:S01]  /*14a80*/  LEA.HI.X R7, R7, c[0x0][0x174], R4, 0x1, P2 ;  /* 0x00005d0007077a11 */ /* 0x000fe200010f0c04 */
[----:B------:R-:W-:Y:S01]  /*14a90*/  USHF.L.U64.HI UR4, UR4, UR8, UR5 ;  /* 0x0000000804047299 */ /* 0x000fe20008010205 */
[----:B------:R-:W-:Y:S01]  /*14aa0*/  IADD3.X R0, R133, UR9, R0, P1, P0 ;  /* 0x0000000985007c10 */ /* 0x000fe20008fe0400 */
[----:B------:R-:W-:Y:S01]  /*14ab0*/  IMAD.MOV.U32 R209, RZ, RZ, R207 ;  /* 0x000000ffffd17224 */ /* 0x000fe200078e00cf */
[----:B------:R-:W-:-:S02]  /*14ac0*/  IADD3 R8, P1, R208, UR10, RZ ;  /* 0x0000000ad0087c10 */ /* 0x000fc4000ff3e0ff */
[----:B------:R-:W-:Y:S02]  /*14ad0*/  LEA R4, P0, R5, c[0x0][0x170], 0x1 ;  /* 0x00005c0005047a11 */ /* 0x000fe400078008ff */
[----:B------:R-:W-:Y:S01]  /*14ae0*/  IADD3.X R9, R207, UR4, RZ, P1, !PT ;  /* 0x00000004cf097c10 */ /* 0x000fe20008ffe4ff */
[----:B------:R-:W-:Y:S01]  /*14af0*/  @!PT LDS RZ, [RZ] ;  /* 0x00000000fffff984 */ /* 0x000fe20000000800 */
[----:B------:R-:W-:Y:S01]  /*14b00*/  @!PT LDS RZ, [RZ] ;  /* 0x00000000fffff984 */ /* 0x000fe20000000800 */
[----:B------:R-:W-:Y:S01]  /*14b10*/  @!PT LDS RZ, [RZ] ;  /* 0x00000000fffff984 */ /* 0x000fe20000000800 */
[----:B------:R1:W-:Y:S01]  /*14b20*/  LDGSTS.E.BYPASS.LTC128B.128 [R201+0xc000], [R208.64] ;  /* 0x0c000000d0c97fae */ /* 0x0003e2000b901d46 */
[----:B------:R-:W-:Y:S02]  /*14b30*/  LEA.HI.X R5, R5, c[0x0][0x174], R0, 0x1, P0 ;  /* 0x00005d0005057a11 */ /* 0x000fe400000f0c00 */
[----:B------:R-:W-:Y:S01]  /*14b40*/  IADD3 R10, P1, R8, UR10, RZ ;  /* 0x0000000a080a7c10 */ /* 0x000fe2000ff3e0ff */
[----:B------:R2:W-:Y:S01]  /*14b50*/  LDGSTS.E.BYPASS.LTC128B.128 [R201+0xe000], [R6.64+0x80] ;  /* 0x0e00008006c97fae */ /* 0x0005e2000b901d46 */
[----:B------:R-:W-:Y:S02]  /*14b60*/  IADD3 R18, P0, R4, UR10, RZ ;  /* 0x0000000a04127c10 */ /* 0x000fe4000ff1e0ff */
[----:B------:R-:W-:Y:S01]  /*14b70*/  IADD3.X R11, R9, UR4, RZ, P1, !PT ;  /* 0x00000004090b7c10 */ /* 0x000fe20008ffe4ff */
[----:B------:R2:W-:Y:S01]  /*14b80*/  LDGSTS.E.BYPASS.LTC128B.128 [R201+0x10000], [R6.64+0x100] ;  /* 0x1000010006c97fae */ /* 0x0005e2000b901d46 */
[----:B------:R-:W-:-:S02]  /*14b90*/  IADD3 R16, P1, R10, UR10, RZ ;  /* 0x0000000a0a107c10 */ /* 0x000fc4000ff3e0ff */
[----:B------:R-:W-:Y:S01]  /*14ba0*/  IADD3.X R19, R5, UR4, RZ, P0, !PT ;  /* 0x0000000405137c10 */ /* 0x000fe200087fe4ff */
[----:B------:R3:W-:Y:S01]  /*14bb0*/  LDGSTS.E.BYPASS.LTC128B.128 [R201+0xc800], [R8.64] ;  /* 0x0c80000008c97fae */ /* 0x0007e2000b901d46 */
[----:B------:R-:W-:Y:S02]  /*14bc0*/  IADD3 R24, P0, R18, UR10, RZ ;  /* 0x0000000a12187c10 */ /* 0x000fe4000ff1e0ff */
[----:B------:R-:W-:Y:S01]  /*14bd0*/  IADD3.X R17, R11, UR4, RZ, P1, !PT ;  /* 0x000000040b117c10 */ /* 0x000fe20008ffe4ff */
[----:B------:R2:W-:Y:S01]  /*14be0*/  LDGSTS.E.BYPASS.LTC128B.128 [R201+0xe800], [R4.64+0x80] ;  /* 0x0e80008004c97fae */ /* 0x0005e2000b901d46 */
[----:B------:R-:W-:Y:S02]  /*14bf0*/  IADD3.X R25, R19, UR4, RZ, P0, !PT ;  /* 0x0000000413197c10 */ /* 0x000fe400087fe4ff */
[----:B------:R-:W-:Y:S01]  /*14c00*/  ISETP.GE.AND P0, PT, R134, 0x3, PT ;  /* 0x000000038600780c */ /* 0x000fe20003f06270 */
        /* <DEDUP_REMOVED lines=8> */
[----:B------:R-:W5:Y:S04]  /*14c90*/  LDSM.16.M88.4 R20, [R197+0x6000] ;  /* 0x00600000c514783b */ /* 0x000f680000000200 */
[----:B------:R-:W4:Y:S04]  /*14ca0*/  LDSM.16.M88.4 R12, [R197+0x6800] ;  /* 0x00680000c50c783b */ /* 0x000f280000000200 */
[----:B------:R-:W1:Y:S04]  /*14cb0*/  LDSM.16.M88.4 R156, [R197+0x7000] ;  /* 0x00700000c59c783b */ /* 0x000e680000000200 */
[----:B------:R-:W-:Y:S04]  /*14cc0*/  LDSM.16.M88.4 R144, [R196] ;  /* 0x00000000c490783b */ /* 0x000fe80000000200 */
[----:B------:R-:W1:Y:S04]  /*14cd0*/  LDSM.16.M88.4 R32, [R195] ;  /* 0x00000000c320783b */ /* 0x000e680000000200 */
[----:B------:R-:W1:Y:S04]  /*14ce0*/  LDSM.16.M88.4 R168, [R197+0x7800] ;  /* 0x00780000c5a8783b */ /* 0x000e680000000200 */
[----:B------:R-:W1:Y:S04]  /*14cf0*/  LDSM.16.M88.4 R28, [R187] ;  /* 0x00000000bb1c783b */ /* 0x000e680000000200 */
[----:B--2---:R-:W2:Y:S04]  /*14d00*/  LDSM.16.M88.4 R4, [R186] ;  /* 0x00000000ba04783b */ /* 0x004ea80000000200 */
[----:B------:R-:W-:Y:S04]  /*14d10*/  LDSM.16.M88.4 R164, [R194] ;  /* 0x00000000c2a4783b */ /* 0x000fe80000000200 */
[----:B------:R-:W2:Y:S01]  /*14d20*/  LDSM.16.M88.4 R140, [R191+0x6000] ;  /* 0x00600000bf8c783b */ /* 0x000ea20000000200 */
[C---:B-----5:R-:W-:Y:S03]  /*14d30*/  HMMA.16816.F32 R24, R148.reuse, R20, RZ ;  /* 0x000000149418723c */ /* 0x060fe600000018ff */
[----:B------:R-:W5:Y:S04]  /*14d40*/  LDSM.16.M88.4 R216, [R185] ;  /* 0x00000000b9d8783b */ /* 0x000f680000000200 */
[----:B------:R-:W2:Y:S01]  /*14d50*/  LDSM.16.M88.4 R136, [R191+0x6800] ;  /* 0x00680000bf88783b */ /* 0x000ea20000000200 */
[C---:B------:R-:W-:Y:S03]  /*14d60*/  HMMA.16816.F32 R20, R148.reuse, R22, RZ ;  /* 0x000000169414723c */ /* 0x040fe600000018ff */
[----:B---3--:R-:W3:Y:S04]  /*14d70*/  LDSM.16.M88.4 R8, [R191+0x7000] ;  /* 0x00700000bf08783b */ /* 0x008ee80000000200 */
[----:B------:R-:W-:Y:S01]  /*14d80*/  LDSM.16.M88.4 R172, [R193] ;  /* 0x00000000c1ac783b */ /* 0x000fe20000000200 */
[C---:B----4-:R-:W-:Y:S03]  /*14d90*/  HMMA.16816.F32 R16, R148.reuse, R12, RZ ;  /* 0x0000000c9410723c */ /* 0x050fe600000018ff */
[----:B------:R-:W4:Y:S04]  /*14da0*/  S2R R0, SR_TID.X ;  /* 0x0000000000007919 */ /* 0x000f280000002100 */
[----:B------:R-:W0:Y:S01]  /*14db0*/  LDGDEPBAR ;  /* 0x00000000000079af */ /* 0x000e220000000000 */
[C---:B-1----:R-:W-:Y:S08]  /*14dc0*/  HMMA.16816.F32 R160, R148.reuse, R156, RZ ;  /* 0x0000009c94a0723c */ /* 0x042ff000000018ff */
[C---:B------:R-:W-:Y:S08]  /*14dd0*/  HMMA.16816.F32 R12, R148.reuse, R14, RZ ;  /* 0x0000000e940c723c */ /* 0x040ff000000018ff */
[----:B------:R-:W-:Y:S01]  /*14de0*/  HMMA.16816.F32 R156, R148, R158, RZ ;  /* 0x0000009e949c723c */ /* 0x000fe200000018ff */
[----:B----4-:R-:W-:-:S07]  /*14df0*/  IMAD.SHL.U32 R0, R0, 0x2, RZ ;  /* 0x0000000200007824 */ /* 0x010fce00078e00ff */
[----:B------:R-:W-:Y:S08]  /*14e00*/  HMMA.16816.F32 R24, R144, R32, R24 ;  /* 0x000000209018723c */ /* 0x000ff00000001818 */
[----:B------:R-:W-:Y:S08]  /*14e10*/  HMMA.16816.F32 R152, R148, R168, RZ ;  /* 0x000000a89498723c */ /* 0x000ff000000018ff */
[----:B------:R-:W-:Y:S01]  /*14e20*/  HMMA.16816.F32 R20, R144, R34, R20 ;  /* 0x000000229014723c */ /* 0x000fe20000001814 */
[----:B------:R-:W1:Y:S07]  /*14e30*/  LDSM.16.M88.4 R32, [R184] ;  /* 0x00000000b820783b */ /* 0x000e6e0000000200 */
[----:B------:R-:W-:Y:S01]  /*14e40*/  HMMA.16816.F32 R148, R148, R170, RZ ;  /* 0x000000aa9494723c */ /* 0x000fe200000018ff */
[----:B------:R-:W4:Y:S07]  /*14e50*/  LDSM.16.M88.4 R168, [R191+0x7800] ;  /* 0x00780000bfa8783b */ /* 0x000f2e0000000200 */
[C---:B------:R-:W-:Y:S08]  /*14e60*/  HMMA.16816.F32 R16, R144.reuse, R28, R16 ;  /* 0x0000001c9010723c */ /* 0x040ff00000001810 */
[C---:B------:R-:W-:Y:S01]  /*14e70*/  HMMA.16816.F32 R12, R144.reuse, R30, R12 ;  /* 0x0000001e900c723c */ /* 0x040fe2000000180c */
[----:B------:R-:W1:Y:S07]  /*14e80*/  LDSM.16.M88.4 R28, [R184+0x800] ;  /* 0x00080000b81c783b */ /* 0x000e6e0000000200 */
[C---:B--2---:R-:W-:Y:S08]  /*14e90*/  HMMA.16816.F32 R160, R144.reuse, R4, R160 ;  /* 0x0000000490a0723c */ /* 0x044ff000000018a0 */
[----:B------:R-:W-:Y:S01]  /*14ea0*/  HMMA.16816.F32 R156, R144, R6, R156 ;  /* 0x00000006909c723c */ /* 0x000fe2000000189c */
[----:B------:R-:W2:Y:S07]  /*14eb0*/  LDSM.16.M88.4 R4, [R184+0x1000] ;  /* 0x00100000b804783b */ /* 0x000eae0000000200 */
[C---:B------:R-:W-:Y:S08]  /*14ec0*/  HMMA.16816.F32 R24, R164.reuse, R140, R24 ;  /* 0x0000008ca418723c */ /* 0x040ff00000001818 */
[----:B------:R-:W-:Y:S01]  /*14ed0*/  HMMA.16816.F32 R20, R164, R142, R20 ;  /* 0x0000008ea414723c */ /* 0x000fe20000001814 */
[----:B------:R-:W-:Y:S07]  /*14ee0*/  LDSM.16.M88.4 R140, [R197+0x8000] ;  /* 0x00800000c58c783b */ /* 0x000fee0000000200 */
[C---:B-----5:R-:W-:Y:S08]  /*14ef0*/  HMMA.16816.F32 R152, R144.reuse, R216, R152 ;  /* 0x000000d89098723c */ /* 0x060ff00000001898 */
[----:B------:R-:W-:Y:S01]  /*14f00*/  HMMA.16816.F32 R148, R144, R218, R148 ;  /* 0x000000da9094723c */ /* 0x000fe20000001894 */
[----:B------:R-:W5:Y:S04]  /*14f10*/  LDSM.16.M88.4 R144, [R198+0x2000] ;  /* 0x00200000c690783b */ /* 0x000f680000000200 */
[----:B------:R-:W2:Y:S03]  /*14f20*/  LDSM.16.M88.4 R216, [R184+0x1800] ;  /* 0x00180000b8d8783b */ /* 0x000ea60000000200 */
[C---:B------:R-:W-:Y:S08]  /*14f30*/  HMMA.16816.F32 R16, R164.reuse, R136, R16 ;  /* 0x00000088a410723c */ /* 0x040ff00000001810 */
[C---:B------:R-:W-:Y:S01]  /*14f40*/  HMMA.16816.F32 R12, R164.reuse, R138, R12 ;  /* 0x0000008aa40c723c */ /* 0x040fe2000000180c */
[----:B------:R-:W2:Y:S07]  /*14f50*/  LDSM.16.M88.4 R136, [R197+0x8800] ;  /* 0x00880000c588783b */ /* 0x000eae0000000200 */
[C---:B---3--:R-:W-:Y:S08]  /*14f60*/  HMMA.16816.F32 R160, R164.reuse, R8, R160 ;  /* 0x00000008a4a0723c */ /* 0x048ff000000018a0 */
[----:B------:R-:W-:Y:S01]  /*14f70*/  HMMA.16816.F32 R156, R164, R10, R156 ;  /* 0x0000000aa49c723c */ /* 0x000fe2000000189c */
[----:B------:R-:W3:Y:S07]  /*14f80*/  LDSM.16.M88.4 R8, [R197+0x9000] ;  /* 0x00900000c508783b */ /* 0x000eee0000000200 */
[C---:B-1----:R-:W-:Y:S08]  /*14f90*/  HMMA.16816.F32 R24, R172.reuse, R32, R24 ;  /* 0x00000020ac18723c */ /* 0x042ff00000001818 */
[----:B------:R-:W-:Y:S01]  /*14fa0*/  HMMA.16816.F32 R20, R172, R34, R20 ;  /* 0x00000022ac14723c */ /* 0x000fe20000001814 */
[----:B------:R-:W-:Y:S07]  /*14fb0*/  LDSM.16.M88.4 R32, [R183] ;  /* 0x00000000b720783b */ /* 0x000fee0000000200 */
[C---:B----4-:R-:W-:Y:S08]  /*14fc0*/  HMMA.16816.F32 R152, R164.reuse, R168, R152 ;  /* 0x000000a8a498723c */ /* 0x050ff00000001898 */
[----:B------:R-:W-:Y:S01]  /*14fd0*/  HMMA.16816.F32 R148, R164, R170, R148 ;  /* 0x000000aaa494723c */ /* 0x000fe20000001894 */
[----:B------:R-:W1:Y:S04]  /*14fe0*/  LDSM.16.M88.4 R164, [R196+0x2000] ;  /* 0x00200000c4a4783b */ /* 0x000e680000000200 */
[----:B------:R-:W4:Y:S03]  /*14ff0*/  LDSM.16.M88.4 R168, [R197+0x9800] ;  /* 0x00980000c5a8783b */ /* 0x000f260000000200 */
[C---:B------:R-:W-:Y:S08]  /*15000*/  HMMA.16816.F32 R16, R172.reuse, R28, R16 ;  /* 0x0000001cac10723c */ /* 0x040ff00000001810 */
[C---:B------:R-:W-:Y:S01]  /*15010*/  HMMA.16816.F32 R12, R172.reuse, R30, R12 ;  /* 0x0000001eac0c723c */ /* 0x040fe2000000180c */
[----:B------:R-:W1:Y:S07]  /*15020*/  LDSM.16.M88.4 R28, [R182] ;  /* 0x00000000b61c783b */ /* 0x000e6e0000000200 */
[C---:B--2---:R-:W-:Y:S08]  /*15030*/  HMMA.16816.F32 R160, R172.reuse, R4, R160 ;  /* 0x00000004aca0723c */ /* 0x044ff000000018a0 */
[----:B------:R-:W-:Y:S01]  /*15040*/  HMMA.16816.F32 R156, R172, R6, R156 ;  /* 0x00000006ac9c723c */ /* 0x000fe2000000189c */
[----:B------:R-:W2:Y:S07]  /*15050*/  LDSM.16.M88.4 R4, [R181] ;  /* 0x00000000b504783b */ /* 0x000eae0000000200 */
[C---:B-----5:R-:W-:Y:S08]  /*15060*/  HMMA.16816.F32 R24, R144.reuse, R140, R24 ;  /* 0x0000008c9018723c */ /* 0x060ff00000001818 */
[----:B------:R-:W-:Y:S01]  /*15070*/  HMMA.16816.F32 R20, R144, R142, R20 ;  /* 0x0000008e9014723c */ /* 0x000fe20000001814 */
[----:B------:R-:W-:Y:S07]  /*15080*/  LDSM.16.M88.4 R140, [R191+0x8800] ;  /* 0x00880000bf8c783b */ /* 0x000fee0000000200 */
[C---:B------:R-:W-:Y:S08]  /*15090*/  HMMA.16816.F32 R152, R172.reuse, R216, R152 ;  /* 0x000000d8ac98723c */ /* 0x040ff00000001898 */
[----:B------:R-:W-:Y:S01]  /*150a0*/  HMMA.16816.F32 R148, R172, R218, R148 ;  /* 0x000000daac94723c */ /* 0x000fe20000001894 */
[----:B------:R-:W-:Y:S04]  /*150b0*/  LDSM.16.M88.4 R172, [R191+0x8000] ;  /* 0x00800000bfac783b */ /* 0x000fe80000000200 */
[----:B------:R-:W-:Y:S03]  /*150c0*/  LDSM.16.M88.4 R216, [R180] ;  /* 0x00000000b4d8783b */ /* 0x000fe60000000200 */
[C---:B------:R-:W-:Y:S08]  /*150d0*/  HMMA.16816.F32 R16, R144.reuse, R136, R16 ;  /* 0x000000889010723c */ /* 0x040ff00000001810 */
[C---:B------:R-:W-:Y:S01]  /*150e0*/  HMMA.16816.F32 R12, R144.reuse, R138, R12 ;  /* 0x0000008a900c723c */ /* 0x040fe2000000180c */
[----:B------:R-:W5:Y:S07]  /*150f0*/  LDSM.16.M88.4 R136, [R194+0x2000] ;  /* 0x00200000c288783b */ /* 0x000f6e0000000200 */
[C---:B---3--:R-:W-:Y:S08]  /*15100*/  HMMA.16816.F32 R160, R144.reuse, R8, R160 ;  /* 0x0000000890a0723c */ /* 0x048ff000000018a0 */
[----:B------:R-:W-:Y:S01]  /*15110*/  HMMA.16816.F32 R156, R144, R10, R156 ;  /* 0x0000000a909c723c */ /* 0x000fe2000000189c */
[----:B------:R-:W3:Y:S07]  /*15120*/  LDSM.16.M88.4 R8, [R191+0x9000] ;  /* 0x00900000bf08783b */ /* 0x000eee0000000200 */
[C---:B-1----:R-:W-:Y:S08]  /*15130*/  HMMA.16816.F32 R24, R164.reuse, R32, R24 ;  /* 0x00000020a418723c */ /* 0x042ff00000001818 */
[----:B------:R-:W-:Y:S01]  /*15140*/  HMMA.16816.F32 R20, R164, R34, R20 ;  /* 0x00000022a414723c */ /* 0x000fe20000001814 */
[----:B------:R-:W-:Y:S07]  /*15150*/  LDSM.16.M88.4 R32, [R184+0x2000] ;  /* 0x00200000b820783b */ /* 0x000fee0000000200 */
[C---:B----4-:R-:W-:Y:S08]  /*15160*/  HMMA.16816.F32 R152, R144.reuse, R168, R152 ;  /* 0x000000a89098723c */ /* 0x050ff00000001898 */
[----:B------:R-:W-:Y:S01]  /*15170*/  HMMA.16816.F32 R148, R144, R170, R148 ;  /* 0x000000aa9094723c */ /* 0x000fe20000001894 */
[----:B------:R-:W1:Y:S04]  /*15180*/  LDSM.16.M88.4 R144, [R193+0x2000] ;  /* 0x00200000c190783b */ /* 0x000e680000000200 */
[----:B------:R-:W4:Y:S03]  /*15190*/  LDSM.16.M88.4 R168, [R191+0x9800] ;  /* 0x00980000bfa8783b */ /* 0x000f260000000200 */
[C---:B------:R-:W-:Y:S08]  /*151a0*/  HMMA.16816.F32 R16, R164.reuse, R28, R16 ;  /* 0x0000001ca410723c */ /* 0x040ff00000001810 */
[C---:B------:R-:W-:Y:S01]  /*151b0*/  HMMA.16816.F32 R12, R164.reuse, R30, R12 ;  /* 0x0000001ea40c723c */ /* 0x040fe2000000180c */
[----:B------:R-:W-:Y:S07]  /*151c0*/  LDSM.16.M88.4 R28, [R184+0x2800] ;  /* 0x00280000b81c783b */ /* 0x000fee0000000200 */
[C---:B--2---:R-:W-:Y:S08]  /*151d0*/  HMMA.16816.F32 R160, R164.reuse, R4, R160 ;  /* 0x00000004a4a0723c */ /* 0x044ff000000018a0 */
[----:B------:R-:W-:Y:S01]  /*151e0*/  HMMA.16816.F32 R156, R164, R6, R156 ;  /* 0x00000006a49c723c */ /* 0x000fe2000000189c */
[----:B------:R-:W2:Y:S07]  /*151f0*/  LDSM.16.M88.4 R4, [R184+0x3000] ;  /* 0x00300000b804783b */ /* 0x000eae0000000200 */
        /* <DEDUP_REMOVED lines=9> */
[----:B------:R-:W-:Y:S07]  /*15290*/  LDSM.16.M88.4 R140, [R197+0xa000] ;  /* 0x00a00000c58c783b */ /* 0x000fee0000000200 */
[C---:B---3--:R-:W-:Y:S08]  /*152a0*/  HMMA.16816.F32 R160, R136.reuse, R8, R160 ;  /* 0x0000000888a0723c */ /* 0x048ff000000018a0 */
[----:B------:R-:W-:Y:S01]  /*152b0*/  HMMA.16816.F32 R156, R136, R10, R156 ;  /* 0x0000000a889c723c */ /* 0x000fe2000000189c */
[----:B------:R-:W3:Y:S07]  /*152c0*/  LDSM.16.M88.4 R8, [R198+0x4000] ;  /* 0x00400000c608783b */ /* 0x000eee0000000200 */
[C---:B-1----:R-:W-:Y:S08]  /*152d0*/  HMMA.16816.F32 R24, R144.reuse, R32, R24 ;  /* 0x000000209018723c */ /* 0x042ff00000001818 */
[----:B------:R-:W-:Y:S01]  /*152e0*/  HMMA.16816.F32 R20, R144, R34, R20 ;  /* 0x000000229014723c */ /* 0x000fe20000001814 */
[----:B------:R-:W1:Y:S07]  /*152f0*/  LDSM.16.M88.4 R32, [R197+0xb000] ;  /* 0x00b00000c520783b */ /* 0x000e6e0000000200 */
[C---:B----4-:R-:W-:Y:S08]  /*15300*/  HMMA.16816.F32 R152, R136.reuse, R168, R152 ;  /* 0x000000a88898723c */ /* 0x050ff00000001898 */
[----:B------:R-:W-:Y:S01]  /*15310*/  HMMA.16816.F32 R148, R136, R170, R148 ;  /* 0x000000aa8894723c */ /* 0x000fe20000001894 */
[----:B------:R-:W-:Y:S04]  /*15320*/  LDSM.16.M88.4 R136, [R197+0xa800] ;  /* 0x00a80000c588783b */ /* 0x000fe80000000200 */
[----:B------:R-:W-:Y:S03]  /*15330*/  LDSM.16.M88.4 R168, [R177] ;  /* 0x00000000b1a8783b */ /* 0x000fe60000000200 */
[C---:B--2---:R-:W-:Y:S08]  /*15340*/  HMMA.16816.F32 R160, R144.reuse, R4, R160 ;  /* 0x0000000490a0723c */ /* 0x044ff000000018a0 */
[C---:B------:R-:W-:Y:S01]  /*15350*/  HMMA.16816.F32 R156, R144.reuse, R6, R156 ;  /* 0x00000006909c723c */ /* 0x040fe2000000189c */
[----:B------:R-:W2:Y:S07]  /*15360*/  LDSM.16.M88.4 R4, [R179] ;  /* 0x00000000b304783b */ /* 0x000eae0000000200 */
[C---:B------:R-:W-:Y:S08]  /*15370*/  HMMA.16816.F32 R16, R144.reuse, R28, R16 ;  /* 0x0000001c9010723c */ /* 0x040ff00000001810 */
[----:B------:R-:W-:Y:S01]  /*15380*/  HMMA.16816.F32 R12, R144, R30, R12 ;  /* 0x0000001e900c723c */ /* 0x000fe2000000180c */
[----:B------:R-:W4:Y:S07]  /*15390*/  LDSM.16.M88.4 R28, [R197+0xb800] ;  /* 0x00b80000c51c783b */ /* 0x000f2e0000000200 */
[----:B---3--:R-:W-:Y:S08]  /*153a0*/  HMMA.16816.F32 R24, R8, R140, R24 ;  /* 0x0000008c0818723c */ /* 0x008ff00000001818 */
[C---:B------:R-:W-:Y:S08]  /*153b0*/  HMMA.16816.F32 R152, R144.reuse, R164, R152 ;  /* 0x000000a49098723c */ /* 0x040ff00000001898 */
[----:B------:R-:W-:Y:S01]  /*153c0*/  HMMA.16816.F32 R148, R144, R166, R148 ;  /* 0x000000a69094723c */ /* 0x000fe20000001894 */
[----:B------:R-:W-:Y:S04]  /*153d0*/  LDSM.16.M88.4 R144, [R194+0x4000] ;  /* 0x00400000c290783b */ /* 0x000fe80000000200 */
[----:B------:R-:W-:Y:S03]  /*153e0*/  LDSM.16.M88.4 R164, [R176] ;  /* 0x00000000b0a4783b */ /* 0x000fe60000000200 */
[C---:B------:R-:W-:Y:S01]  /*153f0*/  HMMA.16816.F32 R20, R8.reuse, R142, R20 ;  /* 0x0000008e0814723c */ /* 0x040fe20000001814 */
[----:B------:R-:W3:Y:S07]  /*15400*/  LDSM.16.M88.4 R140, [R191+0xa000] ;  /* 0x00a00000bf8c783b */ /* 0x000eee0000000200 */
[C---:B-1----:R-:W-:Y:S08]  /*15410*/  HMMA.16816.F32 R160, R8.reuse, R32, R160 ;  /* 0x0000002008a0723c */ /* 0x042ff000000018a0 */
[----:B------:R-:W-:Y:S01]  /*15420*/  HMMA.16816.F32 R156, R8, R34, R156 ;  /* 0x00000022089c723c */ /* 0x000fe2000000189c */
[----:B------:R-:W1:Y:S07]  /*15430*/  LDSM.16.M88.4 R32, [R191+0xb000] ;  /* 0x00b00000bf20783b */ /* 0x000e6e0000000200 */
[----:B--2---:R-:W-:Y:S08]  /*15440*/  HMMA.16816.F32 R24, R172, R4, R24 ;  /* 0x00000004ac18723c */ /* 0x004ff00000001818 */
[C---:B------:R-:W-:Y:S08]  /*15450*/  HMMA.16816.F32 R16, R8.reuse, R136, R16 ;  /* 0x000000880810723c */ /* 0x040ff00000001810 */
[C---:B------:R-:W-:Y:S01]  /*15460*/  HMMA.16816.F32 R12, R8.reuse, R138, R12 ;  /* 0x0000008a080c723c */ /* 0x040fe2000000180c */
[----:B------:R-:W-:Y:S07]  /*15470*/  LDSM.16.M88.4 R136, [R191+0xa800] ;  /* 0x00a80000bf88783b */ /* 0x000fee0000000200 */
[C---:B----4-:R-:W-:Y:S08]  /*15480*/  HMMA.16816.F32 R152, R8.reuse, R28, R152 ;  /* 0x0000001c0898723c */ /* 0x050ff00000001898 */
[----:B------:R-:W-:Y:S01]  /*15490*/  HMMA.16816.F32 R148, R8, R30, R148 ;  /* 0x0000001e0894723c */ /* 0x000fe20000001894 */
[----:B------:R-:W-:Y:S04]  /*154a0*/  LDSM.16.M88.4 R8, [R193+0x4000] ;  /* 0x00400000c108783b */ /* 0x000fe80000000200 */
[----:B------:R-:W-:Y:S03]  /*154b0*/  LDSM.16.M88.4 R28, [R191+0xb800] ;  /* 0x00b80000bf1c783b */ /* 0x000fe60000000200 */
[C---:B------:R-:W-:Y:S01]  /*154c0*/  HMMA.16816.F32 R20, R172.reuse, R6, R20 ;  /* 0x00000006ac14723c */ /* 0x040fe20000001814 */
[----:B------:R-:W2:Y:S07]  /*154d0*/  LDSM.16.M88.4 R4, [R184+0x4000] ;  /* 0x00400000b804783b */ /* 0x000eae0000000200 */
[C---:B------:R-:W-:Y:S08]  /*154e0*/  HMMA.16816.F32 R160, R172.reuse, R168, R160 ;  /* 0x000000a8aca0723c */ /* 0x040ff000000018a0 */
[----:B------:R-:W-:Y:S08]  /*154f0*/  HMMA.16816.F32 R156, R172, R170, R156 ;  /* 0x000000aaac9c723c */ /* 0x000ff0000000189c */
[----:B---3--:R-:W-:Y:S08]  /*15500*/  HMMA.16816.F32 R24, R144, R140, R24 ;  /* 0x0000008c9018723c */ /* 0x008ff00000001818 */
[C---:B------:R-:W-:Y:S08]  /*15510*/  HMMA.16816.F32 R16, R172.reuse, R216, R16 ;  /* 0x000000d8ac10723c */ /* 0x040ff00000001810 */
[C---:B------:R-:W-:Y:S08]  /*15520*/  HMMA.16816.F32 R12, R172.reuse, R218, R12 ;  /* 0x000000daac0c723c */ /* 0x040ff0000000180c */
[C---:B------:R-:W-:Y:S08]  /*15530*/  HMMA.16816.F32 R152, R172.reuse, R164, R152 ;  /* 0x000000a4ac98723c */ /* 0x040ff00000001898 */
[----:B------:R-:W-:Y:S01]  /*15540*/  HMMA.16816.F32 R148, R172, R166, R148 ;  /* 0x000000a6ac94723c */ /* 0x000fe20000001894 */
[----:B------:R-:W3:Y:S07]  /*15550*/  LDSM.16.M88.4 R164, [R184+0x4800] ;  /* 0x00480000b8a4783b */ /* 0x000eee0000000200 */
[C---:B-1----:R-:W-:Y:S08]  /*15560*/  HMMA.16816.F32 R160, R144.reuse, R32, R160 ;  /* 0x0000002090a0723c */ /* 0x042ff000000018a0 */
[----:B------:R-:W-:Y:S01]  /*15570*/  HMMA.16816.F32 R156, R144, R34, R156 ;  /* 0x00000022909c723c */ /* 0x000fe2000000189c */
[----:B------:R-:W1:Y:S07]  /*15580*/  LDSM.16.M88.4 R32, [R184+0x5000] ;  /* 0x00500000b820783b */ /* 0x000e6e0000000200 */
[----:B--2---:R-:W-:Y:S07]  /*15590*/  HMMA.16816.F32 R24, R8, R4, R24 ;  /* 0x000000040818723c */ /* 0x004fee0000001818 */
[----:B------:R-:W-:Y:S01]  /*155a0*/  LOP3.LUT R5, R0, 0x6, RZ, 0xc0, !PT ;  /* 0x0000000600057812 */ /* 0x000fe200078ec0ff */
[----:B------:R-:W-:Y:S04]  /*155b0*/  HMMA.16816.F32 R20, R144, R142, R20 ;  /* 0x0000008e9014723c */ /* 0x000fe80000001814 */
[----:B------:R-:W-:-:S04]  /*155c0*/  IMAD R0, R206, 0x40, R5 ;  /* 0x00000040ce007824 */ /* 0x000fc800078e0205 */
[C---:B------:R-:W-:Y:S01]  /*155d0*/  HMMA.16816.F32 R16, R144.reuse, R136, R16 ;  /* 0x000000889010723c */ /* 0x040fe20000001810 */
[C---:B------:R-:W-:Y:S02]  /*155e0*/  IADD3 R4, R0.reuse, 0x1, RZ ;  /* 0x0000000100047810 */ /* 0x040fe40007ffe0ff */
[----:B------:R-:W-:Y:S02]  /*155f0*/  IADD3 R5, R0, 0x8, RZ ;  /* 0x0000000800057810 */ /* 0x000fe40007ffe0ff */
[C---:B------:R-:W-:Y:S02]  /*15600*/  ISETP.GE.AND P5, PT, R4.reuse, R2, PT ;  /* 0x000000020400720c */ /* 0x040fe40003fa6270 */
[----:B------:R-:W-:Y:S01]  /*15610*/  ISETP.GE.AND P1, PT, R4, R135, PT ;  /* 0x000000870400720c */ /* 0x000fe20003f26270 */
[----:B------:R-:W-:Y:S01]  /*15620*/  HMMA.16816.F32 R12, R144, R138, R12 ;  /* 0x0000008a900c723c */ /* 0x000fe2000000180c */
[----:B------:R-:W-:Y:S02]  /*15630*/  IADD3 R4, R0, 0x9, RZ ;  /* 0x0000000900047810 */ /* 0x000fe40007ffe0ff */
[----:B------:R-:W-:-:S02]  /*15640*/  FSEL R134, R25, -INF , !P5 ;  /* 0xff80000019867808 */ /* 0x000fc40006800000 */
[CC--:B------:R-:W-:Y:S02]  /*15650*/  ISETP.GE.AND P4, PT, R5.reuse, R2.reuse, PT ;  /* 0x000000020500720c */ /* 0x0c0fe40003f86270 */
[-C--:B------:R-:W-:Y:S01]  /*15660*/  ISETP.GE.AND P6, PT, R5, R135.reuse, PT ;  /* 0x000000870500720c */ /* 0x080fe20003fc6270 */
[----:B------:R-:W-:Y:S01]  /*15670*/  HMMA.16816.F32 R20, R8, R6, R20 ;  /* 0x000000060814723c */ /* 0x000fe20000001814 */
[C---:B------:R-:W-:Y:S02]  /*15680*/  ISETP.GE.AND P2, PT, R4.reuse, R2, PT ;  /* 0x000000020400720c */ /* 0x040fe40003f46270 */
[----:B------:R-:W-:Y:S02]  /*15690*/  ISETP.GE.AND P5, PT, R4, R135, PT ;  /* 0x000000870400720c */ /* 0x000fe40003fa6270 */
[----:B------:R-:W2:Y:S01]  /*156a0*/  LDSM.16.M88.4 R4, [R184+0x5800] ;  /* 0x00580000b804783b */ /* 0x000ea20000000200 */
[----:B------:R-:W-:Y:S01]  /*156b0*/  IADD3 R25, R0, 0x10, RZ ;  /* 0x0000001000197810 */ /* 0x000fe20007ffe0ff */
[----:B------:R-:W-:-:S04]  /*156c0*/  DEPBAR.LE SB0, 0x0 ;  /* 0x000080000000791a */ /* 0x000fc80000000000 */
[C---:B---3--:R-:W-:Y:S08]  /*156d0*/  HMMA.16816.F32 R16, R8.reuse, R164, R16 ;  /* 0x000000a40810723c */ /* 0x048ff00000001810 */
[----:B------:R-:W-:Y:S05]  /*156e0*/  HMMA.16816.F32 R12, R8, R166, R12 ;  /* 0x000000a6080c723c */ /* 0x000fea000000180c */
[----:B------:R-:W-:-:S02]  /*156f0*/  FSEL R142, R20, -INF , !P4 ;  /* 0xff800000148e7808 */ /* 0x000fc40006000000 */
[C---:B------:R-:W-:Y:S01]  /*15700*/  IADD3 R20, R0.reuse, 0x18, RZ ;  /* 0x0000001800147810 */ /* 0x040fe20007ffe0ff */
[----:B-1----:R-:W-:Y:S01]  /*15710*/  HMMA.16816.F32 R160, R8, R32, R160 ;  /* 0x0000002008a0723c */ /* 0x002fe200000018a0 */
[----:B------:R-:W-:Y:S01]  /*15720*/  FSEL R140, R21, -INF , !P2 ;  /* 0xff800000158c7808 */ /* 0x000fe20005000000 */
[----:B------:R-:W-:Y:S01]  /*15730*/  BAR.SYNC.DEFER_BLOCKING 0x0 ;  /* 0x0000000000007b1d */ /* 0x000fe20000010000 */
[----:B------:R-:W-:Y:S02]  /*15740*/  ISETP.GE.AND P4, PT, R25, R135, PT ;  /* 0x000000871900720c */ /* 0x000fe40003f86270 */
[----:B------:R-:W-:Y:S02]  /*15750*/  IADD3 R21, R0, 0x19, RZ ;  /* 0x0000001900157810 */ /* 0x000fe40007ffe0ff */
[----:B------:R-:W-:Y:S01]  /*15760*/  FSEL R33, R23, -INF , !P5 ;  /* 0xff80000017217808 */ /* 0x000fe20006800000 */
[----:B------:R-:W-:Y:S01]  /*15770*/  HMMA.16816.F32 R152, R144, R28, R152 ;  /* 0x0000001c9098723c */ /* 0x000fe20000001898 */
[----:B------:R-:W-:-:S06]  /*15780*/  ISETP.GE.AND P5, PT, R20, R2, PT ;  /* 0x000000021400720c */ /* 0x000fcc0003fa6270 */
[----:B------:R-:W-:Y:S01]  /*15790*/  FSEL R29, R27, -INF , !P1 ;  /* 0xff8000001b1d7808 */ /* 0x000fe20004800000 */
[----:B------:R-:W-:Y:S01]  /*157a0*/  HMMA.16816.F32 R156, R8, R34, R156 ;  /* 0x00000022089c723c */ /* 0x000fe2000000189c */
[----:B------:R-:W-:Y:S02]  /*157b0*/  IADD3 R28, R0, 0x11, RZ ;  /* 0x00000011001c7810 */ /* 0x000fe40007ffe0ff */
[----:B------:R-:W-:Y:S02]  /*157c0*/  ISETP.GE.AND P1, PT, R25, R2, PT ;  /* 0x000000021900720c */ /* 0x000fe40003f26270 */
[----:B------:R-:W-:Y:S02]  /*157d0*/  ISETP.GE.AND P2, PT, R28, R135, PT ;  /* 0x000000871c00720c */ /* 0x000fe40003f46270 */
[----:B------:R-:W-:Y:S01]  /*157e0*/  FSEL R25, R18, -INF , !P4 ;  /* 0xff80000012197808 */ /* 0x000fe20006000000 */
[----:B------:R-:W-:Y:S01]  /*157f0*/  HMMA.16816.F32 R148, R144, R30, R148 ;  /* 0x0000001e9094723c */ /* 0x000fe20000001894 */
[----:B------:R-:W-:-:S02]  /*15800*/  FSEL R27, R19, -INF , !P2 ;  /* 0xff800000131b7808 */ /* 0x000fc40005000000 */
[----:B------:R-:W-:-:S04]  /*15810*/  ISETP.GE.AND P4, PT, R21, R2, PT ;  /* 0x000000021500720c */ /* 0x000fc80003f86270 */
[----:B------:R-:W-:Y:S02]  /*15820*/  FSEL R31, R22, -INF , !P6 ;  /* 0xff800000161f7808 */ /* 0x000fe40007000000 */
[----:B------:R-:W-:Y:S02]  /*15830*/  ISETP.GE.AND P6, PT, R28, R2, PT ;  /* 0x000000021c00720c */ /* 0x000fe40003fc6270 */
[----:B------:R-:W-:Y:S02]  /*15840*/  FSEL R30, R16, -INF , !P1 ;  /* 0xff800000101e7808 */ /* 0x000fe40004800000 */
[----:B------:R-:W-:Y:S02]  /*15850*/  IADD3 R16, R0, 0x20, RZ ;  /* 0x0000002000107810 */ /* 0x000fe40007ffe0ff */
[----:B------:R-:W-:Y:S02]  /*15860*/  FSEL R28, R17, -INF , !P6 ;  /* 0xff800000111c7808 */ /* 0x000fe40007000000 */
[----:B------:R-:W-:-:S02]  /*15870*/  ISETP.GE.AND P6, PT, R21, R135, PT ;  /* 0x000000871500720c */ /* 0x000fc40003fc6270 */
[----:B------:R-:W-:Y:S02]  /*15880*/  ISETP.GE.AND P2, PT, R16, R2, PT ;  /* 0x000000021000720c */ /* 0x000fe40003f46270 */
[----:B------:R-:W-:Y:S02]  /*15890*/  FSEL R22, R12, -INF , !P5 ;  /* 0xff8000000c167808 */ /* 0x000fe40006800000 */
[----:B------:R-:W-:Y:S02]  /*158a0*/  ISETP.GE.AND P1, PT, R20, R135, PT ;  /* 0x000000871400720c */ /* 0x000fe40003f26270 */
[----:B------:R-:W-:Y:S02]  /*158b0*/  IADD3 R12, R0, 0x28, RZ ;  /* 0x00000028000c7810 */ /* 0x000fe40007ffe0ff */
[----:B------:R-:W-:Y:S02]  /*158c0*/  FSEL R21, R15, -INF , !P6 ;  /* 0xff8000000f157808 */ /* 0x000fe40007000000 */
[----:B------:R-:W-:-:S02]  /*158d0*/  FSEL R164, R160, -INF , !P2 ;  /* 0xff800000a0a47808 */ /* 0x000fc40005000000 */
[----:B------:R-:W-:Y:S02]  /*158e0*/  FSEL R23, R14, -INF , !P1 ;  /* 0xff8000000e177808 */ /* 0x000fe40004800000 */
[----:B------:R-:W-:Y:S02]  /*158f0*/  FSEL R20, R13, -INF , !P4 ;  /* 0xff8000000d147808 */ /* 0x000fe40006000000 */
[C---:B------:R-:W-:Y:S02]  /*15900*/  ISETP.GE.AND P6, PT, R12.reuse, R2, PT ;  /* 0x000000020c00720c */ /* 0x040fe40003fc6270 */
[----:B------:R-:W-:Y:S02]  /*15910*/  ISETP.GE.AND P2, PT, R12, R135, PT ;  /* 0x000000870c00720c */ /* 0x000fe40003f46270 */
[----:B------:R-:W-:Y:S01]  /*15920*/  IADD3 R17, R0, 0x21, RZ ;  /* 0x0000002100117810 */ /* 0x000fe20007ffe0ff */
[----:B--2---:R-:W-:Y:S01]  /*15930*/  HMMA.16816.F32 R12, R8, R4, R152 ;  /* 0x00000004080c723c */ /* 0x004fe20000001898 */
[----:B------:R-:W-:-:S02]  /*15940*/  FSEL R166, R156, -INF , !P6 ;  /* 0xff8000009ca67808 */ /* 0x000fc40007000000 */
[-C--:B------:R-:W-:Y:S02]  /*15950*/  ISETP.GE.AND P4, PT, R17, R135.reuse, PT ;  /* 0x000000871100720c */ /* 0x080fe40003f86270 */
[-C--:B------:R-:W-:Y:S02]  /*15960*/  ISETP.GE.AND P5, PT, R16, R135.reuse, PT ;  /* 0x000000871000720c */ /* 0x080fe40003fa6270 */
[----:B------:R-:W-:Y:S02]  /*15970*/  IADD3 R4, R0, 0x30, RZ ;  /* 0x0000003000047810 */ /* 0x000fe40007ffe0ff */
[----:B------:R-:W-:Y:S02]  /*15980*/  FSEL R165, R163, -INF , !P4 ;  /* 0xff800000a3a57808 */ /* 0x000fe40006000000 */
[C---:B------:R-:W-:Y:S02]  /*15990*/  ISETP.GE.AND P4, PT, R4.reuse, R2, PT ;  /* 0x000000020400720c */ /* 0x040fe40003f86270 */
[----:B------:R-:W-:-:S02]  /*159a0*/  ISETP.GE.AND P6, PT, R4, R135, PT ;  /* 0x000000870400720c */ /* 0x000fc40003fc6270 */
[----:B------:R-:W-:Y:S01]  /*159b0*/  HMMA.16816.F32 R4, R8, R6, R148 ;  /* 0x000000060804723c */ /* 0x000fe20000001894 */
[-C--:B------:R-:W-:Y:S02]  /*159c0*/  ISETP.GE.AND P1, PT, R17, R2.reuse, PT ;  /* 0x000000021100720c */ /* 0x080fe40003f26270 */
[----:B------:R-:W-:Y:S02]  /*159d0*/  IADD3 R16, R0, 0x29, RZ ;  /* 0x0000002900107810 */ /* 0x000fe40007ffe0ff */
[----:B------:R-:W-:Y:S02]  /*159e0*/  FSEL R167, R162, -INF , !P5 ;  /* 0xff800000a2a77808 */ /* 0x000fe40006800000 */
[----:B------:R-:W-:Y:S02]  /*159f0*/  FSEL R168, R161, -INF , !P1 ;  /* 0xff800000a1a87808 */ /* 0x000fe40004800000 */
[C---:B------:R-:W-:Y:S02]  /*15a00*/  ISETP.GE.AND P5, PT, R16.reuse, R2, PT ;  /* 0x000000021000720c */ /* 0x040fe40003fa6270 */
[----:B------:R-:W-:-:S02]  /*15a10*/  ISETP.GE.AND P1, PT, R16, R135, PT ;  /* 0x000000871000720c */ /* 0x000fc40003f26270 */
[----:B------:R-:W-:Y:S02]  /*15a20*/  IADD3 R16, R0, 0x31, RZ ;  /* 0x0000003100107810 */ /* 0x000fe40007ffe0ff */
[----:B------:R-:W-:Y:S02]  /*15a30*/  FSEL R169, R158, -INF , !P2 ;  /* 0xff8000009ea97808 */ /* 0x000fe40005000000 */
[----:B------:R-:W-:Y:S02]  /*15a40*/  FSEL R170, R157, -INF , !P5 ;  /* 0xff8000009daa7808 */ /* 0x000fe40006800000 */
[----:B------:R-:W-:Y:S02]  /*15a50*/  FSEL R163, R159, -INF , !P1 ;  /* 0xff8000009fa37808 */ /* 0x000fe40004800000 */
[----:B------:R-:W-:Y:S02]  /*15a60*/  FSEL R154, R12, -INF , !P4 ;  /* 0xff8000000c9a7808 */ /* 0x000fe40006000000 */
[----:B------:R-:W-:-:S02]  /*15a70*/  ISETP.GE.AND P2, PT, R16, R2, PT ;  /* 0x000000021000720c */ /* 0x000fc40003f46270 */
[-C--:B------:R-:W-:Y:S02]  /*15a80*/  ISETP.GE.AND P5, PT, R16, R135.reuse, PT ;  /* 0x000000871000720c */ /* 0x080fe40003fa6270 */
[C---:B------:R-:W-:Y:S02]  /*15a90*/  ISETP.GE.AND P1, PT, R0.reuse, R2, PT ;  /* 0x000000020000720c */ /* 0x040fe40003f26270 */
[C---:B------:R-:W-:Y:S02]  /*15aa0*/  IADD3 R8, R0.reuse, 0x38, RZ ;  /* 0x0000003800087810 */ /* 0x040fe40007ffe0ff */
[C---:B------:R-:W-:Y:S02]  /*15ab0*/  ISETP.GE.AND P4, PT, R0.reuse, R135, PT ;  /* 0x000000870000720c */ /* 0x040fe40003f86270 */
[----:B------:R-:W-:Y:S02]  /*15ac0*/  IADD3 R0, R0, 0x39, RZ ;  /* 0x0000003900007810 */ /* 0x000fe40007ffe0ff */
[----:B------:R-:W-:-:S02]  /*15ad0*/  FSEL R151, R14, -INF , !P6 ;  /* 0xff8000000e977808 */ /* 0x000fc40007000000 */
[----:B------:R-:W-:Y:S02]  /*15ae0*/  FSEL R152, R13, -INF , !P2 ;  /* 0xff8000000d987808 */ /* 0x000fe40005000000 */
[----:B------:R-:W-:Y:S02]  /*15af0*/  FSEL R137, R15, -INF , !P5 ;  /* 0xff8000000f897808 */ /* 0x000fe40006800000 */
[----:B------:R-:W-:Y:S02]  /*15b00*/  FSEL R24, R24, -INF , !P1 ;  /* 0xff80000018187808 */ /* 0x000fe40004800000 */
[CC--:B------:R-:W-:Y:S02]  /*15b10*/  ISETP.GE.AND P6, PT, R8.reuse, R2.reuse, PT ;  /* 0x000000020800720c */ /* 0x0c0fe40003fc6270 */
        /* <DEDUP_REMOVED lines=67> */
[----:B------:R-:W-:Y:S05]  /*15f50*/  BRA `(.L_x_2367) ;  /* 0x0000003000007947 */ /* 0x000fea0003800000 */
.L_x_2366:
[----:B------:R-:W-:-:S05]  /*15f60*/  IMAD.MOV.U32 R6, RZ, RZ, c[0x0][0x198] ;  /* 0x00006600ff067624 */ /* 0x000fca00078e00ff */
[----:B------:R-:W-:-:S04]  /*15f70*/  LEA R6, -R6, RZ, 0x6 ;  /* 0x000000ff06067211 */ /* 0x000fc800078e31ff */
[----:B------:R-:W-:Y:S02]  /*15f80*/  SHF.R.S32.HI R0, RZ, 0x1f, R6 ;  /* 0x0000001fff007819 */ /* 0x000fe40000011406 */
.L_x_2367:
[----:B------:R-:W-:Y:S01]  /*15f90*/  ULDC.64 UR4, c[0x0][0x198] ;  /* 0x0000660000047ab9 */ /* 0x000fe20000000a00 */
[C---:B------:R-:W-:Y:S01]  /*15fa0*/  LEA R204, P0, R6.reuse, R204, 0x1 ;  /* 0x000000cc06cc7211 */ /* 0x040fe200078008ff */
[----:B------:R-:W-:Y:S02]  /*15fb0*/  USHF.L.U32 UR9, UR4, 0x5, URZ ;  /* 0x0000000504097899 */ /* 0x000fe4000800063f */
[----:B------:R-:W-:Y:S01]  /*15fc0*/  USHF.L.U64.HI UR5, UR4, UR8, UR5 ;  /* 0x0000000804057299 */ /* 0x000fe20008010205 */
[----:B------:R-:W-:-:S03]  /*15fd0*/  LEA.HI.X R205, R6, R205, R0, 0x1, P0 ;  /* 0x000000cd06cd7211 */ /* 0x000fc600000f0c00 */
[----:B------:R-:W-:Y:S02]  /*15fe0*/  IADD3 R8, P0, R204, UR9, RZ ;  /* 0x00000009cc087c10 */ /* 0x000fe4000ff1e0ff */
[----:B------:R-:W-:Y:S01]  /*15ff0*/  @!PT LDS RZ, [RZ] ;  /* 0x00000000fffff984 */ /* 0x000fe20000000800 */
[----:B------:R-:W-:Y:S01]  /*16000*/  @!PT LDS RZ, [RZ] ;  /* 0x00000000fffff984 */ /* 0x000fe20000000800 */
[----:B------:R-:W-:Y:S01]  /*16010*/  @!PT LDS RZ, [RZ] ;  /* 0x00000000fffff984 */ /* 0x000fe20000000800 */
[----:B------:R1:W-:Y:S02]  /*16020*/  LDGSTS.E.BYPASS.LTC128B.128 [R201+0x6000], [R204.64] ;  /* 0x06000000ccc97fae */ /* 0x0003e4000b901d46 */
[----:B------:R-:W-:Y:S02]  /*16030*/  IADD3.X R9, R205, UR5, RZ, P0, !PT ;  /* 0x00000005cd097c10 */ /* 0x000fe400087fe4ff */
[----:B------:R-:W-:Y:S01]  /*16040*/  IADD3 R6, P0, R8, UR9, RZ ;  /* 0x0000000908067c10 */ /* 0x000fe2000ff1e0ff */
[----:B------:R1:W-:Y:S03]  /*16050*/  LDGSTS.E.BYPASS.LTC128B.128 [R201+0x8000], [R204.64+0x80] ;  /* 0x08000080ccc97fae */ /* 0x0003e6000b901d46 */
[----:B------:R-:W-:Y:S01]  /*16060*/  IADD3.X R7, R9, UR5, RZ, P0, !PT ;  /* 0x0000000509077c10 */ /* 0x000fe200087fe4ff */
[----:B------:R1:W-:Y:S01]  /*16070*/  LDGSTS.E.BYPASS.LTC128B.128 [R201+0xa000], [R204.64+0x100] ;  /* 0x0a000100ccc97fae */ /* 0x0003e2000b901d46 */
[----:B------:R-:W-:-:S03]  /*16080*/  IADD3 R4, P0, R6, UR9, RZ ;  /* 0x0000000906047c10 */ /* 0x000fc6000ff1e0ff */
[----:B------:R1:W-:Y:S01]  /*16090*/  LDGSTS.E.BYPASS.LTC128B.128 [R201+0x6800], [R8.64] ;  /* 0x0680000008c97fae */ /* 0x0003e2000b901d46 */
[----:B------:R-:W-:-:S03]  /*160a0*/  IADD3.X R5, R7, UR5, RZ, P0, !PT ;  /* 0x0000000507057c10 */ /* 0x000fc600087fe4ff */
        /* <DEDUP_REMOVED lines=9> */
.L_x_2365:
        /* <DEDUP_REMOVED lines=58> */
[--C-:B------:R-:W-:Y:S01]  /*164e0*/  FFMA.FTZ R140, R26, c[0x0][0x23c], -R150.reuse ;  /* 0x00008f001a8c7a23 */ /* 0x100fe20000010896 */
[----:B------:R-:W-:Y:S01]  /*164f0*/  LDSM.16.MT88.4 R132, [R190+0xc800] ;  /* 0x00c80000be84783b */ /* 0x000fe20000004200 */
[----:B------:R-:W-:-:S02]  /*16500*/  FFMA.FTZ R2, R29, c[0x0][0x23c], -R150 ;  /* 0x00008f001d027a23 */ /* 0x000fc40000010896 */
[--C-:B------:R-:W-:Y:S02]  /*16510*/  FFMA.FTZ R0, R31, c[0x0][0x23c], -R150.reuse ;  /* 0x00008f001f007a23 */ /* 0x100fe40000010896 */
[----:B------:R-:W-:Y:S01]  /*16520*/  FFMA.FTZ R147, R33, c[0x0][0x23c], -R150 ;  /* 0x00008f0021937a23 */ /* 0x000fe20000010896 */
[----:B------:R-:W-:Y:S01]  /*16530*/  MUFU.EX2 R144, R144 ;  /* 0x0000009000907308 */ /* 0x000fe20000000800 */
[----:B------:R-:W-:Y:S01]  /*16540*/  FMUL.FTZ R148, R4, c[0x0][0x23c] ;  /* 0x00008f0004947a20 */ /* 0x000fe20000410000 */
[----:B------:R-:W-:Y:S01]  /*16550*/  LDSM.16.MT88.4 R32, [R189+0xc800] ;  /* 0x00c80000bd20783b */ /* 0x000fe20000004200 */
[----:B------:R-:W-:Y:S02]  /*16560*/  FMUL.FTZ R3, R6, c[0x0][0x23c] ;  /* 0x00008f0006037a20 */ /* 0x000fe40000410000 */
[--C-:B------:R-:W-:Y:S02]  /*16570*/  FFMA.FTZ R155, R30, c[0x0][0x23c], -R153.reuse ;  /* 0x00008f001e9b7a23 */ /* 0x100fe40000010899 */
        /* <DEDUP_REMOVED lines=340> */
.L_x_2362:
[----:B------:R-:W-:-:S13]  /*17ac0*/  ISETP.GE.AND P0, PT, R206, 0x1, PT ;  /* 0x00000001ce00780c */ /* 0x000fda0003f06270 */
[----:B------:R-:W-:Y:S05]  /*17ad0*/  @!P0 BRA `(.L_x_2368) ;  /* 0x00002fc000008947 */ /* 0x000fea0003800000 */
[----:B------:R-:W-:Y:S01]  /*17ae0*/  UMOV UR10, 0x5 ;  /* 0x00000005000a7882 */ /* 0x000fe20000000000 */
[----:B------:R-:W-:Y:S01]  /*17af0*/  IMAD.MOV.U32 R0, RZ, RZ, R3 ;  /* 0x000000ffff007224 */ /* 0x000fe200078e0003 */
[----:B------:R-:W-:Y:S01]  /*17b00*/  ULDC UR6, c[0x0][0x1a0] ;  /* 0x0000680000067ab9 */ /* 0x000fe20000000800 */
[----:B------:R-:W-:Y:S01]  /*17b10*/  IMAD.MOV.U32 R133, RZ, RZ, R132 ;  /* 0x000000ffff857224 */ /* 0x000fe200078e0084 */
[----:B------:R-:W-:Y:S02]  /*17b20*/  ULDC.64 UR4, c[0x0][0x1a0] ;  /* 0x0000680000047ab9 */ /* 0x000fe40000000a00 */
[----:B------:R-:W-:Y:S02]  /*17b30*/  USHF.L.U64.HI UR8, UR4, UR10, UR5 ;  /* 0x0000000a04087299 */ /* 0x000fe40008010205 */
[----:B------:R-:W-:Y:S02]  /*17b40*/  USHF.L.U32 UR7, UR4, 0x5, URZ ;  /* 0x0000000504077899 */ /* 0x000fe4000800063f */
[----:B------:R-:W-:-:S02]  /*17b50*/  ULEA UR6, -UR6, URZ, 0x6 ;  /* 0x0000003f06067291 */ /* 0x000fc4000f8e313f */
[----:B------:R-:W-:Y:S02]  /*17b60*/  ULDC.64 UR4, c[0x0][0x198] ;  /* 0x0000660000047ab9 */ /* 0x000fe40000000a00 */
[----:B------:R-:W-:Y:S02]  /*17b70*/  USHF.L.U64.HI UR5, UR4, UR10, UR5 ;  /* 0x0000000a04057299 */ /* 0x000fe40008010205 */
[----:B------:R-:W-:Y:S01]  /*17b80*/  USHF.R.S32.HI UR10, URZ, 0x1f, UR6 ;  /* 0x0000001f3f0a7899 */ /* 0x000fe20008011406 */
[----:B------:R-:W-:Y:S01]  /*17b90*/  MOV R212, UR6 ;  /* 0x0000000600d47c02 */ /* 0x000fe20008000f00 */
[----:B------:R-:W-:Y:S02]  /*17ba0*/  ULEA UR9, -UR4, URZ, 0x6 ;  /* 0x0000003f04097291 */ /* 0x000fe4000f8e313f */
[----:B------:R-:W-:Y:S02]  /*17bb0*/  USHF.L.U32 UR11, UR4, 0x5, URZ ;  /* 0x00000005040b7899 */ /* 0x000fe4000800063f */
[----:B------:R-:W-:Y:S01]  /*17bc0*/  MOV R210, UR10 ;  /* 0x0000000a00d27c02 */ /* 0x000fe20008000f00 */
[----:B------:R-:W-:-:S02]  /*17bd0*/  USHF.R.S32.HI UR4, URZ, 0x1f, UR9 ;  /* 0x0000001f3f047899 */ /* 0x000fc40008011409 */
[----:B------:R-:W-:Y:S02]  /*17be0*/  ULDC.64 UR12, c[0x0][0x118] ;  /* 0x00004600000c7ab9 */ /* 0x000fe40000000a00 */
.L_x_2372:
        /* <DEDUP_REMOVED lines=64> */
.L_x_2369:
[C---:B------:R-:W-:Y:S04]  /*17ff0*/  LEA R208, P0, R6.reuse, R208, 0x1 ;  /* 0x000000d006d07211 */ /* 0x040fe800078008ff */
[----:B------:R-:W-:Y:S02]  /*18000*/  LEA.HI.X R207, R6, R207, R2, 0x1, P0 ;  /* 0x000000cf06cf7211 */ /* 0x000fe400000f0c02 */
[----:B------:R-:W-:Y:S03]  /*18010*/  IADD3 R6, P0, R208, UR7, RZ ;  /* 0x00000007d0067c10 */ /* 0x000fe6000ff1e0ff */
[----:B------:R-:W-:Y:S01]  /*18020*/  IMAD.MOV.U32 R209, RZ, RZ, R207 ;  /* 0x000000ffffd17224 */ /* 0x000fe200078e00cf */
[----:B------:R-:W-:Y:S02]  /*18030*/  IADD3.X R7, R207, UR8, RZ, P0, !PT ;  /* 0x00000008cf077c10 */ /* 0x000fe400087fe4ff */
[----:B------:R-:W-:Y:S02]  /*18040*/  IADD3 R4, P0, R6, UR7, RZ ;  /* 0x0000000706047c10 */ /* 0x000fe4000ff1e0ff */
[----:B------:R-:W-:Y:S01]  /*18050*/  @!PT LDS RZ, [RZ] ;  /* 0x00000000fffff984 */ /* 0x000fe20000000800 */
[----:B------:R-:W-:Y:S01]  /*18060*/  @!PT LDS RZ, [RZ] ;  /* 0x00000000fffff984 */ /* 0x000fe20000000800 */
[----:B------:R-:W-:Y:S01]  /*18070*/  @!PT LDS RZ, [RZ] ;  /* 0x00000000fffff984 */ /* 0x000fe20000000800 */
[----:B------:R1:W-:Y:S02]  /*18080*/  LDGSTS.E.BYPASS.LTC128B.128 [R201+0xc000], [R208.64] ;  /* 0x0c000000d0c97fae */ /* 0x0003e4000b901d4c */
[----:B------:R-:W-:Y:S02]  /*18090*/  IADD3.X R5, R7, UR8, RZ, P0, !PT ;  /* 0x0000000807057c10 */ /* 0x000fe400087fe4ff */
[----:B------:R1:W-:Y:S01]  /*180a0*/  LDGSTS.E.BYPASS.LTC128B.128 [R201+0xe000], [R208.64+0x80] ;  /* 0x0e000080d0c97fae */ /* 0x0003e2000b901d4c */
[----:B------:R-:W-:Y:S03]  /*180b0*/  IADD3 R2, P0, R4, UR7, RZ ;  /* 0x0000000704027c10 */ /* 0x000fe6000ff1e0ff */
[----:B------:R1:W-:Y:S01]  /*180c0*/  LDGSTS.E.BYPASS.LTC128B.128 [R201+0x10000], [R208.64+0x100] ;  /* 0x10000100d0c97fae */ /* 0x0003e2000b901d4c */
[----:B------:R-:W-:Y:S02]  /*180d0*/  IADD3.X R3, R5, UR8, RZ, P0, !PT ;  /* 0x0000000805037c10 */ /* 0x000fe400087fe4ff */
[----:B------:R-:W-:Y:S01]  /*180e0*/  ISETP.GE.AND P0, PT, R206, 0x2, PT ;  /* 0x00000002ce00780c */ /* 0x000fe20003f06270 */
        /* <DEDUP_REMOVED lines=20> */
[C---:B--2---:R-:W-:Y:S03]  /*18230*/  HMMA.16816.F32 R4, R32.reuse, R8, RZ ;  /* 0x000000082004723c */ /* 0x044fe600000018ff */
[----:B------:R-:W-:Y:S04]  /*18240*/  LDSM.16.M88.4 R160, [R194] ;  /* 0x00000000c2a0783b */ /* 0x000fe80000000200 */
[----:B------:R-:W2:Y:S01]  /*18250*/  LDSM.16.M88.4 R164, [R191+0x6000] ;  /* 0x00600000bfa4783b */ /* 0x000ea20000000200 */
[C---:B------:R-:W-:Y:S03]  /*18260*/  HMMA.16816.F32 R8, R32.reuse, R10, RZ ;  /* 0x0000000a2008723c */ /* 0x040fe600000018ff */
[----:B------:R-:W1:Y:S04]  /*18270*/  LDSM.16.M88.4 R168, [R191+0x6800] ;  /* 0x00680000bfa8783b */ /* 0x000e680000000200 */
[----:B------:R-:W-:Y:S01]  /*18280*/  LDSM.16.M88.4 R172, [R191+0x7800] ;  /* 0x00780000bfac783b */ /* 0x000fe20000000200 */
[C---:B---3--:R-:W-:Y:S08]  /*18290*/  HMMA.16816.F32 R12, R32.reuse, R16, RZ ;  /* 0x00000010200c723c */ /* 0x048ff000000018ff */
[C---:B------:R-:W-:Y:S08]  /*182a0*/  HMMA.16816.F32 R16, R32.reuse, R18, RZ ;  /* 0x000000122010723c */ /* 0x040ff000000018ff */
[C---:B----4-:R-:W-:Y:S08]  /*182b0*/  HMMA.16816.F32 R20, R32.reuse, R24, RZ ;  /* 0x000000182014723c */ /* 0x050ff000000018ff */
[C---:B------:R-:W-:Y:S08]  /*182c0*/  HMMA.16816.F32 R24, R32.reuse, R26, RZ ;  /* 0x0000001a2018723c */ /* 0x040ff000000018ff */
[C---:B-----5:R-:W-:Y:S08]  /*182d0*/  HMMA.16816.F32 R28, R32.reuse, R136, RZ ;  /* 0x00000088201c723c */ /* 0x060ff000000018ff */
[----:B------:R-:W-:Y:S01]  /*182e0*/  HMMA.16816.F32 R32, R32, R138, RZ ;  /* 0x0000008a2020723c */ /* 0x000fe200000018ff */
[----:B------:R-:W3:Y:S07]  /*182f0*/  LDSM.16.M88.4 R136, [R191+0x7000] ;  /* 0x00700000bf88783b */ /* 0x000eee0000000200 */
        /* <DEDUP_REMOVED lines=8> */
[----:B------:R-:W4:Y:S07]  /*18380*/  LDSM.16.M88.4 R152, [R184+0x800] ;  /* 0x00080000b898783b */ /* 0x000f2e0000000200 */
        /* <DEDUP_REMOVED lines=13> */
[C---:B------:R-:W-:Y:S08]  /*18460*/  HMMA.16816.F32 R28, R160.reuse, R172, R28 ;  /* 0x000000aca01c723c */ /* 0x040ff0000000181c */
[----:B------:R-:W-:Y:S01]  /*18470*/  HMMA.16816.F32 R32, R160, R174, R32 ;  /* 0x000000aea020723c */ /* 0x000fe20000001820 */
[----:B------:R-:W3:Y:S04]  /*18480*/  LDSM.16.M88.4 R160, [R197+0x9000] ;  /* 0x00900000c5a0783b */ /* 0x000ee80000000200 */
[----:B------:R-:W2:Y:S03]  /*18490*/  LDSM.16.M88.4 R172, [R197+0x9800] ;  /* 0x00980000c5ac783b */ /* 0x000ea60000000200 */
[C---:B-1----:R-:W-:Y:S08]  /*184a0*/  HMMA.16816.F32 R4, R144.reuse, R148, R4 ;  /* 0x000000949004723c */ /* 0x042ff00000001804 */
[C---:B------:R-:W-:Y:S01]  /*184b0*/  HMMA.16816.F32 R8, R144.reuse, R150, R8 ;  /* 0x000000969008723c */ /* 0x040fe20000001808 */
[----:B------:R-:W-:Y:S07]  /*184c0*/  LDSM.16.M88.4 R148, [R183] ;  /* 0x00000000b794783b */ /* 0x000fee0000000200 */
[C---:B----4-:R-:W-:Y:S08]  /*184d0*/  HMMA.16816.F32 R12, R144.reuse, R152, R12 ;  /* 0x00000098900c723c */ /* 0x050ff0000000180c */
[C---:B------:R-:W-:Y:S01]  /*184e0*/  HMMA.16816.F32 R16, R144.reuse, R154, R16 ;  /* 0x0000009a9010723c */ /* 0x040fe20000001810 */
[----:B------:R-:W-:Y:S07]  /*184f0*/  LDSM.16.M88.4 R152, [R182] ;  /* 0x00000000b698783b */ /* 0x000fee0000000200 */
[C---:B-----5:R-:W-:Y:S08]  /*18500*/  HMMA.16816.F32 R20, R144.reuse, R140, R20 ;  /* 0x0000008c9014723c */ /* 0x060ff00000001814 */
[C---:B------:R-:W-:Y:S01]  /*18510*/  HMMA.16816.F32 R24, R144.reuse, R142, R24 ;  /* 0x0000008e9018723c */ /* 0x040fe20000001818 */
[----:B------:R-:W1:Y:S07]  /*18520*/  LDSM.16.M88.4 R140, [R196+0x2000] ;  /* 0x00200000c48c783b */ /* 0x000e6e0000000200 */
[C---:B------:R-:W-:Y:S08]  /*18530*/  HMMA.16816.F32 R28, R144.reuse, R156, R28 ;  /* 0x0000009c901c723c */ /* 0x040ff0000000181c */
[----:B------:R-:W-:Y:S01]  /*18540*/  HMMA.16816.F32 R32, R144, R158, R32 ;  /* 0x0000009e9020723c */ /* 0x000fe20000001820 */
[----:B------:R-:W4:Y:S04]  /*18550*/  LDSM.16.M88.4 R144, [R181] ;  /* 0x00000000b590783b */ /* 0x000f280000000200 */
[----:B------:R-:W5:Y:S03]  /*18560*/  LDSM.16.M88.4 R156, [R180] ;  /* 0x00000000b49c783b */ /* 0x000f660000000200 */
        /* <DEDUP_REMOVED lines=15> */
[----:B------:R-:W-:Y:S07]  /*18660*/  LDSM.16.M88.4 R148, [R184+0x2000] ;  /* 0x00200000b894783b */ /* 0x000fee0000000200 */
[C---:B------:R-:W-:Y:S08]  /*18670*/  HMMA.16816.F32 R12, R140.reuse, R152, R12 ;  /* 0x000000988c0c723c */ /* 0x040ff0000000180c */
[C---:B------:R-:W-:Y:S01]  /*18680*/  HMMA.16816.F32 R16, R140.reuse, R154, R16 ;  /* 0x0000009a8c10723c */ /* 0x040fe20000001810 */
[----:B------:R-:W-:Y:S07]  /*18690*/  LDSM.16.M88.4 R152, [R184+0x2800] ;  /* 0x00280000b898783b */ /* 0x000fee0000000200 */
[C---:B----4-:R-:W-:Y:S08]  /*186a0*/  HMMA.16816.F32 R20, R140.reuse, R144, R20 ;  /* 0x000000908c14723c */ /* 0x050ff00000001814 */
[C---:B------:R-:W-:Y:S01]  /*186b0*/  HMMA.16816.F32 R24, R140.reuse, R146, R24 ;  /* 0x000000928c18723c */ /* 0x040fe20000001818 */
[----:B------:R-:W1:Y:S07]  /*186c0*/  LDSM.16.M88.4 R144, [R193+0x2000] ;  /* 0x00200000c190783b */ /* 0x000e6e0000000200 */
[C---:B-----5:R-:W-:Y:S08]  /*186d0*/  HMMA.16816.F32 R28, R140.reuse, R156, R28 ;  /* 0x0000009c8c1c723c */ /* 0x060ff0000000181c */
[----:B------:R-:W-:Y:S01]  /*186e0*/  HMMA.16816.F32 R32, R140, R158, R32 ;  /* 0x0000009e8c20723c */ /* 0x000fe20000001820 */
[----:B------:R-:W4:Y:S04]  /*186f0*/  LDSM.16.M88.4 R140, [R184+0x3000] ;  /* 0x00300000b88c783b */ /* 0x000f280000000200 */
[----:B------:R-:W5:Y:S03]  /*18700*/  LDSM.16.M88.4 R156, [R184+0x3800] ;  /* 0x00380000b89c783b */ /* 0x000f660000000200 */
        /* <DEDUP_REMOVED lines=16> */
[C---:B------:R-:W-:Y:S08]  /*18810*/  HMMA.16816.F32 R12, R144.reuse, R152, R12 ;  /* 0x00000098900c723c */ /* 0x040ff0000000180c */
[C---:B------:R-:W-:Y:S01]  /*18820*/  HMMA.16816.F32 R16, R144.reuse, R154, R16 ;  /* 0x0000009a9010723c */ /* 0x040fe20000001810 */
[----:B------:R-:W-:Y:S07]  /*18830*/  LDSM.16.M88.4 R152, [R178] ;  /* 0x00000000b298783b */ /* 0x000fee0000000200 */
[C---:B----4-:R-:W-:Y:S08]  /*18840*/  HMMA.16816.F32 R20, R144.reuse, R140, R20 ;  /* 0x0000008c9014723c */ /* 0x050ff00000001814 */
[C---:B------:R-:W-:Y:S01]  /*18850*/  HMMA.16816.F32 R24, R144.reuse, R142, R24 ;  /* 0x0000008e9018723c */ /* 0x040fe20000001818 */
[----:B------:R-:W1:Y:S07]  /*18860*/  LDSM.16.M88.4 R140, [R196+0x4000] ;  /* 0x00400000c48c783b */ /* 0x000e6e0000000200 */
[C---:B-----5:R-:W-:Y:S08]  /*18870*/  HMMA.16816.F32 R28, R144.reuse, R156, R28 ;  /* 0x0000009c901c723c */ /* 0x060ff0000000181c */
        /* <DEDUP_REMOVED lines=37> */
[C---:B------:R-:W-:Y:S08]  /*18ad0*/  HMMA.16816.F32 R28, R160.reuse, R172, R28 ;  /* 0x000000aca01c723c */ /* 0x040ff0000000181c */
[----:B------:R-:W-:Y:S08]  /*18ae0*/  HMMA.16816.F32 R32, R160, R174, R32 ;  /* 0x000000aea020723c */ /* 0x000ff00000001820 */
[C---:B-1----:R-:W-:Y:S08]  /*18af0*/  HMMA.16816.F32 R4, R144.reuse, R148, R4 ;  /* 0x000000949004723c */ /* 0x042ff00000001804 */
[C---:B------:R-:W-:Y:S08]  /*18b00*/  HMMA.16816.F32 R8, R144.reuse, R150, R8 ;  /* 0x000000969008723c */ /* 0x040ff00000001808 */
[C---:B------:R-:W-:Y:S08]  /*18b10*/  HMMA.16816.F32 R12, R144.reuse, R152, R12 ;  /* 0x00000098900c723c */ /* 0x040ff0000000180c */
[C---:B------:R-:W-:Y:S08]  /*18b20*/  HMMA.16816.F32 R16, R144.reuse, R154, R16 ;  /* 0x0000009a9010723c */ /* 0x040ff00000001810 */
[C---:B----4-:R-:W-:Y:S08]  /*18b30*/  HMMA.16816.F32 R20, R144.reuse, R140, R20 ;  /* 0x0000008c9014723c */ /* 0x050ff00000001814 */
[C---:B------:R-:W-:Y:S08]  /*18b40*/  HMMA.16816.F32 R24, R144.reuse, R142, R24 ;  /* 0x0000008e9018723c */ /* 0x040ff00000001818 */
[C---:B-----5:R-:W-:Y:S08]  /*18b50*/  HMMA.16816.F32 R28, R144.reuse, R156, R28 ;  /* 0x0000009c901c723c */ /* 0x060ff0000000181c */
        /* <DEDUP_REMOVED lines=66> */
.L_x_2371:
[C---:B------:R-:W-:Y:S04]  /*18f80*/  LEA R204, P0, R136.reuse, R204, 0x1 ;  /* 0x000000cc88cc7211 */ /* 0x040fe800078008ff */
[----:B------:R-:W-:Y:S02]  /*18f90*/  LEA.HI.X R205, R136, R205, R2, 0x1, P0 ;  /* 0x000000cd88cd7211 */ /* 0x000fe400000f0c02 */
[----:B------:R-:W-:Y:S03]  /*18fa0*/  IADD3 R136, P0, R204, UR11, RZ ;  /* 0x0000000bcc887c10 */ /* 0x000fe6000ff1e0ff */
[----:B------:R-:W-:Y:S01]  /*18fb0*/  @!PT LDS RZ, [RZ] ;  /* 0x00000000fffff984 */ /* 0x000fe20000000800 */
[----:B------:R-:W-:Y:S01]  /*18fc0*/  @!PT LDS RZ, [RZ] ;  /* 0x00000000fffff984 */ /* 0x000fe20000000800 */
[----:B------:R-:W-:Y:S01]  /*18fd0*/  @!PT LDS RZ, [RZ] ;  /* 0x00000000fffff984 */ /* 0x000fe20000000800 */
[----:B------:R1:W-:Y:S01]  /*18fe0*/  LDGSTS.E.BYPASS.LTC128B.128 [R201+0x6000], [R204.64] ;  /* 0x06000000ccc97fae */ /* 0x0003e2000b901d4c */
[----:B------:R-:W-:Y:S02]  /*18ff0*/  IADD3.X R137, R205, UR5, RZ, P0, !PT ;  /* 0x00000005cd897c10 */ /* 0x000fe400087fe4ff */
[----:B------:R-:W-:Y:S01]  /*19000*/  IADD3 R134, P0, R136, UR11, RZ ;  /* 0x0000000b88867c10 */ /* 0x000fe2000ff1e0ff */
[----:B------:R1:W-:Y:S03]  /*19010*/  LDGSTS.E.BYPASS.LTC128B.128 [R201+0x8000], [R204.64+0x80] ;  /* 0x08000080ccc97fae */ /* 0x0003e6000b901d4c */
[----:B------:R-:W-:Y:S01]  /*19020*/  IADD3.X R135, R137, UR5, RZ, P0, !PT ;  /* 0x0000000589877c10 */ /* 0x000fe200087fe4ff */
[----:B------:R1:W-:Y:S01]  /*19030*/  LDGSTS.E.BYPASS.LTC128B.128 [R201+0xa000], [R204.64+0x100] ;  /* 0x0a000100ccc97fae */ /* 0x0003e2000b901d4c */
[----:B------:R-:W-:Y:S03]  /*19040*/  IADD3 R2, P0, R134, UR11, RZ ;  /* 0x0000000b86027c10 */ /* 0x000fe6000ff1e0ff */
[----:B------:R1:W-:Y:S01]  /*19050*/  LDGSTS.E.BYPASS.LTC128B.128 [R201+0x6800], [R136.64] ;  /* 0x0680000088c97fae */ /* 0x0003e2000b901d4c */
[----:B------:R-:W-:Y:S03]  /*19060*/  IADD3.X R3, R135, UR5, RZ, P0, !PT ;  /* 0x0000000587037c10 */ /* 0x000fe600087fe4ff */
        /* <DEDUP_REMOVED lines=9> */
.L_x_2370:
        /* <DEDUP_REMOVED lines=410> */
.L_x_2368:
        /* <DEDUP_REMOVED lines=257> */
.L_x_2373:
[----:B------:R-:W2:Y:S04]  /*1bab0*/  S2R R58, SR_CTAID.Z ;  /* 0x00000000003a7919 */ /* 0x000ea80000002700 */
[----:B------:R-:W2:Y:S02]  /*1bac0*/  S2R R3, SR_CTAID.Y ;  /* 0x0000000000037919 */ /* 0x000ea40000002600 */
[----:B--2---:R-:W-:-:S04]  /*1bad0*/  IMAD R57, R3, c[0x0][0x1c0], R58 ;  /* 0x0000700003397a24 */ /* 0x004fc800078e023a */
[----:B------:R-:W-:Y:S02]  /*1bae0*/  IMAD R57, R57, c[0x0][0x214], RZ ;  /* 0x0000850039397a24 */ /* 0x000fe400078e02ff */
.L_x_2374:
[----:B------:R-:W-:Y:S01]  /*1baf0*/  BAR.SYNC.DEFER_BLOCKING 0x0 ;  /* 0x0000000000007b1d */ /* 0x000fe20000010000 */
[----:B------:R-:W-:Y:S01]  /*1bb00*/  LOP3.LUT R5, R5, 0xffffffe0, RZ, 0xc0, !PT ;  /* 0xffffffe005057812 */ /* 0x000fe200078ec0ff */
[C---:B------:R-:W-:Y:S01]  /*1bb10*/  IMAD.WIDE.U32 R64, R200.reuse, c[0x0][0x1e8], RZ ;  /* 0x00007a00c8407a25 */ /* 0x040fe200078e00ff */
[----:B------:R-:W-:Y:S02]  /*1bb20*/  SHF.R.S32.HI R61, RZ, 0x1f, R6 ;  /* 0x0000001fff3d7819 */ /* 0x000fe40000011406 */
[----:B------:R-:W-:Y:S01]  /*1bb30*/  ISETP.NE.AND P0, PT, R200, -0x1, PT ;  /* 0xffffffffc800780c */ /* 0x000fe20003f05270 */
[----:B------:R-:W2:Y:S01]  /*1bb40*/  S2R R0, SR_TID.X ;  /* 0x0000000000007919 */ /* 0x000ea20000002100 */
        /* <DEDUP_REMOVED lines=35> */
[----:B----4-:R-:W4:Y:S01]  /*1bd80*/  S2R R6, SR_CTAID.X ;  /* 0x0000000000067919 */ /* 0x010f220000002500 */
[----:B------:R-:W-:Y:S01]  /*1bd90*/  IADD3 R59, R5, 0x8, RZ ;  /* 0x00000008053b7810 */ /* 0x000fe20007ffe0ff */
[----:B----4-:R-:W-:-:S02]  /*1bda0*/  IMAD R62, R6, 0x40, R57 ;  /* 0x00000040063e7824 */ /* 0x010fc400078e0239 */
        /* <DEDUP_REMOVED lines=10> */
.L_x_2376:
[----:B----4-:R-:W-:Y:S05]  /*1be50*/  BSYNC B0 ;  /* 0x0000000000007941 */ /* 0x010fea0003800000 */
.L_x_2375:
[----:B------:R-:W4:Y:S01]  /*1be60*/  S2R R2, SR_CTAID.X ;  /* 0x0000000000027919 */ /* 0x000f220000002500 */
[----:B------:R-:W-:Y:S01]  /*1be70*/  LEA.HI R5, R7, R4, RZ, 0x3 ;  /* 0x0000000407057211 */ /* 0x000fe200078f18ff */
[----:B------:R-:W-:Y:S03]  /*1be80*/  BSSY B0, `(.L_x_2377) ;  /* 0x0000022000007945 */ /* 0x000fe60003800000 */
[----:B------:R-:W-:-:S05]  /*1be90*/  LOP3.LUT R5, R5, 0xfffffff8, RZ, 0xc0, !PT ;  /* 0xfffffff805057812 */ /* 0x000fca00078ec0ff */
[----:B------:R-:W-:-:S04]  /*1bea0*/  IMAD.IADD R4, R4, 0x1, -R5 ;  /* 0x0000000104047824 */ /* 0x000fc800078e0a05 */
[----:B------:R-:W-:-:S05]  /*1beb0*/  IMAD.SHL.U32 R4, R4, 0x8, RZ ;  /* 0x0000000804047824 */ /* 0x000fca00078e00ff */
[----:B------:R-:W-:Y:S01]  /*1bec0*/  SHF.R.S32.HI R5, RZ, 0x1f, R4 ;  /* 0x0000001fff057819 */ /* 0x000fe20000011404 */
[----:B----4-:R-:W-:-:S04]  /*1bed0*/  IMAD.SHL.U32 R2, R2, 0x40, RZ ;  /* 0x0000004002027824 */ /* 0x010fc800078e00ff */
[C---:B------:R-:W-:Y:S01]  /*1bee0*/  IMAD.WIDE.U32 R56, R2.reuse, c[0x0][0x1e8], R4 ;  /* 0x00007a0002387a25 */ /* 0x040fe200078e0004 */
[----:B------:R-:W-:Y:S02]  /*1bef0*/  SHF.R.S32.HI R7, RZ, 0x1f, R2 ;  /* 0x0000001fff077819 */ /* 0x000fe40000011402 */
[----:B------:R-:W-:Y:S02]  /*1bf00*/  SHF.R.S32.HI R5, RZ, 0x1f, R0 ;  /* 0x0000001fff057819 */ /* 0x000fe40000011400 */
[----:B------:R-:W-:Y:S01]  /*1bf10*/  IADD3 R6, P0, R3, R56, RZ ;  /* 0x0000003803067210 */ /* 0x000fe20007f1e0ff */
[----:B------:R-:W-:Y:S01]  /*1bf20*/  IMAD R7, R7, c[0x0][0x1e8], RZ ;  /* 0x00007a0007077a24 */ /* 0x000fe200078e02ff */
[----:B------:R-:W-:Y:S02]  /*1bf30*/  LEA.HI R5, R5, R0, RZ, 0x3 ;  /* 0x0000000005057211 */ /* 0x000fe400078f18ff */
[----:B------:R-:W-:Y:S01]  /*1bf40*/  SHF.R.S32.HI R4, RZ, 0x1f, R58 ;  /* 0x0000001fff047819 */ /* 0x000fe2000001143a */
[----:B------:R-:W-:Y:S01]  /*1bf50*/  IMAD R7, R2, c[0x0][0x1ec], R7 ;  /* 0x00007b0002077a24 */ /* 0x000fe200078e0207 */
[----:B------:R-:W-:Y:S01]  /*1bf60*/  SHF.R.S32.HI R5, RZ, 0x3, R5 ;  /* 0x00000003ff057819 */ /* 0x000fe20000011405 */
[----:B------:R-:W-:-:S02]  /*1bf70*/  IMAD.IADD R2, R199, 0x1, -R2 ;  /* 0x00000001c7027824 */ /* 0x000fc400078e0a02 */
[----:B------:R-:W-:Y:S01]  /*1bf80*/  IMAD R3, R4, c[0x0][0x1f0], RZ ;  /* 0x00007c0004037a24 */ /* 0x000fe200078e02ff */
[----:B------:R-:W-:Y:S02]  /*1bf90*/  IADD3.X R7, R200, R7, R57, P0, !PT ;  /* 0x00000007c8077210 */ /* 0x000fe400007fe439 */
[----:B------:R-:W-:Y:S01]  /*1bfa0*/  ISETP.GE.AND P0, PT, R5, R2, PT ;  /* 0x000000020500720c */ /* 0x000fe20003f06270 */
[C---:B------:R-:W-:Y:S01]  /*1bfb0*/  IMAD R3, R58.reuse, c[0x0][0x1f4], R3 ;  /* 0x00007d003a037a24 */ /* 0x040fe200078e0203 */
[----:B------:R-:W-:Y:S01]  /*1bfc0*/  SHF.R.S32.HI R0, RZ, 0x1f, R5 ;  /* 0x0000001fff007819 */ /* 0x000fe20000011405 */
        /* <DEDUP_REMOVED lines=11> */
[----:B------:R4:W-:Y:S04]  /*1c080*/  STG.E.128 [R60.64+0x80], R32 ;  /* 0x000080203c007986 */ /* 0x0009e8000c101d04 */
[----:B-1----:R4:W-:Y:S02]  /*1c090*/  STG.E.128 [R60.64+0x100], R16 ;  /* 0x000100103c007986 */ /* 0x0029e4000c101d04 */
.L_x_2378:
[----:B------:R-:W-:Y:S05]  /*1c0a0*/  BSYNC B0 ;  /* 0x0000000000007941 */ /* 0x000fea0003800000 */
.L_x_2377:
[----:B------:R-:W-:Y:S01]  /*1c0b0*/  IADD3 R3, R5, 0x10, RZ ;  /* 0x0000001005037810 */ /* 0x000fe20007ffe0ff */
[----:B------:R-:W-:Y:S03]  /*1c0c0*/  BSSY B0, `(.L_x_2379) ;  /* 0x0000010000007945 */ /* 0x000fe60003800000 */
[----:B------:R-:W-:-:S13]  /*1c0d0*/  ISETP.GE.AND P0, PT, R3, R2, PT ;  /* 0x000000020300720c */ /* 0x000fda0003f06270 */
[----:B------:R-:W-:Y:S05]  /*1c0e0*/  @P0 BRA `(.L_x_2380) ;  /* 0x000000d000000947 */ /* 0x000fea0003800000 */
[----:B------:R-:W-:Y:S01]  /*1c0f0*/  IADD3 R4, P0, R5, 0x10, RZ ;  /* 0x0000001005047810 */ /* 0x000fe20007f1e0ff */
[----:B-1--4-:R-:W-:Y:S01]  /*1c100*/  IMAD.MOV.U32 R16, RZ, RZ, R58 ;  /* 0x000000ffff107224 */ /* 0x012fe200078e003a */
        /* <DEDUP_REMOVED lines=8> */
[----:B------:R1:W-:Y:S04]  /*1c190*/  STG.E.128 [R18.64], R44 ;  /* 0x0000002c12007986 */ /* 0x0003e8000c101d04 */
[----:B------:R1:W-:Y:S04]  /*1c1a0*/  STG.E.128 [R18.64+0x80], R28 ;  /* 0x0000801c12007986 */ /* 0x0003e8000c101d04 */
[----:B------:R1:W-:Y:S02]  /*1c1b0*/  STG.E.128 [R18.64+0x100], R12 ;  /* 0x0001000c12007986 */ /* 0x0003e4000c101d04 */
.L_x_2380:
[----:B------:R-:W-:Y:S05]  /*1c1c0*/  BSYNC B0 ;  /* 0x0000000000007941 */ /* 0x000fea0003800000 */
.L_x_2379:
        /* <DEDUP_REMOVED lines=14> */
[----:B--2---:R1:W-:Y:S04]  /*1c2b0*/  STG.E.128 [R14.64], R40 ;  /* 0x000000280e007986 */ /* 0x0043e8000c101d04 */
[----:B------:R1:W-:Y:S04]  /*1c2c0*/  STG.E.128 [R14.64+0x80], R24 ;  /* 0x000080180e007986 */ /* 0x0003e8000c101d04 */
[----:B------:R1:W-:Y:S02]  /*1c2d0*/  STG.E.128 [R14.64+0x100], R8 ;  /* 0x000100080e007986 */ /* 0x0003e4000c101d04 */
.L_x_2382:
[----:B------:R-:W-:Y:S05]  /*1c2e0*/  BSYNC B0 ;  /* 0x0000000000007941 */ /* 0x000fea0003800000 */
.L_x_2381:
[----:B------:R-:W-:-:S04]  /*1c2f0*/  IADD3 R3, R5, 0x30, RZ ;  /* 0x0000003005037810 */ /* 0x000fc80007ffe0ff */
[----:B------:R-:W-:-:S13]  /*1c300*/  ISETP.GE.AND P0, PT, R3, R2, PT ;  /* 0x000000020300720c */ /* 0x000fda0003f06270 */
[----:B------:R-:W-:Y:S05]  /*1c310*/  @P0 EXIT ;  /* 0x000000000000094d */ /* 0x000fea0003800000 */
        /* <DEDUP_REMOVED lines=10> */
[----:B------:R-:W-:Y:S04]  /*1c3c0*/  STG.E.128 [R4.64], R36 ;  /* 0x0000002404007986 */ /* 0x000fe8000c101d04 */
[----:B-1----:R-:W-:Y:S04]  /*1c3d0*/  STG.E.128 [R4.64+0x80], R20 ;  /* 0x0000801404007986 */ /* 0x002fe8000c101d04 */
[----:B------:R-:W-:Y:S01]  /*1c3e0*/  STG.E.128 [R4.64+0x100], R52 ;  /* 0x0001003404007986 */ /* 0x000fe2000c101d04 */
[----:B------:R-:W-:Y:S05]  /*1c3f0*/  EXIT ;  /* 0x000000000000794d */ /* 0x000fea0003800000 */
.L_x_2383:
        /* <DEDUP_REMOVED lines=16> */
.L_x_4110:


//--------------------- .text._ZN5flash24flash_fwd_splitkv_kernelI23Flash_fwd_kernel_traitsILi192ELi64ELi64ELi4ELb0ELb0EN7cutlass6half_tE19Flash_kernel_traitsILi192ELi64ELi64ELi4ES3_EELb1ELb0ELb0ELb0ELb1ELb1ELb0ELb1EEEvNS_16Flash_fwd_paramsE --------------------------
	.section	.text._ZN5flash24flash_fwd_splitkv_kernelI23Flash_fwd_kernel_traitsILi192ELi64ELi64ELi4ELb0ELb0EN7cutlass6half_tE19Flash_kernel_traitsILi192ELi64ELi64ELi4ES3_EELb1ELb0ELb0ELb0ELb1ELb1ELb0ELb1EEEvNS_16Flash_fwd_paramsE,"ax",@progbits
	.sectioninfo	@"SHI_REGISTERS=237"
	.align	128
        .global         _ZN5flash24flash_fwd_splitkv_kernelI23Flash_fwd_kernel_traitsILi192ELi64ELi64ELi4ELb0ELb0EN7cutlass6half_tE19Flash_kernel_traitsILi192ELi64ELi64ELi4ES3_EELb1ELb0ELb0ELb0ELb1ELb1ELb0ELb1EEEvNS_16Flash_fwd_paramsE
        .type           _ZN5flash24flash_fwd_splitkv_kernelI23Flash_fwd_kernel_traitsILi192ELi64ELi64ELi4ELb0ELb0EN7cutlass6half_tE19Flash_kernel_traitsILi192ELi64ELi64ELi4ES3_EELb1ELb0ELb0ELb0ELb1ELb1ELb0ELb1EEEvNS_16Flash_fwd_paramsE,@function
        .size           _ZN5flash24flash_fwd_splitkv_kernelI23Flash_fwd_kernel_traitsILi192ELi64ELi64ELi4ELb0ELb0EN7cutlass6half_tE19Flash_kernel_traitsILi192ELi64ELi64ELi4ES3_EELb1ELb0ELb0ELb0ELb1ELb1ELb0ELb1EEEvNS_16Flash_fwd_paramsE,(.L_x_4111 - _ZN5flash24flash_fwd_splitkv_kernelI23Flash_fwd_kernel_traitsILi192ELi64ELi64ELi4ELb0ELb0EN7cutlass6half_tE19Flash_kernel_traitsILi192ELi64ELi64ELi4ES3_EELb1ELb0ELb0ELb0ELb1ELb1ELb0ELb1EEEvNS_16Flash_fwd_paramsE)
        .other          _ZN5flash24flash_fwd_splitkv_kernelI23Flash_fwd_kernel_traitsILi192ELi64ELi64ELi4ELb0ELb0EN7cutlass6half_tE19Flash_kernel_traitsILi192ELi64ELi64ELi4ES3_EELb1ELb0ELb0ELb0ELb1ELb1ELb0ELb1EEEvNS_16Flash_fwd_paramsE,@"STO_CUDA_ENTRY STV_DEFAULT"
_ZN5flash24flash_fwd_splitkv_kernelI23Flash_fwd_kernel_traitsILi192ELi64ELi64ELi4ELb0ELb0EN7cutlass6half_tE19Flash_kernel_traitsILi192ELi64ELi64ELi4ES3_EELb1ELb0ELb0ELb0ELb1ELb1ELb0ELb1EEEvNS_16Flash_fwd_paramsE:
.text._ZN5flash24flash_fwd_splitkv_kernelI23Flash_fwd_kernel_traitsILi192ELi64ELi64ELi4ELb0ELb0EN7cutlass6half_tE19Flash_kernel_traitsILi192ELi64ELi64ELi4ES3_EELb1ELb0ELb0ELb0ELb1ELb1ELb0ELb1EEEvNS_16Flash_fwd_paramsE:
        /* <DEDUP_REMOVED lines=37> */
.L_x_2384:
[----:B--2-4-:R-:W-:Y:S02]  /*0250*/  MOV R2, c[0x0][0x218] ;  /* 0x0000860000027a02 */ /* 0x014fe40000000f00 */
.L_x_2385:
        /* <DEDUP_REMOVED lines=74> */
.L_x_2388:
[----:B------:R-:W-:Y:S05]  /*0700*/  BSYNC B0 ;  /* 0x0000000000007941 */ /* 0x000fea0003800000 */
.L_x_2387:
        /* <DEDUP_REMOVED lines=17> */
.L_x_2390:
[----:B------:R-:W-:Y:S05]  /*0820*/  BSYNC B0 ;  /* 0x0000000000007941 */ /* 0x000fea0003800000 */
.L_x_2389:
        /* <DEDUP_REMOVED lines=17> */
.L_x_2392:
[----:B------:R-:W-:Y:S05]  /*0940*/  BSYNC B0 ;  /* 0x0000000000007941 */ /* 0x000fea0003800000 */
.L_x_2391:
        /* <DEDUP_REMOVED lines=16> */
.L_x_2394:
[----:B------:R-:W-:Y:S05]  /*0a50*/  BSYNC B0 ;  /* 0x0000000000007941 */ /* 0x000fea0003800000 */
.L_x_2393:
        /* <DEDUP_REMOVED lines=19> */
.L_x_2386:
        /* <DEDUP_REMOVED lines=92> */
.L_x_2395:
        /* <DEDUP_REMOVED lines=16> */
.L_x_2397:
[----:B------:R-:W-:Y:S01]  /*1250*/  IABS R4, c[0x0][0x1c8] ;  /* 0x0000720000047a13 */ /* 0x000fe20000000000 */
[----:B------:R-:W-:Y:S01]  /*1260*/  @P4 IMAD.IADD R23, R5, 0x1, R8 ;  /* 0x0000000105174824 */ /* 0x000fe200078e0208 */
[----:B------:R-:W-:Y:S02]  /*1270*/  LEA R110, R134, 0xffffffc0, 0x6 ;  /* 0xffffffc0866e7811 */ /* 0x000fe400078e30ff */
[----:B------:R-:W1:Y:S03]  /*1280*/  I2F.RP R7, R4 ;  /* 0x0000000400077306 */ /* 0x000e660000209400 */
[----:B------:R-:W-:-:S04]  /*1290*/  IMAD.WIDE.U32 R16, R110, c[0x0][0x198], R14 ;  /* 0x000066006e107a25 */ /* 0x000fc800078e000e */
[----:B------:R-:W-:-:S04]  /*12a0*/  @P4 IMAD.WIDE.U32 R14, R23, c[0x0][0x1a0], RZ ;  /* 0x00006800170e4a25 */ /* 0x000fc800078e00ff */
[----:B------:R-:W-:Y:S02]  /*12b0*/  @P4 IMAD R23, R23, c[0x0][0x1a4], R15 ;  /* 0x0000690017174a24 */ /* 0x000fe400078e020f */
[----:B------:R-:W-:Y:S01]  /*12c0*/  IMAD.MOV.U32 R21, RZ, RZ, R110 ;  /* 0x000000ffff157224 */ /* 0x000fe200078e006e */
        /* <DEDUP_REMOVED lines=9> */
[----:B------:R-:W-:Y:S01]  /*1360*/  IMAD.HI.U32 R0, R13, R2, RZ ;  /* 0x000000020d007227 */ /* 0x000fe200078e00ff */
[----:B------:R-:W-:-:S03]  /*1370*/  SHF.R.S32.HI R13, RZ, 0x1f, R110 ;  /* 0x0000001fff0d7819 */ /* 0x000fc6000001146e */
[----:B------:R-:W-:-:S04]  /*1380*/  IMAD.MOV R7, RZ, RZ, -R0 ;  /* 0x000000ffff077224 */ /* 0x000fc800078e0a00 */
[----:B------:R-:W-:Y:S01]  /*1390*/  IMAD R7, R4, R7, R2 ;  /* 0x0000000704077224 */ /* 0x000fe200078e0202 */
[----:B------:R-:W-:-:S04]  /*13a0*/  LOP3.LUT R2, R148, c[0x0][0x1c8], RZ, 0x3c, !PT ;  /* 0x0000720094027a12 */ /* 0x000fc800078e3cff */
[----:B------:R-:W-:Y:S02]  /*13b0*/  ISETP.GT.U32.AND P0, PT, R4, R7, PT ;  /* 0x000000070400720c */ /* 0x000fe40003f04070 */
[----:B------:R-:W-:-:S11]  /*13c0*/  ISETP.GE.AND P1, PT, R2, RZ, PT ;  /* 0x000000ff0200720c */ /* 0x000fd60003f26270 */
[-C--:B------:R-:W-:Y:S02]  /*13d0*/  @!P0 IADD3 R7, R7, -R4.reuse, RZ ;  /* 0x8000000407078210 */ /* 0x080fe40007ffe0ff */
[----:B------:R-:W-:Y:S02]  /*13e0*/  @!P0 IADD3 R0, R0, 0x1, RZ ;  /* 0x0000000100008810 */ /* 0x000fe40007ffe0ff */
[----:B------:R-:W-:Y:S01]  /*13f0*/  ISETP.GE.U32.AND P2, PT, R7, R4, PT ;  /* 0x000000040700720c */ /* 0x000fe20003f46070 */
[----:B------:R-:W-:Y:S01]  /*1400*/  IMAD R7, R13, c[0x0][0x198], RZ ;  /* 0x000066000d077a24 */ /* 0x000fe200078e02ff */
[----:B------:R-:W-:-:S11]  /*1410*/  ISETP.NE.AND P0, PT, RZ, c[0x0][0x1c8], PT ;  /* 0x00007200ff007a0c */ /* 0x000fd60003f05270 */
        /* <DEDUP_REMOVED lines=24> */
.L_x_2396:
        /* <DEDUP_REMOVED lines=28> */
[CC--:B------:R-:W-:Y:S01]  /*1760*/  LEA.HI R58, R5.reuse, R56.reuse, RZ, 0x5 ;  /* 0x00000038053a7211 */ /* 0x0c0fe200078f28ff */
        /* <DEDUP_REMOVED lines=32> */
[----:B------:R-:W-:Y:S01]  /*1970*/  MOV R45, 0x10 ;  /* 0x00000010002d7802 */ /* 0x000fe20000000f00 */
        /* <DEDUP_REMOVED lines=8> */
[----:B------:R-:W-:Y:S01]  /*1a00*/  IMAD R132, R146, R135, R131 ;  /* 0x0000008792847224 */ /* 0x000fe200078e0283 */
[----:B------:R-:W-:Y:S01]  /*1a10*/  SHF.L.U32 R138, R135, 0x4, RZ ;  /* 0x00000004878a7819 */ /* 0x000fe200000006ff */
[----:B------:R-:W-:Y:S01]  /*1a20*/  IMAD.IADD R25, R25, 0x1, R0 ;  /* 0x0000000119197824 */ /* 0x000fe200078e0200 */
[----:B------:R-:W-:Y:S01]  /*1a30*/  MOV R0, c[0x0][0x1a0] ;  /* 0x0000680000007a02 */ /* 0x000fe20000000f00 */
[----:B------:R-:W-:Y:S01]  /*1a40*/  IMAD R5, R147, c[0x0][0x198], RZ ;  /* 0x0000660093057a24 */ /* 0x000fe200078e02ff */
[----:B------:R-:W-:Y:S01]  /*1a50*/  SHF.R.S32.HI R122, RZ, 0x1f, R132 ;  /* 0x0000001fff7a7819 */ /* 0x000fe20000011484 */
[----:B------:R-:W-:Y:S01]  /*1a60*/  IMAD R133, R136, c[0x0][0x1a4], R13 ;  /* 0x0000690088857a24 */ /* 0x000fe200078e020d */
[----:B------:R-:W-:Y:S01]  /*1a70*/  SHF.L.U64.HI R62, R0, R3, c[0x0][0x1a4] ;  /* 0x00006900003e7619 */ /* 0x000fe20000010203 */
[----:B------:R-:W-:Y:S01]  /*1a80*/  IMAD R143, R148, c[0x0][0x1ac], R143 ;  /* 0x00006b00948f7a24 */ /* 0x000fe200078e028f */
[----:B------:R-:W-:Y:S01]  /*1a90*/  SEL R45, R45, 0xfffffff0, !P1 ;  /* 0xfffffff02d2d7807 */ /* 0x000fe20004800000 */
        /* <DEDUP_REMOVED lines=149> */
.L_x_2444:
        /* <DEDUP_REMOVED lines=205> */
.L_x_2402:
[----:B------:R-:W-:Y:S05]  /*30c0*/  BSYNC B0 ;  /* 0x0000000000007941 */ /* 0x000fea0003800000 */
.L_x_2401:
        /* <DEDUP_REMOVED lines=159> */
.L_x_2404:
[----:B------:R-:W-:Y:S05]  /*3ac0*/  BSYNC B0 ;  /* 0x0000000000007941 */ /* 0x000fea0003800000 */
.L_x_2403:
        /* <DEDUP_REMOVED lines=167> */
.L_x_2406:
[----:B------:R-:W-:Y:S05]  /*4540*/  BSYNC B0 ;  /* 0x0000000000007941 */ /* 0x000fea0003800000 */
.L_x_2405:
        /* <DEDUP_REMOVED lines=171> */
.L_x_2408:
[----:B------:R-:W-:Y:S05]  /*5000*/  BSYNC B0 ;  /* 0x0000000000007941 */ /* 0x000fea0003800000 */
.L_x_2407:
        /* <DEDUP_REMOVED lines=8> */
.L_x_2400:
        /* <DEDUP_REMOVED lines=92> */
.L_x_2413:
[----:B------:R-:W-:Y:S05]  /*5650*/  BSYNC B0 ;  /* 0x0000000000007941 */ /* 0x000fea0003800000 */
.L_x_2412:
        /* <DEDUP_REMOVED lines=93> */
.L_x_2415:
[----:B------:R-:W-:Y:S05]  /*5c30*/  BSYNC B0 ;  /* 0x0000000000007941 */ /* 0x000fea0003800000 */
.L_x_2414:
        /* <DEDUP_REMOVED lines=92> */
.L_x_2417:
[----:B------:R-:W-:Y:S05]  /*6200*/  BSYNC B0 ;  /* 0x0000000000007941 */ /* 0x000fea0003800000 */
.L_x_2416:
[----:B-----5:R4:W-:Y:S02]  /*6210*/  STG.E.128 [R100.64+0x100], R36 ;  /* 0x0001002464007986 */ /* 0x0209e4000c101d06 */
.L_x_2411:
[----:B------:R-:W-:Y:S05]  /*6220*/  BSYNC B1 ;  /* 0x0000000000017941 */ /* 0x000fea0003800000 */
.L_x_2410:
        /* <DEDUP_REMOVED lines=97> */
.L_x_2421:
[----:B------:R-:W-:Y:S05]  /*6840*/  BSYNC B0 ;  /* 0x0000000000007941 */ /* 0x000fea0003800000 */
.L_x_2420:
        /* <DEDUP_REMOVED lines=98> */
.L_x_2423:
[----:B------:R-:W-:Y:S05]  /*6e70*/  BSYNC B0 ;  /* 0x0000000000007941 */ /* 0x000fea0003800000 */
.L_x_2422:
        /* <DEDUP_REMOVED lines=99> */
.L_x_2425:
[----:B------:R-:W-:Y:S05]  /*74b0*/  BSYNC B0 ;  /* 0x0000000000007941 */ /* 0x000fea0003800000 */
.L_x_2424:
[----:B-----5:R4:W-:Y:S02]  /*74c0*/  STG.E.128 [R160.64+0x100], R4 ;  /* 0x00010004a0007986 */ /* 0x0209e4000c101d06 */
.L_x_2419:
[----:B------:R-:W-:Y:S05]  /*74d0*/  BSYNC B1 ;  /* 0x0000000000017941 */ /* 0x000fea0003800000 */
.L_x_2418:
        /* <DEDUP_REMOVED lines=99> */
.L_x_2429:
[----:B------:R-:W-:Y:S05]  /*7b10*/  BSYNC B0 ;  /* 0x0000000000007941 */ /* 0x000fea0003800000 */
.L_x_2428:
        /* <DEDUP_REMOVED lines=99> */
.L_x_2431:
[----:B------:R-:W-:Y:S05]  /*8150*/  BSYNC B0 ;  /* 0x0000000000007941 */ /* 0x000fea0003800000 */
.L_x_2430:
        /* <DEDUP_REMOVED lines=100> */
.L_x_2433:
[----:B------:R-:W-:Y:S05]  /*87a0*/  BSYNC B0 ;  /* 0x0000000000007941 */ /* 0x000fea0003800000 */
.L_x_2432:
[C---:B----4-:R-:W-:Y:S04]  /*87b0*/  LEA R2, P0, R83.reuse, R100, 0x1 ;  /* 0x0000006453027211 */ /* 0x050fe800078008ff */
[----:B------:R-:W-:Y:S05]  /*87c0*/  LEA.HI.X R3, R83, R99, R82, 0x1, P0 ;  /* 0x0000006353037211 */ /* 0x000fea00000f0c52 */
[----:B-----5:R4:W-:Y:S04]  /*87d0*/  STG.E.128 [R2.64], R8 ;  /* 0x0000000802007986 */ /* 0x0209e8000c101d06 */
.L_x_2427:
[----:B------:R-:W-:Y:S05]  /*87e0*/  BSYNC B1 ;  /* 0x0000000000017941 */ /* 0x000fea0003800000 */
.L_x_2426:
        /* <DEDUP_REMOVED lines=101> */
.L_x_2437:
[----:B------:R-:W-:Y:S05]  /*8e40*/  BSYNC B0 ;  /* 0x0000000000007941 */ /* 0x000fea0003800000 */
.L_x_2436:
        /* <DEDUP_REMOVED lines=101> */
.L_x_2439:
[----:B------:R-:W-:Y:S05]  /*94a0*/  BSYNC B0 ;  /* 0x0000000000007941 */ /* 0x000fea0003800000 */
.L_x_2438:
        /* <DEDUP_REMOVED lines=100> */
.L_x_2441:
[----:B------:R-:W-:Y:S05]  /*9af0*/  BSYNC B0 ;  /* 0x0000000000007941 */ /* 0x000fea0003800000 */
.L_x_2440:
[C---:B----4-:R-:W-:Y:S04]  /*9b00*/  LEA R2, P0, R91.reuse, R100, 0x1 ;  /* 0x000000645b027211 */ /* 0x050fe800078008ff */
[----:B------:R-:W-:Y:S05]  /*9b10*/  LEA.HI.X R3, R91, R99, R90, 0x1, P0 ;  /* 0x000000635b037211 */ /* 0x000fea00000f0c5a */
[----:B-----5:R4:W-:Y:S04]  /*9b20*/  STG.E.128 [R2.64], R8 ;  /* 0x0000000802007986 */ /* 0x0209e8000c101d06 */
.L_x_2435:
[----:B------:R-:W-:Y:S05]  /*9b30*/  BSYNC B1 ;  /* 0x0000000000017941 */ /* 0x000fea0003800000 */
.L_x_2434:
        /* <DEDUP_REMOVED lines=8> */
.L_x_2399:
        /* <DEDUP_REMOVED lines=42> */
.L_x_2409:
        /* <DEDUP_REMOVED lines=80> */
.L_x_2442:
        /* <DEDUP_REMOVED lines=9> */
.L_x_2443:
[----:B------:R-:W-:Y:S04]  /*a3f0*/  IADD3 R13, R13, -0x1, RZ ;  /* 0xffffffff0d0d7810 */ /* 0x000fe80007ffe0ff */
[----:B------:R-:W-:Y:S11]  /*a400*/  ISETP.GT.AND P0, PT, R13, R68, PT ;  /* 0x000000440d00720c */ /* 0x000ff60003f04270 */
[----:B------:R-:W-:Y:S02]  /*a410*/  @!UPT UIADD3 URZ, URZ, URZ, URZ ;  /* 0x0000003f3f3ff290 */ /* 0x000fe4000fffe03f */
[----:B------:R-:W-:-:S05]  /*a420*/  @P0 BRA `(.L_x_2444) ;  /* 0xffff7fc000000947 */ /* 0x000fca000383ffff */
.L_x_2398:
        /* <DEDUP_REMOVED lines=93> */
.L_x_2451:
[----:B------:R-:W-:Y:S05]  /*aa00*/  BSYNC B0 ;  /* 0x0000000000007941 */ /* 0x000fea0003800000 */
.L_x_2450:
        /* <DEDUP_REMOVED lines=47> */
.L_x_2453:
[----:B------:R-:W-:Y:S05]  /*ad00*/  BSYNC B0 ;  /* 0x0000000000007941 */ /* 0x000fea0003800000 */
.L_x_2452:
        /* <DEDUP_REMOVED lines=44> */
.L_x_2455:
[----:B------:R-:W-:Y:S05]  /*afd0*/  BSYNC B0 ;  /* 0x0000000000007941 */ /* 0x000fea0003800000 */
.L_x_2454:
[----:B-----5:R2:W-:Y:S02]  /*afe0*/  STS.128 [R209+0x4000], R32 ;  /* 0x00400020d1007388 */ /* 0x0205e40000000c00 */
.L_x_2449:
[----:B------:R-:W-:Y:S05]  /*aff0*/  BSYNC B1 ;  /* 0x0000000000017941 */ /* 0x000fea0003800000 */
.L_x_2448:
        /* <DEDUP_REMOVED lines=56> */
.L_x_2459:
[----:B------:R-:W-:Y:S05]  /*b380*/  BSYNC B0 ;  /* 0x0000000000007941 */ /* 0x000fea0003800000 */
.L_x_2458:
        /* <DEDUP_REMOVED lines=47> */
.L_x_2461:
[----:B------:R-:W-:Y:S05]  /*b680*/  BSYNC B0 ;  /* 0x0000000000007941 */ /* 0x000fea0003800000 */
.L_x_2460:
        /* <DEDUP_REMOVED lines=45> */
.L_x_2463:
[----:B------:R-:W-:Y:S05]  /*b960*/  BSYNC B0 ;  /* 0x0000000000007941 */ /* 0x000fea0003800000 */
.L_x_2462:
[----:B------:R4:W-:Y:S02]  /*b970*/  STS.128 [R209+0x4800], R24 ;  /* 0x00480018d1007388 */ /* 0x0009e40000000c00 */
.L_x_2457:
[----:B------:R-:W-:Y:S05]  /*b980*/  BSYNC B1 ;  /* 0x0000000000017941 */ /* 0x000fea0003800000 */
.L_x_2456:
        /* <DEDUP_REMOVED lines=56> */
.L_x_2467:
[----:B---3--:R-:W-:Y:S05]  /*bd10*/  BSYNC B0 ;  /* 0x0000000000007941 */ /* 0x008fea0003800000 */
.L_x_2466:
        /* <DEDUP_REMOVED lines=46> */
.L_x_2469:
[----:B------:R-:W-:Y:S05]  /*c000*/  BSYNC B0 ;  /* 0x0000000000007941 */ /* 0x000fea0003800000 */
.L_x_2468:
        /* <DEDUP_REMOVED lines=46> */
.L_x_2471:
[----:B------:R-:W-:Y:S05]  /*c2f0*/  BSYNC B0 ;  /* 0x0000000000007941 */ /* 0x000fea0003800000 */
.L_x_2470:
[----:B------:R3:W-:Y:S02]  /*c300*/  STS.128 [R209+0x5000], R20 ;  /* 0x00500014d1007388 */ /* 0x0007e40000000c00 */
.L_x_2465:
[----:B------:R-:W-:Y:S05]  /*c310*/  BSYNC B1 ;  /* 0x0000000000017941 */ /* 0x000fea0003800000 */
.L_x_2464:
        /* <DEDUP_REMOVED lines=57> */
.L_x_2474:
[----:B-1----:R-:W-:Y:S05]  /*c6b0*/  BSYNC B0 ;  /* 0x0000000000007941 */ /* 0x002fea0003800000 */
.L_x_2473:
        /* <DEDUP_REMOVED lines=47> */
.L_x_2476:
[----:B------:R-:W-:Y:S05]  /*c9b0*/  BSYNC B0 ;  /* 0x0000000000007941 */ /* 0x000fea0003800000 */
.L_x_2475:
        /* <DEDUP_REMOVED lines=44> */
.L_x_2478:
[----:B------:R-:W-:Y:S05]  /*cc80*/  BSYNC B0 ;  /* 0x0000000000007941 */ /* 0x000fea0003800000 */
.L_x_2477:
[----:B------:R3:W-:Y:S01]  /*cc90*/  STS.128 [R209+0x5800], R20 ;  /* 0x00580014d1007388 */ /* 0x0007e20000000c00 */
[----:B------:R-:W-:Y:S05]  /*cca0*/  BRA `(.L_x_2472) ;  /* 0x000046c000007947 */ /* 0x000fea0003800000 */
.L_x_2447:
        /* <DEDUP_REMOVED lines=86> */
.L_x_2482:
[----:B------:R-:W-:Y:S05]  /*d210*/  BSYNC B0 ;  /* 0x0000000000007941 */ /* 0x000fea0003800000 */
.L_x_2481:
        /* <DEDUP_REMOVED lines=86> */
.L_x_2484:
[----:B------:R-:W-:Y:S05]  /*d780*/  BSYNC B0 ;  /* 0x0000000000007941 */ /* 0x000fea0003800000 */
.L_x_2483:
        /* <DEDUP_REMOVED lines=86> */
.L_x_2486:
[----:B------:R-:W-:Y:S05]  /*dcf0*/  BSYNC B0 ;  /* 0x0000000000007941 */ /* 0x000fea0003800000 */
.L_x_2485:
[----:B-----5:R3:W-:Y:S02]  /*dd00*/  STS.128 [R209+0x4000], R28 ;  /* 0x0040001cd1007388 */ /* 0x0207e40000000c00 */
.L_x_2480:
[----:B------:R-:W-:Y:S05]  /*dd10*/  BSYNC B1 ;  /* 0x0000000000017941 */ /* 0x000fea0003800000 */
.L_x_2479:
        /* <DEDUP_REMOVED lines=91> */
.L_x_2490:
[----:B------:R-:W-:Y:S05]  /*e2d0*/  BSYNC B0 ;  /* 0x0000000000007941 */ /* 0x000fea0003800000 */
.L_x_2489:
        /* <DEDUP_REMOVED lines=89> */
.L_x_2492:
[----:B------:R-:W-:Y:S05]  /*e870*/  BSYNC B0 ;  /* 0x0000000000007941 */ /* 0x000fea0003800000 */
.L_x_2491:
        /* <DEDUP_REMOVED lines=89> */
.L_x_2494:
[----:B------:R-:W-:Y:S05]  /*ee10*/  BSYNC B0 ;  /* 0x0000000000007941 */ /* 0x000fea0003800000 */
.L_x_2493:
[----:B-----5:R4:W-:Y:S02]  /*ee20*/  STS.128 [R209+0x4800], R24 ;  /* 0x00480018d1007388 */ /* 0x0209e40000000c00 */
.L_x_2488:
[----:B------:R-:W-:Y:S05]  /*ee30*/  BSYNC B1 ;  /* 0x0000000000017941 */ /* 0x000fea0003800000 */
.L_x_2487:
        /* <DEDUP_REMOVED lines=92> */
.L_x_2498:
[----:B------:R-:W-:Y:S05]  /*f400*/  BSYNC B0 ;  /* 0x0000000000007941 */ /* 0x000fea0003800000 */
.L_x_2497:
        /* <DEDUP_REMOVED lines=89> */
.L_x_2500:
[----:B------:R-:W-:Y:S05]  /*f9a0*/  BSYNC B0 ;  /* 0x0000000000007941 */ /* 0x000fea0003800000 */
.L_x_2499:
        /* <DEDUP_REMOVED lines=89> */
.L_x_2502:
[----:B------:R-:W-:Y:S05]  /*ff40*/  BSYNC B0 ;  /* 0x0000000000007941 */ /* 0x000fea0003800000 */
.L_x_2501:
[----:B-----5:R4:W-:Y:S02]  /*ff50*/  STS.128 [R209+0x5000], R24 ;  /* 0x00500018d1007388 */ /* 0x0209e40000000c00 */
.L_x_2496:
[----:B------:R-:W-:Y:S05]  /*ff60*/  BSYNC B1 ;  /* 0x0000000000017941 */ /* 0x000fea0003800000 */
.L_x_2495:
        /* <DEDUP_REMOVED lines=91> */
.L_x_2504:
[----:B------:R-:W-:Y:S05]  /*10520*/  BSYNC B0 ;  /* 0x0000000000007941 */ /* 0x000fea0003800000 */
.L_x_2503:
        /* <DEDUP_REMOVED lines=90> */
.L_x_2506:
[----:B------:R-:W-:Y:S05]  /*10ad0*/  BSYNC B0 ;  /* 0x0000000000007941 */ /* 0x000fea0003800000 */
.L_x_2505:
        /* <DEDUP_REMOVED lines=92> */
.L_x_2508:
[----:B------:R-:W-:Y:S05]  /*110a0*/  BSYNC B0 ;  /* 0x0000000000007941 */ /* 0x000fea0003800000 */
.L_x_2507:
[----:B-----5:R4:W-:Y:S01]  /*110b0*/  STS.128 [R209+0x5800], R20 ;  /* 0x00580014d1007388 */ /* 0x0209e20000000c00 */
[----:B------:R-:W-:Y:S05]  /*110c0*/  BRA `(.L_x_2472) ;  /* 0x000002a000007947 */ /* 0x000fea0003800000 */
.L_x_2446:
        /* <DEDUP_REMOVED lines=42> */
.L_x_2472:
[----:B------:R-:W-:Y:S05]  /*11370*/  BSYNC B2 ;  /* 0x0000000000027941 */ /* 0x000fea0003800000 */
.L_x_2445:
[----:B------:R-:W-:Y:S01]  /*11380*/  IADD3 R214, R134, -0x1, RZ ;  /* 0xffffffff86d67810 */ /* 0x000fe20007ffe0ff */
[----:B------:R-:W-:Y:S01]  /*11390*/  IMAD.SHL.U32 R41, R64, 0x40, RZ ;  /* 0x0000004040297824 */ /* 0x000fe200078e00ff */
[----:B------:R-:W-:-:S03]  /*113a0*/  LEA R212, P4, R144, c[0x0][0x168], 0x1 ;  /* 0x00005a0090d47a11 */ /* 0x000fc600078808ff */
[----:B------:R-:W-:Y:S01]  /*113b0*/  IMAD.SHL.U32 R40, R214, 0x40, RZ ;  /* 0x00000040d6287824 */ /* 0x000fe200078e00ff */
[----:B------:R-:W-:Y:S02]  /*113c0*/  LEA.HI.X R213, R144, c[0x0][0x16c], R52, 0x1, P4 ;  /* 0x00005b0090d57a11 */ /* 0x000fe400020f0c34 */
[----:B------:R-:W-:Y:S01]  /*113d0*/  LOP3.LUT R41, R41, 0xfffffe00, RZ, 0xc0, !PT ;  /* 0xfffffe0029297812 */ /* 0x000fe200078ec0ff */
[----:B------:R-:W-:-:S04]  /*113e0*/  IMAD.IADD R3, R59, 0x1, -R40 ;  /* 0x000000013b037824 */ /* 0x000fc800078e0a28 */
[----:B------:R-:W-:Y:S01]  /*113f0*/  IMAD R206, R58, 0x400, R41 ;  /* 0x000004003ace7824 */ /* 0x000fe200078e0229 */
[-C--:B------:R-:W-:Y:S01]  /*11400*/  ISETP.GE.AND P0, PT, R146, R3.reuse, PT ;  /* 0x000000039200720c */ /* 0x080fe20003f06270 */
[----:B------:R-:W-:Y:S01]  /*11410*/  IMAD R58, R58, 0x10, R60 ;  /* 0x000000103a3a7824 */ /* 0x000fe200078e023c */
[-C--:B------:R-:W-:Y:S02]  /*11420*/  ISETP.GE.AND P2, PT, R0, R3.reuse, PT ;  /* 0x000000030000720c */ /* 0x080fe40003f46270 */
[-C--:B------:R-:W-:Y:S02]  /*11430*/  ISETP.GE.AND P1, PT, R12, R3.reuse, PT ;  /* 0x000000030c00720c */ /* 0x080fe40003f26270 */
[-C--:B------:R-:W-:Y:S01]  /*11440*/  ISETP.GE.AND P5, PT, R0, R3.reuse, PT ;  /* 0x000000030000720c */ /* 0x080fe20003fa6270 */
[----:B------:R-:W-:Y:S01]  /*11450*/  IMAD.SHL.U32 R0, R61, 0x40, RZ ;  /* 0x000000403d007824 */ /* 0x000fe200078e00ff */
[C---:B------:R-:W-:Y:S01]  /*11460*/  ISETP.GE.AND P6, PT, R146.reuse, R3, PT ;  /* 0x000000039200720c */ /* 0x040fe20003fc6270 */
[----:B------:R-:W-:-:S03]  /*11470*/  IMAD.SHL.U32 R146, R146, 0x8, RZ ;  /* 0x0000000892927824 */ /* 0x000fc600078e00ff */
[----:B------:R-:W-:Y:S01]  /*11480*/  LOP3.LUT R5, R0, 0x1c0, RZ, 0xc0, !PT ;  /* 0x000001c000057812 */ /* 0x000fe200078ec0ff */
[----:B------:R-:W-:Y:S01]  /*11490*/  @!PT LDS RZ, [RZ] ;  /* 0x00000000fffff984 */ /* 0x000fe20000000800 */
[----:B------:R-:W-:Y:S01]  /*114a0*/  @!PT LDS RZ, [RZ] ;  /* 0x00000000fffff984 */ /* 0x000fe20000000800 */
[----:B------:R-:W-:Y:S01]  /*114b0*/  @!PT LDS RZ, [RZ] ;  /* 0x00000000fffff984 */ /* 0x000fe20000000800 */
[----:B------:R1:W-:Y:S02]  /*114c0*/  @!P0 LDGSTS.E.BYPASS.LTC128B.128 [R209+0x6000], [R212.64] ;  /* 0x06000000d4d18fae */ /* 0x0003e4000b901d46 */
[C---:B-1----:R-:W-:Y:S02]  /*114d0*/  @!P2 LEA R10, P4, R54.reuse, R212, 0x1 ;  /* 0x000000d4360aa211 */ /* 0x042fe400078808ff */
[----:B------:R1:W-:Y:S01]  /*114e0*/  @!P0 LDGSTS.E.BYPASS.LTC128B.128 [R209+0x8000], [R212.64+0x80] ;  /* 0x08000080d4d18fae */ /* 0x0003e2000b901d46 */
[----:B------:R-:W-:Y:S01]  /*114f0*/  @!P1 IMAD.MOV.U32 R4, RZ, RZ, c[0x0][0x19c] ;  /* 0x00006700ff049624 */ /* 0x000fe200078e00ff */
[----:B-----5:R-:W-:Y:S01]  /*11500*/  @!P2 LEA.HI.X R11, R54, R213, R57, 0x1, P4 ;  /* 0x000000d5360ba211 */ /* 0x020fe200020f0c39 */
[----:B------:R-:W-:Y:S01]  /*11510*/  @!P1 IMAD.MOV.U32 R6, RZ, RZ, c[0x0][0x198] ;  /* 0x00006600ff069624 */ /* 0x000fe200078e00ff */
[----:B------:R1:W-:Y:S01]  /*11520*/  @!P0 LDGSTS.E.BYPASS.LTC128B.128 [R209+0xa000], [R212.64+0x100] ;  /* 0x0a000100d4d18fae */ /* 0x0003e2000b901d46 */
[-C--:B------:R-:W-:Y:S01]  /*11530*/  ISETP.GE.AND P0, PT, R2, R3.reuse, PT ;  /* 0x000000030200720c */ /* 0x080fe20003f06270 */
[----:B------:R-:W-:Y:S01]  /*11540*/  @!P1 IMAD R9, R4, 0x60, RZ ;  /* 0x0000006004099824 */ /* 0x000fe200078e02ff */
        /* <DEDUP_REMOVED lines=16> */
[----:B------:R-:W-:Y:S01]  /*11650*/  @!P4 IMAD.MOV.U32 R2, RZ, RZ, c[0x0][0x1a4] ;  /* 0x00006900ff02c624 */ /* 0x000fe200078e00ff */
[----:B------:R-:W-:Y:S01]  /*11660*/  @!P0 LEA.HI.X R9, R0, R213, R4, 0x6, P2 ;  /* 0x000000d500098211 */ /* 0x000fe200010f3404 */
[----:B------:R-:W-:Y:S01]  /*11670*/  IMAD.SHL.U32 R4, R140, 0x40, RZ ;  /* 0x000000408c047824 */ /* 0x000fe200078e00ff */
[----:B------:R-:W-:Y:S01]  /*11680*/  ISETP.GE.AND P2, PT, R12, R3, PT ;  /* 0x000000030c00720c */ /* 0x000fe20003f46270 */
[----:B------:R-:W-:-:S02]  /*11690*/  IMAD.SHL.U32 R3, R141, 0x8, RZ ;  /* 0x000000088d037824 */ /* 0x000fc400078e00ff */
[----:B------:R3:W-:Y:S01]  /*116a0*/  @!P0 LDGSTS.E.BYPASS.LTC128B.128 [R209+0x7000], [R8.64] ;  /* 0x0700000008d18fae */ /* 0x0007e2000b901d46 */
[----:B------:R-:W-:Y:S01]  /*116b0*/  LOP3.LUT R4, R4, 0x1c0, RZ, 0xc0, !PT ;  /* 0x000001c004047812 */ /* 0x000fe200078ec0ff */
[----:B------:R-:W-:Y:S02]  /*116c0*/  @!P4 IMAD.MOV.U32 R0, RZ, RZ, c[0x0][0x1a0] ;  /* 0x00006800ff00c624 */ /* 0x000fe400078e00ff */
[----:B------:R3:W-:Y:S01]  /*116d0*/  @!P0 LDGSTS.E.BYPASS.LTC128B.128 [R209+0x9000], [R8.64+0x80] ;  /* 0x0900008008d18fae */ /* 0x0007e2000b901d46 */
[----:B------:R-:W-:Y:S01]  /*116e0*/  LOP3.LUT R3, R4, 0x8, R3, 0xf8, !PT ;  /* 0x0000000804037812 */ /* 0x000fe200078ef803 */
[----:B------:R-:W-:Y:S01]  /*116f0*/  IMAD R205, R141, 0x200, R146 ;  /* 0x000002008dcd7824 */ /* 0x000fe200078e0292 */
[----:B------:R-:W-:Y:S01]  /*11700*/  SHF.R.U32.HI R4, RZ, 0x3, R4 ;  /* 0x00000003ff047819 */ /* 0x000fe20000011604 */
[----:B------:R3:W-:Y:S01]  /*11710*/  @!P0 LDGSTS.E.BYPASS.LTC128B.128 [R209+0xb000], [R8.64+0x100] ;  /* 0x0b00010008d18fae */ /* 0x0007e2000b901d46 */
[C---:B------:R-:W-:Y:S01]  /*11720*/  LEA R216, P0, R136.reuse, c[0x0][0x170], 0x1 ;  /* 0x00005c0088d87a11 */ /* 0x040fe200078008ff */
[----:B------:R-:W-:Y:S01]  /*11730*/  @!P2 IMAD.MOV.U32 R5, RZ, RZ, c[0x0][0x1a4] ;  /* 0x00006900ff05a624 */ /* 0x000fe200078e00ff */
[----:B------:R-:W-:Y:S01]  /*11740*/  LOP3.LUT R3, R3, R4, RZ, 0x3c, !PT ;  /* 0x0000000403037212 */ /* 0x000fe200078e3cff */
[----:B------:R4:W-:Y:S01]  /*11750*/  @!P1 LDGSTS.E.BYPASS.LTC128B.128 [R209+0x7800], [R6.64] ;  /* 0x0780000006d19fae */ /* 0x0009e2000b901d46 */
[----:B------:R-:W-:Y:S01]  /*11760*/  LEA.HI.X R215, R136, c[0x0][0x174], R133, 0x1, P0 ;  /* 0x00005d0088d77a11 */ /* 0x000fe200000f0c85 */
[----:B--2---:R-:W-:-:S02]  /*11770*/  @!P2 IMAD.MOV.U32 R10, RZ, RZ, c[0x0][0x1a0] ;  /* 0x00006800ff0aa624 */ /* 0x004fc400078e00ff */
[----:B------:R4:W-:Y:S01]  /*11780*/  @!P1 LDGSTS.E.BYPASS.LTC128B.128 [R209+0x9800], [R6.64+0x80] ;  /* 0x0980008006d19fae */ /* 0x0009e2000b901d46 */
[----:B------:R-:W-:Y:S02]  /*11790*/  @!P2 IMAD R5, R5, 0x60, RZ ;  /* 0x000000600505a824 */ /* 0x000fe400078e02ff */
[----:B------:R-:W-:Y:S01]  /*117a0*/  @!P2 IMAD.MOV.U32 R217, RZ, RZ, R215 ;  /* 0x000000ffffd9a224 */ /* 0x000fe200078e00d7 */
[----:B------:R4:W-:Y:S01]  /*117b0*/  @!P1 LDGSTS.E.BYPASS.LTC128B.128 [R209+0xb800], [R6.64+0x100] ;  /* 0x0b80010006d19fae */ /* 0x0009e2000b901d46 */
[----:B------:R-:W-:Y:S02]  /*117c0*/  IMAD.IADD R206, R3, 0x1, R206 ;  /* 0x0000000103ce7824 */ /* 0x000fe400078e02ce */
[----:B------:R-:W-:Y:S01]  /*117d0*/  @!P2 IMAD.WIDE.U32 R10, R10, 0x60, R216 ;  /* 0x000000600a0aa825 */ /* 0x000fe200078e00d8 */
[----:B------:R-:W0:Y:S03]  /*117e0*/  LDGDEPBAR ;  /* 0x00000000000079af */ /* 0x000e260000000000 */
[----:B------:R-:W-:-:S02]  /*117f0*/  @!P6 IMAD.MOV.U32 R217, RZ, RZ, R215 ;  /* 0x000000ffffd9e224 */ /* 0x000fc400078e00d7 */
[----:B------:R-:W-:Y:S02]  /*11800*/  @!P2 IMAD.IADD R5, R11, 0x1, R5 ;  /* 0x000000010b05a824 */ /* 0x000fe400078e0205 */
[----:B------:R-:W-:Y:S02]  /*11810*/  @!P2 IMAD.MOV.U32 R4, RZ, RZ, R10 ;  /* 0x000000ffff04a224 */ /* 0x000fe400078e000a */
[----:B------:R-:W-:Y:S01]  /*11820*/  IMAD.SHL.U32 R205, R205, 0x2, RZ ;  /* 0x00000002cdcd7824 */ /* 0x000fe200078e00ff */
[----:B---3--:R-:W-:Y:S01]  /*11830*/  @!P5 LEA R8, P1, R63, R216, 0x1 ;  /* 0x000000d83f08d211 */ /* 0x008fe200078208ff */
[----:B------:R-:W-:-:S03]  /*11840*/  IMAD.SHL.U32 R206, R206, 0x2, RZ ;  /* 0x00000002cece7824 */ /* 0x000fc600078e00ff */
[----:B------:R-:W-:Y:S02]  /*11850*/  IADD3 R203, R205, 0x6020, RZ ;  /* 0x00006020cdcb7810 */ /* 0x000fe40007ffe0ff */
[----:B------:R-:W-:Y:S01]  /*11860*/  @!P5 LEA.HI.X R9, R63, R215, R62, 0x1, P1 ;  /* 0x000000d73f09d211 */ /* 0x000fe200008f0c3e */
[--C-:B------:R-:W-:Y:S02]  /*11870*/  IMAD R204, R45, 0x2, R206.reuse ;  /* 0x000000022dcc7824 */ /* 0x100fe400078e02ce */
[C---:B------:R-:W-:Y:S02]  /*11880*/  IMAD R202, R43.reuse, 0x2, R206 ;  /* 0x000000022bca7824 */ /* 0x040fe400078e02ce */
[----:B------:R-:W-:Y:S01]  /*11890*/  IMAD R201, R43, 0x2, R204 ;  /* 0x000000022bc97824 */ /* 0x000fe200078e02cc */
[----:B----4-:R-:W-:Y:S01]  /*118a0*/  @!P4 LEA R6, P0, R0, R216, 0x6 ;  /* 0x000000d80006c211 */ /* 0x010fe200078030ff */
[----:B------:R-:W-:-:S04]  /*118b0*/  DEPBAR.LE SB0, 0x0 ;  /* 0x000080000000791a */ /* 0x000fc80000000000 */
[----:B------:R-:W-:Y:S01]  /*118c0*/  BAR.SYNC.DEFER_BLOCKING 0x0 ;  /* 0x0000000000007b1d */ /* 0x000fe20000010000 */
[----:B------:R-:W-:Y:S02]  /*118d0*/  @!P4 LEA.HI.X R7, R0, R215, R2, 0x6, P0 ;  /* 0x000000d70007c211 */ /* 0x000fe400000f3402 */
        /* <DEDUP_REMOVED lines=39> */
[----:B------:R-:W4:Y:S04]  /*11b50*/  LDSM.16.M88.4 R24, [R205+0x6000] ;  /* 0x00600000cd18783b */ /* 0x000f280000000200 */
[----:B--2---:R-:W-:Y:S02]  /*11b60*/  LDSM.16.M88.4 R8, [R204] ;  /* 0x00000000cc08783b */ /* 0x004fe40000000200 */
[----:B------:R-:W-:Y:S01]  /*11b70*/  @P1 IADD3 R203, R0, -0x20, RZ ;  /* 0xffffffe000cb1810 */ /* 0x000fe20007ffe0ff */
[----:B------:R-:W-:Y:S01]  /*11b80*/  IMAD.MOV.U32 R0, RZ, RZ, 0x40 ;  /* 0x00000040ff007424 */ /* 0x000fe200078e00ff */
[----:B------:R-:W-:Y:S02]  /*11b90*/  LDSM.16.M88.4 R108, [R202] ;  /* 0x00000000ca6c783b */ /* 0x000fe40000000200 */
[----:B------:R-:W-:-:S02]  /*11ba0*/  IADD3 R195, R203, 0x800, RZ ;  /* 0x00000800cbc37810 */ /* 0x000fc40007ffe0ff */
[----:B------:R-:W-:Y:S01]  /*11bb0*/  LDSM.16.M88.4 R32, [R203] ;  /* 0x00000000cb20783b */ /* 0x000fe20000000200 */
[----:B------:R-:W-:Y:S02]  /*11bc0*/  SEL R0, R0, 0xffffffc0, !P2 ;  /* 0xffffffc000007807 */ /* 0x000fe40005000000 */
[C---:B------:R-:W-:Y:S01]  /*11bd0*/  IADD3 R194, R203.reuse, 0x1000, RZ ;  /* 0x00001000cbc27810 */ /* 0x040fe20007ffe0ff */
[----:B------:R-:W2:Y:S01]  /*11be0*/  LDSM.16.M88.4 R68, [R205+0x6800] ;  /* 0x00680000cd44783b */ /* 0x000ea20000000200 */
[----:B------:R-:W-:Y:S01]  /*11bf0*/  IADD3 R193, R203, 0x1800, RZ ;  /* 0x00001800cbc17810 */ /* 0x000fe20007ffe0ff */
[----:B------:R-:W-:Y:S01]  /*11c00*/  IMAD.IADD R199, R205, 0x1, R0 ;  /* 0x00000001cdc77824 */ /* 0x000fe200078e0200 */
[C---:B------:R-:W-:Y:S01]  /*11c10*/  IADD3 R191, R203.reuse, 0x2000, RZ ;  /* 0x00002000cbbf7810 */ /* 0x040fe20007ffe0ff */
[----:B------:R-:W-:Y:S01]  /*11c20*/  IMAD.IADD R192, R0, 0x1, R203 ;  /* 0x0000000100c07824 */ /* 0x000fe200078e02cb */
[----:B------:R-:W-:Y:S01]  /*11c30*/  LDSM.16.M88.4 R112, [R201] ;  /* 0x00000000c970783b */ /* 0x000fe20000000200 */
[----:B------:R-:W-:-:S02]  /*11c40*/  IADD3 R190, R203, 0x2800, RZ ;  /* 0x00002800cbbe7810 */ /* 0x000fc40007ffe0ff */
[C---:B------:R-:W-:Y:S01]  /*11c50*/  IADD3 R189, R203.reuse, 0x3000, RZ ;  /* 0x00003000cbbd7810 */ /* 0x040fe20007ffe0ff */
[----:B---3--:R-:W3:Y:S01]  /*11c60*/  LDSM.16.M88.4 R4, [R199+0x6000] ;  /* 0x00600000c704783b */ /* 0x008ee20000000200 */
[C---:B------:R-:W-:Y:S02]  /*11c70*/  IADD3 R188, R203.reuse, 0x3800, RZ ;  /* 0x00003800cbbc7810 */ /* 0x040fe40007ffe0ff */
[C---:B------:R-:W-:Y:S01]  /*11c80*/  IADD3 R187, R203.reuse, 0x4000, RZ ;  /* 0x00004000cbbb7810 */ /* 0x040fe20007ffe0ff */
[----:B------:R-:W-:Y:S01]  /*11c90*/  LDSM.16.M88.4 R16, [R192] ;  /* 0x00000000c010783b */ /* 0x000fe20000000200 */
[C---:B------:R-:W-:Y:S02]  /*11ca0*/  IADD3 R186, R203.reuse, 0x4800, RZ ;  /* 0x00004800cbba7810 */ /* 0x040fe40007ffe0ff */
[C---:B------:R-:W-:Y:S01]  /*11cb0*/  IADD3 R185, R203.reuse, 0x5000, RZ ;  /* 0x00005000cbb97810 */ /* 0x040fe20007ffe0ff */
[----:B------:R-:W1:Y:S01]  /*11cc0*/  LDSM.16.M88.4 R28, [R203+0x800] ;  /* 0x00080000cb1c783b */ /* 0x000e620000000200 */
[----:B------:R-:W-:-:S03]  /*11cd0*/  IADD3 R184, R203, 0x5800, RZ ;  /* 0x00005800cbb87810 */ /* 0x000fc60007ffe0ff */
[----:B------:R-:W1:Y:S01]  /*11ce0*/  LDSM.16.M88.4 R88, [R205+0x7000] ;  /* 0x00700000cd58783b */ /* 0x000e620000000200 */
[C---:B----4-:R-:W-:Y:S03]  /*11cf0*/  HMMA.16816.F32 R12, R20.reuse, R24, RZ ;  /* 0x00000018140c723c */ /* 0x050fe600000018ff */
[----:B------:R-:W-:Y:S04]  /*11d00*/  LDSM.16.M88.4 R104, [R206+0x2000] ;  /* 0x00200000ce68783b */ /* 0x000fe80000000200 */
[----:B------:R-:W4:Y:S01]  /*11d10*/  LDSM.16.M88.4 R116, [R205+0x8000] ;  /* 0x00800000cd74783b */ /* 0x000f220000000200 */
[C---:B------:R-:W-:Y:S03]  /*11d20*/  HMMA.16816.F32 R24, R20.reuse, R26, RZ ;  /* 0x0000001a1418723c */ /* 0x040fe600000018ff */
[----:B------:R-:W-:Y:S04]  /*11d30*/  LDSM.16.M88.4 R120, [R205+0x7800] ;  /* 0x00780000cd78783b */ /* 0x000fe80000000200 */
[----:B------:R-:W-:Y:S01]  /*11d40*/  LDSM.16.M88.4 R80, [R204+0x2000] ;  /* 0x00200000cc50783b */ /* 0x000fe20000000200 */
[----:B--2---:R-:W-:Y:S03]  /*11d50*/  HMMA.16816.F32 R36, R20, R68, RZ ;  /* 0x000000441424723c */ /* 0x004fe600000018ff */
[----:B------:R-:W-:Y:S04]  /*11d60*/  LDSM.16.M88.4 R96, [R203+0x2000] ;  /* 0x00200000cb60783b */ /* 0x000fe80000000200 */
[----:B------:R-:W-:Y:S01]  /*11d70*/  LDSM.16.M88.4 R100, [R203+0x1800] ;  /* 0x00180000cb64783b */ /* 0x000fe20000000200 */
[C---:B------:R-:W-:Y:S03]  /*11d80*/  HMMA.16816.F32 R12, R8.reuse, R32, R12 ;  /* 0x00000020080c723c */ /* 0x040fe6000000180c */
[----:B------:R-:W-:Y:S04]  /*11d90*/  LDSM.16.M88.4 R48, [R192+0x800] ;  /* 0x00080000c030783b */ /* 0x000fe80000000200 */
[----:B------:R-:W-:Y:S01]  /*11da0*/  LDSM.16.M88.4 R64, [R202+0x2000] ;  /* 0x00200000ca40783b */ /* 0x000fe20000000200 */
[----:B------:R-:W-:Y:S03]  /*11db0*/  HMMA.16816.F32 R24, R8, R34, R24 ;  /* 0x000000220818723c */ /* 0x000fe60000001818 */
[----:B------:R-:W2:Y:S04]  /*11dc0*/  LDSM.16.M88.4 R32, [R199+0x6800] ;  /* 0x00680000c720783b */ /* 0x000ea80000000200 */
[----:B------:R-:W-:Y:S01]  /*11dd0*/  LDSM.16.M88.4 R72, [R199+0x8000] ;  /* 0x00800000c748783b */ /* 0x000fe20000000200 */
[----:B------:R-:W-:Y:S03]  /*11de0*/  HMMA.16816.F32 R68, R20, R70, RZ ;  /* 0x000000461444723c */ /* 0x000fe600000018ff */
[----:B------:R-:W-:Y:S04]  /*11df0*/  LDSM.16.M88.4 R76, [R199+0x7800] ;  /* 0x00780000c74c783b */ /* 0x000fe80000000200 */
[----:B------:R-:W-:Y:S01]  /*11e00*/  LDSM.16.M88.4 R124, [R192+0x1800] ;  /* 0x00180000c07c783b */ /* 0x000fe20000000200 */
[C---:B---3--:R-:W-:Y:S03]  /*11e10*/  HMMA.16816.F32 R12, R108.reuse, R4, R12 ;  /* 0x000000046c0c723c */ /* 0x048fe6000000180c */
[----:B------:R-:W0:Y:S05]  /*11e20*/  LDGDEPBAR ;  /* 0x00000000000079af */ /* 0x000e2a0000000000 */
[----:B------:R-:W-:Y:S01]  /*11e30*/  HMMA.16816.F32 R24, R108, R6, R24 ;  /* 0x000000066c18723c */ /* 0x000fe20000001818 */
[----:B------:R-:W3:Y:S07]  /*11e40*/  LDSM.16.M88.4 R4, [R203+0x1000] ;  /* 0x00100000cb04783b */ /* 0x000eee0000000200 */
[----:B-1----:R-:W-:Y:S08]  /*11e50*/  HMMA.16816.F32 R36, R8, R28, R36 ;  /* 0x0000001c0824723c */ /* 0x002ff00000001824 */
[C---:B------:R-:W-:Y:S08]  /*11e60*/  HMMA.16816.F32 R12, R112.reuse, R16, R12 ;  /* 0x00000010700c723c */ /* 0x040ff0000000180c */
[----:B------:R-:W-:Y:S01]  /*11e70*/  HMMA.16816.F32 R24, R112, R18, R24 ;  /* 0x000000127018723c */ /* 0x000fe20000001818 */
[----:B------:R-:W1:Y:S07]  /*11e80*/  LDSM.16.M88.4 R16, [R199+0x7000] ;  /* 0x00700000c710783b */ /* 0x000e6e0000000200 */
[C---:B------:R-:W-:Y:S08]  /*11e90*/  HMMA.16816.F32 R92, R20.reuse, R88, RZ ;  /* 0x00000058145c723c */ /* 0x040ff000000018ff */
[----:B------:R-:W-:Y:S08]  /*11ea0*/  HMMA.16816.F32 R88, R20, R90, RZ ;  /* 0x0000005a1458723c */ /* 0x000ff000000018ff */
[----:B----4-:R-:W-:Y:S08]  /*11eb0*/  HMMA.16816.F32 R12, R104, R116, R12 ;  /* 0x00000074680c723c */ /* 0x010ff0000000180c */
[----:B------:R-:W-:Y:S01]  /*11ec0*/  HMMA.16816.F32 R68, R8, R30, R68 ;  /* 0x0000001e0844723c */ /* 0x000fe20000001844 */
[----:B------:R-:W4:Y:S07]  /*11ed0*/  LDSM.16.M88.4 R28, [R205+0x8800] ;  /* 0x00880000cd1c783b */ /* 0x000f2e0000000200 */
[----:B--2---:R-:W-:Y:S08]  /*11ee0*/  HMMA.16816.F32 R36, R108, R32, R36 ;  /* 0x000000206c24723c */ /* 0x004ff00000001824 */
[C---:B------:R-:W-:Y:S08]  /*11ef0*/  HMMA.16816.F32 R84, R20.reuse, R120, RZ ;  /* 0x000000781454723c */ /* 0x040ff000000018ff */
[----:B------:R-:W-:Y:S01]  /*11f00*/  HMMA.16816.F32 R20, R20, R122, RZ ;  /* 0x0000007a1414723c */ /* 0x000fe200000018ff */
[----:B------:R-:W-:Y:S07]  /*11f10*/  LDSM.16.M88.4 R120, [R203+0x2800] ;  /* 0x00280000cb78783b */ /* 0x000fee0000000200 */
[----:B------:R-:W-:Y:S01]  /*11f20*/  HMMA.16816.F32 R24, R104, R118, R24 ;  /* 0x000000766818723c */ /* 0x000fe20000001818 */
[----:B------:R-:W-:Y:S07]  /*11f30*/  LDSM.16.M88.4 R116, [R192+0x2000] ;  /* 0x00200000c074783b */ /* 0x000fee0000000200 */
[C---:B---3--:R-:W-:Y:S08]  /*11f40*/  HMMA.16816.F32 R92, R8.reuse, R4, R92 ;  /* 0x00000004085c723c */ /* 0x048ff0000000185c */
[----:B------:R-:W-:Y:S01]  /*11f50*/  HMMA.16816.F32 R88, R8, R6, R88 ;  /* 0x000000060858723c */ /* 0x000fe20000001858 */
[----:B------:R-:W2:Y:S07]  /*11f60*/  LDSM.16.M88.4 R4, [R192+0x1000] ;  /* 0x00100000c004783b */ /* 0x000eae0000000200 */
[----:B------:R-:W-:Y:S08]  /*11f70*/  HMMA.16816.F32 R12, R80, R96, R12 ;  /* 0x00000060500c723c */ /* 0x000ff0000000180c */
[----:B------:R-:W-:Y:S01]  /*11f80*/  HMMA.16816.F32 R68, R108, R34, R68 ;  /* 0x000000226c44723c */ /* 0x000fe20000001844 */
[----:B------:R-:W3:Y:S07]  /*11f90*/  LDSM.16.M88.4 R32, [R201+0x2000] ;  /* 0x00200000c920783b */ /* 0x000eee0000000200 */
[----:B------:R-:W-:Y:S08]  /*11fa0*/  HMMA.16816.F32 R84, R8, R100, R84 ;  /* 0x000000640854723c */ /* 0x000ff00000001854 */
[----:B------:R-:W-:Y:S08]  /*11fb0*/  HMMA.16816.F32 R36, R112, R48, R36 ;  /* 0x000000307024723c */ /* 0x000ff00000001824 */
[----:B------:R-:W-:Y:S01]  /*11fc0*/  HMMA.16816.F32 R8, R8, R102, R20 ;  /* 0x000000660808723c */ /* 0x000fe20000001814 */
[----:B------:R-:W2:Y:S04]  /*11fd0*/  LDSM.16.M88.4 R100, [R205+0x9000] ;  /* 0x00900000cd64783b */ /* 0x000ea80000000200 */
[----:B------:R-:W-:Y:S03]  /*11fe0*/  LDSM.16.M88.4 R20, [R206+0x4000] ;  /* 0x00400000ce14783b */ /* 0x000fe60000000200 */
[----:B------:R-:W-:Y:S01]  /*11ff0*/  HMMA.16816.F32 R24, R80, R98, R24 ;  /* 0x000000625018723c */ /* 0x000fe20000001818 */
[----:B------:R-:W-:Y:S07]  /*12000*/  LDSM.16.M88.4 R96, [R205+0x9800] ;  /* 0x00980000cd60783b */ /* 0x000fee0000000200 */
[C---:B-1----:R-:W-:Y:S08]  /*12010*/  HMMA.16816.F32 R92, R108.reuse, R16, R92 ;  /* 0x000000106c5c723c */ /* 0x042ff0000000185c */
[----:B------:R-:W-:Y:S01]  /*12020*/  HMMA.16816.F32 R88, R108, R18, R88 ;  /* 0x000000126c58723c */ /* 0x000fe20000001858 */
[----:B------:R-:W1:Y:S07]  /*12030*/  LDSM.16.M88.4 R16, [R205+0xa000] ;  /* 0x00a00000cd10783b */ /* 0x000e6e0000000200 */
[----:B------:R-:W-:Y:S08]  /*12040*/  HMMA.16816.F32 R12, R64, R72, R12 ;  /* 0x00000048400c723c */ /* 0x000ff0000000180c */
[----:B------:R-:W-:Y:S01]  /*12050*/  HMMA.16816.F32 R68, R112, R50, R68 ;  /* 0x000000327044723c */ /* 0x000fe20000001844 */
[----:B------:R-:W1:Y:S07]  /*12060*/  LDSM.16.M88.4 R48, [R199+0x8800] ;  /* 0x00880000c730783b */ /* 0x000e6e0000000200 */
[----:B------:R-:W-:Y:S08]  /*12070*/  HMMA.16816.F32 R84, R108, R76, R84 ;  /* 0x0000004c6c54723c */ /* 0x000ff00000001854 */
[----:B----4-:R-:W-:Y:S08]  /*12080*/  HMMA.16816.F32 R36, R104, R28, R36 ;  /* 0x0000001c6824723c */ /* 0x010ff00000001824 */
[----:B------:R-:W-:Y:S01]  /*12090*/  HMMA.16816.F32 R108, R108, R78, R8 ;  /* 0x0000004e6c6c723c */ /* 0x000fe20000001808 */
[----:B------:R-:W4:Y:S04]  /*120a0*/  LDSM.16.M88.4 R76, [R203+0x3000] ;  /* 0x00300000cb4c783b */ /* 0x000f280000000200 */
[----:B------:R-:W-:Y:S03]  /*120b0*/  LDSM.16.M88.4 R8, [R203+0x4000] ;  /* 0x00400000cb08783b */ /* 0x000fe60000000200 */
[----:B------:R-:W-:Y:S01]  /*120c0*/  HMMA.16816.F32 R24, R64, R74, R24 ;  /* 0x0000004a4018723c */ /* 0x000fe20000001818 */
[----:B------:R-:W-:Y:S07]  /*120d0*/  LDSM.16.M88.4 R72, [R203+0x3800] ;  /* 0x00380000cb48783b */ /* 0x000fee0000000200 */
[C---:B--2---:R-:W-:Y:S08]  /*120e0*/  HMMA.16816.F32 R92, R112.reuse, R4, R92 ;  /* 0x00000004705c723c */ /* 0x044ff0000000185c */
[----:B------:R-:W-:Y:S01]  /*120f0*/  HMMA.16816.F32 R88, R112, R6, R88 ;  /* 0x000000067058723c */ /* 0x000fe20000001858 */
[----:B------:R-:W2:Y:S07]  /*12100*/  LDSM.16.M88.4 R4, [R204+0x4000] ;  /* 0x00400000cc04783b */ /* 0x000eae0000000200 */
[----:B---3--:R-:W-:Y:S08]  /*12110*/  HMMA.16816.F32 R12, R32, R116, R12 ;  /* 0x00000074200c723c */ /* 0x008ff0000000180c */
[----:B------:R-:W-:Y:S01]  /*12120*/  HMMA.16816.F32 R68, R104, R30, R68 ;  /* 0x0000001e6844723c */ /* 0x000fe20000001844 */
[----:B------:R-:W3:Y:S07]  /*12130*/  LDSM.16.M88.4 R28, [R192+0x2800] ;  /* 0x00280000c01c783b */ /* 0x000eee0000000200 */
[----:B------:R-:W-:Y:S08]  /*12140*/  HMMA.16816.F32 R36, R80, R120, R36 ;  /* 0x000000785024723c */ /* 0x000ff00000001824 */
[C---:B------:R-:W-:Y:S08]  /*12150*/  HMMA.16816.F32 R84, R112.reuse, R124, R84 ;  /* 0x0000007c7054723c */ /* 0x040ff00000001854 */
[----:B------:R-:W-:Y:S01]  /*12160*/  HMMA.16816.F32 R108, R112, R126, R108 ;  /* 0x0000007e706c723c */ /* 0x000fe2000000186c */
[----:B------:R-:W-:Y:S07]  /*12170*/  LDSM.16.M88.4 R112, [R205+0xa800] ;  /* 0x00a80000cd70783b */ /* 0x000fee0000000200 */
[----:B------:R-:W-:Y:S08]  /*12180*/  HMMA.16816.F32 R24, R32, R118, R24 ;  /* 0x000000762018723c */ /* 0x000ff00000001818 */
[C---:B------:R-:W-:Y:S08]  /*12190*/  HMMA.16816.F32 R92, R104.reuse, R100, R92 ;  /* 0x00000064685c723c */ /* 0x040ff0000000185c */
[----:B------:R-:W-:Y:S01]  /*121a0*/  HMMA.16816.F32 R88, R104, R102, R88 ;  /* 0x000000666858723c */ /* 0x000fe20000001858 */
[----:B------:R-:W-:Y:S07]  /*121b0*/  LDSM.16.M88.4 R100, [R199+0xa000] ;  /* 0x00a00000c764783b */ /* 0x000fee0000000200 */
[----:B-1----:R-:W-:Y:S08]  /*121c0*/  HMMA.16816.F32 R12, R20, R16, R12 ;  /* 0x00000010140c723c */ /* 0x002ff0000000180c */
[----:B------:R-:W-:Y:S01]  /*121d0*/  HMMA.16816.F32 R120, R80, R122, R68 ;  /* 0x0000007a5078723c */ /* 0x000fe20000001844 */
[----:B------:R-:W-:Y:S07]  /*121e0*/  LDSM.16.M88.4 R68, [R202+0x4000] ;  /* 0x00400000ca44783b */ /* 0x000fee0000000200 */
[----:B------:R-:W-:Y:S08]  /*121f0*/  HMMA.16816.F32 R36, R64, R48, R36 ;  /* 0x000000304024723c */ /* 0x000ff00000001824 */
[C---:B------:R-:W-:Y:S08]  /*12200*/  HMMA.16816.F32 R84, R104.reuse, R96, R84 ;  /* 0x000000606854723c */ /* 0x040ff00000001854 */
[----:B------:R-:W-:Y:S01]  /*12210*/  HMMA.16816.F32 R108, R104, R98, R108 ;  /* 0x00000062686c723c */ /* 0x000fe2000000186c */
[----:B------:R-:W-:Y:S07]  /*12220*/  LDSM.16.M88.4 R96, [R192+0x3000] ;  /* 0x00300000c060783b */ /* 0x000fee0000000200 */
[----:B------:R-:W-:Y:S01]  /*12230*/  HMMA.16816.F32 R24, R20, R18, R24 ;  /* 0x000000121418723c */ /* 0x000fe20000001818 */
[----:B------:R-:W1:Y:S07]  /*12240*/  LDSM.16.M88.4 R16, [R199+0x9000] ;  /* 0x00900000c710783b */ /* 0x000e6e0000000200 */
[C---:B----4-:R-:W-:Y:S08]  /*12250*/  HMMA.16816.F32 R92, R80.reuse, R76, R92 ;  /* 0x0000004c505c723c */ /* 0x050ff0000000185c */
[----:B------:R-:W-:Y:S01]  /*12260*/  HMMA.16816.F32 R88, R80, R78, R88 ;  /* 0x0000004e5058723c */ /* 0x000fe20000001858 */
[----:B------:R-:W4:Y:S07]  /*12270*/  LDSM.16.M88.4 R76, [R199+0x9800] ;  /* 0x00980000c74c783b */ /* 0x000f2e0000000200 */
[----:B--2---:R-:W-:Y:S08]  /*12280*/  HMMA.16816.F32 R12, R4, R8, R12 ;  /* 0x00000008040c723c */ /* 0x004ff0000000180c */
[----:B------:R-:W-:Y:S01]  /*12290*/  HMMA.16816.F32 R120, R64, R50, R120 ;  /* 0x000000324078723c */ /* 0x000fe20000001878 */
[----:B------:R-:W-:Y:S07]  /*122a0*/  LDSM.16.M88.4 R48, [R203+0x4800] ;  /* 0x00480000cb30783b */ /* 0x000fee0000000200 */
[----:B---3--:R-:W-:Y:S08]  /*122b0*/  HMMA.16816.F32 R36, R32, R28, R36 ;  /* 0x0000001c2024723c */ /* 0x008ff00000001824 */
[C---:B------:R-:W-:Y:S08]  /*122c0*/  HMMA.16816.F32 R84, R80.reuse, R72, R84 ;  /* 0x000000485054723c */ /* 0x040ff00000001854 */
[----:B------:R-:W-:Y:S01]  /*122d0*/  HMMA.16816.F32 R108, R80, R74, R108 ;  /* 0x0000004a506c723c */ /* 0x000fe2000000186c */
[----:B------:R-:W-:Y:S04]  /*122e0*/  LDSM.16.M88.4 R72, [R201+0x4000] ;  /* 0x00400000c948783b */ /* 0x000fe80000000200 */
[----:B------:R-:W2:Y:S03]  /*122f0*/  LDSM.16.M88.4 R80, [R192+0x4000] ;  /* 0x00400000c050783b */ /* 0x000ea60000000200 */
[----:B------:R-:W-:Y:S01]  /*12300*/  HMMA.16816.F32 R24, R4, R10, R24 ;  /* 0x0000000a0418723c */ /* 0x000fe20000001818 */
[----:B------:R-:W3:Y:S07]  /*12310*/  LDSM.16.M88.4 R8, [R192+0x3800] ;  /* 0x00380000c008783b */ /* 0x000eee0000000200 */
[----:B-1----:R-:W-:Y:S08]  /*12320*/  HMMA.16816.F32 R92, R64, R16, R92 ;  /* 0x00000010405c723c */ /* 0x002ff0000000185c */
[----:B------:R-:W-:Y:S08]  /*12330*/  HMMA.16816.F32 R12, R68, R100, R12 ;  /* 0x00000064440c723c */ /* 0x000ff0000000180c */
[----:B------:R-:W-:Y:S01]  /*12340*/  HMMA.16816.F32 R120, R32, R30, R120 ;  /* 0x0000001e2078723c */ /* 0x000fe20000001878 */
[----:B------:R-:W-:Y:S07]  /*12350*/  LDSM.16.M88.4 R28, [R199+0xa800] ;  /* 0x00a80000c71c783b */ /* 0x000fee0000000200 */
[----:B------:R-:W-:Y:S01]  /*12360*/  HMMA.16816.F32 R88, R64, R18, R88 ;  /* 0x000000124058723c */ /* 0x000fe20000001858 */
[----:B------:R-:W1:Y:S07]  /*12370*/  LDSM.16.M88.4 R16, [R205+0xb000] ;  /* 0x00b00000cd10783b */ /* 0x000e6e0000000200 */
[----:B------:R-:W-:Y:S08]  /*12380*/  HMMA.16816.F32 R36, R20, R112, R36 ;  /* 0x000000701424723c */ /* 0x000ff00000001824 */
[C---:B----4-:R-:W-:Y:S08]  /*12390*/  HMMA.16816.F32 R84, R64.reuse, R76, R84 ;  /* 0x0000004c4054723c */ /* 0x050ff00000001854 */
[----:B------:R-:W-:Y:S01]  /*123a0*/  HMMA.16816.F32 R108, R64, R78, R108 ;  /* 0x0000004e406c723c */ /* 0x000fe2000000186c */
[----:B------:R-:W-:Y:S07]  /*123b0*/  LDSM.16.M88.4 R64, [R192+0x4800] ;  /* 0x00480000c040783b */ /* 0x000fee0000000200 */
[----:B------:R-:W-:Y:S08]  /*123c0*/  HMMA.16816.F32 R24, R68, R102, R24 ;  /* 0x000000664418723c */ /* 0x000ff00000001818 */
[----:B------:R-:W-:Y:S08]  /*123d0*/  HMMA.16816.F32 R92, R32, R96, R92 ;  /* 0x00000060205c723c */ /* 0x000ff0000000185c */
[----:B--2---:R-:W-:Y:S08]  /*123e0*/  HMMA.16816.F32 R12, R72, R80, R12 ;  /* 0x00000050480c723c */ /* 0x004ff0000000180c */
[----:B------:R-:W-:Y:S08]  /*123f0*/  HMMA.16816.F32 R120, R20, R114, R120 ;  /* 0x000000721478723c */ /* 0x000ff00000001878 */
[----:B------:R-:W-:Y:S08]  /*12400*/  HMMA.16816.F32 R88, R32, R98, R88 ;  /* 0x000000622058723c */ /* 0x000ff00000001858 */
[----:B------:R-:W-:Y:S01]  /*12410*/  HMMA.16816.F32 R36, R4, R48, R36 ;  /* 0x000000300424723c */ /* 0x000fe20000001824 */
[----:B------:R-:W-:-:S07]  /*12420*/  FMUL.FTZ R12, R12, c[0x0][0x2ec] ;  /* 0x0000bb000c0c7a20 */ /* 0x000fce0000410000 */
[C---:B---3--:R-:W-:Y:S08]  /*12430*/  HMMA.16816.F32 R84, R32.reuse, R8, R84 ;  /* 0x000000082054723c */ /* 0x048ff00000001854 */
[----:B------:R-:W-:Y:S01]  /*12440*/  HMMA.16816.F32 R108, R32, R10, R108 ;  /* 0x0000000a206c723c */ /* 0x000fe2000000186c */
[----:B------:R-:W2:Y:S06]  /*12450*/  LDSM.16.M88.4 R8, [R203+0x5000] ;  /* 0x00500000cb08783b */ /* 0x000eac0000000200 */
[----:B------:R-:W-:Y:S01]  /*12460*/  FMUL.FTZ R32, R13, c[0x0][0x2ec] ;  /* 0x0000bb000d207a20 */ /* 0x000fe20000410000 */
[----:B------:R-:W-:Y:S01]  /*12470*/  HMMA.16816.F32 R24, R72, R82, R24 ;  /* 0x000000524818723c */ /* 0x000fe20000001818 */
[----:B------:R-:W-:-:S04]  /*12480*/  FMUL.FTZ R33, R15, c[0x0][0x2ec] ;  /* 0x0000bb000f217a20 */ /* 0x000fc80000410000 */
[----:B------:R-:W3:Y:S03]  /*12490*/  MUFU.TANH R32, R32 ;  /* 0x0000002000207308 */ /* 0x000ee60000002400 */
[----:B-1----:R-:W-:Y:S05]  /*124a0*/  HMMA.16816.F32 R92, R20, R16, R92 ;  /* 0x00000010145c723c */ /* 0x002fea000000185c */
[----:B------:R-:W1:Y:S03]  /*124b0*/  MUFU.TANH R33, R33 ;  /* 0x0000002100217308 */ /* 0x000e660000002400 */
[----:B------:R-:W-:Y:S08]  /*124c0*/  HMMA.16816.F32 R120, R4, R50, R120 ;  /* 0x000000320478723c */ /* 0x000ff00000001878 */
[----:B------:R-:W-:Y:S01]  /*124d0*/  HMMA.16816.F32 R88, R20, R18, R88 ;  /* 0x000000121458723c */ /* 0x000fe20000001858 */
[----:B------:R-:W4:Y:S01]  /*124e0*/  LDSM.16.M88.4 R16, [R205+0xb800] ;  /* 0x00b80000cd10783b */ /* 0x000f220000000200 */
[----:B------:R-:W-:-:S02]  /*124f0*/  FMUL.FTZ R24, R24, c[0x0][0x2ec] ;  /* 0x0000bb0018187a20 */ /* 0x000fc40000410000 */
[----:B------:R-:W-:Y:S02]  /*12500*/  FMUL.FTZ R25, R25, c[0x0][0x2ec] ;  /* 0x0000bb0019197a20 */ /* 0x000fe40000410000 */
[----:B------:R-:W1:Y:S01]  /*12510*/  MUFU.TANH R34, R24 ;  /* 0x0000001800227308 */ /* 0x000e620000002400 */
[----:B------:R-:W-:Y:S01]  /*12520*/  FMUL.FTZ R35, R27, c[0x0][0x2ec] ;  /* 0x0000bb001b237a20 */ /* 0x000fe20000410000 */
[----:B------:R-:W-:Y:S06]  /*12530*/  HMMA.16816.F32 R36, R68, R28, R36 ;  /* 0x0000001c4424723c */ /* 0x000fec0000001824 */
[----:B------:R1:W-:Y:S01]  /*12540*/  MUFU.TANH R28, R12 ;  /* 0x0000000c001c7308 */ /* 0x0003e20000002400 */
[----:B------:R-:W-:Y:S01]  /*12550*/  FMUL.FTZ R29, R14, c[0x0][0x2ec] ;  /* 0x0000bb000e1d7a20 */ /* 0x000fe20000410000 */
[----:B--2---:R-:W-:Y:S06]  /*12560*/  HMMA.16816.F32 R92, R4, R8, R92 ;  /* 0x00000008045c723c */ /* 0x004fec000000185c */
[----:B------:R-:W-:Y:S02]  /*12570*/  MUFU.TANH R35, R35 ;  /* 0x0000002300237308 */ /* 0x000fe40000002400 */
[----:B------:R-:W-:Y:S01]  /*12580*/  HMMA.16816.F32 R120, R68, R30, R120 ;  /* 0x0000001e4478723c */ /* 0x000fe20000001878 */
[----:B-1----:R-:W1:Y:S05]  /*12590*/  LDSM.16.M88.4 R12, [R199+0xb000] ;  /* 0x00b00000c70c783b */ /* 0x002e6a0000000200 */
[----:B------:R2:W-:Y:S01]  /*125a0*/  MUFU.TANH R30, R25 ;  /* 0x00000019001e7308 */ /* 0x0005e20000002400 */
[----:B------:R-:W-:Y:S01]  /*125b0*/  FMUL.FTZ R31, R26, c[0x0][0x2ec] ;  /* 0x0000bb001a1f7a20 */ /* 0x000fe20000410000 */
[----:B------:R-:W-:Y:S01]  /*125c0*/  HMMA.16816.F32 R88, R4, R10, R88 ;  /* 0x0000000a0458723c */ /* 0x000fe20000001858 */
[----:B------:R-:W-:Y:S05]  /*125d0*/  LDSM.16.M88.4 R8, [R192+0x5000] ;  /* 0x00500000c008783b */ /* 0x000fea0000000200 */
[----:B------:R-:W1:Y:S02]  /*125e0*/  MUFU.TANH R31, R31 ;  /* 0x0000001f001f7308 */ /* 0x000e640000002400 */
[C---:B----4-:R-:W-:Y:S01]  /*125f0*/  HMMA.16816.F32 R84, R20.reuse, R16, R84 ;  /* 0x000000101454723c */ /* 0x050fe20000001854 */
[----:B--2---:R-:W2:Y:S06]  /*12600*/  LDSM.16.M88.4 R24, [R203+0x5800] ;  /* 0x00580000cb18783b */ /* 0x004eac0000000200 */
[----:B------:R-:W-:Y:S01]  /*12610*/  SHF.R.S32.HI R17, RZ, 0x1f, R56 ;  /* 0x0000001fff117819 */ /* 0x000fe20000011438 */
[----:B------:R-:W-:Y:S01]  /*12620*/  HMMA.16816.F32 R108, R20, R18, R108 ;  /* 0x00000012146c723c */ /* 0x000fe2000000186c */
[----:B------:R-:W-:Y:S02]  /*12630*/  MUFU.TANH R29, R29 ;  /* 0x0000001d001d7308 */ /* 0x000fe40000002400 */
[----:B------:R-:W-:-:S02]  /*12640*/  LEA.HI R0, R17, R56, RZ, 0x5 ;  /* 0x0000003811007211 */ /* 0x000fc400078f28ff */
[----:B------:R-:W-:Y:S03]  /*12650*/  LDSM.16.M88.4 R16, [R192+0x5800] ;  /* 0x00580000c010783b */ /* 0x000fe60000000200 */
[C---:B------:R-:W-:Y:S08]  /*12660*/  HMMA.16816.F32 R36, R72.reuse, R64, R36 ;  /* 0x000000404824723c */ /* 0x040ff00000001824 */
[----:B------:R-:W-:Y:S08]  /*12670*/  HMMA.16816.F32 R120, R72, R66, R120 ;  /* 0x000000424878723c */ /* 0x000ff00000001878 */
[C---:B-1----:R-:W-:Y:S08]  /*12680*/  HMMA.16816.F32 R92, R68.reuse, R12, R92 ;  /* 0x0000000c445c723c */ /* 0x042ff0000000185c */
[----:B------:R-:W-:Y:S01]  /*12690*/  HMMA.16816.F32 R88, R68, R14, R88 ;  /* 0x0000000e4458723c */ /* 0x000fe20000001858 */
[----:B------:R-:W1:Y:S01]  /*126a0*/  LDSM.16.M88.4 R12, [R199+0xb800] ;  /* 0x00b80000c70c783b */ /* 0x000e620000000200 */
[----:B------:R-:W-:Y:S01]  /*126b0*/  FMUL.FTZ R42, R36, c[0x0][0x2ec] ;  /* 0x0000bb00242a7a20 */ /* 0x000fe20000410000 */
[----:B------:R-:W-:-:S04]  /*126c0*/  DEPBAR.LE SB0, 0x0 ;  /* 0x000080000000791a */ /* 0x000fc80000000000 */
[----:B------:R-:W-:Y:S01]  /*126d0*/  FMUL.FTZ R36, R37, c[0x0][0x2ec] ;  /* 0x0000bb0025247a20 */ /* 0x000fe20000410000 */
[C---:B--2---:R-:W-:Y:S01]  /*126e0*/  HMMA.16816.F32 R84, R4.reuse, R24, R84 ;  /* 0x000000180454723c */ /* 0x044fe20000001854 */
[----:B------:R-:W-:Y:S01]  /*126f0*/  FMUL.FTZ R37, R38, c[0x0][0x2ec] ;  /* 0x0000bb0026257a20 */ /* 0x000fe20000410000 */
[----:B------:R-:W2:Y:S01]  /*12700*/  MUFU.TANH R42, R42 ;  /* 0x0000002a002a7308 */ /* 0x000ea20000002400 */
[----:B------:R-:W-:Y:S02]  /*12710*/  FMUL.FTZ R38, R39, c[0x0][0x2ec] ;  /* 0x0000bb0027267a20 */ /* 0x000fe40000410000 */
[----:B------:R-:W-:Y:S02]  /*12720*/  FMUL.FTZ R39, R120, c[0x0][0x2ec] ;  /* 0x0000bb0078277a20 */ /* 0x000fe40000410000 */
[----:B------:R-:W-:Y:S01]  /*12730*/  FMUL.FTZ R24, R122, c[0x0][0x2ec] ;  /* 0x0000bb007a187a20 */ /* 0x000fe20000410000 */
[----:B------:R-:W-:Y:S01]  /*12740*/  HMMA.16816.F32 R108, R4, R26, R108 ;  /* 0x0000001a046c723c */ /* 0x000fe2000000186c */
[----:B------:R-:W-:Y:S01]  /*12750*/  FMUL.FTZ R22, R123, c[0x0][0x2ec] ;  /* 0x0000bb007b167a20 */ /* 0x000fe20000410000 */
[----:B------:R-:W4:Y:S06]  /*12760*/  MUFU.TANH R37, R37 ;  /* 0x0000002500257308 */ /* 0x000f2c0000002400 */
[C---:B------:R-:W-:Y:S02]  /*12770*/  HMMA.16816.F32 R92, R72.reuse, R8, R92 ;  /* 0x00000008485c723c */ /* 0x040fe4000000185c */
[----:B------:R-:W1:Y:S05]  /*12780*/  MUFU.TANH R36, R36 ;  /* 0x0000002400247308 */ /* 0x000e6a0000002400 */
[----:B------:R-:W-:Y:S01]  /*12790*/  LOP3.LUT R9, R0, 0xffffffe0, RZ, 0xc0, !PT ;  /* 0xffffffe000097812 */ /* 0x000fe200078ec0ff */
[----:B------:R-:W-:Y:S01]  /*127a0*/  HMMA.16816.F32 R88, R72, R10, R88 ;  /* 0x0000000a4858723c */ /* 0x000fe20000001858 */
[----:B------:R-:W-:Y:S01]  /*127b0*/  FMUL.FTZ R8, R121, c[0x0][0x2ec] ;  /* 0x0000bb0079087a20 */ /* 0x000fe20000410000 */
[----:B------:R-:W2:Y:S02]  /*127c0*/  MUFU.TANH R38, R38 ;  /* 0x0000002600267308 */ /* 0x000ea40000002400 */
[----:B------:R-:W-:-:S02]  /*127d0*/  IMAD.IADD R0, R56, 0x1, -R9 ;  /* 0x0000000138007824 */ /* 0x000fc400078e0a09 */
[----:B------:R-:W-:-:S03]  /*127e0*/  IMAD.SHL.U32 R56, R56, 0x2, RZ ;  /* 0x0000000238387824 */ /* 0x000fc600078e00ff */
[----:B------:R-:W-:Y:S01]  /*127f0*/  SHF.R.S32.HI R9, RZ, 0x1f, R0 ;  /* 0x0000001fff097819 */ /* 0x000fe20000011400 */
[----:B-1----:R-:W-:Y:S01]  /*12800*/  HMMA.16816.F32 R84, R68, R12, R84 ;  /* 0x0000000c4454723c */ /* 0x002fe20000001854 */
[----:B------:R-:W-:Y:S01]  /*12810*/  LOP3.LUT R21, R56, 0x6, RZ, 0xc0, !PT ;  /* 0x0000000638157812 */ /* 0x000fe200078ec0ff */
[----:B------:R-:W1:Y:S01]  /*12820*/  MUFU.TANH R39, R39 ;  /* 0x0000002700277308 */ /* 0x000e620000002400 */
[----:B------:R-:W-:-:S03]  /*12830*/  LEA.HI R0, R9, R0, RZ, 0x2 ;  /* 0x0000000009007211 */ /* 0x000fc600078f10ff */
[----:B------:R-:W-:Y:S01]  /*12840*/  IMAD.IADD R21, R40, 0x1, R21 ;  /* 0x0000000128157824 */ /* 0x000fe200078e0215 */
[----:B------:R-:W-:Y:S01]  /*12850*/  SHF.R.S32.HI R9, RZ, 0x2, R0 ;  /* 0x00000002ff097819 */ /* 0x000fe20000011400 */
[----:B------:R-:W-:Y:S01]  /*12860*/  HMMA.16816.F32 R108, R68, R14, R108 ;  /* 0x0000000e446c723c */ /* 0x000fe2000000186c */
[----:B------:R-:W-:Y:S01]  /*12870*/  FMUL.FTZ R92, R92, c[0x0][0x2ec] ;  /* 0x0000bb005c5c7a20 */ /* 0x000fe20000410000 */
[----:B------:R-:W1:Y:S01]  /*12880*/  MUFU.TANH R24, R24 ;  /* 0x0000001800187308 */ /* 0x000e620000002400 */
[----:B------:R-:W-:Y:S01]  /*12890*/  IADD3 R58, R58, 0x1, R9 ;  /* 0x000000013a3a7810 */ /* 0x000fe20007ffe009 */
[----:B------:R-:W-:Y:S01]  /*128a0*/  FMUL.FTZ R94, R94, c[0x0][0x2ec] ;  /* 0x0000bb005e5e7a20 */ /* 0x000fe20000410000 */
[----:B------:R-:W-:Y:S01]  /*128b0*/  IADD3 R9, R21, 0x1, RZ ;  /* 0x0000000115097810 */ /* 0x000fe20007ffe0ff */
[----:B------:R-:W-:Y:S01]  /*128c0*/  FMUL.FTZ R88, R88, c[0x0][0x2ec] ;  /* 0x0000bb0058587a20 */ /* 0x000fe20000410000 */
[----:B------:R-:W-:Y:S01]  /*128d0*/  IADD3 R2, R59, R58, -R207 ;  /* 0x0000003a3b027210 */ /* 0x000fe20007ffe8cf */
[----:B------:R-:W-:Y:S01]  /*128e0*/  FMUL.FTZ R90, R90, c[0x0][0x2ec] ;  /* 0x0000bb005a5a7a20 */ /* 0x000fe20000410000 */
[----:B------:R-:W-:Y:S01]  /*128f0*/  IADD3 R4, R21, 0x9, RZ ;  /* 0x0000000915047810 */ /* 0x000fe20007ffe0ff */
[----:B------:R-:W1:Y:S01]  /*12900*/  MUFU.TANH R8, R8 ;  /* 0x0000000800087308 */ /* 0x000e620000002400 */
[----:B------:R-:W-:Y:S01]  /*12910*/  IADD3 R2, R2, c[0x0][0x2e8], RZ ;  /* 0x0000ba0002027a10 */ /* 0x000fe20007ffe0ff */
[----:B------:R-:W-:Y:S01]  /*12920*/  FMUL.FTZ R89, R89, c[0x0][0x2ec] ;  /* 0x0000bb0059597a20 */ /* 0x000fe20000410000 */
[----:B------:R-:W-:Y:S01]  /*12930*/  IADD3 R5, R21, 0x20, RZ ;  /* 0x0000002015057810 */ /* 0x000fe20007ffe0ff */
[----:B------:R-:W-:Y:S01]  /*12940*/  FMUL.FTZ R93, R93, c[0x0][0x2ec] ;  /* 0x0000bb005d5d7a20 */ /* 0x000fe20000410000 */
[C---:B------:R-:W-:Y:S01]  /*12950*/  IADD3 R0, R2.reuse, 0x8, RZ ;  /* 0x0000000802007810 */ /* 0x040fe20007ffe0ff */
[C---:B------:R-:W-:Y:S01]  /*12960*/  HMMA.16816.F32 R84, R72.reuse, R16, R84 ;  /* 0x000000104854723c */ /* 0x040fe20000001854 */
[-C--:B------:R-:W-:Y:S01]  /*12970*/  IMNMX R2, R2, R59.reuse, PT ;  /* 0x0000003b02027217 */ /* 0x080fe20003800200 */
[----:B------:R-:W1:Y:S01]  /*12980*/  MUFU.TANH R22, R22 ;  /* 0x0000001600167308 */ /* 0x000e620000002400 */
[----:B------:R-:W-:Y:S01]  /*12990*/  IMNMX R135, R0, R59, PT ;  /* 0x0000003b00877217 */ /* 0x000fe20003800200 */
[----:B------:R-:W-:Y:S01]  /*129a0*/  FMUL.FTZ R95, R95, c[0x0][0x2ec] ;  /* 0x0000bb005f5f7a20 */ /* 0x000fe20000410000 */
[----:B------:R-:W-:Y:S01]  /*129b0*/  LOP3.LUT R0, R3, R41, RZ, 0xfc, !PT ;  /* 0x0000002903007212 */ /* 0x000fe200078efcff */
[----:B------:R-:W-:Y:S01]  /*129c0*/  FMUL.FTZ R91, R91, c[0x0][0x2ec] ;  /* 0x0000bb005b5b7a20 */ /* 0x000fe20000410000 */
[----:B------:R-:W-:Y:S01]  /*129d0*/  IADD3 R3, R21, 0x8, RZ ;  /* 0x0000000815037810 */ /* 0x000fe20007ffe0ff */
[----:B------:R-:W-:Y:S01]  /*129e0*/  HMMA.16816.F32 R16, R72, R18, R108 ;  /* 0x000000124810723c */ /* 0x000fe2000000186c */
[C---:B------:R-:W-:Y:S01]  /*129f0*/  ISETP.GE.AND P5, PT, R9.reuse, R2, PT ;  /* 0x000000020900720c */ /* 0x040fe20003fa6270 */
[----:B------:R-:W1:Y:S01]  /*12a00*/  MUFU.TANH R171, R92 ;  /* 0x0000005c00ab7308 */ /* 0x000e620000002400 */
[----:B------:R-:W-:-:S02]  /*12a10*/  ISETP.GE.AND P1, PT, R9, R135, PT ;  /* 0x000000870900720c */ /* 0x000fc40003f26270 */
[CC--:B------:R-:W-:Y:S02]  /*12a20*/  ISETP.GE.AND P0, PT, R3.reuse, R2.reuse, PT ;  /* 0x000000020300720c */ /* 0x0c0fe40003f06270 */
[-C--:B------:R-:W-:Y:S02]  /*12a30*/  ISETP.GE.AND P2, PT, R3, R135.reuse, PT ;  /* 0x000000870300720c */ /* 0x080fe40003f46270 */
[----:B------:R-:W-:Y:S01]  /*12a40*/  IADD3 R3, R21, 0x10, RZ ;  /* 0x0000001015037810 */ /* 0x000fe20007ffe0ff */
[----:B------:R-:W1:Y:S01]  /*12a50*/  MUFU.TANH R168, R94 ;  /* 0x0000005e00a87308 */ /* 0x000e620000002400 */
[----:B---3--:R-:W-:Y:S02]  /*12a60*/  FSEL R13, R32, -INF , !P5 ;  /* 0xff800000200d7808 */ /* 0x008fe40006800000 */
[----:B------:R-:W-:Y:S02]  /*12a70*/  FSEL R6, R33, -INF , !P1 ;  /* 0xff80000021067808 */ /* 0x000fe40004800000 */
[CC--:B------:R-:W-:Y:S01]  /*12a80*/  ISETP.GE.AND P5, PT, R3.reuse, R2.reuse, PT ;  /* 0x000000020300720c */ /* 0x0c0fe20003fa6270 */
[----:B------:R-:W-:Y:S01]  /*12a90*/  FMUL.FTZ R84, R84, c[0x0][0x2ec] ;  /* 0x0000bb0054547a20 */ /* 0x000fe20000410000 */
[-C--:B------:R-:W-:Y:S01]  /*12aa0*/  ISETP.GE.AND P1, PT, R3, R135.reuse, PT ;  /* 0x000000870300720c */ /* 0x080fe20003f26270 */
[----:B------:R-:W3:Y:S01]  /*12ab0*/  MUFU.TANH R169, R88 ;  /* 0x0000005800a97308 */ /* 0x000ee20000002400 */
[----:B------:R-:W-:Y:S01]  /*12ac0*/  IADD3 R3, R21, 0x11, RZ ;  /* 0x0000001115037810 */ /* 0x000fe20007ffe0ff */
[----:B------:R-:W-:Y:S01]  /*12ad0*/  FMUL.FTZ R85, R85, c[0x0][0x2ec] ;  /* 0x0000bb0055557a20 */ /* 0x000fe20000410000 */
[-C--:B------:R-:W-:Y:S01]  /*12ae0*/  ISETP.GE.AND P6, PT, R4, R2.reuse, PT ;  /* 0x000000020400720c */ /* 0x080fe20003fc6270 */
[----:B------:R-:W-:Y:S01]  /*12af0*/  FMUL.FTZ R86, R86, c[0x0][0x2ec] ;  /* 0x0000bb0056567a20 */ /* 0x000fe20000410000 */
[-C--:B------:R-:W-:Y:S01]  /*12b00*/  ISETP.GE.AND P4, PT, R4, R135.reuse, PT ;  /* 0x000000870400720c */ /* 0x080fe20003f86270 */
[----:B------:R-:W-:Y:S01]  /*12b10*/  FMUL.FTZ R16, R16, c[0x0][0x2ec] ;  /* 0x0000bb0010107a20 */ /* 0x000fe20000410000 */
[----:B------:R-:W-:Y:S01]  /*12b20*/  FSEL R23, R34, -INF , !P0 ;  /* 0xff80000022177808 */ /* 0x000fe20004000000 */
[----:B------:R-:W1:Y:S01]  /*12b30*/  MUFU.TANH R174, R90 ;  /* 0x0000005a00ae7308 */ /* 0x000e620000002400 */
[----:B------:R-:W-:Y:S01]  /*12b40*/  FSEL R4, R31, -INF , !P2 ;  /* 0xff8000001f047808 */ /* 0x000fe20005000000 */
[----:B------:R-:W-:Y:S01]  /*12b50*/  FMUL.FTZ R87, R87, c[0x0][0x2ec] ;  /* 0x0000bb0057577a20 */ /* 0x000fe20000410000 */
[----:B------:R-:W-:Y:S01]  /*12b60*/  ISETP.GE.AND P0, PT, R3, R2, PT ;  /* 0x000000020300720c */ /* 0x000fe20003f06270 */
[----:B------:R-:W-:Y:S01]  /*12b70*/  FMUL.FTZ R17, R17, c[0x0][0x2ec] ;  /* 0x0000bb0011117a20 */ /* 0x000fe20000410000 */
[----:B------:R-:W-:Y:S01]  /*12b80*/  ISETP.GE.AND P2, PT, R3, R135, PT ;  /* 0x000000870300720c */ /* 0x000fe20003f46270 */
[----:B------:R-:W-:Y:S01]  /*12b90*/  FMUL.FTZ R18, R18, c[0x0][0x2ec] ;  /* 0x0000bb0012127a20 */ /* 0x000fe20000410000 */
[----:B------:R-:W-:Y:S01]  /*12ba0*/  IADD3 R3, R21, 0x18, RZ ;  /* 0x0000001815037810 */ /* 0x000fe20007ffe0ff */
[----:B------:R-:W1:Y:S01]  /*12bb0*/  MUFU.TANH R165, R89 ;  /* 0x0000005900a57308 */ /* 0x000e620000002400 */
[----:B------:R-:W-:Y:S01]  /*12bc0*/  FSEL R15, R30, -INF , !P6 ;  /* 0xff8000001e0f7808 */ /* 0x000fe20007000000 */
[----:B------:R-:W-:Y:S01]  /*12bd0*/  FMUL.FTZ R19, R19, c[0x0][0x2ec] ;  /* 0x0000bb0013137a20 */ /* 0x000fe20000410000 */
[----:B------:R-:W-:-:S02]  /*12be0*/  FSEL R20, R35, -INF , !P4 ;  /* 0xff80000023147808 */ /* 0x000fc40006000000 */
[CC--:B------:R-:W-:Y:S02]  /*12bf0*/  ISETP.GE.AND P6, PT, R3.reuse, R2.reuse, PT ;  /* 0x000000020300720c */ /* 0x0c0fe40003fc6270 */
[-C--:B------:R-:W-:Y:S01]  /*12c00*/  ISETP.GE.AND P4, PT, R3, R135.reuse, PT ;  /* 0x000000870300720c */ /* 0x080fe20003f86270 */
[----:B------:R-:W1:Y:S01]  /*12c10*/  MUFU.TANH R173, R16 ;  /* 0x0000001000ad7308 */ /* 0x000e620000002400 */
[----:B------:R-:W-:Y:S02]  /*12c20*/  IADD3 R3, R21, 0x19, RZ ;  /* 0x0000001915037810 */ /* 0x000fe40007ffe0ff */
[----:B--2---:R-:W-:Y:S02]  /*12c30*/  FSEL R11, R42, -INF , !P5 ;  /* 0xff8000002a0b7808 */ /* 0x004fe40006800000 */
[----:B----4-:R-:W-:Y:S02]  /*12c40*/  FSEL R14, R37, -INF , !P1 ;  /* 0xff800000250e7808 */ /* 0x010fe40004800000 */
[C---:B------:R-:W-:Y:S01]  /*12c50*/  ISETP.GE.AND P5, PT, R3.reuse, R2, PT ;  /* 0x000000020300720c */ /* 0x040fe20003fa6270 */
[----:B------:R-:W2:Y:S01]  /*12c60*/  MUFU.TANH R163, R93 ;  /* 0x0000005d00a37308 */ /* 0x000ea20000002400 */
[----:B------:R-:W-:-:S02]  /*12c70*/  ISETP.GE.AND P1, PT, R3, R135, PT ;  /* 0x000000870300720c */ /* 0x000fc40003f26270 */
[----:B------:R-:W-:Y:S02]  /*12c80*/  IADD3 R3, R21, 0x21, RZ ;  /* 0x0000002115037810 */ /* 0x000fe40007ffe0ff */
[----:B------:R-:W-:Y:S02]  /*12c90*/  FSEL R9, R36, -INF , !P0 ;  /* 0xff80000024097808 */ /* 0x000fe40004000000 */
[----:B------:R-:W-:Y:S01]  /*12ca0*/  FSEL R12, R38, -INF , !P2 ;  /* 0xff800000260c7808 */ /* 0x000fe20005000000 */
[----:B------:R-:W4:Y:S01]  /*12cb0*/  MUFU.TANH R176, R95 ;  /* 0x0000005f00b07308 */ /* 0x000f220000002400 */
[C---:B------:R-:W-:Y:S02]  /*12cc0*/  ISETP.GE.AND P0, PT, R5.reuse, R2, PT ;  /* 0x000000020500720c */ /* 0x040fe40003f06270 */
[----:B------:R-:W-:Y:S02]  /*12cd0*/  ISETP.GE.AND P2, PT, R5, R135, PT ;  /* 0x000000870500720c */ /* 0x000fe40003f46270 */
[----:B-1----:R-:W-:-:S02]  /*12ce0*/  FSEL R5, R39, -INF , !P6 ;  /* 0xff80000027057808 */ /* 0x002fc40007000000 */
[----:B------:R-:W-:Y:S01]  /*12cf0*/  FSEL R10, R24, -INF , !P4 ;  /* 0xff800000180a7808 */ /* 0x000fe20006000000 */
[----:B------:R-:W1:Y:S01]  /*12d00*/  MUFU.TANH R172, R91 ;  /* 0x0000005b00ac7308 */ /* 0x000e620000002400 */
[C---:B------:R-:W-:Y:S02]  /*12d10*/  ISETP.GE.AND P6, PT, R3.reuse, R2, PT ;  /* 0x000000020300720c */ /* 0x040fe40003fc6270 */
[----:B------:R-:W-:Y:S02]  /*12d20*/  ISETP.GE.AND P4, PT, R3, R135, PT ;  /* 0x000000870300720c */ /* 0x000fe40003f86270 */
[C---:B------:R-:W-:Y:S02]  /*12d30*/  IADD3 R24, R21.reuse, 0x28, RZ ;  /* 0x0000002815187810 */ /* 0x040fe40007ffe0ff */
[----:B------:R-:W-:Y:S01]  /*12d40*/  IADD3 R3, R21, 0x29, RZ ;  /* 0x0000002915037810 */ /* 0x000fe20007ffe0ff */
[----:B------:R-:W1:Y:S01]  /*12d50*/  MUFU.TANH R177, R84 ;  /* 0x0000005400b17308 */ /* 0x000e620000002400 */
[----:B------:R-:W-:-:S02]  /*12d60*/  FSEL R7, R8, -INF , !P5 ;  /* 0xff80000008077808 */ /* 0x000fc40006800000 */
[----:B------:R-:W-:Y:S02]  /*12d70*/  FSEL R8, R22, -INF , !P1 ;  /* 0xff80000016087808 */ /* 0x000fe40004800000 */
[----:B------:R-:W-:Y:S02]  /*12d80*/  FSEL R171, R171, -INF , !P0 ;  /* 0xff800000abab7808 */ /* 0x000fe40004000000 */
[----:B------:R-:W-:Y:S01]  /*12d90*/  FSEL R168, R168, -INF , !P2 ;  /* 0xff800000a8a87808 */ /* 0x000fe20005000000 */
[----:B------:R-:W-:Y:S01]  /*12da0*/  MUFU.TANH R175, R85 ;  /* 0x0000005500af7308 */ /* 0x000fe20000002400 */
[CC--:B------:R-:W-:Y:S02]  /*12db0*/  ISETP.GE.AND P5, PT, R24.reuse, R2.reuse, PT ;  /* 0x000000021800720c */ /* 0x0c0fe40003fa6270 */
[----:B------:R-:W-:Y:S02]  /*12dc0*/  ISETP.GE.AND P1, PT, R24, R135, PT ;  /* 0x000000871800720c */ /* 0x000fe40003f26270 */
[----:B------:R-:W-:-:S02]  /*12dd0*/  ISETP.GE.AND P0, PT, R3, R2, PT ;  /* 0x000000020300720c */ /* 0x000fc40003f06270 */
[-C--:B------:R-:W-:Y:S01]  /*12de0*/  ISETP.GE.AND P2, PT, R3, R135.reuse, PT ;  /* 0x000000870300720c */ /* 0x080fe20003f46270 */
[----:B------:R-:W1:Y:S01]  /*12df0*/  MUFU.TANH R170, R86 ;  /* 0x0000005600aa7308 */ /* 0x000e620000002400 */
[----:B------:R-:W-:Y:S02]  /*12e00*/  IADD3 R3, R21, 0x31, RZ ;  /* 0x0000003115037810 */ /* 0x000fe40007ffe0ff */
[----:B---3--:R-:W-:Y:S02]  /*12e10*/  FSEL R169, R169, -INF , !P5 ;  /* 0xff800000a9a97808 */ /* 0x008fe40006800000 */
[----:B------:R-:W-:Y:S02]  /*12e20*/  FSEL R174, R174, -INF , !P1 ;  /* 0xff800000aeae7808 */ /* 0x000fe40004800000 */
[C---:B------:R-:W-:Y:S01]  /*12e30*/  ISETP.GE.AND P5, PT, R3.reuse, R2, PT ;  /* 0x000000020300720c */ /* 0x040fe20003fa6270 */
[----:B------:R-:W3:Y:S01]  /*12e40*/  MUFU.TANH R166, R87 ;  /* 0x0000005700a67308 */ /* 0x000ee20000002400 */
[----:B------:R-:W-:-:S02]  /*12e50*/  ISETP.GE.AND P1, PT, R3, R135, PT ;  /* 0x000000870300720c */ /* 0x000fc40003f26270 */
[----:B------:R-:W-:Y:S02]  /*12e60*/  IADD3 R3, R21, 0x38, RZ ;  /* 0x0000003815037810 */ /* 0x000fe40007ffe0ff */
[----:B------:R-:W-:Y:S02]  /*12e70*/  FSEL R165, R165, -INF , !P0 ;  /* 0xff800000a5a57808 */ /* 0x000fe40004000000 */
[----:B------:R-:W-:Y:S01]  /*12e80*/  ISETP.GE.AND P0, PT, R3, R2, PT ;  /* 0x000000020300720c */ /* 0x000fe20003f06270 */
[----:B------:R-:W-:Y:S01]  /*12e90*/  MUFU.TANH R147, R17 ;  /* 0x0000001100937308 */ /* 0x000fe20000002400 */
[----:B------:R-:W-:Y:S02]  /*12ea0*/  IADD3 R22, R21, 0x30, RZ ;  /* 0x0000003015167810 */ /* 0x000fe40007ffe0ff */
[----:B------:R-:W-:Y:S02]  /*12eb0*/  FSEL R173, R173, -INF , !P0 ;  /* 0xff800000adad7808 */ /* 0x000fe40004000000 */
[----:B------:R-:W-:-:S02]  /*12ec0*/  ISETP.GE.AND P0, PT, R134, 0x2, PT ;  /* 0x000000028600780c */ /* 0x000fc40003f06270 */
[----:B--2---:R-:W-:Y:S01]  /*12ed0*/  FSEL R163, R163, -INF , !P6 ;  /* 0xff800000a3a37808 */ /* 0x004fe20007000000 */
[----:B------:R-:W2:Y:S01]  /*12ee0*/  MUFU.TANH R146, R18 ;  /* 0x0000001200927308 */ /* 0x000ea20000002400 */
[----:B----4-:R-:W-:Y:S02]  /*12ef0*/  FSEL R176, R176, -INF , !P4 ;  /* 0xff800000b0b07808 */ /* 0x010fe40006000000 */
[----:B-1----:R-:W-:Y:S01]  /*12f00*/  FSEL R172, R172, -INF , !P2 ;  /* 0xff800000acac7808 */ /* 0x002fe20005000000 */
[----:B------:R-:W-:Y:S01]  /*12f10*/  BAR.SYNC.DEFER_BLOCKING 0x0 ;  /* 0x0000000000007b1d */ /* 0x000fe20000010000 */
[C---:B------:R-:W-:Y:S02]  /*12f20*/  ISETP.GE.AND P6, PT, R22.reuse, R2, PT ;  /* 0x000000021600720c */ /* 0x040fe40003fc6270 */
[-C--:B------:R-:W-:Y:S02]  /*12f30*/  ISETP.GE.AND P4, PT, R22, R135.reuse, PT ;  /* 0x000000871600720c */ /* 0x080fe40003f86270 */
[----:B------:R-:W-:Y:S01]  /*12f40*/  ISETP.GE.AND P2, PT, R3, R135, PT ;  /* 0x000000870300720c */ /* 0x000fe20003f46270 */
[----:B------:R-:W1:Y:S01]  /*12f50*/  MUFU.TANH R164, R19 ;  /* 0x0000001300a47308 */ /* 0x000e620000002400 */
[----:B------:R-:W-:-:S02]  /*12f60*/  IADD3 R3, R21, 0x39, RZ ;  /* 0x0000003915037810 */ /* 0x000fc40007ffe0ff */
[----:B------:R-:W-:Y:S02]  /*12f70*/  FSEL R177, R177, -INF , !P6 ;  /* 0xff800000b1b17808 */ /* 0x000fe40007000000 */
[----:B------:R-:W-:Y:S02]  /*12f80*/  FSEL R170, R170, -INF , !P4 ;  /* 0xff800000aaaa7808 */ /* 0x000fe40006000000 */
[----:B------:R-:W-:Y:S02]  /*12f90*/  FSEL R175, R175, -INF , !P5 ;  /* 0xff800000afaf7808 */ /* 0x000fe40006800000 */
[----:B---3--:R-:W-:Y:S02]  /*12fa0*/  FSEL R166, R166, -INF , !P1 ;  /* 0xff800000a6a67808 */ /* 0x008fe40004800000 */
[C---:B------:R-:W-:Y:S02]  /*12fb0*/  ISETP.GE.AND P6, PT, R21.reuse, R2, PT ;  /* 0x000000021500720c */ /* 0x040fe40003fc6270 */
[----:B------:R-:W-:-:S02]  /*12fc0*/  ISETP.GE.AND P4, PT, R21, R135, PT ;  /* 0x000000871500720c */ /* 0x000fc40003f86270 */
[C---:B------:R-:W-:Y:S02]  /*12fd0*/  ISETP.GE.AND P5, PT, R3.reuse, R2, PT ;  /* 0x000000020300720c */ /* 0x040fe40003fa6270 */
[----:B------:R-:W-:Y:S02]  /*12fe0*/  ISETP.GE.AND P1, PT, R3, R135, PT ;  /* 0x000000870300720c */ /* 0x000fe40003f26270 */
[----:B--2---:R-:W-:Y:S02]  /*12ff0*/  FSEL R146, R146, -INF , !P2 ;  /* 0xff80000092927808 */ /* 0x004fe40005000000 */
[----:B------:R-:W-:Y:S02]  /*13000*/  FSEL R28, R28, -INF , !P6 ;  /* 0xff8000001c1c7808 */ /* 0x000fe40007000000 */
[----:B------:R-:W-:Y:S02]  /*13010*/  FSEL R29, R29, -INF , !P4 ;  /* 0xff8000001d1d7808 */ /* 0x000fe40006000000 */
[----:B------:R-:W-:-:S02]  /*13020*/  FSEL R147, R147, -INF , !P5 ;  /* 0xff80000093937808 */ /* 0x000fc40006800000 */
[----:B-1----:R-:W-:Y:S01]  /*13030*/  FSEL R164, R164, -INF , !P1 ;  /* 0xff800000a4a47808 */ /* 0x002fe20004800000 */
[----:B------:R-:W-:Y:S05]  /*13040*/  @!P0 BRA `(.L_x_2509) ;  /* 0x0000066000008947 */ /* 0x000fea0003800000 */
[----:B------:R-:W-:Y:S05]  /*13050*/  @!P3 BRA `(.L_x_2510) ;  /* 0x000003a00000b947 */ /* 0x000fea0003800000 */
[----:B------:R-:W-:Y:S02]  /*13060*/  IABS R3, c[0x0][0x2d0] ;  /* 0x0000b40000037a13 */ /* 0x000fe40000000000 */
[C---:B------:R-:W-:Y:S02]  /*13070*/  IADD3 R22, R40.reuse, -0x40, RZ ;  /* 0xffffffc028167810 */ /* 0x040fe40007ffe0ff */
[----:B------:R-:W1:Y:S01]  /*13080*/  I2F.RP R18, R3 ;  /* 0x0000000300127306 */ /* 0x000e620000209400 */
[----:B------:R-:W-:Y:S02]  /*13090*/  IABS R19, R40 ;  /* 0x0000002800137213 */ /* 0x000fe40000000000 */
[----:B------:R-:W-:Y:S02]  /*130a0*/  IABS R17, R22 ;  /* 0x0000001600117213 */ /* 0x000fe40000000000 */
[----:B------:R-:W-:-:S02]  /*130b0*/  LOP3.LUT R40, R40, c[0x0][0x2d0], RZ, 0x3c, !PT ;  /* 0x0000b40028287a12 */ /* 0x000fc400078e3cff */
        /* <DEDUP_REMOVED lines=46> */
[----:B------:R-:W-:-:S03]  /*133a0*/  SHF.R.S32.HI R16, RZ, 0x1f, R17 ;  /* 0x0000001fff107819 */ /* 0x000fc60000011411 */
[----:B------:R-:W-:Y:S02]  /*133b0*/  IMAD.MOV.U32 R3, RZ, RZ, R24 ;  /* 0x000000ffff037224 */ /* 0x000fe400078e0018 */
[----:B------:R-:W-:-:S04]  /*133c0*/  IMAD R16, R16, c[0x0][0x180], RZ ;  /* 0x0000600010107a24 */ /* 0x000fc800078e02ff */
[----:B------:R-:W-:-:S05]  /*133d0*/  IMAD R16, R17, c[0x0][0x184], R16 ;  /* 0x0000610011107a24 */ /* 0x000fca00078e0210 */
[----:B------:R-:W-:Y:S01]  /*133e0*/  IADD3 R16, R25, R16, RZ ;  /* 0x0000001019107210 */ /* 0x000fe20007ffe0ff */
[----:B------:R-:W-:Y:S05]  /*133f0*/  BRA `(.L_x_2511) ;  /* 0x0000003000007947 */ /* 0x000fea0003800000 */
.L_x_2510:
[----:B------:R-:W-:-:S05]  /*13400*/  IMAD.MOV.U32 R3, RZ, RZ, c[0x0][0x198] ;  /* 0x00006600ff037624 */ /* 0x000fca00078e00ff */
[----:B------:R-:W-:-:S04]  /*13410*/  LEA R3, -R3, RZ, 0x6 ;  /* 0x000000ff03037211 */ /* 0x000fc800078e31ff */
[----:B------:R-:W-:Y:S02]  /*13420*/  SHF.R.S32.HI R16, RZ, 0x1f, R3 ;  /* 0x0000001fff107819 */ /* 0x000fe40000011403 */
.L_x_2511:
        /* <DEDUP_REMOVED lines=40> */
.L_x_2509:
        /* <DEDUP_REMOVED lines=34> */
[----:B------:R-:W-:-:S02]  /*138d0*/  LEA R197, R43, R200, 0x1 ;  /* 0x000000c82bc57211 */ /* 0x000fc400078e08ff */
        /* <DEDUP_REMOVED lines=41> */
[--C-:B------:R-:W-:Y:S01]  /*13b70*/  FFMA.FTZ R155, R11, c[0x0][0x23c], -R144.reuse ;  /* 0x00008f000b9b7a23 */ /* 0x100fe20000010890 */
[----:B------:R-:W2:Y:S01]  /*13b80*/  LDSM.16.MT88.4 R4, [R196+0x10000] ;  /* 0x01000000c404783b */ /* 0x000ea20000004200 */
[----:B------:R-:W-:Y:S01]  /*13b90*/  FFMA.FTZ R150, R9, c[0x0][0x23c], -R144 ;  /* 0x00008f0009967a23 */ /* 0x000fe20000010890 */
        /* <DEDUP_REMOVED lines=287> */
.L_x_2513:
[----:B------:R-:W-:-:S05]  /*14d90*/  IMAD.MOV.U32 R5, RZ, RZ, c[0x0][0x1a0] ;  /* 0x00006800ff057624 */ /* 0x000fca00078e00ff */
[----:B------:R-:W-:-:S04]  /*14da0*/  LEA R5, -R5, RZ, 0x6 ;  /* 0x000000ff05057211 */ /* 0x000fc800078e31ff */
[----:B------:R-:W-:Y:S02]  /*14db0*/  SHF.R.S32.HI R0, RZ, 0x1f, R5 ;  /* 0x0000001fff007819 */ /* 0x000fe40000011405 */
.L_x_2514:
        /* <DEDUP_REMOVED lines=46> */
[----:B------:R-:W5:Y:S04]  /*150a0*/  LDSM.16.M88.4 R140, [R205+0x6800] ;  /* 0x00680000cd8c783b */ /* 0x000f680000000200 */
[----:B------:R-:W-:Y:S04]  /*150b0*/  LDSM.16.M88.4 R144, [R204] ;  /* 0x00000000cc90783b */ /* 0x000fe80000000200 */
[----:B------:R-:W1:Y:S04]  /*150c0*/  LDSM.16.M88.4 R20, [R203] ;  /* 0x00000000cb14783b */ /* 0x000e680000000200 */
[----:B------:R-:W1:Y:S04]  /*150d0*/  LDSM.16.M88.4 R156, [R205+0x7000] ;  /* 0x00700000cd9c783b */ /* 0x000e680000000200 */
[----:B------:R-:W1:Y:S04]  /*150e0*/  LDSM.16.M88.4 R164, [R205+0x7800] ;  /* 0x00780000cda4783b */ /* 0x000e680000000200 */
[----:B---3--:R-:W3:Y:S04]  /*150f0*/  LDSM.16.M88.4 R8, [R195] ;  /* 0x00000000c308783b */ /* 0x008ee80000000200 */
[----:B------:R-:W-:Y:S04]  /*15100*/  LDSM.16.M88.4 R148, [R202] ;  /* 0x00000000ca94783b */ /* 0x000fe80000000200 */
[----:B------:R-:W1:Y:S04]  /*15110*/  LDSM.16.M88.4 R32, [R199+0x6000] ;  /* 0x00600000c720783b */ /* 0x000e680000000200 */
[----:B------:R-:W3:Y:S01]  /*15120*/  LDSM.16.M88.4 R24, [R194] ;  /* 0x00000000c218783b */ /* 0x000ee20000000200 */
[C---:B----4-:R-:W-:Y:S03]  /*15130*/  HMMA.16816.F32 R16, R172.reuse, R12, RZ ;  /* 0x0000000cac10723c */ /* 0x050fe600000018ff */
[----:B------:R-:W4:Y:S04]  /*15140*/  LDSM.16.M88.4 R168, [R193] ;  /* 0x00000000c1a8783b */ /* 0x000f280000000200 */
[----:B--2---:R-:W2:Y:S01]  /*15150*/  LDSM.16.M88.4 R4, [R199+0x6800] ;  /* 0x00680000c704783b */ /* 0x004ea20000000200 */
[C---:B------:R-:W-:Y:S03]  /*15160*/  HMMA.16816.F32 R12, R172.reuse, R14, RZ ;  /* 0x0000000eac0c723c */ /* 0x040fe600000018ff */
[----:B------:R-:W-:Y:S04]  /*15170*/  LDSM.16.M88.4 R136, [R199+0x7000] ;  /* 0x00700000c788783b */ /* 0x000fe80000000200 */
[----:B------:R-:W-:Y:S01]  /*15180*/  LDSM.16.M88.4 R176, [R199+0x7800] ;  /* 0x00780000c7b0783b */ /* 0x000fe20000000200 */
[C---:B-----5:R-:W-:Y:S03]  /*15190*/  HMMA.16816.F32 R28, R172.reuse, R140, RZ ;  /* 0x0000008cac1c723c */ /* 0x060fe600000018ff */
[----:B------:R-:W-:Y:S04]  /*151a0*/  LDSM.16.M88.4 R228, [R192+0x2800] ;  /* 0x00280000c0e4783b */ /* 0x000fe80000000200 */
[----:B------:R-:W-:Y:S01]  /*151b0*/  LDSM.16.M88.4 R180, [R205+0xa800] ;  /* 0x00a80000cdb4783b */ /* 0x000fe20000000200 */
[----:B------:R-:W-:Y:S03]  /*151c0*/  HMMA.16816.F32 R140, R172, R142, RZ ;  /* 0x0000008eac8c723c */ /* 0x000fe600000018ff */
[----:B------:R-:W-:Y:S04]  /*151d0*/  LDSM.16.M88.4 R224, [R199+0x9800] ;  /* 0x00980000c7e0783b */ /* 0x000fe80000000200 */
[----:B------:R-:W0:Y:S01]  /*151e0*/  LDGDEPBAR ;  /* 0x00000000000079af */ /* 0x000e220000000000 */
[C---:B-1----:R-:W-:Y:S08]  /*151f0*/  HMMA.16816.F32 R16, R144.reuse, R20, R16 ;  /* 0x000000149010723c */ /* 0x042ff00000001810 */
[----:B------:R-:W-:Y:S01]  /*15200*/  HMMA.16816.F32 R12, R144, R22, R12 ;  /* 0x00000016900c723c */ /* 0x000fe2000000180c */
[----:B------:R-:W-:Y:S07]  /*15210*/  LDSM.16.M88.4 R20, [R192] ;  /* 0x00000000c014783b */ /* 0x000fee0000000200 */
[C---:B------:R-:W-:Y:S08]  /*15220*/  HMMA.16816.F32 R160, R172.reuse, R156, RZ ;  /* 0x0000009caca0723c */ /* 0x040ff000000018ff */
[C---:B------:R-:W-:Y:S08]  /*15230*/  HMMA.16816.F32 R156, R172.reuse, R158, RZ ;  /* 0x0000009eac9c723c */ /* 0x040ff000000018ff */
[C---:B------:R-:W-:Y:S08]  /*15240*/  HMMA.16816.F32 R152, R172.reuse, R164, RZ ;  /* 0x000000a4ac98723c */ /* 0x040ff000000018ff */
[----:B------:R-:W-:Y:S01]  /*15250*/  HMMA.16816.F32 R172, R172, R166, RZ ;  /* 0x000000a6acac723c */ /* 0x000fe200000018ff */
[----:B------:R-:W1:Y:S07]  /*15260*/  LDSM.16.M88.4 R164, [R201] ;  /* 0x00000000c9a4783b */ /* 0x000e6e0000000200 */
[C---:B---3--:R-:W-:Y:S08]  /*15270*/  HMMA.16816.F32 R28, R144.reuse, R8, R28 ;  /* 0x00000008901c723c */ /* 0x048ff0000000181c */
[----:B------:R-:W-:Y:S01]  /*15280*/  HMMA.16816.F32 R140, R144, R10, R140 ;  /* 0x0000000a908c723c */ /* 0x000fe2000000188c */
[----:B------:R-:W3:Y:S07]  /*15290*/  LDSM.16.M88.4 R8, [R192+0x800] ;  /* 0x00080000c008783b */ /* 0x000eee0000000200 */
[C---:B------:R-:W-:Y:S08]  /*152a0*/  HMMA.16816.F32 R16, R148.reuse, R32, R16 ;  /* 0x000000209410723c */ /* 0x040ff00000001810 */
[----:B------:R-:W-:Y:S01]  /*152b0*/  HMMA.16816.F32 R12, R148, R34, R12 ;  /* 0x00000022940c723c */ /* 0x000fe2000000180c */
[----:B------:R-:W-:Y:S07]  /*152c0*/  LDSM.16.M88.4 R32, [R205+0x8000] ;  /* 0x00800000cd20783b */ /* 0x000fee0000000200 */
[C---:B------:R-:W-:Y:S08]  /*152d0*/  HMMA.16816.F32 R160, R144.reuse, R24, R160 ;  /* 0x0000001890a0723c */ /* 0x040ff000000018a0 */
[C---:B------:R-:W-:Y:S01]  /*152e0*/  HMMA.16816.F32 R156, R144.reuse, R26, R156 ;  /* 0x0000001a909c723c */ /* 0x040fe2000000189c */
[----:B------:R-:W-:Y:S07]  /*152f0*/  LDSM.16.M88.4 R24, [R192+0x1000] ;  /* 0x00100000c018783b */ /* 0x000fee0000000200 */
[C---:B----4-:R-:W-:Y:S08]  /*15300*/  HMMA.16816.F32 R152, R144.reuse, R168, R152 ;  /* 0x000000a89098723c */ /* 0x050ff00000001898 */
[----:B------:R-:W-:Y:S01]  /*15310*/  HMMA.16816.F32 R172, R144, R170, R172 ;  /* 0x000000aa90ac723c */ /* 0x000fe200000018ac */
[----:B------:R-:W4:Y:S04]  /*15320*/  LDSM.16.M88.4 R144, [R206+0x2000] ;  /* 0x00200000ce90783b */ /* 0x000f280000000200 */
[----:B------:R-:W-:Y:S03]  /*15330*/  LDSM.16.M88.4 R168, [R192+0x1800] ;  /* 0x00180000c0a8783b */ /* 0x000fe60000000200 */
[C---:B--2---:R-:W-:Y:S08]  /*15340*/  HMMA.16816.F32 R28, R148.reuse, R4, R28 ;  /* 0x00000004941c723c */ /* 0x044ff0000000181c */
[----:B------:R-:W-:Y:S01]  /*15350*/  HMMA.16816.F32 R140, R148, R6, R140 ;  /* 0x00000006948c723c */ /* 0x000fe2000000188c */
[----:B------:R-:W2:Y:S07]  /*15360*/  LDSM.16.M88.4 R4, [R205+0x8800] ;  /* 0x00880000cd04783b */ /* 0x000eae0000000200 */
[C---:B-1----:R-:W-:Y:S08]  /*15370*/  HMMA.16816.F32 R16, R164.reuse, R20, R16 ;  /* 0x00000014a410723c */ /* 0x042ff00000001810 */
[----:B------:R-:W-:Y:S01]  /*15380*/  HMMA.16816.F32 R12, R164, R22, R12 ;  /* 0x00000016a40c723c */ /* 0x000fe2000000180c */
[----:B------:R-:W-:Y:S07]  /*15390*/  LDSM.16.M88.4 R20, [R191] ;  /* 0x00000000bf14783b */ /* 0x000fee0000000200 */
[C---:B------:R-:W-:Y:S08]  /*153a0*/  HMMA.16816.F32 R160, R148.reuse, R136, R160 ;  /* 0x0000008894a0723c */ /* 0x040ff000000018a0 */
[----:B------:R-:W-:Y:S01]  /*153b0*/  HMMA.16816.F32 R156, R148, R138, R156 ;  /* 0x0000008a949c723c */ /* 0x000fe2000000189c */
[----:B------:R-:W-:Y:S07]  /*153c0*/  LDSM.16.M88.4 R136, [R205+0x9000] ;  /* 0x00900000cd88783b */ /* 0x000fee0000000200 */
[C---:B---3--:R-:W-:Y:S08]  /*153d0*/  HMMA.16816.F32 R28, R164.reuse, R8, R28 ;  /* 0x00000008a41c723c */ /* 0x048ff0000000181c */
[----:B------:R-:W-:Y:S01]  /*153e0*/  HMMA.16816.F32 R140, R164, R10, R140 ;  /* 0x0000000aa48c723c */ /* 0x000fe2000000188c */
[----:B------:R-:W1:Y:S07]  /*153f0*/  LDSM.16.M88.4 R8, [R204+0x2000] ;  /* 0x00200000cc08783b */ /* 0x000e6e0000000200 */
[C---:B------:R-:W-:Y:S08]  /*15400*/  HMMA.16816.F32 R152, R148.reuse, R176, R152 ;  /* 0x000000b09498723c */ /* 0x040ff00000001898 */
[----:B------:R-:W-:Y:S01]  /*15410*/  HMMA.16816.F32 R172, R148, R178, R172 ;  /* 0x000000b294ac723c */ /* 0x000fe200000018ac */
[----:B------:R-:W3:Y:S04]  /*15420*/  LDSM.16.M88.4 R148, [R205+0x9800] ;  /* 0x00980000cd94783b */ /* 0x000ee80000000200 */
[----:B------:R-:W-:Y:S03]  /*15430*/  LDSM.16.M88.4 R176, [R202+0x2000] ;  /* 0x00200000cab0783b */ /* 0x000fe60000000200 */
[C---:B----4-:R-:W-:Y:S08]  /*15440*/  HMMA.16816.F32 R16, R144.reuse, R32, R16 ;  /* 0x000000209010723c */ /* 0x050ff00000001810 */
[----:B------:R-:W-:Y:S01]  /*15450*/  HMMA.16816.F32 R12, R144, R34, R12 ;  /* 0x00000022900c723c */ /* 0x000fe2000000180c */
[----:B------:R-:W-:Y:S07]  /*15460*/  LDSM.16.M88.4 R32, [R199+0x8000] ;  /* 0x00800000c720783b */ /* 0x000fee0000000200 */
[C---:B------:R-:W-:Y:S08]  /*15470*/  HMMA.16816.F32 R160, R164.reuse, R24, R160 ;  /* 0x00000018a4a0723c */ /* 0x040ff000000018a0 */
[----:B------:R-:W-:Y:S01]  /*15480*/  HMMA.16816.F32 R156, R164, R26, R156 ;  /* 0x0000001aa49c723c */ /* 0x000fe2000000189c */
[----:B------:R-:W4:Y:S07]  /*15490*/  LDSM.16.M88.4 R24, [R190] ;  /* 0x00000000be18783b */ /* 0x000f2e0000000200 */
[C---:B--2---:R-:W-:Y:S08]  /*154a0*/  HMMA.16816.F32 R28, R144.reuse, R4, R28 ;  /* 0x00000004901c723c */ /* 0x044ff0000000181c */
[----:B------:R-:W-:Y:S01]  /*154b0*/  HMMA.16816.F32 R140, R144, R6, R140 ;  /* 0x00000006908c723c */ /* 0x000fe2000000188c */
[----:B------:R-:W2:Y:S07]  /*154c0*/  LDSM.16.M88.4 R4, [R189] ;  /* 0x00000000bd04783b */ /* 0x000eae0000000200 */
[C---:B------:R-:W-:Y:S08]  /*154d0*/  HMMA.16816.F32 R152, R164.reuse, R168, R152 ;  /* 0x000000a8a498723c */ /* 0x040ff00000001898 */
[----:B------:R-:W-:Y:S01]  /*154e0*/  HMMA.16816.F32 R172, R164, R170, R172 ;  /* 0x000000aaa4ac723c */ /* 0x000fe200000018ac */
[----:B------:R-:W-:Y:S04]  /*154f0*/  LDSM.16.M88.4 R168, [R201+0x2000] ;  /* 0x00200000c9a8783b */ /* 0x000fe80000000200 */
[----:B------:R-:W-:Y:S03]  /*15500*/  LDSM.16.M88.4 R164, [R192+0x3000] ;  /* 0x00300000c0a4783b */ /* 0x000fe60000000200 */
[C---:B-1----:R-:W-:Y:S08]  /*15510*/  HMMA.16816.F32 R16, R8.reuse, R20, R16 ;  /* 0x000000140810723c */ /* 0x042ff00000001810 */
[----:B------:R-:W-:Y:S01]  /*15520*/  HMMA.16816.F32 R12, R8, R22, R12 ;  /* 0x00000016080c723c */ /* 0x000fe2000000180c */
[----:B------:R-:W-:Y:S07]  /*15530*/  LDSM.16.M88.4 R20, [R192+0x2000] ;  /* 0x00200000c014783b */ /* 0x000fee0000000200 */
[C---:B------:R-:W-:Y:S08]  /*15540*/  HMMA.16816.F32 R160, R144.reuse, R136, R160 ;  /* 0x0000008890a0723c */ /* 0x040ff000000018a0 */
[C---:B------:R-:W-:Y:S01]  /*15550*/  HMMA.16816.F32 R156, R144.reuse, R138, R156 ;  /* 0x0000008a909c723c */ /* 0x040fe2000000189c */
[----:B------:R-:W1:Y:S07]  /*15560*/  LDSM.16.M88.4 R136, [R188] ;  /* 0x00000000bc88783b */ /* 0x000e6e0000000200 */
[C---:B---3--:R-:W-:Y:S08]  /*15570*/  HMMA.16816.F32 R152, R144.reuse, R148, R152 ;  /* 0x000000949098723c */ /* 0x048ff00000001898 */
[----:B------:R-:W-:Y:S01]  /*15580*/  HMMA.16816.F32 R172, R144, R150, R172 ;  /* 0x0000009690ac723c */ /* 0x000fe200000018ac */
[----:B------:R-:W-:Y:S04]  /*15590*/  LDSM.16.M88.4 R148, [R206+0x4000] ;  /* 0x00400000ce94783b */ /* 0x000fe80000000200 */
[----:B------:R-:W-:Y:S03]  /*155a0*/  LDSM.16.M88.4 R144, [R187] ;  /* 0x00000000bb90783b */ /* 0x000fe60000000200 */
[C---:B----4-:R-:W-:Y:S08]  /*155b0*/  HMMA.16816.F32 R28, R8.reuse, R24, R28 ;  /* 0x00000018081c723c */ /* 0x050ff0000000181c */
[----:B------:R-:W-:Y:S01]  /*155c0*/  HMMA.16816.F32 R140, R8, R26, R140 ;  /* 0x0000001a088c723c */ /* 0x000fe2000000188c */
[----:B------:R-:W3:Y:S07]  /*155d0*/  LDSM.16.M88.4 R24, [R199+0x8800] ;  /* 0x00880000c718783b */ /* 0x000eee0000000200 */
[C---:B------:R-:W-:Y:S08]  /*155e0*/  HMMA.16816.F32 R16, R176.reuse, R32, R16 ;  /* 0x00000020b010723c */ /* 0x040ff00000001810 */
[----:B------:R-:W-:Y:S01]  /*155f0*/  HMMA.16816.F32 R12, R176, R34, R12 ;  /* 0x00000022b00c723c */ /* 0x000fe2000000180c */
[----:B------:R-:W-:Y:S07]  /*15600*/  LDSM.16.M88.4 R32, [R186] ;  /* 0x00000000ba20783b */ /* 0x000fee0000000200 */
[C---:B--2---:R-:W-:Y:S08]  /*15610*/  HMMA.16816.F32 R160, R8.reuse, R4, R160 ;  /* 0x0000000408a0723c */ /* 0x044ff000000018a0 */
[C---:B------:R-:W-:Y:S01]  /*15620*/  HMMA.16816.F32 R156, R8.reuse, R6, R156 ;  /* 0x00000006089c723c */ /* 0x040fe2000000189c */
[----:B------:R-:W2:Y:S07]  /*15630*/  LDSM.16.M88.4 R4, [R205+0xa000] ;  /* 0x00a00000cd04783b */ /* 0x000eae0000000200 */
[C---:B-1----:R-:W-:Y:S08]  /*15640*/  HMMA.16816.F32 R152, R8.reuse, R136, R152 ;  /* 0x000000880898723c */ /* 0x042ff00000001898 */
[----:B------:R-:W-:Y:S01]  /*15650*/  HMMA.16816.F32 R172, R8, R138, R172 ;  /* 0x0000008a08ac723c */ /* 0x000fe200000018ac */
[----:B------:R-:W1:Y:S04]  /*15660*/  LDSM.16.M88.4 R8, [R199+0x9000] ;  /* 0x00900000c708783b */ /* 0x000e680000000200 */
[----:B------:R-:W4:Y:S03]  /*15670*/  LDSM.16.M88.4 R136, [R204+0x4000] ;  /* 0x00400000cc88783b */ /* 0x000f260000000200 */
[C---:B------:R-:W-:Y:S08]  /*15680*/  HMMA.16816.F32 R16, R168.reuse, R20, R16 ;  /* 0x00000014a810723c */ /* 0x040ff00000001810 */
[----:B------:R-:W-:Y:S01]  /*15690*/  HMMA.16816.F32 R12, R168, R22, R12 ;  /* 0x00000016a80c723c */ /* 0x000fe2000000180c */
[----:B------:R-:W-:Y:S07]  /*156a0*/  LDSM.16.M88.4 R20, [R199+0xa000] ;  /* 0x00a00000c714783b */ /* 0x000fee0000000200 */
[C---:B---3--:R-:W-:Y:S08]  /*156b0*/  HMMA.16816.F32 R28, R176.reuse, R24, R28 ;  /* 0x00000018b01c723c */ /* 0x048ff0000000181c */
[----:B------:R-:W-:Y:S01]  /*156c0*/  HMMA.16816.F32 R140, R176, R26, R140 ;  /* 0x0000001ab08c723c */ /* 0x000fe2000000188c */
[----:B------:R-:W3:Y:S07]  /*156d0*/  LDSM.16.M88.4 R24, [R202+0x4000] ;  /* 0x00400000ca18783b */ /* 0x000eee0000000200 */
[C---:B--2---:R-:W-:Y:S08]  /*156e0*/  HMMA.16816.F32 R16, R148.reuse, R4, R16 ;  /* 0x000000049410723c */ /* 0x044ff00000001810 */
[----:B------:R-:W-:Y:S01]  /*156f0*/  HMMA.16816.F32 R12, R148, R6, R12 ;  /* 0x00000006940c723c */ /* 0x000fe2000000180c */
[----:B------:R-:W-:Y:S07]  /*15700*/  LDSM.16.M88.4 R4, [R192+0x4000] ;  /* 0x00400000c004783b */ /* 0x000fee0000000200 */
[----:B-1----:R-:W-:Y:S08]  /*15710*/  HMMA.16816.F32 R160, R176, R8, R160 ;  /* 0x00000008b0a0723c */ /* 0x002ff000000018a0 */
[----:B------:R-:W-:Y:S08]  /*15720*/  HMMA.16816.F32 R28, R168, R228, R28 ;  /* 0x000000e4a81c723c */ /* 0x000ff0000000181c */
[----:B------:R-:W-:Y:S01]  /*15730*/  HMMA.16816.F32 R156, R176, R10, R156 ;  /* 0x0000000ab09c723c */ /* 0x000fe2000000189c */
[----:B------:R-:W-:Y:S07]  /*15740*/  LDSM.16.M88.4 R8, [R201+0x4000] ;  /* 0x00400000c908783b */ /* 0x000fee0000000200 */
[----:B------:R-:W-:Y:S08]  /*15750*/  HMMA.16816.F32 R140, R168, R230, R140 ;  /* 0x000000e6a88c723c */ /* 0x000ff0000000188c */
[C---:B----4-:R-:W-:Y:S08]  /*15760*/  HMMA.16816.F32 R16, R136.reuse, R144, R16 ;  /* 0x000000908810723c */ /* 0x050ff00000001810 */
[----:B------:R-:W-:Y:S01]  /*15770*/  HMMA.16816.F32 R12, R136, R146, R12 ;  /* 0x00000092880c723c */ /* 0x000fe2000000180c */
[----:B------:R-:W1:Y:S07]  /*15780*/  LDSM.16.M88.4 R144, [R205+0xb000] ;  /* 0x00b00000cd90783b */ /* 0x000e6e0000000200 */
[----:B------:R-:W-:Y:S08]  /*15790*/  HMMA.16816.F32 R28, R148, R180, R28 ;  /* 0x000000b4941c723c */ /* 0x000ff0000000181c */
[----:B------:R-:W-:Y:S08]  /*157a0*/  HMMA.16816.F32 R160, R168, R164, R160 ;  /* 0x000000a4a8a0723c */ /* 0x000ff000000018a0 */
[----:B------:R-:W-:Y:S01]  /*157b0*/  HMMA.16816.F32 R140, R148, R182, R140 ;  /* 0x000000b6948c723c */ /* 0x000fe2000000188c */
[----:B------:R-:W2:Y:S07]  /*157c0*/  LDSM.16.M88.4 R180, [R192+0x3800] ;  /* 0x00380000c0b4783b */ /* 0x000eae0000000200 */
[----:B------:R-:W-:Y:S01]  /*157d0*/  HMMA.16816.F32 R164, R168, R166, R156 ;  /* 0x000000a6a8a4723c */ /* 0x000fe2000000189c */
[----:B------:R-:W-:Y:S07]  /*157e0*/  LDSM.16.M88.4 R156, [R192+0x4800] ;  /* 0x00480000c09c783b */ /* 0x000fee0000000200 */
[C---:B------:R-:W-:Y:S08]  /*157f0*/  HMMA.16816.F32 R152, R176.reuse, R224, R152 ;  /* 0x000000e0b098723c */ /* 0x040ff00000001898 */
[----:B------:R-:W-:Y:S01]  /*15800*/  HMMA.16816.F32 R176, R176, R226, R172 ;  /* 0x000000e2b0b0723c */ /* 0x000fe200000018ac */
[----:B------:R-:W4:Y:S07]  /*15810*/  LDSM.16.M88.4 R172, [R199+0xa800] ;  /* 0x00a80000c7ac783b */ /* 0x000f2e0000000200 */
[C---:B---3--:R-:W-:Y:S08]  /*15820*/  HMMA.16816.F32 R16, R24.reuse, R20, R16 ;  /* 0x000000141810723c */ /* 0x048ff00000001810 */
[----:B------:R-:W-:Y:S01]  /*15830*/  HMMA.16816.F32 R12, R24, R22, R12 ;  /* 0x00000016180c723c */ /* 0x000fe2000000180c */
[----:B------:R-:W3:Y:S07]  /*15840*/  LDSM.16.M88.4 R20, [R185] ;  /* 0x00000000b914783b */ /* 0x000eee0000000200 */
[----:B------:R-:W-:Y:S08]  /*15850*/  HMMA.16816.F32 R28, R136, R32, R28 ;  /* 0x00000020881c723c */ /* 0x000ff0000000181c */
[----:B-1----:R-:W-:Y:S08]  /*15860*/  HMMA.16816.F32 R160, R148, R144, R160 ;  /* 0x0000009094a0723c */ /* 0x002ff000000018a0 */
[----:B------:R-:W-:Y:S01]  /*15870*/  HMMA.16816.F32 R140, R136, R34, R140 ;  /* 0x00000022888c723c */ /* 0x000fe2000000188c */
[----:B------:R-:W1:Y:S07]  /*15880*/  LDSM.16.M88.4 R32, [R205+0xb800] ;  /* 0x00b80000cd20783b */ /* 0x000e6e0000000200 */
[----:B------:R-:W-:Y:S08]  /*15890*/  HMMA.16816.F32 R164, R148, R146, R164 ;  /* 0x0000009294a4723c */ /* 0x000ff000000018a4 */
[----:B--2---:R-:W-:Y:S08]  /*158a0*/  HMMA.16816.F32 R152, R168, R180, R152 ;  /* 0x000000b4a898723c */ /* 0x004ff00000001898 */
[----:B------:R-:W-:Y:S08]  /*158b0*/  HMMA.16816.F32 R12, R8, R6, R12 ;  /* 0x00000006080c723c */ /* 0x000ff0000000180c */
[----:B------:R-:W-:Y:S08]  /*158c0*/  HMMA.16816.F32 R176, R168, R182, R176 ;  /* 0x000000b6a8b0723c */ /* 0x000ff000000018b0 */
[----:B----4-:R-:W-:Y:S08]  /*158d0*/  HMMA.16816.F32 R28, R24, R172, R28 ;  /* 0x000000ac181c723c */ /* 0x010ff0000000181c */
[----:B---3--:R-:W-:Y:S01]  /*158e0*/  HMMA.16816.F32 R160, R136, R20, R160 ;  /* 0x0000001488a0723c */ /* 0x008fe200000018a0 */
[----:B------:R-:W-:-:S02]  /*158f0*/  FMUL.FTZ R12, R12, c[0x0][0x2ec] ;  /* 0x0000bb000c0c7a20 */ /* 0x000fc40000410000 */
[----:B------:R-:W-:Y:S02]  /*15900*/  FMUL.FTZ R13, R13, c[0x0][0x2ec] ;  /* 0x0000bb000d0d7a20 */ /* 0x000fe40000410000 */
[----:B------:R-:W-:Y:S01]  /*15910*/  FMUL.FTZ R14, R14, c[0x0][0x2ec] ;  /* 0x0000bb000e0e7a20 */ /* 0x000fe20000410000 */
[----:B------:R-:W-:Y:S02]  /*15920*/  MUFU.TANH R146, R12 ;  /* 0x0000000c00927308 */ /* 0x000fe40000002400 */
[----:B------:R-:W-:Y:S01]  /*15930*/  HMMA.16816.F32 R164, R136, R22, R164 ;  /* 0x0000001688a4723c */ /* 0x000fe200000018a4 */
[----:B------:R-:W2:Y:S05]  /*15940*/  LDSM.16.M88.4 R20, [R184] ;  /* 0x00000000b814783b */ /* 0x000eaa0000000200 */
[----:B------:R-:W-:Y:S02]  /*15950*/  MUFU.TANH R147, R13 ;  /* 0x0000000d00937308 */ /* 0x000fe40000002400 */
[----:B------:R-:W-:Y:S01]  /*15960*/  HMMA.16816.F32 R16, R8, R4, R16 ;  /* 0x000000040810723c */ /* 0x000fe20000001810 */
[----:B------:R-:W3:Y:S07]  /*15970*/  LDSM.16.M88.4 R4, [R199+0xb000] ;  /* 0x00b00000c704783b */ /* 0x000eee0000000200 */
[C---:B-1----:R-:W-:Y:S01]  /*15980*/  HMMA.16816.F32 R152, R148.reuse, R32, R152 ;  /* 0x000000209498723c */ /* 0x042fe20000001898 */
[----:B------:R-:W1:Y:S07]  /*15990*/  S2R R32, SR_TID.X ;  /* 0x0000000000207919 */ /* 0x000e6e0000002100 */
[----:B------:R-:W-:Y:S08]  /*159a0*/  HMMA.16816.F32 R176, R148, R34, R176 ;  /* 0x0000002294b0723c */ /* 0x000ff000000018b0 */
[----:B------:R-:W-:Y:S01]  /*159b0*/  HMMA.16816.F32 R28, R8, R156, R28 ;  /* 0x0000009c081c723c */ /* 0x000fe2000000181c */
[----:B------:R4:W-:Y:S01]  /*159c0*/  MUFU.TANH R156, R14 ;  /* 0x0000000e009c7308 */ /* 0x0009e20000002400 */
[----:B------:R-:W-:-:S02]  /*159d0*/  FMUL.FTZ R17, R17, c[0x0][0x2ec] ;  /* 0x0000bb0011117a20 */ /* 0x000fc40000410000 */
[----:B------:R-:W-:Y:S02]  /*159e0*/  FMUL.FTZ R0, R16, c[0x0][0x2ec] ;  /* 0x0000bb0010007a20 */ /* 0x000fe40000410000 */
[----:B------:R-:W-:Y:S02]  /*159f0*/  FMUL.FTZ R133, R18, c[0x0][0x2ec] ;  /* 0x0000bb0012857a20 */ /* 0x000fe40000410000 */
[----:B------:R-:W-:Y:S01]  /*15a00*/  FMUL.FTZ R157, R15, c[0x0][0x2ec] ;  /* 0x0000bb000f9d7a20 */ /* 0x000fe20000410000 */
[----:B------:R5:W1:Y:S01]  /*15a10*/  MUFU.TANH R144, R17 ;  /* 0x0000001100907308 */ /* 0x000a620000002400 */
[----:B------:R-:W-:Y:S01]  /*15a20*/  FMUL.FTZ R145, R19, c[0x0][0x2ec] ;  /* 0x0000bb0013917a20 */ /* 0x000fe20000410000 */
[----:B--2---:R-:W-:Y:S01]  /*15a30*/  HMMA.16816.F32 R152, R136, R20, R152 ;  /* 0x000000148898723c */ /* 0x004fe20000001898 */
[----:B----4-:R-:W2:Y:S05]  /*15a40*/  LDSM.16.M88.4 R12, [R199+0xb800] ;  /* 0x00b80000c70c783b */ /* 0x010eaa0000000200 */
[----:B------:R-:W4:Y:S02]  /*15a50*/  MUFU.TANH R145, R145 ;  /* 0x0000009100917308 */ /* 0x000f240000002400 */
[----:B------:R-:W-:Y:S05]  /*15a60*/  HMMA.16816.F32 R140, R24, R174, R140 ;  /* 0x000000ae188c723c */ /* 0x000fea000000188c */
[----:B------:R-:W-:Y:S01]  /*15a70*/  FMUL.FTZ R28, R28, c[0x0][0x2ec] ;  /* 0x0000bb001c1c7a20 */ /* 0x000fe20000410000 */
[----:B-----5:R-:W5:Y:S01]  /*15a80*/  LDSM.16.M88.4 R16, [R192+0x5000] ;  /* 0x00500000c010783b */ /* 0x020f620000000200 */
[----:B------:R-:W-:Y:S01]  /*15a90*/  FMUL.FTZ R30, R30, c[0x0][0x2ec] ;  /* 0x0000bb001e1e7a20 */ /* 0x000fe20000410000 */
[----:B------:R-:W-:Y:S01]  /*15aa0*/  HMMA.16816.F32 R176, R136, R22, R176 ;  /* 0x0000001688b0723c */ /* 0x000fe200000018b0 */
[----:B------:R-:W-:Y:S01]  /*15ab0*/  FMUL.FTZ R31, R31, c[0x0][0x2ec] ;  /* 0x0000bb001f1f7a20 */ /* 0x000fe20000410000 */
[----:B------:R-:W1:Y:S01]  /*15ac0*/  MUFU.TANH R157, R157 ;  /* 0x0000009d009d7308 */ /* 0x000e620000002400 */
[----:B------:R-:W-:-:S05]  /*15ad0*/  FMUL.FTZ R29, R29, c[0x0][0x2ec] ;  /* 0x0000bb001d1d7a20 */ /* 0x000fca0000410000 */
[C---:B---3--:R-:W-:Y:S02]  /*15ae0*/  HMMA.16816.F32 R160, R24.reuse, R4, R160 ;  /* 0x0000000418a0723c */ /* 0x048fe400000018a0 */
[----:B------:R-:W3:Y:S06]  /*15af0*/  MUFU.TANH R28, R28 ;  /* 0x0000001c001c7308 */ /* 0x000eec0000002400 */
[----:B------:R-:W-:Y:S01]  /*15b00*/  HMMA.16816.F32 R164, R24, R6, R164 ;  /* 0x0000000618a4723c */ /* 0x000fe200000018a4 */
[----:B------:R-:W1:Y:S01]  /*15b10*/  LDSM.16.M88.4 R4, [R192+0x5800] ;  /* 0x00580000c004783b */ /* 0x000e620000000200 */
[----:B------:R-:W1:Y:S01]  /*15b20*/  MUFU.TANH R30, R30 ;  /* 0x0000001e001e7308 */ /* 0x000e620000002400 */
[----:B------:R-:W-:-:S05]  /*15b30*/  DEPBAR.LE SB0, 0x0 ;  /* 0x000080000000791a */ /* 0x000fca0000000000 */
[----:B------:R-:W-:Y:S02]  /*15b40*/  HMMA.16816.F32 R140, R8, R158, R140 ;  /* 0x0000009e088c723c */ /* 0x000fe4000000188c */
[----:B------:R-:W1:Y:S06]  /*15b50*/  MUFU.TANH R31, R31 ;  /* 0x0000001f001f7308 */ /* 0x000e6c0000002400 */
[C---:B--2---:R-:W-:Y:S02]  /*15b60*/  HMMA.16816.F32 R152, R24.reuse, R12, R152 ;  /* 0x0000000c1898723c */ /* 0x044fe40000001898 */
[----:B------:R-:W-:Y:S06]  /*15b70*/  MUFU.TANH R29, R29 ;  /* 0x0000001d001d7308 */ /* 0x000fec0000002400 */
[----:B------:R-:W-:Y:S02]  /*15b80*/  HMMA.16816.F32 R176, R24, R14, R176 ;  /* 0x0000000e18b0723c */ /* 0x000fe400000018b0 */
[----:B------:R-:W-:Y:S06]  /*15b90*/  MUFU.TANH R0, R0 ;  /* 0x0000000000007308 */ /* 0x000fec0000002400 */
[----:B-----5:R-:W-:Y:S01]  /*15ba0*/  HMMA.16816.F32 R160, R8, R16, R160 ;  /* 0x0000001008a0723c */ /* 0x020fe200000018a0 */
[----:B------:R-:W-:Y:S01]  /*15bb0*/  FMUL.FTZ R20, R141, c[0x0][0x2ec] ;  /* 0x0000bb008d147a20 */ /* 0x000fe20000410000 */
[----:B------:R-:W-:Y:S01]  /*15bc0*/  MUFU.TANH R133, R133 ;  /* 0x0000008500857308 */ /* 0x000fe20000002400 */
[----:B------:R-:W-:-:S04]  /*15bd0*/  FMUL.FTZ R21, R143, c[0x0][0x2ec] ;  /* 0x0000bb008f157a20 */ /* 0x000fc80000410000 */
[----:B------:R-:W-:Y:S01]  /*15be0*/  FMUL.FTZ R16, R140, c[0x0][0x2ec] ;  /* 0x0000bb008c107a20 */ /* 0x000fe20000410000 */
[C---:B------:R-:W-:Y:S01]  /*15bf0*/  HMMA.16816.F32 R164, R8.reuse, R18, R164 ;  /* 0x0000001208a4723c */ /* 0x040fe200000018a4 */
[----:B------:R-:W-:Y:S01]  /*15c00*/  FMUL.FTZ R17, R142, c[0x0][0x2ec] ;  /* 0x0000bb008e117a20 */ /* 0x000fe20000410000 */
[----:B------:R-:W-:Y:S05]  /*15c10*/  MUFU.TANH R20, R20 ;  /* 0x0000001400147308 */ /* 0x000fea0000002400 */
[----:B-1----:R-:W-:Y:S01]  /*15c20*/  IMAD.SHL.U32 R19, R32, 0x2, RZ ;  /* 0x0000000220137824 */ /* 0x002fe200078e00ff */
[----:B------:R-:W-:Y:S02]  /*15c30*/  HMMA.16816.F32 R152, R8, R4, R152 ;  /* 0x000000040898723c */ /* 0x000fe40000001898 */
[----:B------:R-:W1:Y:S02]  /*15c40*/  MUFU.TANH R16, R16 ;  /* 0x0000001000107308 */ /* 0x000e640000002400 */
[----:B------:R-:W-:-:S04]  /*15c50*/  LOP3.LUT R19, R19, 0x6, RZ, 0xc0, !PT ;  /* 0x0000000613137812 */ /* 0x000fc800078ec0ff */
[----:B------:R-:W-:Y:S01]  /*15c60*/  HMMA.16816.F32 R176, R8, R6, R176 ;  /* 0x0000000608b0723c */ /* 0x000fe200000018b0 */
[----:B------:R-:W-:Y:S01]  /*15c70*/  IMAD R12, R214, 0x40, R19 ;  /* 0x00000040d60c7824 */ /* 0x000fe200078e0213 */
[----:B------:R-:W-:Y:S01]  /*15c80*/  MUFU.TANH R17, R17 ;  /* 0x0000001100117308 */ /* 0x000fe20000002400 */
[----:B------:R-:W-:Y:S02]  /*15c90*/  FMUL.FTZ R160, R160, c[0x0][0x2ec] ;  /* 0x0000bb00a0a07a20 */ /* 0x000fe40000410000 */
[----:B------:R-:W-:Y:S01]  /*15ca0*/  FMUL.FTZ R161, R161, c[0x0][0x2ec] ;  /* 0x0000bb00a1a17a20 */ /* 0x000fe20000410000 */
[----:B------:R-:W-:Y:S01]  /*15cb0*/  IADD3 R19, R12, 0x1, RZ ;  /* 0x000000010c137810 */ /* 0x000fe20007ffe0ff */
[----:B------:R-:W-:Y:S01]  /*15cc0*/  FMUL.FTZ R162, R162, c[0x0][0x2ec] ;  /* 0x0000bb00a2a27a20 */ /* 0x000fe20000410000 */
[----:B------:R-:W-:Y:S01]  /*15cd0*/  IADD3 R4, R12, 0x8, RZ ;  /* 0x000000080c047810 */ /* 0x000fe20007ffe0ff */
[----:B------:R-:W-:Y:S01]  /*15ce0*/  FMUL.FTZ R18, R164, c[0x0][0x2ec] ;  /* 0x0000bb00a4127a20 */ /* 0x000fe20000410000 */
[-C--:B------:R-:W-:Y:S01]  /*15cf0*/  ISETP.GE.AND P5, PT, R19, R2.reuse, PT ;  /* 0x000000021300720c */ /* 0x080fe20003fa6270 */
[----:B------:R-:W-:Y:S01]  /*15d00*/  FMUL.FTZ R164, R165, c[0x0][0x2ec] ;  /* 0x0000bb00a5a47a20 */ /* 0x000fe20000410000 */
[----:B------:R-:W-:Y:S01]  /*15d10*/  IADD3 R5, R12, 0x9, RZ ;  /* 0x000000090c057810 */ /* 0x000fe20007ffe0ff */
[----:B------:R-:W-:Y:S01]  /*15d20*/  FMUL.FTZ R13, R163, c[0x0][0x2ec] ;  /* 0x0000bb00a30d7a20 */ /* 0x000fe20000410000 */
[-C--:B------:R-:W-:Y:S01]  /*15d30*/  ISETP.GE.AND P6, PT, R19, R135.reuse, PT ;  /* 0x000000871300720c */ /* 0x080fe20003fc6270 */
[----:B------:R-:W-:Y:S01]  /*15d40*/  FMUL.FTZ R165, R166, c[0x0][0x2ec] ;  /* 0x0000bb00a6a57a20 */ /* 0x000fe20000410000 */
[CC--:B------:R-:W-:Y:S01]  /*15d50*/  ISETP.GE.AND P4, PT, R4.reuse, R2.reuse, PT ;  /* 0x000000020400720c */ /* 0x0c0fe20003f86270 */
[----:B------:R-:W2:Y:S01]  /*15d60*/  MUFU.TANH R21, R21 ;  /* 0x0000001500157308 */ /* 0x000ea20000002400 */
[-C--:B------:R-:W-:Y:S01]  /*15d70*/  ISETP.GE.AND P1, PT, R4, R135.reuse, PT ;  /* 0x000000870400720c */ /* 0x080fe20003f26270 */
[----:B------:R-:W-:Y:S01]  /*15d80*/  FMUL.FTZ R163, R167, c[0x0][0x2ec] ;  /* 0x0000bb00a7a37a20 */ /* 0x000fe20000410000 */
[----:B------:R-:W-:Y:S01]  /*15d90*/  FSEL R4, R144, -INF , !P5 ;  /* 0xff80000090047808 */ /* 0x000fe20006800000 */
[----:B------:R-:W-:Y:S01]  /*15da0*/  FMUL.FTZ R151, R154, c[0x0][0x2ec] ;  /* 0x0000bb009a977a20 */ /* 0x000fe20000410000 */
[----:B------:R-:W-:Y:S01]  /*15db0*/  IADD3 R15, R12, 0x10, RZ ;  /* 0x000000100c0f7810 */ /* 0x000fe20007ffe0ff */
[----:B------:R-:W-:Y:S01]  /*15dc0*/  FMUL.FTZ R23, R152, c[0x0][0x2ec] ;  /* 0x0000bb0098177a20 */ /* 0x000fe20000410000 */
[CC--:B------:R-:W-:Y:S01]  /*15dd0*/  ISETP.GE.AND P2, PT, R5.reuse, R2.reuse, PT ;  /* 0x000000020500720c */ /* 0x0c0fe20003f46270 */
[----:B------:R-:W5:Y:S01]  /*15de0*/  MUFU.TANH R168, R160 ;  /* 0x000000a000a87308 */ /* 0x000f620000002400 */
[-C--:B------:R-:W-:Y:S01]  /*15df0*/  ISETP.GE.AND P5, PT, R5, R135.reuse, PT ;  /* 0x000000870500720c */ /* 0x080fe20003fa6270 */
[----:B------:R-:W-:Y:S01]  /*15e00*/  FMUL.FTZ R152, R153, c[0x0][0x2ec] ;  /* 0x0000bb0099987a20 */ /* 0x000fe20000410000 */
[C---:B------:R-:W-:Y:S01]  /*15e10*/  IADD3 R19, R12.reuse, 0x11, RZ ;  /* 0x000000110c137810 */ /* 0x040fe20007ffe0ff */
[----:B------:R-:W-:Y:S01]  /*15e20*/  FMUL.FTZ R137, R155, c[0x0][0x2ec] ;  /* 0x0000bb009b897a20 */ /* 0x000fe20000410000 */
[----:B------:R-:W-:Y:S01]  /*15e30*/  IADD3 R22, R12, 0x18, RZ ;  /* 0x000000180c167810 */ /* 0x000fe20007ffe0ff */
[----:B------:R-:W-:Y:S01]  /*15e40*/  FMUL.FTZ R138, R176, c[0x0][0x2ec] ;  /* 0x0000bb00b08a7a20 */ /* 0x000fe20000410000 */
[----:B----4-:R-:W-:Y:S01]  /*15e50*/  FSEL R5, R145, -INF , !P6 ;  /* 0xff80000091057808 */ /* 0x010fe20007000000 */
[----:B------:R-:W-:Y:S01]  /*15e60*/  MUFU.TANH R170, R161 ;  /* 0x000000a100aa7308 */ /* 0x000fe20000002400 */
[----:B------:R-:W-:Y:S01]  /*15e70*/  ISETP.GE.AND P6, PT, R15, R2, PT ;  /* 0x000000020f00720c */ /* 0x000fe20003fc6270 */
[----:B------:R-:W-:Y:S01]  /*15e80*/  FMUL.FTZ R136, R177, c[0x0][0x2ec] ;  /* 0x0000bb00b1887a20 */ /* 0x000fe20000410000 */
[----:B------:R-:W-:Y:S01]  /*15e90*/  FSEL R14, R146, -INF , !P4 ;  /* 0xff800000920e7808 */ /* 0x000fe20006000000 */
[----:B------:R-:W-:Y:S01]  /*15ea0*/  FMUL.FTZ R139, R178, c[0x0][0x2ec] ;  /* 0x0000bb00b28b7a20 */ /* 0x000fe20000410000 */
[----:B------:R-:W-:Y:S01]  /*15eb0*/  FSEL R32, R147, -INF , !P2 ;  /* 0xff80000093207808 */ /* 0x000fe20005000000 */
[----:B------:R-:W-:Y:S01]  /*15ec0*/  FMUL.FTZ R149, R179, c[0x0][0x2ec] ;  /* 0x0000bb00b3957a20 */ /* 0x000fe20000410000 */
[----:B------:R-:W-:Y:S01]  /*15ed0*/  FSEL R157, R157, -INF , !P5 ;  /* 0xff8000009d9d7808 */ /* 0x000fe20006800000 */
[----:B------:R-:W4:Y:S01]  /*15ee0*/  MUFU.TANH R169, R162 ;  /* 0x000000a200a97308 */ /* 0x000f220000002400 */
[----:B------:R-:W-:-:S02]  /*15ef0*/  ISETP.GE.AND P4, PT, R15, R135, PT ;  /* 0x000000870f00720c */ /* 0x000fc40003f86270 */
[-C--:B------:R-:W-:Y:S02]  /*15f00*/  ISETP.GE.AND P2, PT, R19, R135.reuse, PT ;  /* 0x000000871300720c */ /* 0x080fe40003f46270 */
[----:B------:R-:W-:Y:S02]  /*15f10*/  ISETP.GE.AND P5, PT, R22, R2, PT ;  /* 0x000000021600720c */ /* 0x000fe40003fa6270 */
[C---:B------:R-:W-:Y:S01]  /*15f20*/  IADD3 R7, R12.reuse, 0x19, RZ ;  /* 0x000000190c077810 */ /* 0x040fe20007ffe0ff */
[----:B------:R-:W2:Y:S01]  /*15f30*/  MUFU.TANH R13, R13 ;  /* 0x0000000d000d7308 */ /* 0x000ea20000002400 */
[----:B------:R-:W-:Y:S02]  /*15f40*/  IADD3 R6, R12, 0x20, RZ ;  /* 0x000000200c067810 */ /* 0x000fe40007ffe0ff */
[----:B---3--:R-:W-:Y:S02]  /*15f50*/  FSEL R24, R28, -INF , !P6 ;  /* 0xff8000001c187808 */ /* 0x008fe40007000000 */
[----:B------:R-:W-:-:S02]  /*15f60*/  ISETP.GE.AND P6, PT, R22, R135, PT ;  /* 0x000000871600720c */ /* 0x000fc40003fc6270 */
[----:B------:R-:W-:Y:S01]  /*15f70*/  FSEL R15, R156, -INF , !P1 ;  /* 0xff8000009c0f7808 */ /* 0x000fe20004800000 */
[----:B------:R-:W3:Y:S01]  /*15f80*/  MUFU.TANH R18, R18 ;  /* 0x0000001200127308 */ /* 0x000ee20000002400 */
[----:B------:R-:W-:Y:S02]  /*15f90*/  FSEL R27, R30, -INF , !P4 ;  /* 0xff8000001e1b7808 */ /* 0x000fe40006000000 */
[----:B------:R-:W-:Y:S02]  /*15fa0*/  FSEL R25, R31, -INF , !P2 ;  /* 0xff8000001f197808 */ /* 0x000fe40005000000 */
[----:B-1----:R-:W-:Y:S02]  /*15fb0*/  FSEL R22, R16, -INF , !P5 ;  /* 0xff80000010167808 */ /* 0x002fe40006800000 */
[-C--:B------:R-:W-:Y:S01]  /*15fc0*/  ISETP.GE.AND P1, PT, R19, R2.reuse, PT ;  /* 0x000000021300720c */ /* 0x080fe20003f26270 */
[----:B------:R-:W-:Y:S01]  /*15fd0*/  MUFU.TANH R164, R164 ;  /* 0x000000a400a47308 */ /* 0x000fe20000002400 */
[----:B------:R-:W-:-:S02]  /*15fe0*/  ISETP.GE.AND P4, PT, R7, R2, PT ;  /* 0x000000020700720c */ /* 0x000fc40003f86270 */
[C---:B------:R-:W-:Y:S02]  /*15ff0*/  ISETP.GE.AND P2, PT, R6.reuse, R2, PT ;  /* 0x000000020600720c */ /* 0x040fe40003f46270 */
[-C--:B------:R-:W-:Y:S02]  /*16000*/  ISETP.GE.AND P5, PT, R6, R135.reuse, PT ;  /* 0x000000870600720c */ /* 0x080fe40003fa6270 */
[----:B------:R-:W-:Y:S01]  /*16010*/  IADD3 R6, R12, 0x21, RZ ;  /* 0x000000210c067810 */ /* 0x000fe20007ffe0ff */
[----:B------:R-:W1:Y:S01]  /*16020*/  MUFU.TANH R165, R165 ;  /* 0x000000a500a57308 */ /* 0x000e620000002400 */
[----:B------:R-:W-:Y:S02]  /*16030*/  FSEL R26, R29, -INF , !P1 ;  /* 0xff8000001d1a7808 */ /* 0x000fe40004800000 */
[----:B------:R-:W-:Y:S02]  /*16040*/  FSEL R20, R20, -INF , !P4 ;  /* 0xff80000014147808 */ /* 0x000fe40006000000 */
[----:B------:R-:W-:-:S02]  /*16050*/  ISETP.GE.AND P1, PT, R7, R135, PT ;  /* 0x000000870700720c */ /* 0x000fc40003f26270 */
[----:B------:R-:W-:Y:S01]  /*16060*/  ISETP.GE.AND P4, PT, R6, R135, PT ;  /* 0x000000870600720c */ /* 0x000fe20003f86270 */
[----:B------:R-:W1:Y:S01]  /*16070*/  MUFU.TANH R163, R163 ;  /* 0x000000a300a37308 */ /* 0x000e620000002400 */
[----:B------:R-:W-:Y:S02]  /*16080*/  IADD3 R7, R12, 0x28, RZ ;  /* 0x000000280c077810 */ /* 0x000fe40007ffe0ff */
[----:B--2---:R-:W-:Y:S02]  /*16090*/  FSEL R21, R21, -INF , !P1 ;  /* 0xff80000015157808 */ /* 0x004fe40004800000 */
[----:B-----5:R-:W-:Y:S02]  /*160a0*/  FSEL R168, R168, -INF , !P2 ;  /* 0xff800000a8a87808 */ /* 0x020fe40005000000 */
[----:B----4-:R-:W-:Y:S01]  /*160b0*/  FSEL R169, R169, -INF , !P5 ;  /* 0xff800000a9a97808 */ /* 0x010fe20006800000 */
[----:B------:R2:W4:Y:S01]  /*160c0*/  MUFU.TANH R19, R23 ;  /* 0x0000001700137308 */ /* 0x0005220000002400 */
[----:B------:R-:W-:-:S02]  /*160d0*/  ISETP.GE.AND P1, PT, R7, R2, PT ;  /* 0x000000020700720c */ /* 0x000fc40003f26270 */
[----:B------:R-:W-:Y:S02]  /*160e0*/  ISETP.GE.AND P2, PT, R7, R135, PT ;  /* 0x000000870700720c */ /* 0x000fe40003f46270 */
[----:B------:R-:W-:Y:S02]  /*160f0*/  IADD3 R7, R12, 0x30, RZ ;  /* 0x000000300c077810 */ /* 0x000fe40007ffe0ff */
[----:B------:R-:W-:Y:S01]  /*16100*/  FSEL R167, R13, -INF , !P4 ;  /* 0xff8000000da77808 */ /* 0x000fe20006000000 */
[----:B------:R-:W5:Y:S01]  /*16110*/  MUFU.TANH R151, R151 ;  /* 0x0000009700977308 */ /* 0x000f620000002400 */
[----:B---3--:R-:W-:Y:S02]  /*16120*/  FSEL R166, R18, -INF , !P1 ;  /* 0xff80000012a67808 */ /* 0x008fe40004800000 */
[----:B-1----:R-:W-:Y:S02]  /*16130*/  FSEL R165, R165, -INF , !P2 ;  /* 0xff800000a5a57808 */ /* 0x002fe40005000000 */
[----:B------:R-:W-:-:S02]  /*16140*/  ISETP.GE.AND P4, PT, R7, R2, PT ;  /* 0x000000020700720c */ /* 0x000fc40003f86270 */
[----:B------:R-:W-:Y:S01]  /*16150*/  ISETP.GE.AND P1, PT, R7, R135, PT ;  /* 0x000000870700720c */ /* 0x000fe20003f26270 */
[----:B------:R-:W1:Y:S01]  /*16160*/  MUFU.TANH R152, R152 ;  /* 0x0000009800987308 */ /* 0x000e620000002400 */
[----:B--2---:R-:W-:Y:S02]  /*16170*/  FSEL R23, R17, -INF , !P6 ;  /* 0xff80000011177808 */ /* 0x004fe40007000000 */
[-C--:B------:R-:W-:Y:S02]  /*16180*/  ISETP.GE.AND P6, PT, R6, R2.reuse, PT ;  /* 0x000000020600720c */ /* 0x080fe40003fc6270 */
[----:B------:R-:W-:Y:S02]  /*16190*/  IADD3 R6, R12, 0x29, RZ ;  /* 0x000000290c067810 */ /* 0x000fe40007ffe0ff */
[----:B------:R-:W-:Y:S01]  /*161a0*/  FSEL R170, R170, -INF , !P6 ;  /* 0xff800000aaaa7808 */ /* 0x000fe20007000000 */
[----:B------:R-:W2:Y:S01]  /*161b0*/  MUFU.TANH R137, R137 ;  /* 0x0000008900897308 */ /* 0x000ea20000002400 */
[----:B------:R-:W-:-:S02]  /*161c0*/  ISETP.GE.AND P5, PT, R6, R2, PT ;  /* 0x000000020600720c */ /* 0x000fc40003fa6270 */
[-C--:B------:R-:W-:Y:S02]  /*161d0*/  ISETP.GE.AND P6, PT, R6, R135.reuse, PT ;  /* 0x000000870600720c */ /* 0x080fe40003fc6270 */
[----:B------:R-:W-:Y:S02]  /*161e0*/  IADD3 R6, R12, 0x31, RZ ;  /* 0x000000310c067810 */ /* 0x000fe40007ffe0ff */
[----:B------:R-:W-:Y:S01]  /*161f0*/  FSEL R164, R164, -INF , !P5 ;  /* 0xff800000a4a47808 */ /* 0x000fe20006800000 */
[----:B------:R-:W3:Y:S01]  /*16200*/  MUFU.TANH R138, R138 ;  /* 0x0000008a008a7308 */ /* 0x000ee20000002400 */
[C---:B------:R-:W-:Y:S02]  /*16210*/  ISETP.GE.AND P2, PT, R6.reuse, R2, PT ;  /* 0x000000020600720c */ /* 0x040fe40003f46270 */
[----:B------:R-:W-:Y:S02]  /*16220*/  ISETP.GE.AND P5, PT, R6, R135, PT ;  /* 0x000000870600720c */ /* 0x000fe40003fa6270 */
[----:B------:R-:W-:-:S02]  /*16230*/  IADD3 R6, R12, 0x38, RZ ;  /* 0x000000380c067810 */ /* 0x000fc40007ffe0ff */
[----:B------:R-:W-:Y:S01]  /*16240*/  FSEL R163, R163, -INF , !P6 ;  /* 0xff800000a3a37808 */ /* 0x000fe20007000000 */
[----:B------:R-:W-:Y:S01]  /*16250*/  MUFU.TANH R136, R136 ;  /* 0x0000008800887308 */ /* 0x000fe20000002400 */
[----:B----4-:R-:W-:Y:S02]  /*16260*/  FSEL R154, R19, -INF , !P4 ;  /* 0xff800000139a7808 */ /* 0x010fe40006000000 */
[----:B-----5:R-:W-:Y:S01]  /*16270*/  FSEL R151, R151, -INF , !P1 ;  /* 0xff80000097977808 */ /* 0x020fe20004800000 */
[----:B------:R-:W-:Y:S01]  /*16280*/  BAR.SYNC.DEFER_BLOCKING 0x0 ;  /* 0x0000000000007b1d */ /* 0x000fe20000010000 */
[CC--:B------:R-:W-:Y:S02]  /*16290*/  ISETP.GE.AND P6, PT, R12.reuse, R2.reuse, PT ;  /* 0x000000020c00720c */ /* 0x0c0fe40003fc6270 */
[----:B------:R-:W-:Y:S02]  /*162a0*/  ISETP.GE.AND P4, PT, R12, R135, PT ;  /* 0x000000870c00720c */ /* 0x000fe40003f86270 */
[----:B------:R-:W-:Y:S01]  /*162b0*/  ISETP.GE.AND P1, PT, R6, R2, PT ;  /* 0x000000020600720c */ /* 0x000fe20003f26270 */
[----:B------:R-:W4:Y:S01]  /*162c0*/  MUFU.TANH R139, R139 ;  /* 0x0000008b008b7308 */ /* 0x000f220000002400 */
[----:B------:R-:W-:-:S02]  /*162d0*/  IADD3 R12, R12, 0x39, RZ ;  /* 0x000000390c0c7810 */ /* 0x000fc40007ffe0ff */
[----:B-1----:R-:W-:Y:S02]  /*162e0*/  FSEL R152, R152, -INF , !P2 ;  /* 0xff80000098987808 */ /* 0x002fe40005000000 */
[----:B--2---:R-:W-:Y:S02]  /*162f0*/  FSEL R137, R137, -INF , !P5 ;  /* 0xff80000089897808 */ /* 0x004fe40006800000 */
[----:B---3--:R-:W-:Y:S01]  /*16300*/  FSEL R138, R138, -INF , !P1 ;  /* 0xff8000008a8a7808 */ /* 0x008fe20004800000 */
[----:B------:R-:W1:Y:S01]  /*16310*/  MUFU.TANH R149, R149 ;  /* 0x0000009500957308 */ /* 0x000e620000002400 */
[-C--:B------:R-:W-:Y:S02]  /*16320*/  ISETP.GE.AND P2, PT, R6, R135.reuse, PT ;  /* 0x000000870600720c */ /* 0x080fe40003f46270 */
[C---:B------:R-:W-:Y:S02]  /*16330*/  ISETP.GE.AND P5, PT, R12.reuse, R2, PT ;  /* 0x000000020c00720c */ /* 0x040fe40003fa6270 */
[----:B------:R-:W-:-:S02]  /*16340*/  ISETP.GE.AND P1, PT, R12, R135, PT ;  /* 0x000000870c00720c */ /* 0x000fc40003f26270 */
[----:B------:R-:W-:Y:S02]  /*16350*/  FSEL R0, R0, -INF , !P6 ;  /* 0xff80000000007808 */ /* 0x000fe40007000000 */
[----:B----4-:R-:W-:Y:S02]  /*16360*/  FSEL R139, R139, -INF , !P2 ;  /* 0xff8000008b8b7808 */ /* 0x010fe40005000000 */
[----:B------:R-:W-:Y:S02]  /*16370*/  FSEL R136, R136, -INF , !P5 ;  /* 0xff80000088887808 */ /* 0x000fe40006800000 */
[----:B------:R-:W-:Y:S02]  /*16380*/  FSEL R133, R133, -INF , !P4 ;  /* 0xff80000085857808 */ /* 0x000fe40006000000 */
[----:B-1----:R-:W-:Y:S01]  /*16390*/  FSEL R149, R149, -INF , !P1 ;  /* 0xff80000095957808 */ /* 0x002fe20004800000 */
        /* <DEDUP_REMOVED lines=59> */
[----:B------:R-:W-:Y:S05]  /*16750*/  BRA `(.L_x_2517) ;  /* 0x0000003000007947 */ /* 0x000fea0003800000 */
.L_x_2516:
[----:B------:R-:W-:-:S05]  /*16760*/  IMAD.MOV.U32 R8, RZ, RZ, c[0x0][0x198] ;  /* 0x00006600ff087624 */ /* 0x000fca00078e00ff */
[----:B------:R-:W-:-:S04]  /*16770*/  LEA R8, -R8, RZ, 0x6 ;  /* 0x000000ff08087211 */ /* 0x000fc800078e31ff */
[----:B------:R-:W-:Y:S02]  /*16780*/  SHF.R.S32.HI R2, RZ, 0x1f, R8 ;  /* 0x0000001fff027819 */ /* 0x000fe40000011408 */
.L_x_2517:
        /* <DEDUP_REMOVED lines=27> */
.L_x_2515:
        /* <DEDUP_REMOVED lines=47> */
[----:B------:R-:W-:Y:S02]  /*16c30*/  FSEL R153, R153, RZ, P1 ;  /* 0x000000ff99997208 */ /* 0x000fe40000800000 */
[----:B------:R-:W-:Y:S02]  /*16c40*/  FSEL R6, R145, RZ, P0 ;  /* 0x000000ff91067208 */ /* 0x000fe40000000000 */
[----:B------:R-:W-:Y:S01]  /*16c50*/  FSEL R150, R150, RZ, P0 ;  /* 0x000000ff96967208 */ /* 0x000fe20000000000 */
[----:B------:R-:W-:-:S02]  /*16c60*/  FFMA.FTZ R144, R0, c[0x0][0x23c], -R153 ;  /* 0x00008f0000907a23 */ /* 0x000fc40000010899 */
[--C-:B------:R-:W-:Y:S02]  /*16c70*/  FFMA.FTZ R142, R14, c[0x0][0x23c], -R153.reuse ;  /* 0x00008f000e8e7a23 */ /* 0x100fe40000010899 */
[--C-:B------:R-:W-:Y:S02]  /*16c80*/  FFMA.FTZ R0, R15, c[0x0][0x23c], -R150.reuse ;  /* 0x00008f000f007a23 */ /* 0x100fe40000010896 */
[----:B------:R-:W1:Y:S01]  /*16c90*/  LDSM.16.MT88.4 R12, [R198+0xc000] ;  /* 0x00c00000c60c783b */ /* 0x000e620000004200 */
[----:B------:R-:W-:Y:S01]  /*16ca0*/  FFMA.FTZ R2, R5, c[0x0][0x23c], -R150 ;  /* 0x00008f0005027a23 */ /* 0x000fe20000010896 */
[----:B------:R-:W-:Y:S01]  /*16cb0*/  FSEL R5, R146, RZ, P1 ;  /* 0x000000ff92057208 */ /* 0x000fe20000800000 */
[----:B------:R-:W-:Y:S01]  /*16cc0*/  FFMA.FTZ R143, R4, c[0x0][0x23c], -R153 ;  /* 0x00008f00048f7a23 */ /* 0x000fe20000010899 */
[----:B------:R-:W-:Y:S01]  /*16cd0*/  MUFU.EX2 R144, R144 ;  /* 0x0000009000907308 */ /* 0x000fe20000000800 */
[----:B------:R-:W-:Y:S02]  /*16ce0*/  FADD.FTZ R6, R3, -R6 ;  /* 0x8000000603067221 */ /* 0x000fe40000010000 */
[----:B------:R-:W-:-:S02]  /*16cf0*/  FADD.FTZ R4, R132, -R5 ;  /* 0x8000000584047221 */ /* 0x000fc40000010000 */
[--C-:B------:R-:W-:Y:S02]  /*16d00*/  FFMA.FTZ R141, R32, c[0x0][0x23c], -R153.reuse ;  /* 0x00008f00208d7a23 */ /* 0x100fe40000010899 */
[--C-:B------:R-:W-:Y:S01]  /*16d10*/  FFMA.FTZ R140, R133, c[0x0][0x23c], -R150.reuse ;  /* 0x00008f00858c7a23 */ /* 0x100fe20000010896 */
[----:B------:R-:W2:Y:S01]  /*16d20*/  MUFU.EX2 R143, R143 ;  /* 0x0000008f008f7308 */ /* 0x000ea20000000800 */
[----:B------:R-:W-:Y:S01]  /*16d30*/  FFMA.FTZ R147, R157, c[0x0][0x23c], -R150 ;  /* 0x00008f009d937a23 */ /* 0x000fe20000010896 */
[----:B------:R-:W-:Y:S01]  /*16d40*/  LDSM.16.MT88.4 R132, [R198+0xc800] ;  /* 0x00c80000c684783b */ /* 0x000fe20000004200 */
[----:B------:R-:W-:Y:S02]  /*16d50*/  FMUL.FTZ R148, R4, c[0x0][0x23c] ;  /* 0x00008f0004947a20 */ /* 0x000fe40000410000 */
[----:B------:R-:W-:Y:S01]  /*16d60*/  FMUL.FTZ R3, R6, c[0x0][0x23c] ;  /* 0x00008f0006037a20 */ /* 0x000fe20000410000 */
[----:B------:R-:W-:Y:S01]  /*16d70*/  LDSM.16.MT88.4 R32, [R197+0xc800] ;  /* 0x00c80000c520783b */ /* 0x000fe20000004200 */
[--C-:B------:R-:W-:Y:S01]  /*16d80*/  FFMA.FTZ R155, R24, c[0x0][0x23c], -R153.reuse ;  /* 0x00008f00189b7a23 */ /* 0x100fe20000010899 */
[----:B------:R-:W-:Y:S01]  /*16d90*/  MUFU.EX2 R142, R142 ;  /* 0x0000008e008e7308 */ /* 0x000fe20000000800 */
[----:B------:R-:W-:-:S02]  /*16da0*/  FFMA.FTZ R156, R26, c[0x0][0x23c], -R153 ;  /* 0x00008f001a9c7a23 */ /* 0x000fc40000010899 */
[--C-:B------:R-:W-:Y:S02]  /*16db0*/  FFMA.FTZ R157, R22, c[0x0][0x23c], -R153.reuse ;  /* 0x00008f00169d7a23 */ /* 0x100fe40000010899 */
[----:B------:R-:W-:Y:S02]  /*16dc0*/  FFMA.FTZ R158, R20, c[0x0][0x23c], -R153 ;  /* 0x00008f00149e7a23 */ /* 0x000fe40000010899 */
[--C-:B------:R-:W-:Y:S01]  /*16dd0*/  FFMA.FTZ R159, R27, c[0x0][0x23c], -R150.reuse ;  /* 0x00008f001b9f7a23 */ /* 0x100fe20000010896 */
[----:B------:R-:W3:Y:S01]  /*16de0*/  MUFU.EX2 R141, R141 ;  /* 0x0000008d008d7308 */ /* 0x000ee20000000800 */
        /* <DEDUP_REMOVED lines=11> */
[----:B---3--:R-:W-:Y:S01]  /*16ea0*/  F2FP.PACK_AB R6, R141, R142 ;  /* 0x0000008e8d06723e */ /* 0x008fe200000000ff */
        /* <DEDUP_REMOVED lines=8> */
[----:B------:R-:W3:Y:S01]  /*16f30*/  MUFU.EX2 R147, R147 ;  /* 0x0000009300937308 */ /* 0x000ee20000000800 */
        /* <DEDUP_REMOVED lines=187> */
[----:B------:R-:W-:-:S04]  /*17af0*/  FADD.FTZ R161, R161, R160 ;  /* 0x000000a0a1a17221 */ /* 0x000fc80000010000 */
[----:B-----5:R-:W-:Y:S01]  /*17b00*/  FADD.FTZ R0, R164, R161 ;  /* 0x000000a1a4007221 */ /* 0x020fe20000010000 */
        /* <DEDUP_REMOVED lines=123> */
.L_x_2512:
        /* <DEDUP_REMOVED lines=19> */
.L_x_2522:
        /* <DEDUP_REMOVED lines=64> */
.L_x_2519:
[C---:B------:R-:W-:Y:S04]  /*187f0*/  LEA R216, P0, R6.reuse, R216, 0x1 ;  /* 0x000000d806d87211 */ /* 0x040fe800078008ff */
[----:B------:R-:W-:Y:S02]  /*18800*/  LEA.HI.X R215, R6, R215, R2, 0x1, P0 ;  /* 0x000000d706d77211 */ /* 0x000fe400000f0c02 */
[----:B------:R-:W-:Y:S02]  /*18810*/  IADD3 R6, P0, R216, UR7, RZ ;  /* 0x00000007d8067c10 */ /* 0x000fe4000ff1e0ff */
[----:B------:R-:W-:Y:S02]  /*18820*/  MOV R217, R215 ;  /* 0x000000d700d97202 */ /* 0x000fe40000000f00 */
[----:B------:R-:W-:Y:S02]  /*18830*/  IADD3.X R7, R215, UR8, RZ, P0, !PT ;  /* 0x00000008d7077c10 */ /* 0x000fe400087fe4ff */
[----:B------:R-:W-:Y:S01]  /*18840*/  IADD3 R4, P0, R6, UR7, RZ ;  /* 0x0000000706047c10 */ /* 0x000fe2000ff1e0ff */
[----:B------:R-:W-:Y:S01]  /*18850*/  @!PT LDS RZ, [RZ] ;  /* 0x00000000fffff984 */ /* 0x000fe20000000800 */
[----:B------:R-:W-:Y:S01]  /*18860*/  @!PT LDS RZ, [RZ] ;  /* 0x00000000fffff984 */ /* 0x000fe20000000800 */
[----:B------:R-:W-:Y:S01]  /*18870*/  @!PT LDS RZ, [RZ] ;  /* 0x00000000fffff984 */ /* 0x000fe20000000800 */
[----:B------:R1:W-:Y:S03]  /*18880*/  LDGSTS.E.BYPASS.LTC128B.128 [R209+0xc000], [R216.64] ;  /* 0x0c000000d8d17fae */ /* 0x0003e6000b901d4c */
[----:B------:R-:W-:Y:S02]  /*18890*/  IADD3.X R5, R7, UR8, RZ, P0, !PT ;  /* 0x0000000807057c10 */ /* 0x000fe400087fe4ff */
[----:B------:R-:W-:Y:S01]  /*188a0*/  IADD3 R2, P0, R4, UR7, RZ ;  /* 0x0000000704027c10 */ /* 0x000fe2000ff1e0ff */
[----:B------:R1:W-:Y:S03]  /*188b0*/  LDGSTS.E.BYPASS.LTC128B.128 [R209+0xe000], [R216.64+0x80] ;  /* 0x0e000080d8d17fae */ /* 0x0003e6000b901d4c */
[----:B------:R-:W-:Y:S02]  /*188c0*/  IADD3.X R3, R5, UR8, RZ, P0, !PT ;  /* 0x0000000805037c10 */ /* 0x000fe400087fe4ff */
[----:B------:R-:W-:Y:S01]  /*188d0*/  ISETP.GE.AND P0, PT, R214, 0x2, PT ;  /* 0x00000002d600780c */ /* 0x000fe20003f06270 */
[----:B------:R1:W-:Y:S06]  /*188e0*/  LDGSTS.E.BYPASS.LTC128B.128 [R209+0x10000], [R216.64+0x100] ;  /* 0x10000100d8d17fae */ /* 0x0003ec000b901d4c */
        /* <DEDUP_REMOVED lines=10> */
[----:B------:R-:W2:Y:S06]  /*18990*/  LDSM.16.M88.4 R8, [R205+0x6000] ;  /* 0x00600000cd08783b */ /* 0x000eac0000000200 */
[----:B------:R-:W3:Y:S06]  /*189a0*/  LDSM.16.M88.4 R16, [R205+0x6800] ;  /* 0x00680000cd10783b */ /* 0x000eec0000000200 */
[----:B------:R-:W4:Y:S06]  /*189b0*/  LDSM.16.M88.4 R24, [R205+0x7000] ;  /* 0x00700000cd18783b */ /* 0x000f2c0000000200 */
[----:B------:R-:W0:Y:S06]  /*189c0*/  LDGDEPBAR ;  /* 0x00000000000079af */ /* 0x000e2c0000000000 */
[----:B------:R-:W5:Y:S06]  /*189d0*/  LDSM.16.M88.4 R136, [R205+0x7800] ;  /* 0x00780000cd88783b */ /* 0x000f6c0000000200 */
[----:B------:R-:W-:Y:S06]  /*189e0*/  LDSM.16.M88.4 R140, [R204] ;  /* 0x00000000cc8c783b */ /* 0x000fec0000000200 */
[----:B------:R-:W1:Y:S01]  /*189f0*/  LDSM.16.M88.4 R144, [R203] ;  /* 0x00000000cb90783b */ /* 0x000e620000000200 */
[C---:B--2---:R-:W-:Y:S05]  /*18a00*/  HMMA.16816.F32 R4, R32.reuse, R8, RZ ;  /* 0x000000082004723c */ /* 0x044fea00000018ff */
[----:B------:R-:W2:Y:S03]  /*18a10*/  LDSM.16.M88.4 R148, [R195] ;  /* 0x00000000c394783b */ /* 0x000ea60000000200 */
[C---:B------:R-:W-:Y:S03]  /*18a20*/  HMMA.16816.F32 R8, R32.reuse, R10, RZ ;  /* 0x0000000a2008723c */ /* 0x040fe600000018ff */
[----:B------:R-:W1:Y:S06]  /*18a30*/  LDSM.16.M88.4 R152, [R194] ;  /* 0x00000000c298783b */ /* 0x000e6c0000000200 */
[----:B------:R-:W1:Y:S01]  /*18a40*/  LDSM.16.M88.4 R156, [R193] ;  /* 0x00000000c19c783b */ /* 0x000e620000000200 */
[C---:B---3--:R-:W-:Y:S05]  /*18a50*/  HMMA.16816.F32 R12, R32.reuse, R16, RZ ;  /* 0x00000010200c723c */ /* 0x048fea00000018ff */
[----:B------:R-:W-:Y:S03]  /*18a60*/  LDSM.16.M88.4 R160, [R202] ;  /* 0x00000000caa0783b */ /* 0x000fe60000000200 */
[C---:B------:R-:W-:Y:S03]  /*18a70*/  HMMA.16816.F32 R16, R32.reuse, R18, RZ ;  /* 0x000000122010723c */ /* 0x040fe600000018ff */
[----:B------:R-:W3:Y:S05]  /*18a80*/  LDSM.16.M88.4 R164, [R199+0x6000] ;  /* 0x00600000c7a4783b */ /* 0x000eea0000000200 */
[C---:B----4-:R-:W-:Y:S01]  /*18a90*/  HMMA.16816.F32 R20, R32.reuse, R24, RZ ;  /* 0x000000182014723c */ /* 0x050fe200000018ff */
[----:B------:R-:W-:Y:S06]  /*18aa0*/  LDSM.16.M88.4 R168, [R199+0x7000] ;  /* 0x00700000c7a8783b */ /* 0x000fec0000000200 */
[----:B------:R-:W-:Y:S01]  /*18ab0*/  LDSM.16.M88.4 R172, [R199+0x7800] ;  /* 0x00780000c7ac783b */ /* 0x000fe20000000200 */
[C---:B------:R-:W-:Y:S05]  /*18ac0*/  HMMA.16816.F32 R24, R32.reuse, R26, RZ ;  /* 0x0000001a2018723c */ /* 0x040fea00000018ff */
[----:B------:R-:W-:Y:S03]  /*18ad0*/  LDSM.16.M88.4 R176, [R201] ;  /* 0x00000000c9b0783b */ /* 0x000fe60000000200 */
[C---:B-----5:R-:W-:Y:S03]  /*18ae0*/  HMMA.16816.F32 R28, R32.reuse, R136, RZ ;  /* 0x00000088201c723c */ /* 0x060fe600000018ff */
[----:B------:R-:W-:Y:S05]  /*18af0*/  LDSM.16.M88.4 R180, [R192] ;  /* 0x00000000c0b4783b */ /* 0x000fea0000000200 */
[----:B------:R-:W-:Y:S01]  /*18b00*/  HMMA.16816.F32 R32, R32, R138, RZ ;  /* 0x0000008a2020723c */ /* 0x000fe200000018ff */
[----:B------:R-:W4:Y:S07]  /*18b10*/  LDSM.16.M88.4 R136, [R199+0x6800] ;  /* 0x00680000c788783b */ /* 0x000f2e0000000200 */
[C---:B-1----:R-:W-:Y:S08]  /*18b20*/  HMMA.16816.F32 R4, R140.reuse, R144, R4 ;  /* 0x000000908c04723c */ /* 0x042ff00000001804 */
        /* <DEDUP_REMOVED lines=11> */
[----:B------:R-:W2:Y:S01]  /*18be0*/  LDSM.16.M88.4 R156, [R205+0x8000] ;  /* 0x00800000cd9c783b */ /* 0x000ea20000000200 */
[C---:B---3--:R-:W-:Y:S08]  /*18bf0*/  HMMA.16816.F32 R4, R160.reuse, R164, R4 ;  /* 0x000000a4a004723c */ /* 0x048ff00000001804 */
[C---:B------:R-:W-:Y:S01]  /*18c00*/  HMMA.16816.F32 R8, R160.reuse, R166, R8 ;  /* 0x000000a6a008723c */ /* 0x040fe20000001808 */
[----:B------:R-:W-:Y:S07]  /*18c10*/  LDSM.16.M88.4 R164, [R205+0x9800] ;  /* 0x00980000cda4783b */ /* 0x000fee0000000200 */
[C---:B----4-:R-:W-:Y:S08]  /*18c20*/  HMMA.16816.F32 R12, R160.reuse, R136, R12 ;  /* 0x00000088a00c723c */ /* 0x050ff0000000180c */
[C---:B------:R-:W-:Y:S01]  /*18c30*/  HMMA.16816.F32 R16, R160.reuse, R138, R16 ;  /* 0x0000008aa010723c */ /* 0x040fe20000001810 */
[----:B------:R-:W3:Y:S07]  /*18c40*/  LDSM.16.M88.4 R136, [R205+0x8800] ;  /* 0x00880000cd88783b */ /* 0x000eee0000000200 */
[C---:B------:R-:W-:Y:S08]  /*18c50*/  HMMA.16816.F32 R20, R160.reuse, R168, R20 ;  /* 0x000000a8a014723c */ /* 0x040ff00000001814 */
[C---:B------:R-:W-:Y:S01]  /*18c60*/  HMMA.16816.F32 R24, R160.reuse, R170, R24 ;  /* 0x000000aaa018723c */ /* 0x040fe20000001818 */
[----:B------:R-:W-:Y:S07]  /*18c70*/  LDSM.16.M88.4 R168, [R204+0x2000] ;  /* 0x00200000cca8783b */ /* 0x000fee0000000200 */
[C---:B------:R-:W-:Y:S08]  /*18c80*/  HMMA.16816.F32 R28, R160.reuse, R172, R28 ;  /* 0x000000aca01c723c */ /* 0x040ff0000000181c */
[----:B------:R-:W-:Y:S01]  /*18c90*/  HMMA.16816.F32 R32, R160, R174, R32 ;  /* 0x000000aea020723c */ /* 0x000fe20000001820 */
[----:B------:R-:W4:Y:S06]  /*18ca0*/  LDSM.16.M88.4 R160, [R205+0x9000] ;  /* 0x00900000cda0783b */ /* 0x000f2c0000000200 */
[----:B------:R-:W5:Y:S01]  /*18cb0*/  LDSM.16.M88.4 R172, [R191] ;  /* 0x00000000bfac783b */ /* 0x000f620000000200 */
        /* <DEDUP_REMOVED lines=13> */
[C---:B--2---:R-:W-:Y:S08]  /*18d90*/  HMMA.16816.F32 R4, R152.reuse, R156, R4 ;  /* 0x0000009c9804723c */ /* 0x044ff00000001804 */
[C---:B------:R-:W-:Y:S01]  /*18da0*/  HMMA.16816.F32 R8, R152.reuse, R158, R8 ;  /* 0x0000009e9808723c */ /* 0x040fe20000001808 */
[----:B------:R-:W-:Y:S07]  /*18db0*/  LDSM.16.M88.4 R156, [R199+0x9800] ;  /* 0x00980000c79c783b */ /* 0x000fee0000000200 */
[C---:B---3--:R-:W-:Y:S08]  /*18dc0*/  HMMA.16816.F32 R12, R152.reuse, R136, R12 ;  /* 0x00000088980c723c */ /* 0x048ff0000000180c */
[C---:B------:R-:W-:Y:S01]  /*18dd0*/  HMMA.16816.F32 R16, R152.reuse, R138, R16 ;  /* 0x0000008a9810723c */ /* 0x040fe20000001810 */
[----:B------:R-:W2:Y:S07]  /*18de0*/  LDSM.16.M88.4 R136, [R199+0x8800] ;  /* 0x00880000c788783b */ /* 0x000eae0000000200 */
[C---:B----4-:R-:W-:Y:S08]  /*18df0*/  HMMA.16816.F32 R20, R152.reuse, R160, R20 ;  /* 0x000000a09814723c */ /* 0x050ff00000001814 */
[C---:B------:R-:W-:Y:S01]  /*18e00*/  HMMA.16816.F32 R24, R152.reuse, R162, R24 ;  /* 0x000000a29818723c */ /* 0x040fe20000001818 */
[----:B------:R-:W-:Y:S07]  /*18e10*/  LDSM.16.M88.4 R160, [R201+0x2000] ;  /* 0x00200000c9a0783b */ /* 0x000fee0000000200 */
[C---:B------:R-:W-:Y:S08]  /*18e20*/  HMMA.16816.F32 R28, R152.reuse, R164, R28 ;  /* 0x000000a4981c723c */ /* 0x040ff0000000181c */
[----:B------:R-:W-:Y:S01]  /*18e30*/  HMMA.16816.F32 R32, R152, R166, R32 ;  /* 0x000000a69820723c */ /* 0x000fe20000001820 */
[----:B------:R-:W3:Y:S06]  /*18e40*/  LDSM.16.M88.4 R152, [R199+0x9000] ;  /* 0x00900000c798783b */ /* 0x000eec0000000200 */
[----:B------:R-:W4:Y:S01]  /*18e50*/  LDSM.16.M88.4 R164, [R192+0x2000] ;  /* 0x00200000c0a4783b */ /* 0x000f220000000200 */
[C---:B-----5:R-:W-:Y:S08]  /*18e60*/  HMMA.16816.F32 R4, R168.reuse, R172, R4 ;  /* 0x000000aca804723c */ /* 0x060ff00000001804 */
[C---:B------:R-:W-:Y:S01]  /*18e70*/  HMMA.16816.F32 R8, R168.reuse, R174, R8 ;  /* 0x000000aea808723c */ /* 0x040fe20000001808 */
[----:B------:R-:W-:Y:S07]  /*18e80*/  LDSM.16.M88.4 R172, [R205+0xa000] ;  /* 0x00a00000cdac783b */ /* 0x000fee0000000200 */
[C---:B-1----:R-:W-:Y:S08]  /*18e90*/  HMMA.16816.F32 R12, R168.reuse, R140, R12 ;  /* 0x0000008ca80c723c */ /* 0x042ff0000000180c */
[C---:B------:R-:W-:Y:S01]  /*18ea0*/  HMMA.16816.F32 R16, R168.reuse, R142, R16 ;  /* 0x0000008ea810723c */ /* 0x040fe20000001810 */
[----:B------:R-:W1:Y:S07]  /*18eb0*/  LDSM.16.M88.4 R140, [R192+0x2800] ;  /* 0x00280000c08c783b */ /* 0x000e6e0000000200 */
[C---:B------:R-:W-:Y:S08]  /*18ec0*/  HMMA.16816.F32 R20, R168.reuse, R144, R20 ;  /* 0x00000090a814723c */ /* 0x040ff00000001814 */
[C---:B------:R-:W-:Y:S01]  /*18ed0*/  HMMA.16816.F32 R24, R168.reuse, R146, R24 ;  /* 0x00000092a818723c */ /* 0x040fe20000001818 */
[----:B------:R-:W5:Y:S07]  /*18ee0*/  LDSM.16.M88.4 R144, [R192+0x3000] ;  /* 0x00300000c090783b */ /* 0x000f6e0000000200 */
        /* <DEDUP_REMOVED lines=17> */
[C---:B----4-:R-:W-:Y:S08]  /*19000*/  HMMA.16816.F32 R4, R160.reuse, R164, R4 ;  /* 0x000000a4a004723c */ /* 0x050ff00000001804 */
[C---:B------:R-:W-:Y:S01]  /*19010*/  HMMA.16816.F32 R8, R160.reuse, R166, R8 ;  /* 0x000000a6a008723c */ /* 0x040fe20000001808 */
[----:B------:R-:W-:Y:S07]  /*19020*/  LDSM.16.M88.4 R164, [R199+0xa000] ;  /* 0x00a00000c7a4783b */ /* 0x000fee0000000200 */
[C---:B-1----:R-:W-:Y:S08]  /*19030*/  HMMA.16816.F32 R12, R160.reuse, R140, R12 ;  /* 0x0000008ca00c723c */ /* 0x042ff0000000180c */
[C---:B------:R-:W-:Y:S01]  /*19040*/  HMMA.16816.F32 R16, R160.reuse, R142, R16 ;  /* 0x0000008ea010723c */ /* 0x040fe20000001810 */
[----:B------:R-:W1:Y:S07]  /*19050*/  LDSM.16.M88.4 R140, [R186] ;  /* 0x00000000ba8c783b */ /* 0x000e6e0000000200 */
[C---:B-----5:R-:W-:Y:S08]  /*19060*/  HMMA.16816.F32 R20, R160.reuse, R144, R20 ;  /* 0x00000090a014723c */ /* 0x060ff00000001814 */
[C---:B------:R-:W-:Y:S01]  /*19070*/  HMMA.16816.F32 R24, R160.reuse, R146, R24 ;  /* 0x00000092a018723c */ /* 0x040fe20000001818 */
[----:B------:R-:W4:Y:S07]  /*19080*/  LDSM.16.M88.4 R144, [R185] ;  /* 0x00000000b990783b */ /* 0x000f2e0000000200 */
[C---:B------:R-:W-:Y:S08]  /*19090*/  HMMA.16816.F32 R28, R160.reuse, R148, R28 ;  /* 0x00000094a01c723c */ /* 0x040ff0000000181c */
[----:B------:R-:W-:Y:S01]  /*190a0*/  HMMA.16816.F32 R32, R160, R150, R32 ;  /* 0x00000096a020723c */ /* 0x000fe20000001820 */
[----:B------:R-:W5:Y:S06]  /*190b0*/  LDSM.16.M88.4 R148, [R184] ;  /* 0x00000000b894783b */ /* 0x000f6c0000000200 */
        /* <DEDUP_REMOVED lines=16> */
[C---:B-1----:R-:W-:Y:S08]  /*191c0*/  HMMA.16816.F32 R12, R176.reuse, R140, R12 ;  /* 0x0000008cb00c723c */ /* 0x042ff0000000180c */
[C---:B------:R-:W-:Y:S08]  /*191d0*/  HMMA.16816.F32 R16, R176.reuse, R142, R16 ;  /* 0x0000008eb010723c */ /* 0x040ff00000001810 */
[C---:B----4-:R-:W-:Y:S08]  /*191e0*/  HMMA.16816.F32 R20, R176.reuse, R144, R20 ;  /* 0x00000090b014723c */ /* 0x050ff00000001814 */
[C---:B------:R-:W-:Y:S08]  /*191f0*/  HMMA.16816.F32 R24, R176.reuse, R146, R24 ;  /* 0x00000092b018723c */ /* 0x040ff00000001818 */
[C---:B-----5:R-:W-:Y:S08]  /*19200*/  HMMA.16816.F32 R28, R176.reuse, R148, R28 ;  /* 0x00000094b01c723c */ /* 0x060ff0000000181c */
        /* <DEDUP_REMOVED lines=103> */
[----:B-1----:R-:W1:Y:S02]  /*19880*/  F2I.FTZ.U32.TRUNC.NTZ R13, R12 ;  /* 0x0000000c000d7305 */ /* 0x002e64000021f000 */
        /* <DEDUP_REMOVED lines=46> */
.L_x_2521:
        /* <DEDUP_REMOVED lines=24> */
.L_x_2520:
        /* <DEDUP_REMOVED lines=58> */
[--C-:B------:R-:W-:Y:S01]  /*1a090*/  FFMA.FTZ R173, R160, c[0x0][0x23c], -R151.reuse ;  /* 0x00008f00a0ad7a23 */ /* 0x100fe20000010897 */
[----:B------:R-:W2:Y:S01]  /*1a0a0*/  MUFU.EX2 R2, R6 ;  /* 0x0000000600027308 */ /* 0x000ea20000000800 */
[--C-:B------:R-:W-:Y:S02]  /*1a0b0*/  FFMA.FTZ R171, R163, c[0x0][0x23c], -R144.reuse ;  /* 0x00008f00a3ab7a23 */ /* 0x100fe40000010890 */
[--C-:B------:R-:W-:Y:S02]  /*1a0c0*/  FFMA.FTZ R170, R161, c[0x0][0x23c], -R144.reuse ;  /* 0x00008f00a1aa7a23 */ /* 0x100fe40000010890 */
[--C-:B------:R-:W-:Y:S01]  /*1a0d0*/  FFMA.FTZ R172, R164, c[0x0][0x23c], -R151.reuse ;  /* 0x00008f00a4ac7a23 */ /* 0x100fe20000010897 */
[----:B------:R-:W-:Y:S01]  /*1a0e0*/  LDSM.16.MT88.4 R160, [R196+0xf800] ;  /* 0x00f80000c4a0783b */ /* 0x000fe20000004200 */
[--C-:B------:R-:W-:Y:S02]  /*1a0f0*/  FFMA.FTZ R169, R167, c[0x0][0x23c], -R144.reuse ;  /* 0x00008f00a7a97a23 */ /* 0x100fe40000010890 */
[--C-:B------:R-:W-:Y:S01]  /*1a100*/  FFMA.FTZ R168, R165, c[0x0][0x23c], -R144.reuse ;  /* 0x00008f00a5a87a23 */ /* 0x100fe20000010890 */
[----:B------:R-:W-:Y:S01]  /*1a110*/  MUFU.EX2 R175, R175 ;  /* 0x000000af00af7308 */ /* 0x000fe20000000800 */
[--C-:B------:R-:W-:Y:S02]  /*1a120*/  FFMA.FTZ R176, R142, c[0x0][0x23c], -R151.reuse ;  /* 0x00008f008eb07a23 */ /* 0x100fe40000010897 */
[C---:B-1----:R-:W-:Y:S01]  /*1a130*/  FMUL.FTZ R7, R0.reuse, R131 ;  /* 0x0000008300077220 */ /* 0x042fe20000410000 */
[----:B------:R-:W-:Y:S01]  /*1a140*/  LDSM.16.MT88.4 R164, [R200+0x11800] ;  /* 0x01180000c8a4783b */ /* 0x000fe20000004200 */
        /* <DEDUP_REMOVED lines=27> */
[--C-:B------:R-:W-:Y:S02]  /*1a300*/  FFMA.FTZ R177, R140, c[0x0][0x23c], -R151.reuse ;  /* 0x00008f008cb17a23 */ /* 0x100fe40000010897 */
[--C-:B------:R-:W-:Y:S02]  /*1a310*/  FFMA.FTZ R178, R143, c[0x0][0x23c], -R144.reuse ;  /* 0x00008f008fb27a23 */ /* 0x100fe40000010890 */
[----:B------:R-:W1:Y:S01]  /*1a320*/  MUFU.EX2 R172, R172 ;  /* 0x000000ac00ac7308 */ /* 0x000e620000000800 */
[----:B------:R-:W-:Y:S01]  /*1a330*/  LDSM.16.MT88.4 R100, [R197+0xe000] ;  /* 0x00e00000c564783b */ /* 0x000fe20000004200 */
[--C-:B------:R-:W-:Y:S01]  /*1a340*/  FFMA.FTZ R179, R141, c[0x0][0x23c], -R144.reuse ;  /* 0x00008f008db37a23 */ /* 0x100fe20000010890 */
[----:B--2---:R-:W-:Y:S01]  /*1a350*/  F2FP.PACK_AB R129, R170, R171 ;  /* 0x000000abaa81723e */ /* 0x004fe200000000ff */
[--C-:B------:R-:W-:Y:S02]  /*1a360*/  FFMA.FTZ R181, R138, c[0x0][0x23c], -R151.reuse ;  /* 0x00008f008ab57a23 */ /* 0x100fe40000010897 */
[--C-:B------:R-:W-:Y:S03]  /*1a370*/  FFMA.FTZ R180, R136, c[0x0][0x23c], -R151.reuse ;  /* 0x00008f0088b47a23 */ /* 0x100fe60000010897 */
[----:B------:R-:W-:Y:S01]  /*1a380*/  LDSM.16.MT88.4 R140, [R197+0xe800] ;  /* 0x00e80000c58c783b */ /* 0x000fe20000004200 */
[----:B------:R-:W-:Y:S01]  /*1a390*/  MUFU.EX2 R169, R169 ;  /* 0x000000a900a97308 */ /* 0x000fe20000000800 */
[--C-:B------:R-:W-:Y:S02]  /*1a3a0*/  FFMA.FTZ R182, R139, c[0x0][0x23c], -R144.reuse ;  /* 0x00008f008bb67a23 */ /* 0x100fe40000010890 */
[--C-:B------:R-:W-:Y:S02]  /*1a3b0*/  FFMA.FTZ R183, R137, c[0x0][0x23c], -R144.reuse ;  /* 0x00008f0089b77a23 */ /* 0x100fe40000010890 */
[--C-:B------:R-:W-:Y:S02]  /*1a3c0*/  FFMA.FTZ R217, R158, c[0x0][0x23c], -R151.reuse ;  /* 0x00008f009ed97a23 */ /* 0x100fe40000010897 */
[----:B------:R-:W-:Y:S01]  /*1a3d0*/  LDSM.16.MT88.4 R136, [R198+0xe800] ;  /* 0x00e80000c688783b */ /* 0x000fe20000004200 */
[--C-:B------:R-:W-:Y:S02]  /*1a3e0*/  FFMA.FTZ R222, R156, c[0x0][0x23c], -R151.reuse ;  /* 0x00008f009cde7a23 */ /* 0x100fe40000010897 */
[----:B------:R-:W2:Y:S01]  /*1a3f0*/  MUFU.EX2 R168, R168 ;  /* 0x000000a800a87308 */ /* 0x000ea20000000800 */
[--C-:B------:R-:W-:Y:S02]  /*1a400*/  FFMA.FTZ R223, R159, c[0x0][0x23c], -R144.reuse ;  /* 0x00008f009fdf7a23 */ /* 0x100fe40000010890 */
[--C-:B------:R-:W-:Y:S01]  /*1a410*/  FFMA.FTZ R224, R157, c[0x0][0x23c], -R144.reuse ;  /* 0x00008f009de07a23 */ /* 0x100fe20000010890 */
[----:B-1----:R-:W-:Y:S01]  /*1a420*/  F2FP.PACK_AB R130, R172, R173 ;  /* 0x000000adac82723e */ /* 0x002fe200000000ff */
[----:B------:R-:W-:Y:S01]  /*1a430*/  LDSM.16.MT88.4 R156, [R197+0xf800] ;  /* 0x00f80000c59c783b */ /* 0x000fe20000004200 */
[--C-:B------:R-:W-:Y:S02]  /*1a440*/  FFMA.FTZ R225, R154, c[0x0][0x23c], -R151.reuse ;  /* 0x00008f009ae17a23 */ /* 0x100fe40000010897 */
[--C-:B------:R-:W-:Y:S02]  /*1a450*/  FFMA.FTZ R226, R152, c[0x0][0x23c], -R151.reuse ;  /* 0x00008f0098e27a23 */ /* 0x100fe40000010897 */
[--C-:B------:R-:W-:Y:S01]  /*1a460*/  FFMA.FTZ R227, R155, c[0x0][0x23c], -R144.reuse ;  /* 0x00008f009be37a23 */ /* 0x100fe20000010890 */
[----:B------:R-:W-:Y:S01]  /*1a470*/  MUFU.EX2 R176, R176 ;  /* 0x000000b000b07308 */ /* 0x000fe20000000800 */
[--C-:B------:R-:W-:Y:S02]  /*1a480*/  FFMA.FTZ R228, R153, c[0x0][0x23c], -R144.reuse ;  /* 0x00008f0099e47a23 */ /* 0x100fe40000010890 */
[----:B------:R-:W-:Y:S01]  /*1a490*/  LDSM.16.MT88.4 R152, [R198+0xf800] ;  /* 0x00f80000c698783b */ /* 0x000fe20000004200 */
[--C-:B------:R-:W-:Y:S02]  /*1a4a0*/  FFMA.FTZ R229, R148, c[0x0][0x23c], -R151.reuse ;  /* 0x00008f0094e57a23 */ /* 0x100fe40000010897 */
[--C-:B------:R-:W-:Y:S02]  /*1a4b0*/  FFMA.FTZ R230, R150, c[0x0][0x23c], -R151.reuse ;  /* 0x00008f0096e67a23 */ /* 0x100fe40000010897 */
[--C-:B------:R-:W-:Y:S02]  /*1a4c0*/  FFMA.FTZ R231, R149, c[0x0][0x23c], -R144.reuse ;  /* 0x00008f0095e77a23 */ /* 0x100fe40000010890 */
[--C-:B------:R-:W-:Y:S01]  /*1a4d0*/  FFMA.FTZ R232, R147, c[0x0][0x23c], -R144.reuse ;  /* 0x00008f0093e87a23 */ /* 0x100fe20000010890 */
[----:B------:R-:W1:Y:S01]  /*1a4e0*/  MUFU.EX2 R177, R177 ;  /* 0x000000b100b17308 */ /* 0x000e620000000800 */
[--C-:B------:R-:W-:Y:S01]  /*1a4f0*/  FFMA.FTZ R233, R146, c[0x0][0x23c], -R151.reuse ;  /* 0x00008f0092e97a23 */ /* 0x100fe20000010897 */
[----:B--2---:R-:W-:Y:S01]  /*1a500*/  F2FP.PACK_AB R131, R168, R169 ;  /* 0x000000a9a883723e */ /* 0x004fe200000000ff */
[----:B------:R-:W-:Y:S02]  /*1a510*/  FFMA.FTZ R151, R145, c[0x0][0x23c], -R151 ;  /* 0x00008f0091977a23 */ /* 0x000fe40000010897 */
[C---:B------:R-:W-:Y:S02]  /*1a520*/  FMUL.FTZ R36, R2.reuse, R36 ;  /* 0x0000002402247220 */ /* 0x040fe40000410000 */
[----:B------:R-:W-:Y:S02]  /*1a530*/  FMUL.FTZ R37, R2, R37 ;  /* 0x0000002502257220 */ /* 0x000fe40000410000 */
[C---:B------:R-:W-:Y:S01]  /*1a540*/  HMMA.16816.F32 R4, R128.reuse, R12, R4 ;  /* 0x0000000c8004723c */ /* 0x040fe20000001804 */
[----:B------:R2:W-:Y:S04]  /*1a550*/  MUFU.EX2 R234, R151 ;  /* 0x0000009700ea7308 */ /* 0x0005e80000000800 */
[----:B------:R-:W-:Y:S02]  /*1a560*/  FMUL.FTZ R38, R0, R38 ;  /* 0x0000002600267220 */ /* 0x000fe40000410000 */
[C---:B------:R-:W-:Y:S01]  /*1a570*/  FMUL.FTZ R12, R2.reuse, R120 ;  /* 0x00000078020c7220 */ /* 0x040fe20000410000 */
[C---:B------:R-:W-:Y:S03]  /*1a580*/  HMMA.16816.F32 R8, R128.reuse, R14, R8 ;  /* 0x0000000e8008723c */ /* 0x040fe60000001808 */
[----:B------:R-:W-:Y:S01]  /*1a590*/  MUFU.EX2 R178, R178 ;  /* 0x000000b200b27308 */ /* 0x000fe20000000800 */
[----:B------:R-:W-:Y:S02]  /*1a5a0*/  FMUL.FTZ R13, R2, R121 ;  /* 0x00000079020d7220 */ /* 0x000fe40000410000 */
[C---:B------:R-:W-:Y:S02]  /*1a5b0*/  FMUL.FTZ R39, R0.reuse, R39 ;  /* 0x0000002700277220 */ /* 0x040fe40000410000 */
[C---:B------:R-:W-:Y:S04]  /*1a5c0*/  FMUL.FTZ R14, R0.reuse, R122 ;  /* 0x0000007a000e7220 */ /* 0x040fe80000410000 */
[----:B------:R-:W-:Y:S01]  /*1a5d0*/  FMUL.FTZ R15, R0, R123 ;  /* 0x0000007b000f7220 */ /* 0x000fe20000410000 */
[----:B------:R-:W3:Y:S01]  /*1a5e0*/  MUFU.EX2 R179, R179 ;  /* 0x000000b300b37308 */ /* 0x000ee20000000800 */
[----:B------:R-:W4:Y:S01]  /*1a5f0*/  LDSM.16.MT88.4 R120, [R196+0xc000] ;  /* 0x00c00000c478783b */ /* 0x000f220000004200 */
[C---:B------:R-:W-:Y:S02]  /*1a600*/  FMUL.FTZ R40, R2.reuse, R40 ;  /* 0x0000002802287220 */ /* 0x040fe40000410000 */
[----:B------:R-:W-:Y:S02]  /*1a610*/  FMUL.FTZ R41, R2, R41 ;  /* 0x0000002902297220 */ /* 0x000fe40000410000 */
[C---:B------:R-:W-:Y:S03]  /*1a620*/  HMMA.16816.F32 R12, R128.reuse, R20, R12 ;  /* 0x00000014800c723c */ /* 0x040fe6000000180c */
[----:B--2---:R-:W-:Y:S01]  /*1a630*/  LDSM.16.MT88.4 R148, [R200+0xf800] ;  /* 0x00f80000c894783b */ /* 0x004fe20000004200 */
[C---:B------:R-:W-:Y:S01]  /*1a640*/  FMUL.FTZ R42, R0.reuse, R42 ;  /* 0x0000002a002a7220 */ /* 0x040fe20000410000 */
[----:B------:R-:W-:Y:S01]  /*1a650*/  MUFU.EX2 R181, R181 ;  /* 0x000000b500b57308 */ /* 0x000fe20000000800 */
[----:B------:R-:W-:Y:S02]  /*1a660*/  FMUL.FTZ R43, R0, R43 ;  /* 0x0000002b002b7220 */ /* 0x000fe40000410000 */
[C---:B------:R-:W-:Y:S04]  /*1a670*/  HMMA.16816.F32 R16, R128.reuse, R22, R16 ;  /* 0x000000168010723c */ /* 0x040fe80000001810 */
[C---:B------:R-:W-:Y:S02]  /*1a680*/  FMUL.FTZ R20, R2.reuse, R112 ;  /* 0x0000007002147220 */ /* 0x040fe40000410000 */
[----:B------:R-:W-:Y:S01]  /*1a690*/  FMUL.FTZ R21, R2, R113 ;  /* 0x0000007102157220 */ /* 0x000fe20000410000 */
[----:B------:R-:W2:Y:S01]  /*1a6a0*/  MUFU.EX2 R180, R180 ;  /* 0x000000b400b47308 */ /* 0x000ea20000000800 */
[C---:B------:R-:W-:Y:S04]  /*1a6b0*/  FMUL.FTZ R22, R0.reuse, R114 ;  /* 0x0000007200167220 */ /* 0x040fe80000410000 */
[----:B------:R-:W-:Y:S02]  /*1a6c0*/  FMUL.FTZ R23, R0, R115 ;  /* 0x0000007300177220 */ /* 0x000fe40000410000 */
[----:B------:R-:W5:Y:S01]  /*1a6d0*/  LDSM.16.MT88.4 R112, [R200+0xe000] ;  /* 0x00e00000c870783b */ /* 0x000f620000004200 */
[C---:B------:R-:W-:Y:S02]  /*1a6e0*/  FMUL.FTZ R44, R2.reuse, R44 ;  /* 0x0000002c022c7220 */ /* 0x040fe40000410000 */
[----:B------:R-:W-:Y:S01]  /*1a6f0*/  FMUL.FTZ R45, R2, R45 ;  /* 0x0000002d022d7220 */ /* 0x000fe20000410000 */
[----:B------:R-:W-:Y:S01]  /*1a700*/  MUFU.EX2 R182, R182 ;  /* 0x000000b600b67308 */ /* 0x000fe20000000800 */
[C---:B------:R-:W-:Y:S03]  /*1a710*/  HMMA.16816.F32 R20, R128.reuse, R28, R20 ;  /* 0x0000001c8014723c */ /* 0x040fe60000001814 */
[C---:B------:R-:W-:Y:S02]  /*1a720*/  FMUL.FTZ R46, R0.reuse, R46 ;  /* 0x0000002e002e7220 */ /* 0x040fe40000410000 */
[----:B------:R-:W-:Y:S02]  /*1a730*/  FMUL.FTZ R47, R0, R47 ;  /* 0x0000002f002f7220 */ /* 0x000fe40000410000 */
[C---:B------:R-:W-:Y:S01]  /*1a740*/  FMUL.FTZ R28, R2.reuse, R104 ;  /* 0x00000068021c7220 */ /* 0x040fe20000410000 */
[C---:B------:R-:W-:Y:S01]  /*1a750*/  HMMA.16816.F32 R24, R128.reuse, R30, R24 ;  /* 0x0000001e8018723c */ /* 0x040fe20000001818 */
[----:B------:R-:W1:Y:S03]  /*1a760*/  MUFU.EX2 R183, R183 ;  /* 0x000000b700b77308 */ /* 0x000e660000000800 */
[C---:B------:R-:W-:Y:S02]  /*1a770*/  FMUL.FTZ R29, R2.reuse, R105 ;  /* 0x00000069021d7220 */ /* 0x040fe40000410000 */
[----:B------:R-:W-:Y:S02]  /*1a780*/  FMUL.FTZ R48, R2, R48 ;  /* 0x0000003002307220 */ /* 0x000fe40000410000 */
[C---:B------:R-:W-:Y:S03]  /*1a790*/  FMUL.FTZ R30, R0.reuse, R106 ;  /* 0x0000006a001e7220 */ /* 0x040fe60000410000 */
[----:B------:R-:W-:Y:S01]  /*1a7a0*/  MUFU.EX2 R217, R217 ;  /* 0x000000d900d97308 */ /* 0x000fe20000000800 */
[----:B------:R-:W-:Y:S02]  /*1a7b0*/  FMUL.FTZ R31, R0, R107 ;  /* 0x0000006b001f7220 */ /* 0x000fe40000410000 */
[----:B------:R-:W1:Y:S01]  /*1a7c0*/  LDSM.16.MT88.4 R104, [R198+0xe000] ;  /* 0x00e00000c668783b */ /* 0x000e620000004200 */
[----:B------:R-:W-:Y:S02]  /*1a7d0*/  FMUL.FTZ R49, R2, R49 ;  /* 0x0000003102317220 */ /* 0x000fe40000410000 */
[C---:B------:R-:W-:Y:S02]  /*1a7e0*/  FMUL.FTZ R50, R0.reuse, R50 ;  /* 0x0000003200327220 */ /* 0x040fe40000410000 */
[C---:B----4-:R-:W-:Y:S02]  /*1a7f0*/  HMMA.16816.F32 R28, R128.reuse, R120, R28 ;  /* 0x00000078801c723c */ /* 0x050fe4000000181c */
[----:B------:R-:W4:Y:S01]  /*1a800*/  MUFU.EX2 R222, R222 ;  /* 0x000000de00de7308 */ /* 0x000f220000000800 */
[----:B------:R-:W-:Y:S02]  /*1a810*/  FMUL.FTZ R51, R0, R51 ;  /* 0x0000003300337220 */ /* 0x000fe40000410000 */
[C---:B------:R-:W-:Y:S02]  /*1a820*/  FMUL.FTZ R52, R2.reuse, R52 ;  /* 0x0000003402347220 */ /* 0x040fe40000410000 */
[----:B------:R-:W-:Y:S01]  /*1a830*/  FMUL.FTZ R53, R2, R53 ;  /* 0x0000003502357220 */ /* 0x000fe20000410000 */
[C---:B------:R-:W-:Y:S01]  /*1a840*/  HMMA.16816.F32 R32, R128.reuse, R122, R32 ;  /* 0x0000007a8020723c */ /* 0x040fe20000001820 */
[----:B------:R-:W-:Y:S03]  /*1a850*/  LDSM.16.MT88.4 R120, [R196+0xc800] ;  /* 0x00c80000c478783b */ /* 0x000fe60000004200 */
[C---:B------:R-:W-:Y:S01]  /*1a860*/  FMUL.FTZ R54, R0.reuse, R54 ;  /* 0x0000003600367220 */ /* 0x040fe20000410000 */
[----:B------:R-:W-:Y:S01]  /*1a870*/  MUFU.EX2 R223, R223 ;  /* 0x000000df00df7308 */ /* 0x000fe20000000800 */
[----:B------:R-:W-:Y:S02]  /*1a880*/  FMUL.FTZ R55, R0, R55 ;  /* 0x0000003700377220 */ /* 0x000fe40000410000 */
[C---:B-----5:R-:W-:Y:S04]  /*1a890*/  HMMA.16816.F32 R36, R128.reuse, R112, R36 ;  /* 0x000000708024723c */ /* 0x060fe80000001824 */
[C---:B------:R-:W-:Y:S02]  /*1a8a0*/  FMUL.FTZ R56, R2.reuse, R56 ;  /* 0x0000003802387220 */ /* 0x040fe40000410000 */
[----:B------:R-:W-:Y:S01]  /*1a8b0*/  FMUL.FTZ R57, R2, R57 ;  /* 0x0000003902397220 */ /* 0x000fe20000410000 */
[----:B------:R-:W5:Y:S01]  /*1a8c0*/  MUFU.EX2 R224, R224 ;  /* 0x000000e000e07308 */ /* 0x000f620000000800 */
[C---:B------:R-:W-:Y:S01]  /*1a8d0*/  HMMA.16816.F32 R40, R128.reuse, R114, R40 ;  /* 0x000000728028723c */ /* 0x040fe20000001828 */
[----:B------:R-:W-:Y:S03]  /*1a8e0*/  LDSM.16.MT88.4 R112, [R200+0xc800] ;  /* 0x00c80000c870783b */ /* 0x000fe60000004200 */
[C---:B------:R-:W-:Y:S02]  /*1a8f0*/  FMUL.FTZ R58, R0.reuse, R58 ;  /* 0x0000003a003a7220 */ /* 0x040fe40000410000 */
[----:B------:R-:W-:Y:S02]  /*1a900*/  FMUL.FTZ R59, R0, R59 ;  /* 0x0000003b003b7220 */ /* 0x000fe40000410000 */
[C---:B------:R-:W-:Y:S01]  /*1a910*/  FMUL.FTZ R60, R2.reuse, R60 ;  /* 0x0000003c023c7220 */ /* 0x040fe20000410000 */
[----:B------:R-:W-:Y:S01]  /*1a920*/  MUFU.EX2 R225, R225 ;  /* 0x000000e100e17308 */ /* 0x000fe20000000800 */
[C---:B-1----:R-:W-:Y:S03]  /*1a930*/  HMMA.16816.F32 R44, R128.reuse, R104, R44 ;  /* 0x00000068802c723c */ /* 0x042fe6000000182c */
[----:B------:R-:W-:Y:S02]  /*1a940*/  FMUL.FTZ R61, R2, R61 ;  /* 0x0000003d023d7220 */ /* 0x000fe40000410000 */
[C---:B------:R-:W-:Y:S02]  /*1a950*/  FMUL.FTZ R62, R0.reuse, R62 ;  /* 0x0000003e003e7220 */ /* 0x040fe40000410000 */
[----:B------:R-:W-:Y:S01]  /*1a960*/  FMUL.FTZ R63, R0, R63 ;  /* 0x0000003f003f7220 */ /* 0x000fe20000410000 */
[C---:B------:R-:W-:Y:S01]  /*1a970*/  HMMA.16816.F32 R48, R128.reuse, R106, R48 ;  /* 0x0000006a8030723c */ /* 0x040fe20000001830 */
[----:B------:R-:W1:Y:S01]  /*1a980*/  LDSM.16.MT88.4 R104, [R200+0x10000] ;  /* 0x01000000c868783b */ /* 0x000e620000004200 */
[----:B------:R-:W1:Y:S02]  /*1a990*/  MUFU.EX2 R226, R226 ;  /* 0x000000e200e27308 */ /* 0x000e640000000800 */
[C---:B------:R-:W-:Y:S02]  /*1a9a0*/  FMUL.FTZ R64, R2.reuse, R64 ;  /* 0x0000004002407220 */ /* 0x040fe40000410000 */
[----:B------:R-:W-:Y:S02]  /*1a9b0*/  FMUL.FTZ R65, R2, R65 ;  /* 0x0000004102417220 */ /* 0x000fe40000410000 */
[C---:B------:R-:W-:Y:S04]  /*1a9c0*/  HMMA.16816.F32 R52, R128.reuse, R100, R52 ;  /* 0x000000648034723c */ /* 0x040fe80000001834 */
[C---:B------:R-:W-:Y:S01]  /*1a9d0*/  FMUL.FTZ R66, R0.reuse, R66 ;  /* 0x0000004200427220 */ /* 0x040fe20000410000 */
[----:B------:R-:W-:Y:S01]  /*1a9e0*/  MUFU.EX2 R227, R227 ;  /* 0x000000e300e37308 */ /* 0x000fe20000000800 */
[----:B------:R-:W-:Y:S02]  /*1a9f0*/  FMUL.FTZ R67, R0, R67 ;  /* 0x0000004300437220 */ /* 0x000fe40000410000 */
[C---:B------:R-:W-:Y:S01]  /*1aa00*/  HMMA.16816.F32 R56, R128.reuse, R102, R56 ;  /* 0x000000668038723c */ /* 0x040fe20000001838 */
[----:B------:R-:W2:Y:S03]  /*1aa10*/  LDSM.16.MT88.4 R100, [R198+0x10000] ;  /* 0x01000000c664783b */ /* 0x000ea60000004200 */
[C---:B------:R-:W-:Y:S02]  /*1aa20*/  FMUL.FTZ R68, R2.reuse, R68 ;  /* 0x0000004402447220 */ /* 0x040fe40000410000 */
[----:B------:R-:W-:Y:S01]  /*1aa30*/  FMUL.FTZ R69, R2, R69 ;  /* 0x0000004502457220 */ /* 0x000fe20000410000 */
[----:B------:R-:W2:Y:S01]  /*1aa40*/  MUFU.EX2 R228, R228 ;  /* 0x000000e400e47308 */ /* 0x000ea20000000800 */
[C---:B------:R-:W-:Y:S04]  /*1aa50*/  HMMA.16816.F32 R60, R128.reuse, R108, R60 ;  /* 0x0000006c803c723c */ /* 0x040fe8000000183c */
[C---:B------:R-:W-:Y:S02]  /*1aa60*/  FMUL.FTZ R70, R0.reuse, R70 ;  /* 0x0000004600467220 */ /* 0x040fe40000410000 */
[----:B------:R-:W-:Y:S02]  /*1aa70*/  FMUL.FTZ R71, R0, R71 ;  /* 0x0000004700477220 */ /* 0x000fe40000410000 */
[C---:B------:R-:W-:Y:S01]  /*1aa80*/  HMMA.16816.F32 R64, R128.reuse, R110, R64 ;  /* 0x0000006e8040723c */ /* 0x040fe20000001840 */
[----:B------:R-:W3:Y:S01]  /*1aa90*/  LDSM.16.MT88.4 R108, [R197+0x10000] ;  /* 0x01000000c56c783b */ /* 0x000ee20000004200 */
[----:B------:R-:W-:Y:S02]  /*1aaa0*/  MUFU.EX2 R229, R229 ;  /* 0x000000e500e57308 */ /* 0x000fe40000000800 */
[C---:B------:R-:W-:Y:S02]  /*1aab0*/  FMUL.FTZ R72, R2.reuse, R72 ;  /* 0x0000004802487220 */ /* 0x040fe40000410000 */
[----:B------:R-:W-:Y:S02]  /*1aac0*/  FMUL.FTZ R73, R2, R73 ;  /* 0x0000004902497220 */ /* 0x000fe40000410000 */
[C---:B------:R-:W-:Y:S01]  /*1aad0*/  FMUL.FTZ R74, R0.reuse, R74 ;  /* 0x0000004a004a7220 */ /* 0x040fe20000410000 */
[C---:B-1----:R-:W-:Y:S03]  /*1aae0*/  HMMA.16816.F32 R68, R128.reuse, R104, R68 ;  /* 0x000000688044723c */ /* 0x042fe60000001844 */
[----:B------:R-:W-:Y:S01]  /*1aaf0*/  FMUL.FTZ R75, R0, R75 ;  /* 0x0000004b004b7220 */ /* 0x000fe20000410000 */
[----:B------:R-:W1:Y:S01]  /*1ab00*/  MUFU.EX2 R230, R230 ;  /* 0x000000e600e67308 */ /* 0x000e620000000800 */
[C---:B------:R-:W-:Y:S02]  /*1ab10*/  FMUL.FTZ R76, R2.reuse, R76 ;  /* 0x0000004c024c7220 */ /* 0x040fe40000410000 */
[----:B------:R-:W-:Y:S02]  /*1ab20*/  FMUL.FTZ R77, R2, R77 ;  /* 0x0000004d024d7220 */ /* 0x000fe40000410000 */
[C---:B------:R-:W-:Y:S01]  /*1ab30*/  FMUL.FTZ R78, R0.reuse, R78 ;  /* 0x0000004e004e7220 */ /* 0x040fe20000410000 */
[C---:B------:R-:W-:Y:S01]  /*1ab40*/  HMMA.16816.F32 R72, R128.reuse, R106, R72 ;  /* 0x0000006a8048723c */ /* 0x040fe20000001848 */
[----:B------:R-:W1:Y:S02]  /*1ab50*/  LDSM.16.MT88.4 R104, [R196+0x10000] ;  /* 0x01000000c468783b */ /* 0x000e640000004200 */
[----:B------:R-:W-:Y:S01]  /*1ab60*/  FMUL.FTZ R79, R0, R79 ;  /* 0x0000004f004f7220 */ /* 0x000fe20000410000 */
[----:B------:R-:W-:Y:S01]  /*1ab70*/  MUFU.EX2 R231, R231 ;  /* 0x000000e700e77308 */ /* 0x000fe20000000800 */
[C---:B------:R-:W-:Y:S02]  /*1ab80*/  FMUL.FTZ R80, R2.reuse, R80 ;  /* 0x0000005002507220 */ /* 0x040fe40000410000 */
[----:B------:R-:W-:Y:S02]  /*1ab90*/  FMUL.FTZ R81, R2, R81 ;  /* 0x0000005102517220 */ /* 0x000fe40000410000 */
[C---:B------:R-:W-:Y:S01]  /*1aba0*/  FMUL.FTZ R82, R0.reuse, R82 ;  /* 0x0000005200527220 */ /* 0x040fe20000410000 */
[C---:B--2---:R-:W-:Y:S03]  /*1abb0*/  HMMA.16816.F32 R76, R128.reuse, R100, R76 ;  /* 0x00000064804c723c */ /* 0x044fe6000000184c */
[----:B------:R-:W-:Y:S01]  /*1abc0*/  FMUL.FTZ R83, R0, R83 ;  /* 0x0000005300537220 */ /* 0x000fe20000410000 */
[----:B------:R-:W2:Y:S01]  /*1abd0*/  MUFU.EX2 R232, R232 ;  /* 0x000000e800e87308 */ /* 0x000ea20000000800 */
[C---:B------:R-:W-:Y:S02]  /*1abe0*/  FMUL.FTZ R84, R2.reuse, R84 ;  /* 0x0000005402547220 */ /* 0x040fe40000410000 */
[----:B------:R-:W-:Y:S01]  /*1abf0*/  FMUL.FTZ R85, R2, R85 ;  /* 0x0000005502557220 */ /* 0x000fe20000410000 */
[----:B------:R-:W-:Y:S01]  /*1ac00*/  F2FP.PACK_AB R100, R177, R176 ;  /* 0x000000b0b164723e */ /* 0x000fe200000000ff */
[C---:B------:R-:W-:Y:S01]  /*1ac10*/  FMUL.FTZ R86, R0.reuse, R86 ;  /* 0x0000005600567220 */ /* 0x040fe20000410000 */
[C---:B------:R-:W-:Y:S03]  /*1ac20*/  HMMA.16816.F32 R80, R128.reuse, R102, R80 ;  /* 0x000000668050723c */ /* 0x040fe60000001850 */
[----:B------:R-:W-:Y:S01]  /*1ac30*/  FMUL.FTZ R87, R0, R87 ;  /* 0x0000005700577220 */ /* 0x000fe20000410000 */
[----:B---3--:R-:W-:Y:S01]  /*1ac40*/  F2FP.PACK_AB R101, R179, R178 ;  /* 0x000000b2b365723e */ /* 0x008fe200000000ff */
[C---:B------:R-:W-:Y:S01]  /*1ac50*/  FMUL.FTZ R88, R2.reuse, R88 ;  /* 0x0000005802587220 */ /* 0x040fe20000410000 */
[----:B------:R-:W3:Y:S01]  /*1ac60*/  MUFU.EX2 R233, R233 ;  /* 0x000000e900e97308 */ /* 0x000ee20000000800 */
[----:B------:R-:W-:Y:S01]  /*1ac70*/  FMUL.FTZ R89, R2, R89 ;  /* 0x0000005902597220 */ /* 0x000fe20000410000 */
[----:B------:R-:W-:Y:S01]  /*1ac80*/  F2FP.PACK_AB R102, R180, R181 ;  /* 0x000000b5b466723e */ /* 0x000fe200000000ff */
[C---:B------:R-:W-:Y:S01]  /*1ac90*/  FMUL.FTZ R90, R0.reuse, R90 ;  /* 0x0000005a005a7220 */ /* 0x040fe20000410000 */
[C---:B------:R-:W-:Y:S03]  /*1aca0*/  HMMA.16816.F32 R84, R128.reuse, R108, R84 ;  /* 0x0000006c8054723c */ /* 0x040fe60000001854 */
[----:B------:R-:W-:Y:S01]  /*1acb0*/  FMUL.FTZ R91, R0, R91 ;  /* 0x0000005b005b7220 */ /* 0x000fe20000410000 */
[----:B------:R-:W-:Y:S01]  /*1acc0*/  F2FP.PACK_AB R103, R183, R182 ;  /* 0x000000b6b767723e */ /* 0x000fe200000000ff */
[C---:B------:R-:W-:Y:S02]  /*1acd0*/  FMUL.FTZ R92, R2.reuse, R92 ;  /* 0x0000005c025c7220 */ /* 0x040fe40000410000 */
[----:B------:R-:W-:Y:S02]  /*1ace0*/  FMUL.FTZ R93, R2, R93 ;  /* 0x0000005d025d7220 */ /* 0x000fe40000410000 */
[C---:B------:R-:W-:Y:S01]  /*1acf0*/  FMUL.FTZ R94, R0.reuse, R94 ;  /* 0x0000005e005e7220 */ /* 0x040fe20000410000 */
[C---:B------:R-:W-:Y:S01]  /*1ad00*/  HMMA.16816.F32 R88, R128.reuse, R110, R88 ;  /* 0x0000006e8058723c */ /* 0x040fe20000001858 */
[----:B------:R-:W2:Y:S02]  /*1ad10*/  LDSM.16.MT88.4 R108, [R197+0xc800] ;  /* 0x00c80000c56c783b */ /* 0x000ea40000004200 */
[----:B------:R-:W-:Y:S02]  /*1ad20*/  FMUL.FTZ R95, R0, R95 ;  /* 0x0000005f005f7220 */ /* 0x000fe40000410000 */
[C---:B------:R-:W-:Y:S02]  /*1ad30*/  FMUL.FTZ R96, R2.reuse, R96 ;  /* 0x0000006002607220 */ /* 0x040fe40000410000 */
[----:B------:R-:W-:Y:S02]  /*1ad40*/  FMUL.FTZ R97, R2, R97 ;  /* 0x0000006102617220 */ /* 0x000fe40000410000 */
[C---:B------:R-:W-:Y:S01]  /*1ad50*/  FMUL.FTZ R98, R0.reuse, R98 ;  /* 0x0000006200627220 */ /* 0x040fe20000410000 */
[C---:B-1----:R-:W-:Y:S03]  /*1ad60*/  HMMA.16816.F32 R92, R128.reuse, R104, R92 ;  /* 0x00000068805c723c */ /* 0x042fe6000000185c */
[----:B------:R-:W-:Y:S02]  /*1ad70*/  FMUL.FTZ R99, R0, R99 ;  /* 0x0000006300637220 */ /* 0x000fe40000410000 */
[--C-:B------:R-:W-:Y:S02]  /*1ad80*/  FFMA.FTZ R134, R134, c[0x0][0x23c], -R144.reuse ;  /* 0x00008f0086867a23 */ /* 0x100fe40000010890 */
[----:B------:R-:W-:Y:S02]  /*1ad90*/  FFMA.FTZ R144, R133, c[0x0][0x23c], -R144 ;  /* 0x00008f0085907a23 */ /* 0x000fe40000010890 */
[----:B------:R-:W-:Y:S01]  /*1ada0*/  FFMA.FTZ R175, R2, R221, R175 ;  /* 0x000000dd02af7223 */ /* 0x000fe200000100af */
[----:B------:R-:W-:Y:S01]  /*1adb0*/  HMMA.16816.F32 R96, R128, R106, R96 ;  /* 0x0000006a8060723c */ /* 0x000fe20000001860 */
[----:B------:R-:W1:Y:S01]  /*1adc0*/  LDSM.16.MT88.4 R104, [R196+0xe800] ;  /* 0x00e80000c468783b */ /* 0x000e620000004200 */
[----:B------:R2:W-:Y:S01]  /*1add0*/  MUFU.EX2 R133, R144 ;  /* 0x0000009000857308 */ /* 0x0005e20000000800 */
[----:B------:R-:W-:Y:S02]  /*1ade0*/  FFMA.FTZ R171, R0, R219, R171 ;  /* 0x000000db00ab7223 */ /* 0x000fe400000100ab */
[----:B------:R-:W-:Y:S02]  /*1adf0*/  FADD.FTZ R174, R174, R175 ;  /* 0x000000afaeae7221 */ /* 0x000fe40000010000 */
[----:B------:R-:W-:Y:S01]  /*1ae00*/  FADD.FTZ R170, R170, R171 ;  /* 0x000000abaaaa7221 */ /* 0x000fe20000010000 */
[C---:B------:R-:W-:Y:S01]  /*1ae10*/  HMMA.16816.F32 R4, R100.reuse, R112, R4 ;  /* 0x000000706404723c */ /* 0x040fe20000001804 */
[----:B------:R-:W-:Y:S03]  /*1ae20*/  LDSM.16.MT88.4 R128, [R198+0xf000] ;  /* 0x00f00000c680783b */ /* 0x000fe60000004200 */
[----:B------:R-:W1:Y:S01]  /*1ae30*/  MUFU.EX2 R134, R134 ;  /* 0x0000008600867308 */ /* 0x000e620000000800 */
[----:B------:R-:W-:Y:S03]  /*1ae40*/  FADD.FTZ R173, R173, R174 ;  /* 0x000000aeadad7221 */ /* 0x000fe60000010000 */
[C---:B------:R-:W-:Y:S01]  /*1ae50*/  HMMA.16816.F32 R8, R100.reuse, R114, R8 ;  /* 0x000000726408723c */ /* 0x040fe20000001808 */
[----:B------:R-:W-:Y:S03]  /*1ae60*/  LDSM.16.MT88.4 R112, [R198+0x10800] ;  /* 0x01080000c670783b */ /* 0x000fe60000004200 */
[----:B------:R-:W-:Y:S04]  /*1ae70*/  FADD.FTZ R173, R172, R173 ;  /* 0x000000adacad7221 */ /* 0x000fe80000010000 */
[C---:B------:R-:W-:Y:S01]  /*1ae80*/  HMMA.16816.F32 R12, R100.reuse, R116, R12 ;  /* 0x00000074640c723c */ /* 0x040fe2000000180c */
[----:B--2---:R-:W-:Y:S03]  /*1ae90*/  LDSM.16.MT88.4 R144, [R196+0xd800] ;  /* 0x00d80000c490783b */ /* 0x004fe60000004200 */
[----:B------:R-:W-:Y:S04]  /*1aea0*/  FADD.FTZ R176, R176, R173 ;  /* 0x000000adb0b07221 */ /* 0x000fe80000010000 */
[C---:B------:R-:W-:Y:S01]  /*1aeb0*/  HMMA.16816.F32 R16, R100.reuse, R118, R16 ;  /* 0x000000766410723c */ /* 0x040fe20000001810 */
[----:B------:R-:W-:Y:S03]  /*1aec0*/  LDSM.16.MT88.4 R116, [R197+0x10800] ;  /* 0x01080000c574783b */ /* 0x000fe60000004200 */
[----:B------:R-:W-:Y:S04]  /*1aed0*/  FADD.FTZ R176, R177, R176 ;  /* 0x000000b0b1b07221 */ /* 0x000fe80000010000 */
[C---:B------:R-:W-:Y:S04]  /*1aee0*/  HMMA.16816.F32 R20, R100.reuse, R108, R20 ;  /* 0x0000006c6414723c */ /* 0x040fe80000001814 */
[----:B------:R-:W-:Y:S04]  /*1aef0*/  FADD.FTZ R181, R181, R176 ;  /* 0x000000b0b5b57221 */ /* 0x000fe80000010000 */
[C---:B------:R-:W-:Y:S01]  /*1af00*/  HMMA.16816.F32 R24, R100.reuse, R110, R24 ;  /* 0x0000006e6418723c */ /* 0x040fe20000001818 */
[----:B------:R-:W2:Y:S03]  /*1af10*/  LDSM.16.MT88.4 R108, [R200+0x10800] ;  /* 0x01080000c86c783b */ /* 0x000ea60000004200 */
[----:B------:R-:W-:Y:S04]  /*1af20*/  FADD.FTZ R180, R180, R181 ;  /* 0x000000b5b4b47221 */ /* 0x000fe80000010000 */
        /* <DEDUP_REMOVED lines=23> */
[----:B------:R-:W3:Y:S07]  /*1b0a0*/  LDSM.16.MT88.4 R116, [R200+0xf000] ;  /* 0x00f00000c874783b */ /* 0x000eee0000004200 */
[C---:B-1----:R-:W-:Y:S08]  /*1b0b0*/  HMMA.16816.F32 R92, R100.reuse, R104, R92 ;  /* 0x00000068645c723c */ /* 0x042ff0000000185c */
[----:B------:R-:W-:Y:S01]  /*1b0c0*/  HMMA.16816.F32 R96, R100, R106, R96 ;  /* 0x0000006a6460723c */ /* 0x000fe20000001860 */
[----:B------:R-:W1:Y:S06]  /*1b0d0*/  LDSM.16.MT88.4 R104, [R196+0xf000] ;  /* 0x00f00000c468783b */ /* 0x000e6c0000004200 */
[----:B----4-:R-:W-:Y:S01]  /*1b0e0*/  F2FP.PACK_AB R100, R222, R217 ;  /* 0x000000d9de64723e */ /* 0x010fe200000000ff */
[----:B------:R-:W-:Y:S01]  /*1b0f0*/  FADD.FTZ R217, R217, R180 ;  /* 0x000000b4d9d97221 */ /* 0x000fe20000010000 */
[----:B-----5:R-:W-:Y:S03]  /*1b100*/  F2FP.PACK_AB R101, R224, R223 ;  /* 0x000000dfe065723e */ /* 0x020fe600000000ff */
[----:B------:R-:W-:Y:S01]  /*1b110*/  F2FP.PACK_AB R102, R226, R225 ;  /* 0x000000e1e266723e */ /* 0x000fe200000000ff */
[----:B------:R-:W-:Y:S01]  /*1b120*/  FADD.FTZ R222, R222, R217 ;  /* 0x000000d9dede7221 */ /* 0x000fe20000010000 */
[----:B------:R-:W-:Y:S03]  /*1b130*/  F2FP.PACK_AB R103, R228, R227 ;  /* 0x000000e3e467723e */ /* 0x000fe600000000ff */
        /* <DEDUP_REMOVED lines=9> */
[----:B------:R-:W4:Y:S07]  /*1b1d0*/  LDSM.16.MT88.4 R112, [R198+0x11000] ;  /* 0x01100000c670783b */ /* 0x000f2e0000004200 */
[C---:B------:R-:W-:Y:S08]  /*1b1e0*/  HMMA.16816.F32 R28, R100.reuse, R124, R28 ;  /* 0x0000007c641c723c */ /* 0x040ff0000000181c */
[C---:B------:R-:W-:Y:S01]  /*1b1f0*/  HMMA.16816.F32 R32, R100.reuse, R126, R32 ;  /* 0x0000007e6420723c */ /* 0x040fe20000001820 */
[----:B------:R-:W-:Y:S07]  /*1b200*/  LDSM.16.MT88.4 R124, [R200+0xd800] ;  /* 0x00d80000c87c783b */ /* 0x000fee0000004200 */
[C---:B---3--:R-:W-:Y:S08]  /*1b210*/  HMMA.16816.F32 R36, R100.reuse, R116, R36 ;  /* 0x000000746424723c */ /* 0x048ff00000001824 */
        /* <DEDUP_REMOVED lines=20> */
[C---:B----4-:R-:W-:Y:S08]  /*1b360*/  HMMA.16816.F32 R76, R100.reuse, R112, R76 ;  /* 0x00000070644c723c */ /* 0x050ff0000000184c */
[C---:B------:R-:W-:Y:S08]  /*1b370*/  HMMA.16816.F32 R80, R100.reuse, R114, R80 ;  /* 0x000000726450723c */ /* 0x040ff00000001850 */
[C---:B---3--:R-:W-:Y:S08]  /*1b380*/  HMMA.16816.F32 R84, R100.reuse, R116, R84 ;  /* 0x000000746454723c */ /* 0x048ff00000001854 */
        /* <DEDUP_REMOVED lines=36> */
[----:B------:R-:W-:Y:S01]  /*1b5d0*/  IADD3 R0, R214, -0x1, RZ ;  /* 0xffffffffd6007810 */ /* 0x000fe20007ffe0ff */
[----:B------:R-:W-:Y:S03]  /*1b5e0*/  HMMA.16816.F32 R96, R136, R14, R96 ;  /* 0x0000000e8860723c */ /* 0x000fe60000001860 */
[----:B------:R-:W-:Y:S01]  /*1b5f0*/  FADD.FTZ R224, R224, R223 ;  /* 0x000000dfe0e07221 */ /* 0x000fe20000010000 */
[----:B------:R-:W-:Y:S02]  /*1b600*/  MOV R214, R0 ;  /* 0x0000000000d67202 */ /* 0x000fe40000000f00 */
[----:B------:R-:W-:Y:S01]  /*1b610*/  MOV R0, R3 ;  /* 0x0000000300007202 */ /* 0x000fe20000000f00 */
[----:B------:R-:W-:Y:S05]  /*1b620*/  FADD.FTZ R227, R227, R224 ;  /* 0x000000e0e3e37221 */ /* 0x000fea0000010000 */
[----:B------:R-:W-:Y:S04]  /*1b630*/  FADD.FTZ R228, R228, R227 ;  /* 0x000000e3e4e47221 */ /* 0x000fe80000010000 */
[----:B------:R-:W-:Y:S04]  /*1b640*/  FADD.FTZ R231, R231, R228 ;  /* 0x000000e4e7e77221 */ /* 0x000fe80000010000 */
[----:B------:R-:W-:Y:S04]  /*1b650*/  FADD.FTZ R231, R232, R231 ;  /* 0x000000e7e8e77221 */ /* 0x000fe80000010000 */
[----:B------:R-:W-:Y:S04]  /*1b660*/  FADD.FTZ R134, R134, R231 ;  /* 0x000000e786867221 */ /* 0x000fe80000010000 */
[----:B------:R-:W-:Y:S01]  /*1b670*/  FADD.FTZ R219, R133, R134 ;  /* 0x0000008685db7221 */ /* 0x000fe20000010000 */
[----:B------:R-:W-:-:S05]  /*1b680*/  @P0 BRA `(.L_x_2522) ;  /* 0xffffcd6000000947 */ /* 0x000fca000383ffff */
.L_x_2518:
        /* <DEDUP_REMOVED lines=257> */
.L_x_2523:
[----:B------:R-:W2:Y:S04]  /*1c6a0*/  S2R R58, SR_CTAID.Z ;  /* 0x00000000003a7919 */ /* 0x000ea80000002700 */
[----:B------:R-:W2:Y:S02]  /*1c6b0*/  S2R R3, SR_CTAID.Y ;  /* 0x0000000000037919 */ /* 0x000ea40000002600 */
[----:B--2---:R-:W-:-:S04]  /*1c6c0*/  IMAD R57, R3, c[0x0][0x1c0], R58 ;  /* 0x0000700003397a24 */ /* 0x004fc800078e023a */
[----:B------:R-:W-:Y:S02]  /*1c6d0*/  IMAD R57, R57, c[0x0][0x214], RZ ;  /* 0x0000850039397a24 */ /* 0x000fe400078e02ff */
.L_x_2524:
        /* <DEDUP_REMOVED lines=54> */
.L_x_2526:
[----:B----4-:R-:W-:Y:S05]  /*1ca40*/  BSYNC B0 ;  /* 0x0000000000007941 */ /* 0x010fea0003800000 */
.L_x_2525:
        /* <DEDUP_REMOVED lines=36> */
.L_x_2528:
[----:B------:R-:W-:Y:S05]  /*1cc90*/  BSYNC B0 ;  /* 0x0000000000007941 */ /* 0x000fea0003800000 */
.L_x_2527:
        /* <DEDUP_REMOVED lines=17> */
.L_x_2530:
[----:B------:R-:W-:Y:S05]  /*1cdb0*/  BSYNC B0 ;  /* 0x0000000000007941 */ /* 0x000fea0003800000 */
.L_x_2529:
        /* <DEDUP_REMOVED lines=17> */
.L_x_2532:
[----:B------:R-:W-:Y:S05]  /*1ced0*/  BSYNC B0 ;  /* 0x0000000000007941 */ /* 0x000fea0003800000 */
.L_x_2531:
        /* <DEDUP_REMOVED lines=17> */
.L_x_2533:
        /* <DEDUP_REMOVED lines=9> */
.L_x_4111:


//--------------------- .text._ZN5flash24flash_fwd_splitkv_kernelI23Flash_fwd_kernel_traitsILi192ELi64ELi64ELi4ELb0ELb0EN7cutlass6half_tE19Flash_kernel_traitsILi192ELi64ELi64ELi4ES3_EELb1ELb0ELb1ELb0ELb0ELb0ELb0ELb1EEEvNS_16Flash_fwd_paramsE --------------------------
	.section	.text._ZN5flash24flash_fwd_splitkv_kernelI23Flash_fwd_kernel_traitsILi192ELi64ELi64ELi4ELb0ELb0EN7cutlass6half_tE19Flash_kernel_traitsILi192ELi64ELi64ELi4ES3_EELb1ELb0ELb1ELb0ELb0ELb0ELb0ELb1EEEvNS_16Flash_fwd_paramsE,"ax",@progbits
	.sectioninfo	@"SHI_REGISTERS=226"
	.align	128
        .global         _ZN5flash24flash_fwd_splitkv_kernelI23Flash_fwd_kernel_traitsILi192ELi64ELi64ELi4ELb0ELb0EN7cutlass6half_tE19Flash_kernel_traitsILi192ELi64ELi64ELi4ES3_EELb1ELb0ELb1ELb0ELb0ELb0ELb0ELb1EEEvNS_16Flash_fwd_paramsE
        .type           _ZN5flash24flash_fwd_splitkv_kernelI23Flash_fwd_kernel_traitsILi192ELi64ELi64ELi4ELb0ELb0EN7cutlass6half_tE19Flash_kernel_traitsILi192ELi64ELi64ELi4ES3_EELb1ELb0ELb1ELb0ELb0ELb0ELb0ELb1EEEvNS_16Flash_fwd_paramsE,@function
        .size           _ZN5flash24flash_fwd_splitkv_kernelI23Flash_fwd_kernel_traitsILi192ELi64ELi64ELi4ELb0ELb0EN7cutlass6half_tE19Flash_kernel_traitsILi192ELi64ELi64ELi4ES3_EELb1ELb0ELb1ELb0ELb0ELb0ELb0ELb1EEEvNS_16Flash_fwd_paramsE,(.L_x_4112 - _ZN5flash24flash_fwd_splitkv_kernelI23Flash_fwd_kernel_traitsILi192ELi64ELi64ELi4ELb0ELb0EN7cutlass6half_tE19Flash_kernel_traitsILi192ELi64ELi64ELi4ES3_EELb1ELb0ELb1ELb0ELb0ELb0ELb0ELb1EEEvNS_16Flash_fwd_paramsE)
        .other          _ZN5flash24flash_fwd_splitkv_kernelI23Flash_fwd_kernel_traitsILi192ELi64ELi64ELi4ELb0ELb0EN7cutlass6half_tE19Flash_kernel_traitsILi192ELi64ELi64ELi4ES3_EELb1ELb0ELb1ELb0ELb0ELb0ELb0ELb1EEEvNS_16Flash_fwd_paramsE,@"STO_CUDA_ENTRY STV_DEFAULT"
_ZN5flash24flash_fwd_splitkv_kernelI23Flash_fwd_kernel_traitsILi192ELi64ELi64ELi4ELb0ELb0EN7cutlass6half_tE19Flash_kernel_traitsILi192ELi64ELi64ELi4ES3_EELb1ELb0ELb1ELb0ELb0ELb0ELb0ELb1EEEvNS_16Flash_fwd_paramsE:
.text._ZN5flash24flash_fwd_splitkv_kernelI23Flash_fwd_kernel_traitsILi192ELi64ELi64ELi4ELb0ELb0EN7cutlass6half_tE19Flash_kernel_traitsILi192ELi64ELi64ELi4ES3_EELb1ELb0ELb1ELb0ELb0ELb0ELb0ELb1EEEvNS_16Flash_fwd_paramsE:
        /* <DEDUP_REMOVED lines=36> */
.L_x_2534:
[----:B-1-34-:R-:W-:Y:S02]  /*0240*/  MOV R71, c[0x0][0x218] ;  /* 0x0000860000477a02 */ /* 0x01afe40000000f00 */
.L_x_2535:
        /* <DEDUP_REMOVED lines=43> */
[----:B------:R-:W-:-:S02]  /*0500*/  @!P0 IMAD R2, R72, c[0x0][0x1e0], RZ ;  /* 0x0000780048028a24 */ /* 0x000fc400078e02ff */
[----:B------:R-:W-:Y:S02]  /*0510*/  IMAD.SHL.U32 R4, R133, 0x8, RZ ;  /* 0x0000000885047824 */ /* 0x000fe400078e00ff */
[----:B------:R-:W-:-:S03]  /*0520*/  @!P0 IMAD.WIDE.U32 R12, R3, c[0x0][0x1e0], RZ ;  /* 0x00007800030c8a25 */ /* 0x000fc600078e00ff */
        /* <DEDUP_REMOVED lines=9> */
[----:B------:R-:W-:Y:S01]  /*05c0*/  IADD3 R9, R4, 0x40, RZ ;  /* 0x0000004004097810 */ /* 0x000fe20007ffe0ff */
[----:B------:R-:W-:Y:S02]  /*05d0*/  IMAD R15, R15, c[0x0][0x1f0], RZ ;  /* 0x00007c000f0f7a24 */ /* 0x000fe400078e02ff */
[----:B------:R-:W-:Y:S01]  /*05e0*/  IMAD R3, R3, c[0x0][0x1c0], R162 ;  /* 0x0000700003037a24 */ /* 0x000fe200078e02a2 */
[----:B------:R-:W-:Y:S01]  /*05f0*/  IADD3.X R7, R7, R11, R2, P0, !PT ;  /* 0x0000000b07077210 */ /* 0x000fe200007fe402 */
[----:B------:R-:W-:Y:S01]  /*0600*/  IMAD R15, R162, c[0x0][0x1f4], R15 ;  /* 0x00007d00a20f7a24 */ /* 0x000fe200078e020f */
[----:B------:R-:W-:Y:S01]  /*0610*/  ISETP.GE.AND P0, PT, R0, R201, PT ;  /* 0x000000c90000720c */ /* 0x000fe20003f06270 */
[----:B------:R-:W-:-:S02]  /*0620*/  IMAD R3, R3, c[0x0][0x214], R62 ;  /* 0x0000850003037a24 */ /* 0x000fc400078e023e */
[----:B------:R-:W-:Y:S01]  /*0630*/  IMAD.WIDE.U32 R162, R162, c[0x0][0x1f0], R6 ;  /* 0x00007c00a2a27a25 */ /* 0x000fe200078e0006 */
[----:B------:R-:W-:Y:S02]  /*0640*/  SHF.R.S32.HI R6, RZ, 0x1f, R0 ;  /* 0x0000001fff067819 */ /* 0x000fe40000011400 */
[----:B------:R-:W-:Y:S02]  /*0650*/  IADD3 R7, R4, 0x80, RZ ;  /* 0x0000008004077810 */ /* 0x000fe40007ffe0ff */
[----:B------:R-:W-:-:S05]  /*0660*/  IADD3 R15, R163, R15, RZ ;  /* 0x0000000fa30f7210 */ /* 0x000fca0007ffe0ff */
        /* <DEDUP_REMOVED lines=14> */
.L_x_2538:
[----:B------:R-:W-:Y:S05]  /*0750*/  BSYNC B0 ;  /* 0x0000000000007941 */ /* 0x000fea0003800000 */
.L_x_2537:
        /* <DEDUP_REMOVED lines=20> */
.L_x_2540:
[----:B------:R-:W-:Y:S05]  /*08a0*/  BSYNC B0 ;  /* 0x0000000000007941 */ /* 0x000fea0003800000 */
.L_x_2539:
        /* <DEDUP_REMOVED lines=20> */
.L_x_2542:
[----:B------:R-:W-:Y:S05]  /*09f0*/  BSYNC B0 ;  /* 0x0000000000007941 */ /* 0x000fea0003800000 */
.L_x_2541:
        /* <DEDUP_REMOVED lines=19> */
.L_x_2544:
[----:B------:R-:W-:Y:S05]  /*0b30*/  BSYNC B0 ;  /* 0x0000000000007941 */ /* 0x000fea0003800000 */
.L_x_2543:
        /* <DEDUP_REMOVED lines=19> */
.L_x_2536:
        /* <DEDUP_REMOVED lines=44> */
[----:B------:R-:W-:Y:S01]  /*0f30*/  IABS R5, c[0x0][0x1c8] ;  /* 0x0000720000057a13 */ /* 0x000fe20000000000 */
[----:B------:R-:W-:Y:S01]  /*0f40*/  IMAD.MOV R7, RZ, RZ, -R7 ;  /* 0x000000ffff077224 */ /* 0x000fe200078e0a07 */
[----:B------:R-:W-:Y:S02]  /*0f50*/  IABS R3, R162 ;  /* 0x000000a200037213 */ /* 0x000fe40000000000 */
[----:B------:R-:W1:Y:S08]  /*0f60*/  I2F.RP R6, R5 ;  /* 0x0000000500067306 */ /* 0x000e700000209400 */
[----:B-1----:R-:W1:Y:S02]  /*0f70*/  MUFU.RCP R8, R6 ;  /* 0x0000000600087308 */ /* 0x002e640000001000 */
[----:B-1----:R-:W-:-:S06]  /*0f80*/  IADD3 R8, R8, 0xffffffe, RZ ;  /* 0x0ffffffe08087810 */ /* 0x002fcc0007ffe0ff */
[----:B------:R-:W1:Y:S02]  /*0f90*/  F2I.FTZ.U32.TRUNC.NTZ R9, R8 ;  /* 0x0000000800097305 */ /* 0x000e64000021f000 */
[----:B-1----:R-:W-:Y:S01]  /*0fa0*/  IMAD.MOV R2, RZ, RZ, -R9 ;  /* 0x000000ffff027224 */ /* 0x002fe200078e0a09 */
[----:B------:R-:W-:-:S03]  /*0fb0*/  MOV R8, RZ ;  /* 0x000000ff00087202 */ /* 0x000fc60000000f00 */
[----:B------:R-:W-:-:S04]  /*0fc0*/  IMAD R4, R2, R5, RZ ;  /* 0x0000000502047224 */ /* 0x000fc800078e02ff */
[----:B------:R-:W-:-:S04]  /*0fd0*/  IMAD.HI.U32 R4, R9, R4, R8 ;  /* 0x0000000409047227 */ /* 0x000fc800078e0008 */
[----:B------:R-:W-:Y:S02]  /*0fe0*/  IMAD R9, R7, c[0x0][0x2d0], R120 ;  /* 0x0000b40007097a24 */ /* 0x000fe400078e0278 */
[----:B------:R-:W-:-:S04]  /*0ff0*/  IMAD.HI.U32 R4, R4, R3, RZ ;  /* 0x0000000304047227 */ /* 0x000fc800078e00ff */
[----:B------:R-:W-:-:S04]  /*1000*/  IMAD.MOV R2, RZ, RZ, -R4 ;  /* 0x000000ffff027224 */ /* 0x000fc800078e0a04 */
[----:B------:R-:W-:-:S05]  /*1010*/  IMAD R2, R5, R2, R3 ;  /* 0x0000000205027224 */ /* 0x000fca00078e0203 */
[----:B------:R-:W-:-:S13]  /*1020*/  ISETP.GT.U32.AND P0, PT, R5, R2, PT ;  /* 0x000000020500720c */ /* 0x000fda0003f04070 */
[-C--:B------:R-:W-:Y:S02]  /*1030*/  @!P0 IADD3 R2, R2, -R5.reuse, RZ ;  /* 0x8000000502028210 */ /* 0x080fe40007ffe0ff */
[----:B------:R-:W-:Y:S02]  /*1040*/  @!P0 IADD3 R4, R4, 0x1, RZ ;  /* 0x0000000104048810 */ /* 0x000fe40007ffe0ff */
[----:B------:R-:W-:Y:S02]  /*1050*/  ISETP.GE.U32.AND P1, PT, R2, R5, PT ;  /* 0x000000050200720c */ /* 0x000fe40003f26070 */
[----:B------:R-:W-:Y:S02]  /*1060*/  LOP3.LUT R2, R162, c[0x0][0x1c8], RZ, 0x3c, !PT ;  /* 0x00007200a2027a12 */ /* 0x000fe400078e3cff */
[----:B------:R-:W-:Y:S02]  /*1070*/  SHF.R.S32.HI R5, RZ, 0x1f, R9 ;  /* 0x0000001fff057819 */ /* 0x000fe40000011409 */
[----:B------:R-:W-:-:S03]  /*1080*/  ISETP.GE.AND P0, PT, R2, RZ, PT ;  /* 0x000000ff0200720c */ /* 0x000fc60003f06270 */
[----:B------:R-:W-:-:S04]  /*1090*/  IMAD R2, R5, c[0x0][0x198], RZ ;  /* 0x0000660005027a24 */ /* 0x000fc800078e02ff */
        /* <DEDUP_REMOVED lines=22> */
.L_x_2545:
        /* <DEDUP_REMOVED lines=16> */
.L_x_2547:
[----:B------:R-:W-:Y:S01]  /*1300*/  IABS R6, c[0x0][0x1c8] ;  /* 0x0000720000067a13 */ /* 0x000fe20000000000 */
[----:B------:R-:W-:Y:S01]  /*1310*/  @P4 IMAD.IADD R19, R0, 0x1, R19 ;  /* 0x0000000100134824 */ /* 0x000fe200078e0213 */
[----:B------:R-:W-:Y:S02]  /*1320*/  IABS R5, R162 ;  /* 0x000000a200057213 */ /* 0x000fe40000000000 */
[----:B------:R-:W1:Y:S01]  /*1330*/  I2F.RP R7, R6 ;  /* 0x0000000600077306 */ /* 0x000e620000209400 */
[----:B------:R-:W-:Y:S01]  /*1340*/  LEA R120, R135, 0xffffffc0, 0x6 ;  /* 0xffffffc087787811 */ /* 0x000fe200078e30ff */
[----:B------:R-:W-:-:S04]  /*1350*/  @P4 IMAD.WIDE.U32 R22, R19, c[0x0][0x1a0], RZ ;  /* 0x0000680013164a25 */ /* 0x000fc800078e00ff */
[----:B------:R-:W-:-:S04]  /*1360*/  IMAD.WIDE.U32 R8, R120, c[0x0][0x198], R8 ;  /* 0x0000660078087a25 */ /* 0x000fc800078e0008 */
[----:B------:R-:W-:Y:S01]  /*1370*/  @P4 IMAD R19, R19, c[0x0][0x1a4], R23 ;  /* 0x0000690013134a24 */ /* 0x000fe200078e0217 */
        /* <DEDUP_REMOVED lines=17> */
[----:B------:R-:W-:-:S05]  /*1490*/  SHF.R.S32.HI R5, RZ, 0x1f, R120 ;  /* 0x0000001fff057819 */ /* 0x000fca0000011478 */
[----:B------:R-:W-:-:S04]  /*14a0*/  IMAD R7, R5, c[0x0][0x198], RZ ;  /* 0x0000660005077a24 */ /* 0x000fc800078e02ff */
[----:B------:R-:W-:Y:S02]  /*14b0*/  IMAD R6, R120, c[0x0][0x19c], R7 ;  /* 0x0000670078067a24 */ /* 0x000fe400078e0207 */
[----:B------:R-:W-:-:S03]  /*14c0*/  @P2 IADD3 R4, R4, 0x1, RZ ;  /* 0x0000000104042810 */ /* 0x000fc60007ffe0ff */
[----:B------:R-:W-:Y:S02]  /*14d0*/  IADD3 R9, R9, R6, RZ ;  /* 0x0000000609097210 */ /* 0x000fe40007ffe0ff */
[----:B------:R-:W-:Y:S02]  /*14e0*/  @!P1 IADD3 R4, -R4, RZ, RZ ;  /* 0x000000ff04049210 */ /* 0x000fe40007ffe1ff */
[----:B------:R-:W-:-:S04]  /*14f0*/  @!P0 LOP3.LUT R4, RZ, c[0x0][0x1c8], RZ, 0x33, !PT ;  /* 0x00007200ff048a12 */ /* 0x000fc800078e33ff */
[----:B------:R-:W-:Y:S01]  /*1500*/  SHF.R.S32.HI R2, RZ, 0x1f, R4 ;  /* 0x0000001fff027819 */ /* 0x000fe20000011404 */
[----:B------:R-:W-:-:S04]  /*1510*/  IMAD.WIDE.U32 R8, R4, c[0x0][0x1b0], R8 ;  /* 0x00006c0004087a25 */ /* 0x000fc800078e0008 */
[----:B------:R-:W-:Y:S02]  /*1520*/  IMAD R7, R2, c[0x0][0x1b0], RZ ;  /* 0x00006c0002077a24 */ /* 0x000fe400078e02ff */
[----:B------:R-:W-:Y:S02]  /*1530*/  IMAD.MOV.U32 R6, RZ, RZ, R8 ;  /* 0x000000ffff067224 */ /* 0x000fe400078e0008 */
[----:B------:R-:W-:-:S05]  /*1540*/  IMAD R7, R4, c[0x0][0x1b4], R7 ;  /* 0x00006d0004077a24 */ /* 0x000fca00078e0207 */
[----:B------:R-:W-:Y:S01]  /*1550*/  IADD3 R7, R9, R7, RZ ;  /* 0x0000000709077210 */ /* 0x000fe20007ffe0ff */
[----:B------:R-:W-:Y:S01]  /*1560*/  IMAD.MOV.U32 R9, RZ, RZ, R120 ;  /* 0x000000ffff097224 */ /* 0x000fe200078e0078 */
        /* <DEDUP_REMOVED lines=11> */
.L_x_2546:
        /* <DEDUP_REMOVED lines=16> */
[----:B------:R-:W-:Y:S01]  /*1720*/  SHF.R.S32.HI R161, RZ, 0x1f, R160 ;  /* 0x0000001fffa17819 */ /* 0x000fe200000114a0 */
[----:B------:R-:W-:Y:S01]  /*1730*/  @P0 IMAD.WIDE.U32 R24, R202, c[0x0][0x190], RZ ;  /* 0x00006400ca180a25 */ /* 0x000fe200078e00ff */
[----:B------:R-:W-:Y:S02]  /*1740*/  LEA.HI R70, R70, R71, RZ, 0x6 ;  /* 0x0000004746467211 */ /* 0x000fe400078f30ff */
[----:B------:R-:W-:Y:S01]  /*1750*/  SHF.R.S32.HI R153, RZ, 0x1, R152 ;  /* 0x00000001ff997819 */ /* 0x000fe20000011498 */
[C---:B------:R-:W-:Y:S01]  /*1760*/  @!P0 IMAD.WIDE.U32 R12, R73.reuse, c[0x0][0x178], RZ ;  /* 0x00005e00490c8a25 */ /* 0x040fe200078e00ff */
[----:B------:R-:W-:Y:S02]  /*1770*/  SHF.R.S32.HI R70, RZ, 0x6, R70 ;  /* 0x00000006ff467819 */ /* 0x000fe40000011446 */
[----:B------:R-:W-:Y:S01]  /*1780*/  SHF.R.S32.HI R163, RZ, 0x1f, R162 ;  /* 0x0000001fffa37819 */ /* 0x000fe200000114a2 */
[----:B------:R-:W-:Y:S01]  /*1790*/  @!P0 IMAD R0, R73, c[0x0][0x17c], R0 ;  /* 0x00005f0049008a24 */ /* 0x000fe200078e0200 */
[----:B------:R-:W-:Y:S01]  /*17a0*/  IMNMX R70, RZ, R70, !PT ;  /* 0x00000046ff467217 */ /* 0x000fe20007800200 */
[----:B------:R-:W-:-:S02]  /*17b0*/  @P0 IMAD R11, R202, c[0x0][0x194], R25 ;  /* 0x00006500ca0b0a24 */ /* 0x000fc400078e0219 */
[----:B------:R-:W-:Y:S01]  /*17c0*/  @!P0 IMAD.IADD R11, R13, 0x1, R0 ;  /* 0x000000010d0b8824 */ /* 0x000fe200078e0200 */
[----:B------:R-:W-:Y:S01]  /*17d0*/  LOP3.LUT R0, R65, 0xfffffff0, RZ, 0xc0, !PT ;  /* 0xfffffff041007812 */ /* 0x000fe200078ec0ff */
[----:B------:R-:W-:Y:S01]  /*17e0*/  IMAD.IADD R64, R133, 0x1, -R64 ;  /* 0x0000000185407824 */ /* 0x000fe200078e0a40 */
[----:B------:R-:W-:Y:S01]  /*17f0*/  LEA.HI R65, R65, R10, RZ, 0x1 ;  /* 0x0000000a41417211 */ /* 0x000fe200078f08ff */
[----:B------:R-:W-:Y:S02]  /*1800*/  IMAD.SHL.U32 R13, R160, 0x40, RZ ;  /* 0x00000040a00d7824 */ /* 0x000fe400078e00ff */
[----:B------:R-:W-:Y:S01]  /*1810*/  @!P0 IMAD.MOV.U32 R24, RZ, RZ, R12 ;  /* 0x000000ffff188224 */ /* 0x000fe200078e000c */
[----:B------:R-:W-:Y:S01]  /*1820*/  LOP3.LUT R65, R65, 0xfffffffe, RZ, 0xc0, !PT ;  /* 0xfffffffe41417812 */ /* 0x000fe200078ec0ff */
[C---:B------:R-:W-:Y:S01]  /*1830*/  IMAD.SHL.U32 R12, R64.reuse, 0x8, RZ ;  /* 0x00000008400c7824 */ /* 0x040fe200078e00ff */
[----:B------:R-:W-:Y:S01]  /*1840*/  LOP3.LUT R13, R13, 0x1c0, RZ, 0xc0, !PT ;  /* 0x000001c00d0d7812 */ /* 0x000fe200078ec0ff */
[----:B------:R-:W-:Y:S01]  /*1850*/  IMAD.IADD R17, R133, 0x1, -R0 ;  /* 0x0000000185117824 */ /* 0x000fe200078e0a00 */
[----:B------:R-:W-:Y:S01]  /*1860*/  SHF.L.U32 R149, R64, 0x2, RZ ;  /* 0x0000000240957819 */ /* 0x000fe200000006ff */
[----:B------:R-:W-:Y:S01]  /*1870*/  IMAD.IADD R65, R10, 0x1, -R65 ;  /* 0x000000010a417824 */ /* 0x000fe200078e0a41 */
[----:B------:R-:W-:Y:S01]  /*1880*/  LOP3.LUT R21, R13, 0x38, R12, 0xf8, !PT ;  /* 0x000000380d157812 */ /* 0x000fe200078ef80c */
[----:B------:R-:W-:Y:S01]  /*1890*/  IMAD.WIDE R26, R27, 0x40, R160 ;  /* 0x000000401b1a7825 */ /* 0x000fe200078e02a0 */
[----:B------:R-:W-:-:S02]  /*18a0*/  SHF.R.U32.HI R156, RZ, 0x3, R13 ;  /* 0x00000003ff9c7819 */ /* 0x000fc4000001160d */
[----:B------:R-:W-:Y:S01]  /*18b0*/  IADD3 R24, P0, R12, R24, RZ ;  /* 0x000000180c187210 */ /* 0x000fe20007f1e0ff */
[----:B------:R-:W-:Y:S01]  /*18c0*/  IMAD R164, R27, c[0x0][0x190], RZ ;  /* 0x000064001ba47a24 */ /* 0x000fe200078e02ff */
[----:B------:R-:W-:Y:S01]  /*18d0*/  SHF.R.S32.HI R13, RZ, 0x1f, R12 ;  /* 0x0000001fff0d7819 */ /* 0x000fe2000001140c */
[----:B------:R-:W-:Y:S01]  /*18e0*/  IMAD R150, R160, R153, R149 ;  /* 0x00000099a0967224 */ /* 0x000fe200078e0295 */
[----:B------:R-:W-:Y:S01]  /*18f0*/  IADD3 R10, R12, 0x40, RZ ;  /* 0x000000400c0a7810 */ /* 0x000fe20007ffe0ff */
[----:B------:R-:W-:Y:S01]  /*1900*/  IMAD R164, R26, c[0x0][0x194], R164 ;  /* 0x000065001aa47a24 */ /* 0x000fe200078e02a4 */
[----:B------:R-:W-:Y:S01]  /*1910*/  SHF.R.S32.HI R0, RZ, 0x1f, R17 ;  /* 0x0000001fff007819 */ /* 0x000fe20000011411 */
[----:B------:R-:W-:Y:S01]  /*1920*/  IMAD.X R25, R13, 0x1, R11, P0 ;  /* 0x000000010d197824 */ /* 0x000fe200000e060b */
[----:B------:R-:W-:Y:S01]  /*1930*/  ISETP.GE.AND P0, PT, R10, c[0x0][0x220], PT ;  /* 0x000088000a007a0c */ /* 0x000fe20003f06270 */
[----:B------:R-:W-:Y:S01]  /*1940*/  IMAD R167, R163, c[0x0][0x1a8], RZ ;  /* 0x00006a00a3a77a24 */ /* 0x000fe200078e02ff */
[----:B------:R-:W-:Y:S01]  /*1950*/  LEA.HI R3, R0, R17, RZ, 0x3 ;  /* 0x0000001100037211 */ /* 0x000fe200078f18ff */
[----:B------:R-:W-:Y:S01]  /*1960*/  IMAD R157, R161, c[0x0][0x198], RZ ;  /* 0x00006600a19d7a24 */ /* 0x000fe200078e02ff */
[----:B------:R-:W-:Y:S01]  /*1970*/  SEL R11, RZ, 0xffffffff, P0 ;  /* 0xffffffffff0b7807 */ /* 0x000fe20000000000 */
[----:B------:R-:W-:Y:S01]  /*1980*/  IMAD.MOV.U32 R172, RZ, RZ, c[0x0][0x198] ;  /* 0x00006600ffac7624 */ /* 0x000fe200078e00ff */
[C---:B------:R-:W-:Y:S01]  /*1990*/  IADD3 R22, P0, R12.reuse, R22, RZ ;  /* 0x000000160c167210 */ /* 0x040fe20007f1e0ff */
[----:B------:R-:W-:Y:S01]  /*19a0*/  IMAD.IADD R149, R149, 0x1, R150 ;  /* 0x0000000195957824 */ /* 0x000fe200078e0296 */
[----:B------:R-:W-:Y:S01]  /*19b0*/  LOP3.LUT R46, R3, 0xfffffff8, RZ, 0xc0, !PT ;  /* 0xfffffff8032e7812 */ /* 0x000fe200078ec0ff */
[----:B------:R-:W-:Y:S01]  /*19c0*/  IMAD.SHL.U32 R11, R11, 0x2, RZ ;  /* 0x000000020b0b7824 */ /* 0x000fe200078e00ff */
[----:B------:R-:W-:Y:S01]  /*19d0*/  ISETP.GE.AND P1, PT, R12, c[0x0][0x220], PT ;  /* 0x000088000c007a0c */ /* 0x000fe20003f26270 */
[----:B------:R-:W-:Y:S01]  /*19e0*/  IMAD.X R23, R13, 0x1, R19, P0 ;  /* 0x000000010d177824 */ /* 0x000fe200000e0613 */
[----:B------:R-:W-:Y:S01]  /*19f0*/  IADD3 R136, P0, R160, R9, RZ ;  /* 0x00000009a0887210 */ /* 0x000fe20007f1e0ff */
[----:B------:R-:W-:Y:S01]  /*1a00*/  IMAD.IADD R46, R17, 0x1, -R46 ;  /* 0x00000001112e7824 */ /* 0x000fe200078e0a2e */
[----:B------:R-:W-:Y:S01]  /*1a10*/  IADD3 R9, R12, 0x80, RZ ;  /* 0x000000800c097810 */ /* 0x000fe20007ffe0ff */
[----:B------:R-:W-:Y:S01]  /*1a20*/  IMAD.WIDE.U32 R16, R26, c[0x0][0x190], R24 ;  /* 0x000064001a107a25 */ /* 0x000fe200078e0018 */
[----:B------:R-:W-:-:S02]  /*1a30*/  SEL R0, RZ, 0x1, P1 ;  /* 0x00000001ff007807 */ /* 0x000fc40000800000 */
[C---:B------:R-:W-:Y:S01]  /*1a40*/  LOP3.LUT P2, RZ, R46.reuse, 0x4, RZ, 0xc0, !PT ;  /* 0x000000042eff7812 */ /* 0x040fe2000784c0ff */
[----:B------:R-:W-:Y:S01]  /*1a50*/  IMAD.X R5, R161, 0x1, R5, P0 ;  /* 0x00000001a1057824 */ /* 0x000fe200000e0605 */
[----:B------:R-:W-:Y:S01]  /*1a60*/  ISETP.GE.AND P0, PT, R9, c[0x0][0x220], PT ;  /* 0x0000880009007a0c */ /* 0x000fe20003f06270 */
[----:B------:R-:W-:Y:S01]  /*1a70*/  IMAD.IADD R165, R17, 0x1, R164 ;  /* 0x0000000111a57824 */ /* 0x000fe200078e02a4 */
[----:B------:R-:W-:Y:S01]  /*1a80*/  LOP3.LUT P1, RZ, R46, 0x2, RZ, 0xc0, !PT ;  /* 0x000000022eff7812 */ /* 0x000fe2000782c0ff */
[----:B------:R-:W-:Y:S01]  /*1a90*/  IMAD R17, R2, c[0x0][0x1b8], RZ ;  /* 0x00006e0002117a24 */ /* 0x000fe200078e02ff */
[----:B------:R-:W-:Y:S01]  /*1aa0*/  LOP3.LUT R156, R21, R156, RZ, 0x3c, !PT ;  /* 0x0000009c159c7212 */ /* 0x000fe200078e3cff */
[----:B------:R-:W-:Y:S01]  /*1ab0*/  IMAD.SHL.U32 R46, R46, 0x40, RZ ;  /* 0x000000402e2e7824 */ /* 0x000fe200078e00ff */
[----:B------:R-:W-:Y:S01]  /*1ac0*/  LEA.HI R21, R8, R133, RZ, 0x6 ;  /* 0x0000008508157211 */ /* 0x000fe200078f30ff */
[----:B------:R-:W-:Y:S01]  /*1ad0*/  IMAD R18, R4, c[0x0][0x1bc], R17 ;  /* 0x00006f0004127a24 */ /* 0x000fe200078e0211 */
[----:B------:R-:W-:Y:S01]  /*1ae0*/  SEL R154, RZ, 0x4, P0 ;  /* 0x00000004ff9a7807 */ /* 0x000fe20000000000 */
[----:B------:R-:W-:Y:S01]  /*1af0*/  IMAD.SHL.U32 R17, R65, 0x8, RZ ;  /* 0x0000000841117824 */ /* 0x000fe200078e00ff */
[----:B------:R-:W-:Y:S01]  /*1b00*/  IADD3 R158, P0, R12, R6, RZ ;  /* 0x000000060c9e7210 */ /* 0x000fe20007f1e0ff */
[----:B------:R-:W-:Y:S01]  /*1b10*/  IMAD.SHL.U32 R3, R3, 0x40, RZ ;  /* 0x0000004003037824 */ /* 0x000fe200078e00ff */
[----:B------:R-:W-:Y:S01]  /*1b20*/  SHF.L.U32 R21, R21, 0x3, RZ ;  /* 0x0000000315157819 */ /* 0x000fe200000006ff */
[----:B------:R-:W-:Y:S01]  /*1b30*/  IMAD R5, R5, c[0x0][0x1a0], RZ ;  /* 0x0000680005057a24 */ /* 0x000fe200078e02ff */
[----:B------:R-:W-:Y:S01]  /*1b40*/  LOP3.LUT R46, R46, 0x1c0, RZ, 0xc0, !PT ;  /* 0x000001c02e2e7812 */ /* 0x000fe200078ec0ff */
[----:B------:R-:W-:Y:S01]  /*1b50*/  IMAD.X R159, R13, 0x1, R7, P0 ;  /* 0x000000010d9f7824 */ /* 0x000fe200000e0607 */
[----:B------:R-:W-:Y:S01]  /*1b60*/  LOP3.LUT R156, R156, 0xfffffe00, R21, 0xf8, !PT ;  /* 0xfffffe009c9c7812 */ /* 0x000fe200078ef815 */
[----:B------:R-:W-:Y:S01]  /*1b70*/  IMAD.WIDE.U32 R20, R4, c[0x0][0x1b8], R22 ;  /* 0x00006e0004147a25 */ /* 0x000fe200078e0016 */
[----:B------:R-:W-:-:S02]  /*1b80*/  LOP3.LUT R17, R46, 0x8, R17, 0xf8, !PT ;  /* 0x000000082e117812 */ /* 0x000fc400078ef811 */
[----:B------:R-:W-:Y:S01]  /*1b90*/  ISETP.GT.AND P0, PT, R135, R70, PT ;  /* 0x000000468700720c */ /* 0x000fe20003f04270 */
[----:B------:R-:W-:Y:S01]  /*1ba0*/  IMAD.IADD R19, R21, 0x1, R18 ;  /* 0x0000000115137824 */ /* 0x000fe200078e0212 */
[----:B------:R-:W-:Y:S01]  /*1bb0*/  SHF.R.U32.HI R46, RZ, 0x3, R46 ;  /* 0x00000003ff2e7819 */ /* 0x000fe2000001162e */
[----:B------:R-:W-:Y:S01]  /*1bc0*/  IMAD.MOV.U32 R164, RZ, RZ, R16 ;  /* 0x000000ffffa47224 */ /* 0x000fe200078e0010 */
[----:B------:R-:W-:Y:S01]  /*1bd0*/  LEA.HI R8, R8, R133, RZ, 0x5 ;  /* 0x0000008508087211 */ /* 0x000fe200078f28ff */
[----:B------:R-:W-:Y:S01]  /*1be0*/  IMAD R5, R136, c[0x0][0x1a4], R5 ;  /* 0x0000690088057a24 */ /* 0x000fe200078e0205 */
[----:B------:R-:W-:Y:S01]  /*1bf0*/  LOP3.LUT R46, R17, R46, RZ, 0x3c, !PT ;  /* 0x0000002e112e7212 */ /* 0x000fe200078e3cff */
[----:B------:R-:W-:Y:S01]  /*1c00*/  IMAD R167, R162, c[0x0][0x1ac], R167 ;  /* 0x00006b00a2a77a24 */ /* 0x000fe200078e02a7 */
[----:B------:R-:W-:Y:S01]  /*1c10*/  MOV R18, R20 ;  /* 0x0000001400127202 */ /* 0x000fe20000000f00 */
[----:B------:R-:W-:Y:S01]  /*1c20*/  IMAD R157, R160, c[0x0][0x19c], R157 ;  /* 0x00006700a09d7a24 */ /* 0x000fe200078e029d */
[----:B------:R-:W-:Y:S01]  /*1c30*/  LOP3.LUT R11, R11, 0x2, R0, 0xe2, !PT ;  /* 0x000000020b0b7812 */ /* 0x000fe200078ee200 */
[----:B------:R-:W-:Y:S01]  /*1c40*/  IMAD.MOV.U32 R0, RZ, RZ, c[0x0][0x1a0] ;  /* 0x00006800ff007624 */ /* 0x000fe200078e00ff */
[----:B------:R-:W-:Y:S01]  /*1c50*/  LOP3.LUT R46, R46, 0xfffffe00, R3, 0xf8, !PT ;  /* 0xfffffe002e2e7812 */ /* 0x000fe200078ef803 */
[----:B------:R-:W-:Y:S01]  /*1c60*/  IMAD.MOV.U32 R3, RZ, RZ, 0x20 ;  /* 0x00000020ff037424 */ /* 0x000fe200078e00ff */
[----:B------:R-:W-:Y:S01]  /*1c70*/  SHF.R.S32.HI R61, RZ, 0x5, R8 ;  /* 0x00000005ff3d7819 */ /* 0x000fe20000011408 */
[----:B------:R-:W-:Y:S01]  /*1c80*/  IMAD.WIDE.U32 R136, R136, c[0x0][0x1a0], R18 ;  /* 0x0000680088887a25 */ /* 0x000fe200078e0012 */
[----:B------:R-:W-:-:S02]  /*1c90*/  LOP3.LUT R8, R8, 0xffffffe0, RZ, 0xc0, !PT ;  /* 0xffffffe008087812 */ /* 0x000fc400078ec0ff */
[----:B------:R-:W-:Y:S01]  /*1ca0*/  LOP3.LUT R154, R11, R154, RZ, 0xfc, !PT ;  /* 0x0000009a0b9a7212 */ /* 0x000fe200078efcff */
[----:B------:R-:W-:Y:S01]  /*1cb0*/  IMAD.WIDE.U32 R158, R160, c[0x0][0x198], R158 ;  /* 0x00006600a09e7a25 */ /* 0x000fe200078e009e */
[-C--:B------:R-:W-:Y:S02]  /*1cc0*/  SHF.L.U64.HI R199, R172, R103.reuse, c[0x0][0x19c] ;  /* 0x00006700acc77619 */ /* 0x080fe40000010267 */
        /* <DEDUP_REMOVED lines=15> */
[----:B-1----:R-:W-:Y:S01]  /*1dc0*/  SHF.R.S32.HI R5, RZ, 0x1f, R120 ;  /* 0x0000001fff057819 */ /* 0x002fe20000011478 */
[----:B------:R-:W-:Y:S01]  /*1dd0*/  IMAD R14, R72, c[0x0][0x280], RZ ;  /* 0x0000a000480e7a24 */ /* 0x000fe200078e02ff */
[----:B------:R-:W-:Y:S01]  /*1de0*/  SHF.R.S32.HI R11, RZ, 0x1f, R71 ;  /* 0x0000001fff0b7819 */ /* 0x000fe20000011447 */
[C---:B------:R-:W-:Y:S01]  /*1df0*/  IMAD.WIDE.U32 R18, R73.reuse, c[0x0][0x280], R12 ;  /* 0x0000a00049127a25 */ /* 0x040fe200078e000c */
[----:B------:R-:W-:Y:S01]  /*1e00*/  IADD3 R8, P1, P0, R120, R160, -R71 ;  /* 0x000000a078087210 */ /* 0x000fe2000783e847 */
[----:B------:R-:W-:Y:S01]  /*1e10*/  UMOV UR8, 0x60 ;  /* 0x0000006000087882 */ /* 0x000fe20000000000 */
[----:B------:R-:W-:Y:S01]  /*1e20*/  IADD3 R83, P4, R60, 0x40, RZ ;  /* 0x000000403c537810 */ /* 0x000fe20007f9e0ff */
[----:B------:R-:W-:Y:S01]  /*1e30*/  IMAD R7, R73, c[0x0][0x284], R14 ;  /* 0x0000a10049077a24 */ /* 0x000fe200078e020e */
[----:B------:R-:W-:Y:S01]  /*1e40*/  IADD3.X R5, R5, R161, ~R11, P1, P0 ;  /* 0x000000a105057210 */ /* 0x000fe20000fe0c0b */
[----:B------:R-:W-:Y:S01]  /*1e50*/  IMAD R6, R72, c[0x0][0x278], RZ ;  /* 0x00009e0048067a24 */ /* 0x000fe200078e02ff */
[----:B------:R-:W-:Y:S01]  /*1e60*/  IADD3 R91, P2, R60, 0x80, RZ ;  /* 0x000000803c5b7810 */ /* 0x000fe20007f5e0ff */
[----:B------:R-:W-:Y:S01]  /*1e70*/  IMAD.IADD R19, R19, 0x1, R7 ;  /* 0x0000000113137824 */ /* 0x000fe200078e0207 */
[----:B------:R-:W-:Y:S01]  /*1e80*/  IADD3 R143, R151, 0x40, RZ ;  /* 0x00000040978f7810 */ /* 0x000fe20007ffe0ff */
[----:B------:R-:W-:Y:S01]  /*1e90*/  IMAD R7, R5, c[0x0][0x290], RZ ;  /* 0x0000a40005077a24 */ /* 0x000fe200078e02ff */
[----:B------:R-:W-:Y:S01]  /*1ea0*/  IADD3 R142, R151, 0x80, RZ ;  /* 0x00000080978e7810 */ /* 0x000fe20007ffe0ff */
[C---:B------:R-:W-:Y:S01]  /*1eb0*/  IMAD.WIDE.U32 R16, R73.reuse, c[0x0][0x278], R12 ;  /* 0x00009e0049107a25 */ /* 0x040fe200078e000c */
[----:B------:R-:W-:Y:S01]  /*1ec0*/  ULDC.64 UR4, c[0x0][0x1a0] ;  /* 0x0000680000047ab9 */ /* 0x000fe20000000a00 */
[----:B------:R-:W-:Y:S01]  /*1ed0*/  LOP3.LUT R145, R154, 0xffff, RZ, 0xc0, !PT ;  /* 0x0000ffff9a917812 */ /* 0x000fe200078ec0ff */
[----:B------:R-:W-:Y:S01]  /*1ee0*/  UIMAD UR9, UR8, UR5, URZ ;  /* 0x00000005080972a4 */ /* 0x000fe2000f8e023f */
[----:B------:R-:W-:Y:S01]  /*1ef0*/  IMAD R6, R73, c[0x0][0x27c], R6 ;  /* 0x00009f0049067a24 */ /* 0x000fe200078e0206 */
[----:B------:R-:W-:Y:S01]  /*1f00*/  UIMAD.WIDE.U32 UR10, UR8, UR4, URZ ;  /* 0x00000004080a72a5 */ /* 0x000fe2000f8e003f */
[C---:B------:R-:W-:Y:S01]  /*1f10*/  IMAD R7, R8.reuse, c[0x0][0x294], R7 ;  /* 0x0000a50008077a24 */ /* 0x040fe200078e0207 */
[----:B------:R-:W-:Y:S01]  /*1f20*/  ULDC UR5, c[0x0][0x294] ;  /* 0x0000a50000057ab9 */ /* 0x000fe20000000800 */
[----:B------:R-:W-:Y:S01]  /*1f30*/  IMAD.WIDE.U32 R20, R8, c[0x0][0x290], R18 ;  /* 0x0000a40008147a25 */ /* 0x000fe200078e0012 */
[----:B------:R-:W-:Y:S01]  /*1f40*/  UIMAD UR5, UR8, UR5, URZ ;  /* 0x00000005080572a4 */ /* 0x000fe2000f8e023f */
[----:B------:R-:W-:Y:S01]  /*1f50*/  LOP3.LUT R148, R145, 0x1, RZ, 0xc0, !PT ;  /* 0x0000000191947812 */ /* 0x000fe200078ec0ff */
[----:B------:R-:W-:Y:S01]  /*1f60*/  ULDC UR4, c[0x0][0x230] ;  /* 0x00008c0000047ab9 */ /* 0x000fe20000000800 */
        /* <DEDUP_REMOVED lines=14> */
[----:B------:R-:W-:Y:S01]  /*2050*/  UIADD3 UR9, UR11, UR9, URZ ;  /* 0x000000090b097290 */ /* 0x000fe2000fffe03f */
[----:B------:R-:W-:Y:S01]  /*2060*/  SHF.R.S32.HI R126, RZ, 0x1f, R142 ;  /* 0x0000001fff7e7819 */ /* 0x000fe2000001148e */
[----:B------:R-:W-:Y:S01]  /*2070*/  IMAD R5, R8, c[0x0][0x28c], R5 ;  /* 0x0000a30008057a24 */ /* 0x000fe200078e0205 */
[----:B------:R-:W-:Y:S01]  /*2080*/  LEA R114, P1, R6, c[0x0][0x270], 0x1 ;  /* 0x00009c0006727a11 */ /* 0x000fe200078208ff */
[----:B------:R-:W-:Y:S01]  /*2090*/  IMAD.WIDE.U32 R18, R8, c[0x0][0x288], R16 ;  /* 0x0000a20008127a25 */ /* 0x000fe200078e0010 */
[----:B------:R-:W-:-:S03]  /*20a0*/  ULDC.U8 UR8, c[0x0][0x313] ;  /* 0x0000c4c000087ab9 */ /* 0x000fc60000000000 */
        /* <DEDUP_REMOVED lines=25> */
[--C-:B------:R-:W-:Y:S01]  /*2240*/  IMAD.X R3, R132, 0x1, R121.reuse, P1 ;  /* 0x0000000184037824 */ /* 0x100fe200008e0679 */
        /* <DEDUP_REMOVED lines=67> */
.L_x_2641:
[----:B------:R-:W-:Y:S01]  /*2680*/  IMAD.SHL.U32 R15, R11, 0x40, RZ ;  /* 0x000000400b0f7824 */ /* 0x000fe200078e00ff */
[----:B------:R-:W-:Y:S04]  /*2690*/  BSSY B0, `(.L_x_2549) ;  /* 0x0000011000007945 */ /* 0x000fe80003800000 */
[----:B------:R-:W-:Y:S05]  /*26a0*/  IADD3 R14, R15, -0x40, RZ ;  /* 0xffffffc00f0e7810 */ /* 0x000fea0007ffe0ff */
[--C-:B-1----:R-:W-:Y:S02]  /*26b0*/  IMAD.IADD R19, R63, 0x1, -R14.reuse ;  /* 0x000000013f137824 */ /* 0x102fe400078e0a0e */
[----:B------:R-:W-:Y:S03]  /*26c0*/  IMAD.IADD R3, R71, 0x1, -R14 ;  /* 0x0000000147037824 */ /* 0x000fe600078e0a0e */
[C---:B------:R-:W-:Y:S04]  /*26d0*/  ISETP.GE.AND P6, PT, R160.reuse, R19, PT ;  /* 0x00000013a000720c */ /* 0x040fe80003fc6270 */
[----:B------:R-:W-:Y:S11]  /*26e0*/  ISETP.GE.AND P6, PT, R160, R3, !P6 ;  /* 0x00000003a000720c */ /* 0x000ff600077c6270 */
[----:B------:R-:W-:Y:S02]  /*26f0*/  @!UPT UIADD3 URZ, URZ, URZ, URZ ;  /* 0x0000003f3f3ff290 */ /* 0x000fe4000fffe03f */
[----:B---3--:R-:W-:-:S05]  /*2700*/  @!P6 BRA `(.L_x_2550) ;  /* 0x000000900000e947 */ /* 0x008fca0003800000 */
        /* <DEDUP_REMOVED lines=9> */
.L_x_2550:
[----:B------:R-:W-:Y:S05]  /*27a0*/  BSYNC B0 ;  /* 0x0000000000007941 */ /* 0x000fea0003800000 */
.L_x_2549:
        /* <DEDUP_REMOVED lines=18> */
.L_x_2552:
[----:B------:R-:W-:Y:S05]  /*28d0*/  BSYNC B0 ;  /* 0x0000000000007941 */ /* 0x000fea0003800000 */
.L_x_2551:
        /* <DEDUP_REMOVED lines=18> */
.L_x_2554:
[----:B------:R-:W-:Y:S05]  /*2a00*/  BSYNC B0 ;  /* 0x0000000000007941 */ /* 0x000fea0003800000 */
.L_x_2553:
[C---:B------:R-:W-:Y:S01]  /*2a10*/  ISETP.GE.AND P1, PT, R66.reuse, R19, PT ;  /* 0x000000134200720c */ /* 0x040fe20003f26270 */
[----:B------:R-:W-:Y:S03]  /*2a20*/  BSSY B0, `(.L_x_2555) ;  /* 0x0000011000007945 */ /* 0x000fe60003800000 */
[----:B------:R-:W-:Y:S11]  /*2a30*/  ISETP.GE.AND P1, PT, R66, R3, !P1 ;  /* 0x000000034200720c */ /* 0x000ff60004f26270 */
[----:B------:R-:W-:Y:S02]  /*2a40*/  @!UPT UIADD3 URZ, URZ, URZ, URZ ;  /* 0x0000003f3f3ff290 */ /* 0x000fe4000fffe03f */
[----:B------:R-:W-:-:S05]  /*2a50*/  @!P1 BRA `(.L_x_2556) ;  /* 0x000000d000009947 */ /* 0x000fca0003800000 */
[----:B------:R-:W-:Y:S02]  /*2a60*/  ISETP.NE.AND P0, PT, R148, RZ, PT ;  /* 0x000000ff9400720c */ /* 0x000fe40003f05270 */
[----:B------:R-:W-:Y:S05]  /*2a70*/  IADD3 R18, P5, R114, R170, RZ ;  /* 0x000000aa72127210 */ /* 0x000fea0007fbe0ff */
[----:B------:R-:W-:Y:S01]  /*2a80*/  IMAD.X R19, R115, 0x1, R109, P5 ;  /* 0x0000000173137824 */ /* 0x000fe200028e066d */
[----:B------:R-:W-:Y:S04]  /*2a90*/  IADD3 R2, P5, R112, UR10, RZ ;  /* 0x0000000a70027c10 */ /* 0x000fe8000ffbe0ff */
[----:B------:R-:W-:Y:S01]  /*2aa0*/  IADD3.X R3, R113, UR9, RZ, P5, !PT ;  /* 0x0000000971037c10 */ /* 0x000fe2000affe4ff */
[----:B-1----:R-:W2:Y:S01]  /*2ab0*/  @P0 LDG.E.128 R24, [R18.64] ;  /* 0x0000000612180981 */ /* 0x002ea2000c1e1d00 */
[----:B------:R-:W-:Y:S03]  /*2ac0*/  ISETP.NE.AND P5, PT, R147, RZ, PT ;  /* 0x000000ff9300720c */ /* 0x000fe60003fa5270 */
[----:B--2---:R1:W-:Y:S01]  /*2ad0*/  @P0 STG.E.128 [R2.64], R24 ;  /* 0x0000001802000986 */ /* 0x0043e2000c101d06 */
[----:B------:R-:W-:Y:S09]  /*2ae0*/  ISETP.NE.AND P0, PT, R145, RZ, PT ;  /* 0x000000ff9100720c */ /* 0x000ff20003f05270 */
[----:B------:R-:W2:Y:S04]  /*2af0*/  @P5 LDG.E.128 R20, [R18.64+0x80] ;  /* 0x0000800612145981 */ /* 0x000ea8000c1e1d00 */
[----:B--2---:R1:W-:Y:S04]  /*2b00*/  @P5 STG.E.128 [R2.64+0x80], R20 ;  /* 0x0000801402005986 */ /* 0x0043e8000c101d06 */
[----:B------:R-:W2:Y:S04]  /*2b10*/  @P0 LDG.E.128 R4, [R18.64+0x100] ;  /* 0x0001000612040981 */ /* 0x000ea8000c1e1d00 */
[----:B--2---:R1:W-:Y:S02]  /*2b20*/  @P0 STG.E.128 [R2.64+0x100], R4 ;  /* 0x0001000402000986 */ /* 0x0043e4000c101d06 */
.L_x_2556:
[----:B------:R-:W-:Y:S05]  /*2b30*/  BSYNC B0 ;  /* 0x0000000000007941 */ /* 0x000fea0003800000 */
.L_x_2555:
        /* <DEDUP_REMOVED lines=65> */
.L_x_2562:
[----:B------:R-:W-:Y:S05]  /*2f50*/  BSYNC B0 ;  /* 0x0000000000007941 */ /* 0x000fea0003800000 */
.L_x_2561:
        /* <DEDUP_REMOVED lines=54> */
.L_x_2564:
[----:B------:R-:W-:Y:S05]  /*32c0*/  BSYNC B0 ;  /* 0x0000000000007941 */ /* 0x000fea0003800000 */
.L_x_2563:
        /* <DEDUP_REMOVED lines=53> */
.L_x_2560:
[----:B------:R-:W-:Y:S05]  /*3620*/  BSYNC B1 ;  /* 0x0000000000017941 */ /* 0x000fea0003800000 */
.L_x_2559:
        /* <DEDUP_REMOVED lines=64> */
.L_x_2568:
[----:B------:R-:W-:Y:S05]  /*3a30*/  BSYNC B0 ;  /* 0x0000000000007941 */ /* 0x000fea0003800000 */
.L_x_2567:
        /* <DEDUP_REMOVED lines=57> */
.L_x_2570:
[----:B------:R-:W-:Y:S05]  /*3dd0*/  BSYNC B0 ;  /* 0x0000000000007941 */ /* 0x000fea0003800000 */
.L_x_2569:
        /* <DEDUP_REMOVED lines=56> */
.L_x_2566:
[----:B------:R-:W-:Y:S05]  /*4160*/  BSYNC B1 ;  /* 0x0000000000017941 */ /* 0x000fea0003800000 */
.L_x_2565:
        /* <DEDUP_REMOVED lines=64> */
.L_x_2574:
[----:B------:R-:W-:Y:S05]  /*4570*/  BSYNC B0 ;  /* 0x0000000000007941 */ /* 0x000fea0003800000 */
.L_x_2573:
        /* <DEDUP_REMOVED lines=57> */
.L_x_2576:
[----:B------:R-:W-:Y:S05]  /*4910*/  BSYNC B0 ;  /* 0x0000000000007941 */ /* 0x000fea0003800000 */
.L_x_2575:
        /* <DEDUP_REMOVED lines=56> */
.L_x_2572:
[----:B------:R-:W-:Y:S05]  /*4ca0*/  BSYNC B1 ;  /* 0x0000000000017941 */ /* 0x000fea0003800000 */
.L_x_2571:
        /* <DEDUP_REMOVED lines=67> */
.L_x_2580:
[----:B------:R-:W-:Y:S05]  /*50e0*/  BSYNC B0 ;  /* 0x0000000000007941 */ /* 0x000fea0003800000 */
.L_x_2579:
        /* <DEDUP_REMOVED lines=57> */
.L_x_2582:
[----:B------:R-:W-:Y:S05]  /*5480*/  BSYNC B0 ;  /* 0x0000000000007941 */ /* 0x000fea0003800000 */
.L_x_2581:
        /* <DEDUP_REMOVED lines=56> */
.L_x_2578:
[----:B------:R-:W-:Y:S05]  /*5810*/  BSYNC B1 ;  /* 0x0000000000017941 */ /* 0x000fea0003800000 */
.L_x_2577:
        /* <DEDUP_REMOVED lines=8> */
.L_x_2558:
        /* <DEDUP_REMOVED lines=95> */
.L_x_2589:
[----:B------:R-:W-:Y:S05]  /*5e90*/  BSYNC B0 ;  /* 0x0000000000007941 */ /* 0x000fea0003800000 */
.L_x_2588:
[----:B-----5:R2:W-:Y:S02]  /*5ea0*/  STG.E.128 [R110.64], R52 ;  /* 0x000000346e007986 */ /* 0x0205e4000c101d06 */
.L_x_2587:
[----:B------:R-:W-:Y:S05]  /*5eb0*/  BSYNC B1 ;  /* 0x0000000000017941 */ /* 0x000fea0003800000 */
.L_x_2586:
        /* <DEDUP_REMOVED lines=94> */
.L_x_2593:
[----:B------:R-:W-:Y:S05]  /*64a0*/  BSYNC B0 ;  /* 0x0000000000007941 */ /* 0x000fea0003800000 */
.L_x_2592:
[----:B-----5:R3:W-:Y:S02]  /*64b0*/  STG.E.128 [R110.64+0x80], R52 ;  /* 0x000080346e007986 */ /* 0x0207e4000c101d06 */
.L_x_2591:
[----:B------:R-:W-:Y:S05]  /*64c0*/  BSYNC B1 ;  /* 0x0000000000017941 */ /* 0x000fea0003800000 */
.L_x_2590:
        /* <DEDUP_REMOVED lines=93> */
.L_x_2595:
[----:B------:R-:W-:Y:S05]  /*6aa0*/  BSYNC B0 ;  /* 0x0000000000007941 */ /* 0x000fea0003800000 */
.L_x_2594:
[----:B-----5:R3:W-:Y:S02]  /*6ab0*/  STG.E.128 [R110.64+0x100], R52 ;  /* 0x000100346e007986 */ /* 0x0207e4000c101d06 */
.L_x_2585:
[----:B------:R-:W-:Y:S05]  /*6ac0*/  BSYNC B2 ;  /* 0x0000000000027941 */ /* 0x000fea0003800000 */
.L_x_2584:
        /* <DEDUP_REMOVED lines=98> */
.L_x_2601:
[----:B------:R-:W-:Y:S05]  /*70f0*/  BSYNC B0 ;  /* 0x0000000000007941 */ /* 0x000fea0003800000 */
.L_x_2600:
[C---:B------:R-:W-:Y:S04]  /*7100*/  LEA R2, P0, R60.reuse, R110, 0x1 ;  /* 0x0000006e3c027211 */ /* 0x040fe800078008ff */
[----:B------:R-:W-:Y:S05]  /*7110*/  LEA.HI.X R3, R60, R111, R199, 0x1, P0 ;  /* 0x0000006f3c037211 */ /* 0x000fea00000f0cc7 */
[----:B-----5:R1:W-:Y:S04]  /*7120*/  STG.E.128 [R2.64], R56 ;  /* 0x0000003802007986 */ /* 0x0203e8000c101d06 */
.L_x_2599:
[----:B------:R-:W-:Y:S05]  /*7130*/  BSYNC B1 ;  /* 0x0000000000017941 */ /* 0x000fea0003800000 */
.L_x_2598:
        /* <DEDUP_REMOVED lines=96> */
.L_x_2605:
[----:B------:R-:W-:Y:S05]  /*7740*/  BSYNC B0 ;  /* 0x0000000000007941 */ /* 0x000fea0003800000 */
.L_x_2604:
[C---:B------:R-:W-:Y:S04]  /*7750*/  LEA R2, P0, R83.reuse, R110, 0x1 ;  /* 0x0000006e53027211 */ /* 0x040fe800078008ff */
[----:B------:R-:W-:Y:S05]  /*7760*/  LEA.HI.X R3, R83, R111, R84, 0x1, P0 ;  /* 0x0000006f53037211 */ /* 0x000fea00000f0c54 */
[----:B-----5:R4:W-:Y:S04]  /*7770*/  STG.E.128 [R2.64], R56 ;  /* 0x0000003802007986 */ /* 0x0209e8000c101d06 */
.L_x_2603:
[----:B------:R-:W-:Y:S05]  /*7780*/  BSYNC B1 ;  /* 0x0000000000017941 */ /* 0x000fea0003800000 */
.L_x_2602:
        /* <DEDUP_REMOVED lines=95> */
.L_x_2607:
[----:B------:R-:W-:Y:S05]  /*7d80*/  BSYNC B0 ;  /* 0x0000000000007941 */ /* 0x000fea0003800000 */
.L_x_2606:
[C---:B------:R-:W-:Y:S04]  /*7d90*/  LEA R2, P0, R91.reuse, R110, 0x1 ;  /* 0x0000006e5b027211 */ /* 0x040fe800078008ff */
[----:B------:R-:W-:Y:S05]  /*7da0*/  LEA.HI.X R3, R91, R111, R92, 0x1, P0 ;  /* 0x0000006f5b037211 */ /* 0x000fea00000f0c5c */
[----:B-----5:R4:W-:Y:S04]  /*7db0*/  STG.E.128 [R2.64], R56 ;  /* 0x0000003802007986 */ /* 0x0209e8000c101d06 */
.L_x_2597:
[----:B------:R-:W-:Y:S05]  /*7dc0*/  BSYNC B2 ;  /* 0x0000000000027941 */ /* 0x000fea0003800000 */
.L_x_2596:
        /* <DEDUP_REMOVED lines=98> */
.L_x_2613:
[----:B------:R-:W-:Y:S05]  /*83f0*/  BSYNC B0 ;  /* 0x0000000000007941 */ /* 0x000fea0003800000 */
.L_x_2612:
[C---:B------:R-:W-:Y:S04]  /*8400*/  LEA R2, P0, R172.reuse, R110, 0x1 ;  /* 0x0000006eac027211 */ /* 0x040fe800078008ff */
[----:B------:R-:W-:Y:S05]  /*8410*/  LEA.HI.X R3, R172, R111, R78, 0x1, P0 ;  /* 0x0000006fac037211 */ /* 0x000fea00000f0c4e */
[----:B-----5:R4:W-:Y:S04]  /*8420*/  STG.E.128 [R2.64], R56 ;  /* 0x0000003802007986 */ /* 0x0209e8000c101d06 */
.L_x_2611:
[----:B------:R-:W-:Y:S05]  /*8430*/  BSYNC B1 ;  /* 0x0000000000017941 */ /* 0x000fea0003800000 */
.L_x_2610:
        /* <DEDUP_REMOVED lines=96> */
.L_x_2617:
[----:B------:R-:W-:Y:S05]  /*8a40*/  BSYNC B0 ;  /* 0x0000000000007941 */ /* 0x000fea0003800000 */
.L_x_2616:
[C---:B------:R-:W-:Y:S04]  /*8a50*/  LEA R2, P0, R85.reuse, R110, 0x1 ;  /* 0x0000006e55027211 */ /* 0x040fe800078008ff */
[----:B------:R-:W-:Y:S05]  /*8a60*/  LEA.HI.X R3, R85, R111, R86, 0x1, P0 ;  /* 0x0000006f55037211 */ /* 0x000fea00000f0c56 */
[----:B-----5:R4:W-:Y:S04]  /*8a70*/  STG.E.128 [R2.64], R56 ;  /* 0x0000003802007986 */ /* 0x0209e8000c101d06 */
.L_x_2615:
[----:B------:R-:W-:Y:S05]  /*8a80*/  BSYNC B1 ;  /* 0x0000000000017941 */ /* 0x000fea0003800000 */
.L_x_2614:
        /* <DEDUP_REMOVED lines=95> */
.L_x_2619:
[----:B------:R-:W-:Y:S05]  /*9080*/  BSYNC B0 ;  /* 0x0000000000007941 */ /* 0x000fea0003800000 */
.L_x_2618:
[C---:B------:R-:W-:Y:S04]  /*9090*/  LEA R2, P0, R93.reuse, R110, 0x1 ;  /* 0x0000006e5d027211 */ /* 0x040fe800078008ff */
[----:B------:R-:W-:Y:S05]  /*90a0*/  LEA.HI.X R3, R93, R111, R94, 0x1, P0 ;  /* 0x0000006f5d037211 */ /* 0x000fea00000f0c5e */
[----:B-----5:R4:W-:Y:S04]  /*90b0*/  STG.E.128 [R2.64], R56 ;  /* 0x0000003802007986 */ /* 0x0209e8000c101d06 */
.L_x_2609:
[----:B------:R-:W-:Y:S05]  /*90c0*/  BSYNC B2 ;  /* 0x0000000000027941 */ /* 0x000fea0003800000 */
.L_x_2608:
        /* <DEDUP_REMOVED lines=100> */
.L_x_2625:
[----:B------:R-:W-:Y:S05]  /*9710*/  BSYNC B0 ;  /* 0x0000000000007941 */ /* 0x000fea0003800000 */
.L_x_2624:
[C---:B------:R-:W-:Y:S02]  /*9720*/  IMAD R0, R175.reuse, c[0x0][0x19c], RZ ;  /* 0x00006700af007a24 */ /* 0x040fe400078e02ff */
[----:B------:R-:W-:Y:S05]  /*9730*/  IMAD.WIDE.U32 R2, R175, c[0x0][0x198], R110 ;  /* 0x00006600af027a25 */ /* 0x000fea00078e006e */
[----:B------:R-:W-:Y:S05]  /*9740*/  IADD3 R3, R3, R0, RZ ;  /* 0x0000000003037210 */ /* 0x000fea0007ffe0ff */
[----:B-----5:R4:W-:Y:S02]  /*9750*/  STG.E.128 [R2.64], R56 ;  /* 0x0000003802007986 */ /* 0x0209e4000c101d06 */
.L_x_2623:
[----:B------:R-:W-:Y:S05]  /*9760*/  BSYNC B1 ;  /* 0x0000000000017941 */ /* 0x000fea0003800000 */
.L_x_2622:
        /* <DEDUP_REMOVED lines=96> */
.L_x_2629:
[----:B------:R-:W-:Y:S05]  /*9d70*/  BSYNC B0 ;  /* 0x0000000000007941 */ /* 0x000fea0003800000 */
.L_x_2628:
[C---:B------:R-:W-:Y:S04]  /*9d80*/  LEA R2, P0, R98.reuse, R110, 0x1 ;  /* 0x0000006e62027211 */ /* 0x040fe800078008ff */
[----:B------:R-:W-:Y:S05]  /*9d90*/  LEA.HI.X R3, R98, R111, R97, 0x1, P0 ;  /* 0x0000006f62037211 */ /* 0x000fea00000f0c61 */
[----:B-----5:R4:W-:Y:S04]  /*9da0*/  STG.E.128 [R2.64], R56 ;  /* 0x0000003802007986 */ /* 0x0209e8000c101d06 */
.L_x_2627:
[----:B------:R-:W-:Y:S05]  /*9db0*/  BSYNC B1 ;  /* 0x0000000000017941 */ /* 0x000fea0003800000 */
.L_x_2626:
        /* <DEDUP_REMOVED lines=95> */
.L_x_2631:
[----:B------:R-:W-:Y:S05]  /*a3b0*/  BSYNC B0 ;  /* 0x0000000000007941 */ /* 0x000fea0003800000 */
.L_x_2630:
[C---:B------:R-:W-:Y:S04]  /*a3c0*/  LEA R2, P0, R102.reuse, R110, 0x1 ;  /* 0x0000006e66027211 */ /* 0x040fe800078008ff */
[----:B------:R-:W-:Y:S05]  /*a3d0*/  LEA.HI.X R3, R102, R111, R101, 0x1, P0 ;  /* 0x0000006f66037211 */ /* 0x000fea00000f0c65 */
[----:B-----5:R4:W-:Y:S04]  /*a3e0*/  STG.E.128 [R2.64], R56 ;  /* 0x0000003802007986 */ /* 0x0209e8000c101d06 */
.L_x_2621:
[----:B------:R-:W-:Y:S05]  /*a3f0*/  BSYNC B2 ;  /* 0x0000000000027941 */ /* 0x000fea0003800000 */
.L_x_2620:
        /* <DEDUP_REMOVED lines=8> */
.L_x_2557:
        /* <DEDUP_REMOVED lines=11> */
.L_x_2633:
[----:B------:R-:W-:Y:S05]  /*a530*/  BSYNC B0 ;  /* 0x0000000000007941 */ /* 0x000fea0003800000 */
.L_x_2632:
        /* <DEDUP_REMOVED lines=24> */
.L_x_2635:
[----:B------:R-:W-:Y:S05]  /*a6c0*/  BSYNC B0 ;  /* 0x0000000000007941 */ /* 0x000fea0003800000 */
.L_x_2634:
        /* <DEDUP_REMOVED lines=24> */
.L_x_2637:
[----:B------:R-:W-:Y:S05]  /*a850*/  BSYNC B0 ;  /* 0x0000000000007941 */ /* 0x000fea0003800000 */
.L_x_2636:
        /* <DEDUP_REMOVED lines=27> */
.L_x_2638:
[----:B------:R-:W-:Y:S05]  /*aa10*/  BSYNC B0 ;  /* 0x0000000000007941 */ /* 0x000fea0003800000 */
.L_x_2583:
        /* <DEDUP_REMOVED lines=80> */
.L_x_2639:
        /* <DEDUP_REMOVED lines=8> */
.L_x_2640:
[----:B------:R-:W-:Y:S04]  /*afa0*/  IADD3 R11, R11, -0x1, RZ ;  /* 0xffffffff0b0b7810 */ /* 0x000fe80007ffe0ff */
[----:B------:R-:W-:Y:S11]  /*afb0*/  ISETP.GT.AND P0, PT, R11, R70, PT ;  /* 0x000000460b00720c */ /* 0x000ff60003f04270 */
[----:B------:R-:W-:Y:S02]  /*afc0*/  @!UPT UIADD3 URZ, URZ, URZ, URZ ;  /* 0x0000003f3f3ff290 */ /* 0x000fe4000fffe03f */
[----:B------:R-:W-:-:S05]  /*afd0*/  @P0 BRA `(.L_x_2641) ;  /* 0xffff76a000000947 */ /* 0x000fca000383ffff */
.L_x_2548:
        /* <DEDUP_REMOVED lines=100> */
.L_x_2650:
[----:B------:R-:W-:Y:S05]  /*b620*/  BSYNC B0 ;  /* 0x0000000000007941 */ /* 0x000fea0003800000 */
.L_x_2649:
[----:B-----5:R4:W-:Y:S02]  /*b630*/  STS.128 [R203], R16 ;  /* 0x00000010cb007388 */ /* 0x0209e40000000c00 */
.L_x_2648:
[----:B------:R-:W-:Y:S05]  /*b640*/  BSYNC B1 ;  /* 0x0000000000017941 */ /* 0x000fea0003800000 */
.L_x_2647:
        /* <DEDUP_REMOVED lines=46> */
.L_x_2654:
[----:B------:R-:W-:Y:S05]  /*b930*/  BSYNC B0 ;  /* 0x0000000000007941 */ /* 0x000fea0003800000 */
.L_x_2653:
[----:B-----5:R1:W-:Y:S02]  /*b940*/  STS.128 [R203+0x2000], R16 ;  /* 0x00200010cb007388 */ /* 0x0203e40000000c00 */
.L_x_2652:
[----:B------:R-:W-:Y:S05]  /*b950*/  BSYNC B1 ;  /* 0x0000000000017941 */ /* 0x000fea0003800000 */
.L_x_2651:
        /* <DEDUP_REMOVED lines=45> */
.L_x_2656:
[----:B------:R-:W-:Y:S05]  /*bc30*/  BSYNC B0 ;  /* 0x0000000000007941 */ /* 0x000fea0003800000 */
.L_x_2655:
[----:B-----5:R4:W-:Y:S02]  /*bc40*/  STS.128 [R203+0x4000], R16 ;  /* 0x00400010cb007388 */ /* 0x0209e40000000c00 */
.L_x_2646:
[----:B------:R-:W-:Y:S05]  /*bc50*/  BSYNC B2 ;  /* 0x0000000000027941 */ /* 0x000fea0003800000 */
.L_x_2645:
        /* <DEDUP_REMOVED lines=60> */
.L_x_2662:
[----:B------:R-:W-:Y:S05]  /*c020*/  BSYNC B0 ;  /* 0x0000000000007941 */ /* 0x000fea0003800000 */
.L_x_2661:
[----:B-----5:R4:W-:Y:S02]  /*c030*/  STS.128 [R203+0x800], R16 ;  /* 0x00080010cb007388 */ /* 0x0209e40000000c00 */
.L_x_2660:
[----:B------:R-:W-:Y:S05]  /*c040*/  BSYNC B1 ;  /* 0x0000000000017941 */ /* 0x000fea0003800000 */
.L_x_2659:
        /* <DEDUP_REMOVED lines=46> */
.L_x_2666:
[----:B------:R-:W-:Y:S05]  /*c330*/  BSYNC B0 ;  /* 0x0000000000007941 */ /* 0x000fea0003800000 */
.L_x_2665:
[----:B-----5:R1:W-:Y:S02]  /*c340*/  STS.128 [R203+0x2800], R16 ;  /* 0x00280010cb007388 */ /* 0x0203e40000000c00 */
.L_x_2664:
[----:B------:R-:W-:Y:S05]  /*c350*/  BSYNC B1 ;  /* 0x0000000000017941 */ /* 0x000fea0003800000 */
.L_x_2663:
        /* <DEDUP_REMOVED lines=44> */
.L_x_2668:
[----:B------:R-:W-:Y:S05]  /*c620*/  BSYNC B0 ;  /* 0x0000000000007941 */ /* 0x000fea0003800000 */
.L_x_2667:
[----:B-----5:R2:W-:Y:S02]  /*c630*/  STS.128 [R203+0x4800], R32 ;  /* 0x00480020cb007388 */ /* 0x0205e40000000c00 */
.L_x_2658:
[----:B------:R-:W-:Y:S05]  /*c640*/  BSYNC B2 ;  /* 0x0000000000027941 */ /* 0x000fea0003800000 */
.L_x_2657:
        /* <DEDUP_REMOVED lines=10> */
[C---:B--2-4-:R-:W-:Y:S02]  /*c6f0*/  IMAD.SHL.U32 R32, R5.reuse, 0x2, RZ ;  /* 0x0000000205207824 */ /* 0x054fe400078e00ff */
[----:B------:R2:W-:Y:S01]  /*c700*/  @P2 STS.128 [R203+0x1000], RZ ;  /* 0x001000ffcb002388 */ /* 0x0005e20000000c00 */
[----:B------:R-:W-:Y:S02]  /*c710*/  SHF.L.U64.HI R0, R5, 0x1, R0 ;  /* 0x0000000105007819 */ /* 0x000fe40000010200 */
[C---:B------:R-:W-:Y:S02]  /*c720*/  IADD3 R26, P5, R32.reuse, c[0x0][0x2a8], RZ ;  /* 0x0000aa00201a7a10 */ /* 0x040fe40007fbe0ff */
[----:B------:R-:W-:Y:S02]  /*c730*/  IADD3 R32, P4, R32, c[0x0][0x2b0], RZ ;  /* 0x0000ac0020207a10 */ /* 0x000fe40007f9e0ff */
[----:B------:R-:W-:-:S02]  /*c740*/  IADD3.X R27, R0, c[0x0][0x2ac], RZ, P5, !PT ;  /* 0x0000ab00001b7a10 */ /* 0x000fc40002ffe4ff */
[----:B------:R-:W-:Y:S01]  /*c750*/  IADD3.X R33, R0, c[0x0][0x2b4], RZ, P4, !PT ;  /* 0x0000ad0000217a10 */ /* 0x000fe200027fe4ff */
[----:B------:R-:W-:Y:S05]  /*c760*/  @P2 BRA `(.L_x_2672) ;  /* 0x000002d000002947 */ /* 0x000fea0003800000 */
[----:B-1----:R1:W5:Y:S01]  /*c770*/  LDG.E.128 R16, [R14.64] ;  /* 0x000000060e107981 */ /* 0x002362000c1e1d00 */
        /* <DEDUP_REMOVED lines=42> */
.L_x_2674:
[----:B------:R-:W-:Y:S05]  /*ca20*/  BSYNC B0 ;  /* 0x0000000000007941 */ /* 0x000fea0003800000 */
.L_x_2673:
[----:B-----5:R4:W-:Y:S02]  /*ca30*/  STS.128 [R203+0x1000], R16 ;  /* 0x00100010cb007388 */ /* 0x0209e40000000c00 */
.L_x_2672:
[----:B------:R-:W-:Y:S05]  /*ca40*/  BSYNC B1 ;  /* 0x0000000000017941 */ /* 0x000fea0003800000 */
.L_x_2671:
        /* <DEDUP_REMOVED lines=46> */
.L_x_2678:
[----:B------:R-:W-:Y:S05]  /*cd30*/  BSYNC B0 ;  /* 0x0000000000007941 */ /* 0x000fea0003800000 */
.L_x_2677:
[----:B-----5:R4:W-:Y:S02]  /*cd40*/  STS.128 [R203+0x3000], R16 ;  /* 0x00300010cb007388 */ /* 0x0209e40000000c00 */
.L_x_2676:
[----:B------:R-:W-:Y:S05]  /*cd50*/  BSYNC B1 ;  /* 0x0000000000017941 */ /* 0x000fea0003800000 */
.L_x_2675:
        /* <DEDUP_REMOVED lines=46> */
.L_x_2680:
[----:B------:R-:W-:Y:S05]  /*d040*/  BSYNC B0 ;  /* 0x0000000000007941 */ /* 0x000fea0003800000 */
.L_x_2679:
[----:B-----5:R4:W-:Y:S02]  /*d050*/  STS.128 [R203+0x5000], R16 ;  /* 0x00500010cb007388 */ /* 0x0209e40000000c00 */
.L_x_2670:
[----:B------:R-:W-:Y:S05]  /*d060*/  BSYNC B2 ;  /* 0x0000000000027941 */ /* 0x000fea0003800000 */
.L_x_2669:
        /* <DEDUP_REMOVED lines=60> */
.L_x_2685:
[----:B------:R-:W-:Y:S05]  /*d430*/  BSYNC B0 ;  /* 0x0000000000007941 */ /* 0x000fea0003800000 */
.L_x_2684:
[----:B-----5:R4:W-:Y:S02]  /*d440*/  STS.128 [R203+0x1800], R16 ;  /* 0x00180010cb007388 */ /* 0x0209e40000000c00 */
.L_x_2683:
[----:B------:R-:W-:Y:S05]  /*d450*/  BSYNC B1 ;  /* 0x0000000000017941 */ /* 0x000fea0003800000 */
.L_x_2682:
        /* <DEDUP_REMOVED lines=47> */
.L_x_2689:
[----:B------:R-:W-:Y:S05]  /*d750*/  BSYNC B0 ;  /* 0x0000000000007941 */ /* 0x000fea0003800000 */
.L_x_2688:
[----:B-----5:R1:W-:Y:S02]  /*d760*/  STS.128 [R203+0x3800], R12 ;  /* 0x0038000ccb007388 */ /* 0x0203e40000000c00 */
.L_x_2687:
[----:B------:R-:W-:Y:S05]  /*d770*/  BSYNC B1 ;  /* 0x0000000000017941 */ /* 0x000fea0003800000 */
.L_x_2686:
        /* <DEDUP_REMOVED lines=45> */
.L_x_2691:
[----:B------:R-:W-:Y:S05]  /*da50*/  BSYNC B0 ;  /* 0x0000000000007941 */ /* 0x000fea0003800000 */
.L_x_2690:
[----:B-----5:R1:W-:Y:S01]  /*da60*/  STS.128 [R203+0x5800], R12 ;  /* 0x0058000ccb007388 */ /* 0x0203e20000000c00 */
[----:B------:R-:W-:Y:S05]  /*da70*/  BRA `(.L_x_2681) ;  /* 0x00004e1000007947 */ /* 0x000fea0003800000 */
.L_x_2644:
        /* <DEDUP_REMOVED lines=90> */
.L_x_2697:
[----:B------:R-:W-:Y:S05]  /*e020*/  BSYNC B0 ;  /* 0x0000000000007941 */ /* 0x000fea0003800000 */
.L_x_2696:
[----:B-----5:R4:W-:Y:S02]  /*e030*/  STS.128 [R203], R28 ;  /* 0x0000001ccb007388 */ /* 0x0209e40000000c00 */
.L_x_2695:
[----:B------:R-:W-:Y:S05]  /*e040*/  BSYNC B1 ;  /* 0x0000000000017941 */ /* 0x000fea0003800000 */
.L_x_2694:
        /* <DEDUP_REMOVED lines=87> */
.L_x_2701:
[----:B------:R-:W-:Y:S05]  /*e5c0*/  BSYNC B0 ;  /* 0x0000000000007941 */ /* 0x000fea0003800000 */
.L_x_2700:
[----:B-----5:R1:W-:Y:S02]  /*e5d0*/  STS.128 [R203+0x2000], R28 ;  /* 0x0020001ccb007388 */ /* 0x0203e40000000c00 */
.L_x_2699:
[----:B------:R-:W-:Y:S05]  /*e5e0*/  BSYNC B1 ;  /* 0x0000000000017941 */ /* 0x000fea0003800000 */
.L_x_2698:
        /* <DEDUP_REMOVED lines=86> */
.L_x_2703:
[----:B------:R-:W-:Y:S05]  /*eb50*/  BSYNC B0 ;  /* 0x0000000000007941 */ /* 0x000fea0003800000 */
.L_x_2702:
[----:B-----5:R4:W-:Y:S02]  /*eb60*/  STS.128 [R203+0x4000], R28 ;  /* 0x0040001ccb007388 */ /* 0x0209e40000000c00 */
.L_x_2693:
[----:B------:R-:W-:Y:S05]  /*eb70*/  BSYNC B2 ;  /* 0x0000000000027941 */ /* 0x000fea0003800000 */
.L_x_2692:
        /* <DEDUP_REMOVED lines=95> */
.L_x_2709:
[----:B------:R-:W-:Y:S05]  /*f170*/  BSYNC B0 ;  /* 0x0000000000007941 */ /* 0x000fea0003800000 */
.L_x_2708:
[----:B-----5:R4:W-:Y:S02]  /*f180*/  STS.128 [R203+0x800], R28 ;  /* 0x0008001ccb007388 */ /* 0x0209e40000000c00 */
.L_x_2707:
[----:B------:R-:W-:Y:S05]  /*f190*/  BSYNC B1 ;  /* 0x0000000000017941 */ /* 0x000fea0003800000 */
.L_x_2706:
        /* <DEDUP_REMOVED lines=90> */
.L_x_2713:
[----:B------:R-:W-:Y:S05]  /*f740*/  BSYNC B0 ;  /* 0x0000000000007941 */ /* 0x000fea0003800000 */
.L_x_2712:
[----:B-----5:R1:W-:Y:S02]  /*f750*/  STS.128 [R203+0x2800], R28 ;  /* 0x0028001ccb007388 */ /* 0x0203e40000000c00 */
.L_x_2711:
[----:B------:R-:W-:Y:S05]  /*f760*/  BSYNC B1 ;  /* 0x0000000000017941 */ /* 0x000fea0003800000 */
.L_x_2710:
        /* <DEDUP_REMOVED lines=89> */
.L_x_2715:
[----:B------:R-:W-:Y:S05]  /*fd00*/  BSYNC B0 ;  /* 0x0000000000007941 */ /* 0x000fea0003800000 */
.L_x_2714:
[----:B-----5:R1:W-:Y:S02]  /*fd10*/  STS.128 [R203+0x4800], R24 ;  /* 0x00480018cb007388 */ /* 0x0203e40000000c00 */
.L_x_2705:
[----:B------:R-:W-:Y:S05]  /*fd20*/  BSYNC B2 ;  /* 0x0000000000027941 */ /* 0x000fea0003800000 */
.L_x_2704:
        /* <DEDUP_REMOVED lines=96> */
.L_x_2721:
[----:B------:R-:W-:Y:S05]  /*10330*/  BSYNC B0 ;  /* 0x0000000000007941 */ /* 0x000fea0003800000 */
.L_x_2720:
[----:B-----5:R4:W-:Y:S02]  /*10340*/  STS.128 [R203+0x1000], R32 ;  /* 0x00100020cb007388 */ /* 0x0209e40000000c00 */
.L_x_2719:
[----:B------:R-:W-:Y:S05]  /*10350*/  BSYNC B1 ;  /* 0x0000000000017941 */ /* 0x000fea0003800000 */
.L_x_2718:
        /* <DEDUP_REMOVED lines=90> */
.L_x_2725:
[----:B------:R-:W-:Y:S05]  /*10900*/  BSYNC B0 ;  /* 0x0000000000007941 */ /* 0x000fea0003800000 */
.L_x_2724:
[----:B-----5:R4:W-:Y:S02]  /*10910*/  STS.128 [R203+0x3000], R32 ;  /* 0x00300020cb007388 */ /* 0x0209e40000000c00 */
.L_x_2723:
[----:B------:R-:W-:Y:S05]  /*10920*/  BSYNC B1 ;  /* 0x0000000000017941 */ /* 0x000fea0003800000 */
.L_x_2722:
        /* <DEDUP_REMOVED lines=89> */
.L_x_2727:
[----:B------:R-:W-:Y:S05]  /*10ec0*/  BSYNC B0 ;  /* 0x0000000000007941 */ /* 0x000fea0003800000 */
.L_x_2726:
[----:B-----5:R1:W-:Y:S02]  /*10ed0*/  STS.128 [R203+0x5000], R28 ;  /* 0x0050001ccb007388 */ /* 0x0203e40000000c00 */
.L_x_2717:
[----:B------:R-:W-:Y:S05]  /*10ee0*/  BSYNC B2 ;  /* 0x0000000000027941 */ /* 0x000fea0003800000 */
.L_x_2716:
        /* <DEDUP_REMOVED lines=95> */
.L_x_2731:
[----:B------:R-:W-:Y:S05]  /*114e0*/  BSYNC B0 ;  /* 0x0000000000007941 */ /* 0x000fea0003800000 */
.L_x_2730:
[----:B-----5:R1:W-:Y:S02]  /*114f0*/  STS.128 [R203+0x1800], R16 ;  /* 0x00180010cb007388 */ /* 0x0203e40000000c00 */
.L_x_2729:
[----:B------:R-:W-:Y:S05]  /*11500*/  BSYNC B1 ;  /* 0x0000000000017941 */ /* 0x000fea0003800000 */
.L_x_2728:
        /* <DEDUP_REMOVED lines=91> */
.L_x_2735:
[----:B------:R-:W-:Y:S05]  /*11ac0*/  BSYNC B0 ;  /* 0x0000000000007941 */ /* 0x000fea0003800000 */
.L_x_2734:
[----:B-----5:R1:W-:Y:S02]  /*11ad0*/  STS.128 [R203+0x3800], R16 ;  /* 0x00380010cb007388 */ /* 0x0203e40000000c00 */
.L_x_2733:
[----:B------:R-:W-:Y:S05]  /*11ae0*/  BSYNC B1 ;  /* 0x0000000000017941 */ /* 0x000fea0003800000 */
.L_x_2732:
        /* <DEDUP_REMOVED lines=94> */
.L_x_2737:
[----:B------:R-:W-:Y:S05]  /*120d0*/  BSYNC B0 ;  /* 0x0000000000007941 */ /* 0x000fea0003800000 */
.L_x_2736:
[----:B-----5:R4:W-:Y:S01]  /*120e0*/  STS.128 [R203+0x5800], R12 ;  /* 0x0058000ccb007388 */ /* 0x0209e20000000c00 */
[----:B------:R-:W-:Y:S05]  /*120f0*/  BRA `(.L_x_2681) ;  /* 0x0000079000007947 */ /* 0x000fea0003800000 */
.L_x_2643:
        /* <DEDUP_REMOVED lines=27> */
.L_x_2739:
[----:B------:R-:W-:Y:S05]  /*122b0*/  BSYNC B0 ;  /* 0x0000000000007941 */ /* 0x000fea0003800000 */
.L_x_2738:
        /* <DEDUP_REMOVED lines=29> */
.L_x_2741:
[----:B------:R-:W-:Y:S05]  /*12490*/  BSYNC B0 ;  /* 0x0000000000007941 */ /* 0x000fea0003800000 */
.L_x_2740:
        /* <DEDUP_REMOVED lines=30> */
.L_x_2743:
[----:B------:R-:W-:Y:S05]  /*12680*/  BSYNC B0 ;  /* 0x0000000000007941 */ /* 0x000fea0003800000 */
.L_x_2742:
        /* <DEDUP_REMOVED lines=32> */
.L_x_2681:
[----:B------:R-:W-:Y:S05]  /*12890*/  BSYNC B3 ;  /* 0x0000000000037941 */ /* 0x000fea0003800000 */
.L_x_2642:
[----:B------:R-:W-:Y:S01]  /*128a0*/  IADD3 R207, R135, -0x1, RZ ;  /* 0xffffffff87cf7810 */ /* 0x000fe20007ffe0ff */
[----:B------:R-:W-:Y:S01]  /*128b0*/  BSSY B0, `(.L_x_2744) ;  /* 0x0000023000007945 */ /* 0x000fe20003800000 */
[----:B------:R-:W-:Y:S02]  /*128c0*/  LEA R206, P0, R158, c[0x0][0x168], 0x1 ;  /* 0x00005a009ece7a11 */ /* 0x000fe400078008ff */
[----:B------:R-:W-:Y:S01]  /*128d0*/  LOP3.LUT R208, R154, 0xffff, RZ, 0xc0, !PT ;  /* 0x0000ffff9ad07812 */ /* 0x000fe200078ec0ff */
[----:B------:R-:W-:Y:S01]  /*128e0*/  IMAD.SHL.U32 R44, R207, 0x40, RZ ;  /* 0x00000040cf2c7824 */ /* 0x000fe200078e00ff */
[----:B------:R-:W-:Y:S02]  /*128f0*/  LEA.HI.X R209, R158, c[0x0][0x16c], R157, 0x1, P0 ;  /* 0x00005b009ed17a11 */ /* 0x000fe400000f0c9d */
[----:B------:R-:W-:Y:S01]  /*12900*/  LOP3.LUT R88, R208, 0xff, RZ, 0xc0, !PT ;  /* 0x000000ffd0587812 */ /* 0x000fe200078ec0ff */
[----:B-12---:R-:W-:-:S05]  /*12910*/  IMAD.IADD R5, R63, 0x1, -R44 ;  /* 0x000000013f057824 */ /* 0x006fca00078e0a2c */
        /* <DEDUP_REMOVED lines=27> */
.L_x_2746:
[----:B------:R2:W-:Y:S02]  /*12ad0*/  STS.128 [R203+0xa000], RZ ;  /* 0x00a000ffcb007388 */ /* 0x0005e40000000c00 */
.L_x_2745:
[----:B------:R-:W-:Y:S05]  /*12ae0*/  BSYNC B0 ;  /* 0x0000000000007941 */ /* 0x000fea0003800000 */
.L_x_2744:
        /* <DEDUP_REMOVED lines=31> */
.L_x_2749:
[----:B------:R1:W-:Y:S02]  /*12ce0*/  STS.128 [R203+0xa800], RZ ;  /* 0x00a800ffcb007388 */ /* 0x0003e40000000c00 */
.L_x_2748:
[----:B------:R-:W-:Y:S05]  /*12cf0*/  BSYNC B0 ;  /* 0x0000000000007941 */ /* 0x000fea0003800000 */
.L_x_2747:
        /* <DEDUP_REMOVED lines=35> */
.L_x_2752:
[----:B------:R1:W-:Y:S02]  /*12f30*/  STS.128 [R203+0xb000], RZ ;  /* 0x00b000ffcb007388 */ /* 0x0003e40000000c00 */
.L_x_2751:
[----:B------:R-:W-:Y:S05]  /*12f40*/  BSYNC B0 ;  /* 0x0000000000007941 */ /* 0x000fea0003800000 */
.L_x_2750:
        /* <DEDUP_REMOVED lines=15> */
[----:B------:R-:W-:Y:S01]  /*13040*/  @!P4 IMAD R0, R0, 0x60, RZ ;  /* 0x000000600000c824 */ /* 0x000fe200078e02ff */
[----:B------:R-:W-:Y:S01]  /*13050*/  @P1 LEA R10, P0, R6, c[0x0][0x168], 0x1 ;  /* 0x00005a00060a1a11 */ /* 0x000fe200078008ff */
[----:B------:R-:W-:-:S04]  /*13060*/  @!P4 IMAD.WIDE.U32 R8, R3, 0x60, R8 ;  /* 0x000000600308c825 */ /* 0x000fc800078e0008 */
        /* <DEDUP_REMOVED lines=19> */
.L_x_2754:
[----:B------:R-:W-:Y:S05]  /*131a0*/  BSYNC B0 ;  /* 0x0000000000007941 */ /* 0x000fea0003800000 */
.L_x_2753:
[----:B------:R-:W-:Y:S01]  /*131b0*/  IMAD R72, R72, c[0x0][0x320], RZ ;  /* 0x0000c80048487a24 */ /* 0x000fe200078e02ff */
[----:B------:R-:W0:Y:S01]  /*131c0*/  LDGDEPBAR ;  /* 0x00000000000079af */ /* 0x000e220000000000 */
[----:B------:R-:W-:-:S04]  /*131d0*/  IMAD.WIDE.U32 R162, R73, c[0x0][0x320], R162 ;  /* 0x0000c80049a27a25 */ /* 0x000fc800078e00a2 */
[----:B------:R-:W-:Y:S01]  /*131e0*/  IMAD R72, R73, c[0x0][0x324], R72 ;  /* 0x0000c90049487a24 */ /* 0x000fe200078e0248 */
[----:B-1----:R-:W-:-:S03]  /*131f0*/  LEA R6, P0, R162, c[0x0][0x318], 0x2 ;  /* 0x0000c600a2067a11 */ /* 0x002fc600078010ff */
[----:B------:R-:W-:-:S05]  /*13200*/  IMAD.IADD R72, R163, 0x1, R72 ;  /* 0x00000001a3487824 */ /* 0x000fca00078e0248 */
[----:B------:R-:W-:-:S06]  /*13210*/  LEA.HI.X R7, R162, c[0x0][0x31c], R72, 0x2, P0 ;  /* 0x0000c700a2077a11 */ /* 0x000fcc00000f1448 */
[----:B------:R-:W5:Y:S01]  /*13220*/  LDG.E R7, [R6.64] ;  /* 0x0000000606077981 */ /* 0x000f62000c1e1900 */
[----:B------:R-:W-:Y:S01]  /*13230*/  ISETP.GE.AND P1, PT, R160, R5, PT ;  /* 0x00000005a000720c */ /* 0x000fe20003f26270 */
[----:B------:R-:W5:Y:S01]  /*13240*/  MUFU.RCP R0, c[0x0][0x238] ;  /* 0x00008e0000007b08 */ /* 0x000f620000001000 */
[----:B------:R-:W-:Y:S01]  /*13250*/  SHF.R.S32.HI R2, RZ, 0x1f, R155 ;  /* 0x0000001fff027819 */ /* 0x000fe2000001149b */
[----:B------:R-:W-:-:S04]  /*13260*/  DEPBAR.LE SB0, 0x0 ;  /* 0x000080000000791a */ /* 0x000fc80000000000 */
[----:B------:R-:W-:Y:S01]  /*13270*/  BAR.SYNC.DEFER_BLOCKING 0x0 ;  /* 0x0000000000007b1d */ /* 0x000fe20000010000 */
[----:B------:R-:W-:Y:S01]  /*13280*/  IMAD.SHL.U32 R210, R133, 0x2, RZ ;  /* 0x0000000285d27824 */ /* 0x000fe200078e00ff */
[----:B------:R-:W-:Y:S02]  /*13290*/  LEA R162, P0, R136, c[0x0][0x170], 0x1 ;  /* 0x00005c0088a27a11 */ /* 0x000fe400078008ff */
[----:B------:R-:W-:Y:S02]  /*132a0*/  LEA.HI R3, R2, R155, RZ, 0x2 ;  /* 0x0000009b02037211 */ /* 0x000fe400078f10ff */
[----:B------:R-:W-:Y:S01]  /*132b0*/  BSSY B0, `(.L_x_2755) ;  /* 0x000001f000007945 */ /* 0x000fe20003800000 */
[----:B------:R-:W-:Y:S02]  /*132c0*/  LOP3.LUT R210, R210, 0x6, RZ, 0xc0, !PT ;  /* 0x00000006d2d27812 */ /* 0x000fe400078ec0ff */
[----:B------:R-:W-:Y:S02]  /*132d0*/  LEA.HI.X R163, R136, c[0x0][0x174], R134, 0x1, P0 ;  /* 0x00005d0088a37a11 */ /* 0x000fe400000f0c86 */
[----:B------:R-:W-:Y:S01]  /*132e0*/  SHF.R.S32.HI R3, RZ, 0x2, R3 ;  /* 0x00000002ff037819 */ /* 0x000fe20000011403 */
[----:B------:R1:W-:Y:S04]  /*132f0*/  @P1 STS.128 [R203+0xc000], RZ ;  /* 0x00c000ffcb001388 */ /* 0x0003e80000000c00 */
[----:B------:R1:W-:Y:S04]  /*13300*/  @P1 STS.128 [R203+0xe000], RZ ;  /* 0x00e000ffcb001388 */ /* 0x0003e80000000c00 */
[----:B------:R1:W-:Y:S01]  /*13310*/  @P1 STS.128 [R203+0x10000], RZ ;  /* 0x010000ffcb001388 */ /* 0x0003e20000000c00 */
[----:B-----5:R-:W-:Y:S01]  /*13320*/  FMUL.FTZ R0, R7, R0 ;  /* 0x0000000007007220 */ /* 0x020fe20000410000 */
[----:B------:R-:W-:Y:S05]  /*13330*/  @P1 BRA `(.L_x_2756) ;  /* 0x0000016000001947 */ /* 0x000fea0003800000 */
[C---:B-1----:R-:W-:Y:S02]  /*13340*/  LOP3.LUT R2, R88.reuse, 0x1, RZ, 0xc0, !PT ;  /* 0x0000000158027812 */ /* 0x042fe400078ec0ff */
        /* <DEDUP_REMOVED lines=20> */
.L_x_2757:
[----:B------:R1:W-:Y:S02]  /*13490*/  STS.128 [R203+0x10000], RZ ;  /* 0x010000ffcb007388 */ /* 0x0003e40000000c00 */
.L_x_2756:
[----:B-1----:R-:W-:Y:S05]  /*134a0*/  BSYNC B0 ;  /* 0x0000000000007941 */ /* 0x002fea0003800000 */
.L_x_2755:
        /* <DEDUP_REMOVED lines=32> */
.L_x_2760:
[----:B------:R1:W-:Y:S02]  /*136b0*/  STS.128 [R203+0x10800], RZ ;  /* 0x010800ffcb007388 */ /* 0x0003e40000000c00 */
.L_x_2759:
[----:B------:R-:W-:Y:S05]  /*136c0*/  BSYNC B0 ;  /* 0x0000000000007941 */ /* 0x000fea0003800000 */
.L_x_2758:
        /* <DEDUP_REMOVED lines=36> */
.L_x_2763:
[----:B------:R1:W-:Y:S02]  /*13910*/  STS.128 [R203+0x11000], RZ ;  /* 0x011000ffcb007388 */ /* 0x0003e40000000c00 */
.L_x_2762:
[----:B------:R-:W-:Y:S05]  /*13920*/  BSYNC B0 ;  /* 0x0000000000007941 */ /* 0x000fea0003800000 */
.L_x_2761:
        /* <DEDUP_REMOVED lines=41> */
.L_x_2766:
[----:B------:R1:W-:Y:S02]  /*13bc0*/  STS.128 [R203+0x11800], RZ ;  /* 0x011800ffcb007388 */ /* 0x0003e40000000c00 */
.L_x_2765:
[----:B------:R-:W-:Y:S05]  /*13bd0*/  BSYNC B0 ;  /* 0x0000000000007941 */ /* 0x000fea0003800000 */
.L_x_2764:
[C---:B------:R-:W-:Y:S01]  /*13be0*/  IMAD.SHL.U32 R2, R64.reuse, 0x40, RZ ;  /* 0x0000004040027824 */ /* 0x040fe200078e00ff */
[----:B------:R-:W-:Y:S01]  /*13bf0*/  R2P PR, R64, 0x6 ;  /* 0x0000000640007804 */ /* 0x000fe20000000000 */
[----:B------:R-:W-:Y:S01]  /*13c00*/  IMAD.SHL.U32 R160, R160, 0x8, RZ ;  /* 0x00000008a0a07824 */ /* 0x000fe200078e00ff */
[----:B------:R-:W0:Y:S01]  /*13c10*/  LDGDEPBAR ;  /* 0x00000000000079af */ /* 0x000e220000000000 */
[C---:B------:R-:W-:Y:S01]  /*13c20*/  IMAD R198, R61.reuse, 0x400, R46 ;  /* 0x000004003dc67824 */ /* 0x040fe200078e022e */
[----:B-1----:R-:W-:Y:S01]  /*13c30*/  LOP3.LUT R5, R2, 0x1c0, RZ, 0xc0, !PT ;  /* 0x000001c002057812 */ /* 0x002fe200078ec0ff */
[----:B------:R-:W-:Y:S02]  /*13c40*/  IMAD R62, R61, 0x10, R62 ;  /* 0x000000103d3e7824 */ /* 0x000fe400078e023e */
[----:B------:R-:W-:Y:S01]  /*13c50*/  IMAD.SHL.U32 R198, R198, 0x2, RZ ;  /* 0x00000002c6c67824 */ /* 0x000fe200078e00ff */
[----:B------:R-:W-:-:S02]  /*13c60*/  LOP3.LUT R2, R5, 0x8, R160, 0xf8, !PT ;  /* 0x0000000805027812 */ /* 0x000fc400078ef8a0 */
[----:B------:R-:W-:Y:S01]  /*13c70*/  SHF.R.U32.HI R5, RZ, 0x3, R5 ;  /* 0x00000003ff057819 */ /* 0x000fe20000011605 */
[--C-:B------:R-:W-:Y:S01]  /*13c80*/  IMAD R196, R47, 0x2, R198.reuse ;  /* 0x000000022fc47824 */ /* 0x100fe200078e02c6 */
[----:B------:R-:W-:Y:S01]  /*13c90*/  LDSM.16.M88.4 R20, [R198] ;  /* 0x00000000c614783b */ /* 0x000fe20000000200 */
[C---:B------:R-:W-:Y:S01]  /*13ca0*/  IMAD R194, R45.reuse, 0x2, R198 ;  /* 0x000000022dc27824 */ /* 0x040fe200078e02c6 */
[----:B------:R-:W-:Y:S01]  /*13cb0*/  LOP3.LUT R2, R2, R5, RZ, 0x3c, !PT ;  /* 0x0000000502027212 */ /* 0x000fe200078e3cff */
[----:B------:R-:W-:-:S03]  /*13cc0*/  IMAD R193, R45, 0x2, R196 ;  /* 0x000000022dc17824 */ /* 0x000fc600078e02c4 */
[----:B----4-:R-:W-:Y:S01]  /*13cd0*/  LDSM.16.M88.4 R16, [R194] ;  /* 0x00000000c210783b */ /* 0x010fe20000000200 */
[----:B------:R-:W-:-:S03]  /*13ce0*/  IMAD R197, R65, 0x200, R2 ;  /* 0x0000020041c57824 */ /* 0x000fc600078e0202 */
[----:B------:R-:W-:Y:S01]  /*13cf0*/  LDSM.16.M88.4 R64, [R196] ;  /* 0x00000000c440783b */ /* 0x000fe20000000200 */
[----:B------:R-:W-:-:S03]  /*13d00*/  IMAD.SHL.U32 R197, R197, 0x2, RZ ;  /* 0x00000002c5c57824 */ /* 0x000fc600078e00ff */
[----:B------:R-:W-:Y:S02]  /*13d10*/  LDSM.16.M88.4 R72, [R193] ;  /* 0x00000000c148783b */ /* 0x000fe40000000200 */
[C---:B------:R-:W-:Y:S02]  /*13d20*/  IADD3 R2, R197.reuse, 0x6000, RZ ;  /* 0x00006000c5027810 */ /* 0x040fe40007ffe0ff */
[----:B------:R-:W1:Y:S01]  /*13d30*/  LDSM.16.M88.4 R76, [R197+0x6000] ;  /* 0x00600000c54c783b */ /* 0x000e620000000200 */
[----:B------:R-:W-:Y:S02]  /*13d40*/  IADD3 R195, R197, 0x6020, RZ ;  /* 0x00006020c5c37810 */ /* 0x000fe40007ffe0ff */
[----:B------:R-:W-:Y:S01]  /*13d50*/  @P1 IADD3 R195, R2, -0x20, RZ ;  /* 0xffffffe002c31810 */ /* 0x000fe20007ffe0ff */
[----:B------:R-:W4:Y:S01]  /*13d60*/  LDSM.16.M88.4 R36, [R197+0x6800] ;  /* 0x00680000c524783b */ /* 0x000f220000000200 */
[----:B------:R-:W-:Y:S02]  /*13d70*/  IMAD.MOV.U32 R2, RZ, RZ, 0x40 ;  /* 0x00000040ff027424 */ /* 0x000fe400078e00ff */
[C---:B------:R-:W-:Y:S01]  /*13d80*/  IADD3 R187, R195.reuse, 0x800, RZ ;  /* 0x00000800c3bb7810 */ /* 0x040fe20007ffe0ff */
[----:B------:R-:W5:Y:S01]  /*13d90*/  LDSM.16.M88.4 R28, [R197+0x7000] ;  /* 0x00700000c51c783b */ /* 0x000f620000000200 */
[----:B------:R-:W-:-:S02]  /*13da0*/  IADD3 R186, R195, 0x1000, RZ ;  /* 0x00001000c3ba7810 */ /* 0x000fc40007ffe0ff */
[----:B------:R-:W-:Y:S01]  /*13db0*/  SEL R2, R2, 0xffffffc0, !P2 ;  /* 0xffffffc002027807 */ /* 0x000fe20005000000 */
[----:B------:R-:W2:Y:S01]  /*13dc0*/  LDSM.16.M88.4 R8, [R197+0x7800] ;  /* 0x00780000c508783b */ /* 0x000ea20000000200 */
[C---:B------:R-:W-:Y:S02]  /*13dd0*/  IADD3 R185, R195.reuse, 0x1800, RZ ;  /* 0x00001800c3b97810 */ /* 0x040fe40007ffe0ff */
[----:B------:R-:W-:Y:S01]  /*13de0*/  IADD3 R183, R195, 0x2000, RZ ;  /* 0x00002000c3b77810 */ /* 0x000fe20007ffe0ff */
[----:B------:R-:W3:Y:S01]  /*13df0*/  LDSM.16.M88.4 R68, [R195] ;  /* 0x00000000c344783b */ /* 0x000ee20000000200 */
[----:B------:R-:W-:Y:S01]  /*13e00*/  IMAD.IADD R191, R197, 0x1, R2 ;  /* 0x00000001c5bf7824 */ /* 0x000fe200078e0202 */
[----:B------:R-:W-:Y:S01]  /*13e10*/  IADD3 R182, R195, 0x2800, RZ ;  /* 0x00002800c3b67810 */ /* 0x000fe20007ffe0ff */
[----:B------:R-:W-:Y:S01]  /*13e20*/  IMAD.IADD R184, R2, 0x1, R195 ;  /* 0x0000000102b87824 */ /* 0x000fe200078e02c3 */
[----:B------:R-:W2:Y:S01]  /*13e30*/  LDSM.16.M88.4 R56, [R195+0x800] ;  /* 0x00080000c338783b */ /* 0x000ea20000000200 */
[----:B------:R-:W-:-:S02]  /*13e40*/  IADD3 R2, R62, 0x1, R3 ;  /* 0x000000013e027810 */ /* 0x000fc40007ffe003 */
[----:B------:R-:W-:Y:S01]  /*13e50*/  IADD3 R181, R195, 0x3000, RZ ;  /* 0x00003000c3b57810 */ /* 0x000fe20007ffe0ff */
[----:B---3--:R-:W3:Y:S01]  /*13e60*/  LDSM.16.M88.4 R52, [R195+0x1000] ;  /* 0x00100000c334783b */ /* 0x008ee20000000200 */
[----:B------:R-:W-:Y:S02]  /*13e70*/  IADD3 R2, R63, R2, -R201 ;  /* 0x000000023f027210 */ /* 0x000fe40007ffe8c9 */
[C---:B------:R-:W-:Y:S01]  /*13e80*/  IADD3 R180, R195.reuse, 0x3800, RZ ;  /* 0x00003800c3b47810 */ /* 0x040fe20007ffe0ff */
[----:B------:R-:W2:Y:S01]  /*13e90*/  LDSM.16.M88.4 R48, [R195+0x1800] ;  /* 0x00180000c330783b */ /* 0x000ea20000000200 */
[----:B------:R-:W-:Y:S02]  /*13ea0*/  IADD3 R2, R2, c[0x0][0x2e8], RZ ;  /* 0x0000ba0002027a10 */ /* 0x000fe40007ffe0ff */
[C---:B------:R-:W-:Y:S01]  /*13eb0*/  IADD3 R179, R195.reuse, 0x4000, RZ ;  /* 0x00004000c3b37810 */ /* 0x040fe20007ffe0ff */
[----:B------:R-:W2:Y:S01]  /*13ec0*/  LDSM.16.M88.4 R12, [R191+0x6000] ;  /* 0x00600000bf0c783b */ /* 0x000ea20000000200 */
[----:B------:R-:W-:-:S02]  /*13ed0*/  IADD3 R178, R195, 0x4800, RZ ;  /* 0x00004800c3b27810 */ /* 0x000fc40007ffe0ff */
[C---:B------:R-:W-:Y:S01]  /*13ee0*/  IADD3 R177, R195.reuse, 0x5000, RZ ;  /* 0x00005000c3b17810 */ /* 0x040fe20007ffe0ff */
[----:B------:R-:W-:Y:S01]  /*13ef0*/  LDSM.16.M88.4 R84, [R191+0x7000] ;  /* 0x00700000bf54783b */ /* 0x000fe20000000200 */
[----:B------:R-:W-:Y:S01]  /*13f00*/  IADD3 R176, R195, 0x5800, RZ ;  /* 0x00005800c3b07810 */ /* 0x000fe20007ffe0ff */
[C---:B-1----:R-:W-:Y:S02]  /*13f10*/  HMMA.16816.F32 R4, R20.reuse, R76, RZ ;  /* 0x0000004c1404723c */ /* 0x042fe400000018ff */
[----:B------:R-:W-:Y:S06]  /*13f20*/  LDSM.16.M88.4 R80, [R191+0x7800] ;  /* 0x00780000bf50783b */ /* 0x000fec0000000200 */
[C---:B------:R-:W-:Y:S08]  /*13f30*/  HMMA.16816.F32 R76, R20.reuse, R78, RZ ;  /* 0x0000004e144c723c */ /* 0x040ff000000018ff */
[C---:B----4-:R-:W-:Y:S08]  /*13f40*/  HMMA.16816.F32 R40, R20.reuse, R36, RZ ;  /* 0x000000241428723c */ /* 0x050ff000000018ff */
[C---:B-----5:R-:W-:Y:S08]  /*13f50*/  HMMA.16816.F32 R32, R20.reuse, R28, RZ ;  /* 0x0000001c1420723c */ /* 0x060ff000000018ff */
[C---:B------:R-:W-:Y:S08]  /*13f60*/  HMMA.16816.F32 R36, R20.reuse, R38, RZ ;  /* 0x000000261424723c */ /* 0x040ff000000018ff */
[C---:B------:R-:W-:Y:S08]  /*13f70*/  HMMA.16816.F32 R28, R20.reuse, R30, RZ ;  /* 0x0000001e141c723c */ /* 0x040ff000000018ff */
[C---:B--2---:R-:W-:Y:S08]  /*13f80*/  HMMA.16816.F32 R24, R20.reuse, R8, RZ ;  /* 0x000000081418723c */ /* 0x044ff000000018ff */
[----:B------:R-:W-:Y:S01]  /*13f90*/  HMMA.16816.F32 R20, R20, R10, RZ ;  /* 0x0000000a1414723c */ /* 0x000fe200000018ff */
[----:B------:R-:W1:Y:S07]  /*13fa0*/  LDSM.16.M88.4 R8, [R191+0x6800] ;  /* 0x00680000bf08783b */ /* 0x000e6e0000000200 */
[C---:B------:R-:W-:Y:S08]  /*13fb0*/  HMMA.16816.F32 R4, R64.reuse, R68, R4 ;  /* 0x000000444004723c */ /* 0x040ff00000001804 */
[C---:B------:R-:W-:Y:S01]  /*13fc0*/  HMMA.16816.F32 R76, R64.reuse, R70, R76 ;  /* 0x00000046404c723c */ /* 0x040fe2000000184c */
[----:B------:R-:W2:Y:S07]  /*13fd0*/  LDSM.16.M88.4 R68, [R184] ;  /* 0x00000000b844783b */ /* 0x000eae0000000200 */
        /* <DEDUP_REMOVED lines=8> */
[----:B------:R-:W4:Y:S04]  /*14060*/  LDSM.16.M88.4 R48, [R184+0x1000] ;  /* 0x00100000b830783b */ /* 0x000f280000000200 */
[----:B------:R-:W-:Y:S03]  /*14070*/  LDSM.16.M88.4 R64, [R184+0x1800] ;  /* 0x00180000b840783b */ /* 0x000fe60000000200 */
[C---:B------:R-:W-:Y:S08]  /*14080*/  HMMA.16816.F32 R4, R16.reuse, R12, R4 ;  /* 0x0000000c1004723c */ /* 0x040ff00000001804 */
[C---:B------:R-:W-:Y:S01]  /*14090*/  HMMA.16816.F32 R76, R16.reuse, R14, R76 ;  /* 0x0000000e104c723c */ /* 0x040fe2000000184c */
[----:B------:R-:W5:Y:S07]  /*140a0*/  LDSM.16.M88.4 R12, [R197+0x8000] ;  /* 0x00800000c50c783b */ /* 0x000f6e0000000200 */
        /* <DEDUP_REMOVED lines=8> */
[----:B------:R-:W1:Y:S07]  /*14130*/  LDSM.16.M88.4 R16, [R197+0x8800] ;  /* 0x00880000c510783b */ /* 0x000e6e0000000200 */
[C---:B--2---:R-:W-:Y:S08]  /*14140*/  HMMA.16816.F32 R4, R72.reuse, R68, R4 ;  /* 0x000000444804723c */ /* 0x044ff00000001804 */
[C---:B------:R-:W-:Y:S01]  /*14150*/  HMMA.16816.F32 R80, R72.reuse, R70, R76 ;  /* 0x000000464850723c */ /* 0x040fe2000000184c */
        /* <DEDUP_REMOVED lines=8> */
[----:B-----5:R-:W-:Y:S08]  /*141e0*/  HMMA.16816.F32 R4, R56, R12, R4 ;  /* 0x0000000c3804723c */ /* 0x020ff00000001804 */
[C---:B------:R-:W-:Y:S08]  /*141f0*/  HMMA.16816.F32 R24, R72.reuse, R64, R24 ;  /* 0x000000404818723c */ /* 0x040ff00000001818 */
[----:B------:R-:W-:Y:S01]  /*14200*/  HMMA.16816.F32 R20, R72, R66, R20 ;  /* 0x000000424814723c */ /* 0x000fe20000001814 */
[----:B------:R-:W-:Y:S04]  /*14210*/  LDSM.16.M88.4 R64, [R194+0x2000] ;  /* 0x00200000c240783b */ /* 0x000fe80000000200 */
[----:B------:R-:W-:Y:S03]  /*14220*/  LDSM.16.M88.4 R72, [R195+0x3800] ;  /* 0x00380000c348783b */ /* 0x000fe60000000200 */
[C---:B------:R-:W-:Y:S01]  /*14230*/  HMMA.16816.F32 R80, R56.reuse, R14, R80 ;  /* 0x0000000e3850723c */ /* 0x040fe20000001850 */
[----:B------:R-:W5:Y:S07]  /*14240*/  LDSM.16.M88.4 R12, [R191+0x8000] ;  /* 0x00800000bf0c783b */ /* 0x000f6e0000000200 */
[C---:B-1----:R-:W-:Y:S08]  /*14250*/  HMMA.16816.F32 R40, R56.reuse, R16, R40 ;  /* 0x000000103828723c */ /* 0x042ff00000001828 */
[C---:B------:R-:W-:Y:S01]  /*14260*/  HMMA.16816.F32 R36, R56.reuse, R18, R36 ;  /* 0x000000123824723c */ /* 0x040fe20000001824 */
[----:B------:R-:W1:Y:S07]  /*14270*/  LDSM.16.M88.4 R16, [R191+0x8800] ;  /* 0x00880000bf10783b */ /* 0x000e6e0000000200 */
[C---:B------:R-:W-:Y:S08]  /*14280*/  HMMA.16816.F32 R32, R56.reuse, R8, R32 ;  /* 0x000000083820723c */ /* 0x040ff00000001820 */
[----:B------:R-:W-:Y:S01]  /*14290*/  HMMA.16816.F32 R28, R56, R10, R28 ;  /* 0x0000000a381c723c */ /* 0x000fe2000000181c */
[----:B------:R-:W1:Y:S07]  /*142a0*/  LDSM.16.M88.4 R8, [R191+0x9000] ;  /* 0x00900000bf08783b */ /* 0x000e6e0000000200 */
[----:B--2---:R-:W-:Y:S08]  /*142b0*/  HMMA.16816.F32 R4, R76, R68, R4 ;  /* 0x000000444c04723c */ /* 0x004ff00000001804 */
[C---:B------:R-:W-:Y:S08]  /*142c0*/  HMMA.16816.F32 R24, R56.reuse, R84, R24 ;  /* 0x000000543818723c */ /* 0x040ff00000001818 */
[----:B------:R-:W-:Y:S01]  /*142d0*/  HMMA.16816.F32 R20, R56, R86, R20 ;  /* 0x000000563814723c */ /* 0x000fe20000001814 */
[----:B------:R-:W-:Y:S04]  /*142e0*/  LDSM.16.M88.4 R56, [R184+0x2000] ;  /* 0x00200000b838783b */ /* 0x000fe80000000200 */
[----:B------:R-:W-:Y:S03]  /*142f0*/  LDSM.16.M88.4 R84, [R191+0x9800] ;  /* 0x00980000bf54783b */ /* 0x000fe60000000200 */
[C---:B------:R-:W-:Y:S01]  /*14300*/  HMMA.16816.F32 R80, R76.reuse, R70, R80 ;  /* 0x000000464c50723c */ /* 0x040fe20000001850 */
[----:B------:R-:W2:Y:S07]  /*14310*/  LDSM.16.M88.4 R68, [R193+0x2000] ;  /* 0x00200000c144783b */ /* 0x000eae0000000200 */
        /* <DEDUP_REMOVED lines=31> */
[----:B------:R-:W-:Y:S07]  /*14510*/  LDSM.16.M88.4 R48, [R195+0x5000] ;  /* 0x00500000c330783b */ /* 0x000fee0000000200 */
[----:B-----5:R-:W-:Y:S08]  /*14520*/  HMMA.16816.F32 R4, R72, R12, R4 ;  /* 0x0000000c4804723c */ /* 0x020ff00000001804 */
[C---:B------:R-:W-:Y:S08]  /*14530*/  HMMA.16816.F32 R24, R68.reuse, R76, R24 ;  /* 0x0000004c4418723c */ /* 0x040ff00000001818 */
[----:B------:R-:W-:Y:S01]  /*14540*/  HMMA.16816.F32 R20, R68, R78, R20 ;  /* 0x0000004e4414723c */ /* 0x000fe20000001814 */
[----:B------:R-:W-:Y:S04]  /*14550*/  LDSM.16.M88.4 R68, [R191+0xa000] ;  /* 0x00a00000bf44783b */ /* 0x000fe80000000200 */
[----:B------:R-:W-:Y:S03]  /*14560*/  LDSM.16.M88.4 R76, [R195+0x5800] ;  /* 0x00580000c34c783b */ /* 0x000fe60000000200 */
[C---:B------:R-:W-:Y:S01]  /*14570*/  HMMA.16816.F32 R80, R72.reuse, R14, R80 ;  /* 0x0000000e4850723c */ /* 0x040fe20000001850 */
[----:B------:R-:W4:Y:S07]  /*14580*/  LDSM.16.M88.4 R12, [R194+0x4000] ;  /* 0x00400000c20c783b */ /* 0x000f2e0000000200 */
[C---:B-1----:R-:W-:Y:S08]  /*14590*/  HMMA.16816.F32 R40, R72.reuse, R16, R40 ;  /* 0x000000104828723c */ /* 0x042ff00000001828 */
[C---:B------:R-:W-:Y:S01]  /*145a0*/  HMMA.16816.F32 R36, R72.reuse, R18, R36 ;  /* 0x000000124824723c */ /* 0x040fe20000001824 */
[----:B------:R-:W-:Y:S07]  /*145b0*/  LDSM.16.M88.4 R16, [R193+0x4000] ;  /* 0x00400000c110783b */ /* 0x000fee0000000200 */
[C---:B------:R-:W-:Y:S08]  /*145c0*/  HMMA.16816.F32 R32, R72.reuse, R8, R32 ;  /* 0x000000084820723c */ /* 0x040ff00000001820 */
[----:B------:R-:W-:Y:S01]  /*145d0*/  HMMA.16816.F32 R28, R72, R10, R28 ;  /* 0x0000000a481c723c */ /* 0x000fe2000000181c */
[----:B------:R-:W1:Y:S07]  /*145e0*/  LDSM.16.M88.4 R8, [R191+0xa800] ;  /* 0x00a80000bf08783b */ /* 0x000e6e0000000200 */
[C---:B--2---:R-:W-:Y:S08]  /*145f0*/  HMMA.16816.F32 R4, R64.reuse, R56, R4 ;  /* 0x000000384004723c */ /* 0x044ff00000001804 */
[C---:B------:R-:W-:Y:S01]  /*14600*/  HMMA.16816.F32 R80, R64.reuse, R58, R80 ;  /* 0x0000003a4050723c */ /* 0x040fe20000001850 */
[----:B------:R-:W2:Y:S07]  /*14610*/  LDSM.16.M88.4 R56, [R184+0x4000] ;  /* 0x00400000b838783b */ /* 0x000eae0000000200 */
[----:B---3--:R-:W-:Y:S08]  /*14620*/  HMMA.16816.F32 R40, R64, R52, R40 ;  /* 0x000000344028723c */ /* 0x008ff00000001828 */
[C---:B------:R-:W-:Y:S08]  /*14630*/  HMMA.16816.F32 R24, R72.reuse, R84, R24 ;  /* 0x000000544818723c */ /* 0x040ff00000001818 */
[----:B------:R-:W-:Y:S08]  /*14640*/  HMMA.16816.F32 R20, R72, R86, R20 ;  /* 0x000000564814723c */ /* 0x000ff00000001814 */
[----:B------:R-:W-:Y:S01]  /*14650*/  HMMA.16816.F32 R36, R64, R54, R36 ;  /* 0x000000364024723c */ /* 0x000fe20000001824 */
[----:B------:R-:W3:Y:S07]  /*14660*/  LDSM.16.M88.4 R52, [R184+0x4800] ;  /* 0x00480000b834783b */ /* 0x000eee0000000200 */
[----:B----4-:R-:W-:Y:S08]  /*14670*/  HMMA.16816.F32 R4, R12, R68, R4 ;  /* 0x000000440c04723c */ /* 0x010ff00000001804 */
[C---:B------:R-:W-:Y:S08]  /*14680*/  HMMA.16816.F32 R32, R64.reuse, R48, R32 ;  /* 0x000000304020723c */ /* 0x040ff00000001820 */
[----:B------:R-:W-:Y:S01]  /*14690*/  HMMA.16816.F32 R28, R64, R50, R28 ;  /* 0x00000032401c723c */ /* 0x000fe2000000181c */
[----:B------:R-:W4:Y:S07]  /*146a0*/  LDSM.16.M88.4 R48, [R191+0xb000] ;  /* 0x00b00000bf30783b */ /* 0x000f2e0000000200 */
[C---:B------:R-:W-:Y:S08]  /*146b0*/  HMMA.16816.F32 R80, R12.reuse, R70, R80 ;  /* 0x000000460c50723c */ /* 0x040ff00000001850 */
[----:B-1----:R-:W-:Y:S07]  /*146c0*/  HMMA.16816.F32 R40, R12, R8, R40 ;  /* 0x000000080c28723c */ /* 0x002fee0000001828 */
[C---:B------:R-:W-:Y:S01]  /*146d0*/  IADD3 R8, R2.reuse, 0x8, RZ ;  /* 0x0000000802087810 */ /* 0x040fe20007ffe0ff */
[----:B------:R-:W-:Y:S01]  /*146e0*/  HMMA.16816.F32 R24, R64, R76, R24 ;  /* 0x0000004c4018723c */ /* 0x000fe20000001818 */
[----:B------:R-:W-:-:S02]  /*146f0*/  IMNMX R2, R2, R63, PT ;  /* 0x0000003f02027217 */ /* 0x000fc40003800200 */
[----:B------:R-:W-:-:S05]  /*14700*/  IMNMX R3, R8, R63, PT ;  /* 0x0000003f08037217 */ /* 0x000fca0003800200 */
[----:B------:R-:W-:Y:S07]  /*14710*/  HMMA.16816.F32 R20, R64, R78, R20 ;  /* 0x0000004e4014723c */ /* 0x000fee0000001814 */
[----:B------:R-:W-:Y:S01]  /*14720*/  IMAD.IADD R64, R44, 0x1, R210 ;  /* 0x000000012c407824 */ /* 0x000fe200078e02d2 */
[----:B--2---:R-:W-:Y:S03]  /*14730*/  HMMA.16816.F32 R4, R16, R56, R4 ;  /* 0x000000381004723c */ /* 0x004fe60000001804 */
[----:B------:R-:W1:Y:S01]  /*14740*/  I2F R61, R64 ;  /* 0x00000040003d7306 */ /* 0x000e620000201400 */
[----:B------:R-:W-:-:S02]  /*14750*/  IADD3 R67, R64, 0x9, RZ ;  /* 0x0000000940437810 */ /* 0x000fc40007ffe0ff */
[C---:B------:R-:W-:Y:S02]  /*14760*/  IADD3 R66, R64.reuse, 0x11, RZ ;  /* 0x0000001140427810 */ /* 0x040fe40007ffe0ff */
[----:B------:R-:W-:Y:S01]  /*14770*/  HMMA.16816.F32 R36, R12, R10, R36 ;  /* 0x0000000a0c24723c */ /* 0x000fe20000001824 */
[C---:B------:R-:W-:Y:S01]  /*14780*/  IADD3 R57, R64.reuse, 0x1, RZ ;  /* 0x0000000140397810 */ /* 0x040fe20007ffe0ff */
[----:B------:R-:W2:Y:S01]  /*14790*/  LDSM.16.M88.4 R8, [R191+0xb800] ;  /* 0x00b80000bf08783b */ /* 0x000ea20000000200 */
[----:B------:R-:W-:Y:S02]  /*147a0*/  IADD3 R56, R64, 0x8, RZ ;  /* 0x0000000840387810 */ /* 0x000fe40007ffe0ff */
[----:B------:R-:W5:Y:S01]  /*147b0*/  I2F R62, R57 ;  /* 0x00000039003e7306 */ /* 0x000f620000201400 */
[C---:B------:R-:W-:Y:S02]  /*147c0*/  ISETP.GE.AND P5, PT, R57.reuse, R2, PT ;  /* 0x000000023900720c */ /* 0x040fe40003fa6270 */
[----:B------:R-:W-:Y:S01]  /*147d0*/  HMMA.16816.F32 R80, R16, R58, R80 ;  /* 0x0000003a1050723c */ /* 0x000fe20000001850 */
[----:B------:R-:W-:-:S02]  /*147e0*/  ISETP.GE.AND P0, PT, R57, R3, PT ;  /* 0x000000033900720c */ /* 0x000fc40003f06270 */
[CC--:B------:R-:W-:Y:S02]  /*147f0*/  ISETP.GE.AND P4, PT, R56.reuse, R2.reuse, PT ;  /* 0x000000023800720c */ /* 0x0c0fe40003f86270 */
[----:B------:R4:W4:Y:S01]  /*14800*/  I2F R63, R56 ;  /* 0x00000038003f7306 */ /* 0x0009220000201400 */
[----:B------:R-:W-:Y:S02]  /*14810*/  ISETP.GE.AND P1, PT, R56, R3, PT ;  /* 0x000000033800720c */ /* 0x000fe40003f26270 */
[----:B---3--:R-:W-:Y:S01]  /*14820*/  HMMA.16816.F32 R40, R16, R52, R40 ;  /* 0x000000341028723c */ /* 0x008fe20000001828 */
[C---:B------:R-:W-:Y:S01]  /*14830*/  ISETP.GE.AND P6, PT, R67.reuse, R2, PT ;  /* 0x000000024300720c */ /* 0x040fe20003fc6270 */
[C---:B-1----:R-:W-:Y:S01]  /*14840*/  FFMA.FTZ R4, R0.reuse, R61, R4 ;  /* 0x0000003d00047223 */ /* 0x042fe20000010004 */
[----:B------:R-:W-:Y:S01]  /*14850*/  ISETP.GE.AND P2, PT, R67, R3, PT ;  /* 0x000000034300720c */ /* 0x000fe20003f46270 */
[C---:B------:R-:W-:Y:S02]  /*14860*/  FFMA.FTZ R61, R0.reuse, R61, R6 ;  /* 0x0000003d003d7223 */ /* 0x040fe40000010006 */
[----:B-----5:R-:W-:-:S02]  /*14870*/  FFMA.FTZ R65, R0, R62, R5 ;  /* 0x0000003e00417223 */ /* 0x020fc40000010005 */
[----:B----4-:R-:W-:Y:S01]  /*14880*/  HMMA.16816.F32 R32, R12, R48, R32 ;  /* 0x000000300c20723c */ /* 0x010fe20000001820 */
[----:B------:R-:W1:Y:S01]  /*14890*/  I2F R48, R67 ;  /* 0x0000004300307306 */ /* 0x000e620000201400 */
[----:B------:R-:W-:Y:S01]  /*148a0*/  FFMA.FTZ R62, R0, R62, R7 ;  /* 0x0000003e003e7223 */ /* 0x000fe20000010007 */
[----:B------:R-:W-:Y:S01]  /*148b0*/  FSEL R53, R65, -INF , !P5 ;  /* 0xff80000041357808 */ /* 0x000fe20006800000 */
[----:B------:R-:W3:Y:S03]  /*148c0*/  LDSM.16.M88.4 R56, [R184+0x5000] ;  /* 0x00500000b838783b */ /* 0x000ee60000000200 */
[----:B------:R-:W-:Y:S01]  /*148d0*/  IADD3 R49, R64, 0x10, RZ ;  /* 0x0000001040317810 */ /* 0x000fe20007ffe0ff */
[----:B------:R-:W-:Y:S01]  /*148e0*/  HMMA.16816.F32 R36, R16, R54, R36 ;  /* 0x000000361024723c */ /* 0x000fe20000001824 */
[----:B------:R-:W-:Y:S01]  /*148f0*/  FSEL R62, R62, -INF , !P0 ;  /* 0xff8000003e3e7808 */ /* 0x000fe20004000000 */
[----:B------:R-:W4:Y:S01]  /*14900*/  I2F R7, R66 ;  /* 0x0000004200077306 */ /* 0x000f220000201400 */
[C---:B------:R-:W-:Y:S01]  /*14910*/  ISETP.GE.AND P5, PT, R49.reuse, R2, PT ;  /* 0x000000023100720c */ /* 0x040fe20003fa6270 */
[C---:B------:R-:W-:Y:S01]  /*14920*/  FFMA.FTZ R80, R0.reuse, R63, R80 ;  /* 0x0000003f00507223 */ /* 0x040fe20000010050 */
[----:B------:R-:W-:Y:S01]  /*14930*/  ISETP.GE.AND P0, PT, R49, R3, PT ;  /* 0x000000033100720c */ /* 0x000fe20003f06270 */
[----:B------:R-:W-:-:S02]  /*14940*/  FFMA.FTZ R52, R0, R63, R82 ;  /* 0x0000003f00347223 */ /* 0x000fc40000010052 */
[C---:B------:R-:W-:Y:S01]  /*14950*/  HMMA.16816.F32 R28, R12.reuse, R50, R28 ;  /* 0x000000320c1c723c */ /* 0x040fe2000000181c */
[CC--:B-1----:R-:W-:Y:S01]  /*14960*/  FFMA.FTZ R81, R0.reuse, R48.reuse, R81 ;  /* 0x0000003000517223 */ /* 0x0c2fe20000010051 */
[----:B------:R-:W1:Y:S01]  /*14970*/  I2F R5, R49 ;  /* 0x0000003100057306 */ /* 0x000e620000201400 */
[----:B------:R-:W-:Y:S01]  /*14980*/  FFMA.FTZ R54, R0, R48, R83 ;  /* 0x0000003000367223 */ /* 0x000fe20000010053 */
[----:B------:R-:W-:Y:S02]  /*14990*/  IADD3 R67, R64, 0x19, RZ ;  /* 0x0000001940437810 */ /* 0x000fe40007ffe0ff */
[----:B------:R-:W-:Y:S02]  /*149a0*/  FSEL R55, R81, -INF , !P6 ;  /* 0xff80000051377808 */ /* 0x000fe40007000000 */
[----:B--2---:R-:W-:Y:S01]  /*149b0*/  HMMA.16816.F32 R24, R12, R8, R24 ;  /* 0x000000080c18723c */ /* 0x004fe20000001818 */
[----:B------:R-:W-:Y:S01]  /*149c0*/  FSEL R54, R54, -INF , !P2 ;  /* 0xff80000036367808 */ /* 0x000fe20005000000 */
[----:B----4-:R-:W-:Y:S01]  /*149d0*/  FFMA.FTZ R100, R0, R7, R43 ;  /* 0x0000000700647223 */ /* 0x010fe2000001002b */
[----:B------:R-:W-:-:S02]  /*149e0*/  IADD3 R43, R64, 0x21, RZ ;  /* 0x00000021402b7810 */ /* 0x000fc40007ffe0ff */
[----:B------:R-:W-:Y:S02]  /*149f0*/  FSEL R63, R80, -INF , !P4 ;  /* 0xff800000503f7808 */ /* 0x000fe40006000000 */
[----:B------:R-:W-:Y:S01]  /*14a00*/  FFMA.FTZ R9, R0, R7, R41 ;  /* 0x0000000700097223 */ /* 0x000fe20000010029 */
[----:B------:R-:W-:Y:S01]  /*14a10*/  HMMA.16816.F32 R20, R12, R10, R20 ;  /* 0x0000000a0c14723c */ /* 0x000fe20000001814 */
[-C--:B------:R-:W-:Y:S01]  /*14a20*/  ISETP.GE.AND P4, PT, R66, R2.reuse, PT ;  /* 0x000000024200720c */ /* 0x080fe20003f86270 */
[-C--:B-1----:R-:W-:Y:S01]  /*14a30*/  FFMA.FTZ R48, R0, R5.reuse, R40 ;  /* 0x0000000500307223 */ /* 0x082fe20000010028 */
[----:B------:R-:W-:Y:S01]  /*14a40*/  IADD3 R49, R64, 0x18, RZ ;  /* 0x0000001840317810 */ /* 0x000fe20007ffe0ff */
[----:B------:R-:W-:Y:S01]  /*14a50*/  FFMA.FTZ R8, R0, R5, R42 ;  /* 0x0000000500087223 */ /* 0x000fe2000001002a */
[----:B------:R-:W1:Y:S01]  /*14a60*/  I2F R40, R67 ;  /* 0x0000004300287306 */ /* 0x000e620000201400 */
[----:B------:R-:W-:Y:S02]  /*14a70*/  IADD3 R42, R64, 0x20, RZ ;  /* 0x00000020402a7810 */ /* 0x000fe40007ffe0ff */
[----:B------:R-:W-:-:S02]  /*14a80*/  ISETP.GE.AND P6, PT, R49, R2, PT ;  /* 0x000000023100720c */ /* 0x000fc40003fc6270 */
[----:B------:R-:W-:Y:S02]  /*14a90*/  ISETP.GE.AND P2, PT, R49, R3, PT ;  /* 0x000000033100720c */ /* 0x000fe40003f46270 */
[----:B------:R-:W-:Y:S01]  /*14aa0*/  FSEL R5, R48, -INF , !P5 ;  /* 0xff80000030057808 */ /* 0x000fe20006800000 */
[----:B------:R2:W4:Y:S01]  /*14ab0*/  I2F R65, R49 ;  /* 0x0000003100417306 */ /* 0x0005220000201400 */
[C---:B---3--:R-:W-:Y:S01]  /*14ac0*/  HMMA.16816.F32 R32, R16.reuse, R56, R32 ;  /* 0x000000381020723c */ /* 0x048fe20000001820 */
[----:B------:R-:W-:Y:S02]  /*14ad0*/  FSEL R7, R9, -INF , !P4 ;  /* 0xff80000009077808 */ /* 0x000fe40006000000 */
[----:B------:R-:W-:Y:S02]  /*14ae0*/  ISETP.GE.AND P4, PT, R42, R2, PT ;  /* 0x000000022a00720c */ /* 0x000fe40003f86270 */
[----:B------:R-:W-:Y:S02]  /*14af0*/  FSEL R52, R52, -INF , !P1 ;  /* 0xff80000034347808 */ /* 0x000fe40004800000 */
[----:B------:R-:W3:Y:S01]  /*14b00*/  I2F R13, R43 ;  /* 0x0000002b000d7306 */ /* 0x000ee20000201400 */
[----:B------:R-:W-:Y:S01]  /*14b10*/  HMMA.16816.F32 R28, R16, R58, R28 ;  /* 0x0000003a101c723c */ /* 0x000fe2000000181c */
[-C--:B-1----:R-:W-:Y:S01]  /*14b20*/  FFMA.FTZ R11, R0, R40.reuse, R37 ;  /* 0x00000028000b7223 */ /* 0x082fe20000010025 */
[----:B------:R-:W-:Y:S01]  /*14b30*/  IADD3 R37, R64, 0x29, RZ ;  /* 0x0000002940257810 */ /* 0x000fe20007ffe0ff */
[----:B------:R-:W-:Y:S01]  /*14b40*/  FFMA.FTZ R10, R0, R40, R39 ;  /* 0x00000028000a7223 */ /* 0x000fe20000010027 */
[----:B------:R-:W-:-:S02]  /*14b50*/  FSEL R8, R8, -INF , !P0 ;  /* 0xff80000008087808 */ /* 0x000fc40004000000 */
[----:B------:R-:W-:Y:S01]  /*14b60*/  ISETP.GE.AND P1, PT, R66, R3, PT ;  /* 0x000000034200720c */ /* 0x000fe20003f26270 */
[----:B--2---:R-:W1:Y:S01]  /*14b70*/  LDSM.16.M88.4 R48, [R184+0x5800] ;  /* 0x00580000b830783b */ /* 0x004e620000000200 */
[----:B------:R-:W2:Y:S01]  /*14b80*/  I2F R41, R42 ;  /* 0x0000002a00297306 */ /* 0x000ea20000201400 */
[-C--:B----4-:R-:W-:Y:S01]  /*14b90*/  FFMA.FTZ R9, R0, R65.reuse, R36 ;  /* 0x0000004100097223 */ /* 0x090fe20000010024 */
[----:B------:R-:W-:Y:S01]  /*14ba0*/  IADD3 R36, R64, 0x28, RZ ;  /* 0x0000002840247810 */ /* 0x000fe20007ffe0ff */
[----:B------:R-:W-:Y:S01]  /*14bb0*/  FFMA.FTZ R38, R0, R65, R38 ;  /* 0x0000004100267223 */ /* 0x000fe20000010026 */
[----:B------:R-:W-:Y:S01]  /*14bc0*/  ISETP.GE.AND P5, PT, R67, R2, PT ;  /* 0x000000024300720c */ /* 0x000fe20003fa6270 */
[----:B------:R-:W-:-:S04]  /*14bd0*/  DEPBAR.LE SB0, 0x0 ;  /* 0x000080000000791a */ /* 0x000fc80000000000 */
[----:B------:R-:W4:Y:S01]  /*14be0*/  I2F R15, R36 ;  /* 0x00000024000f7306 */ /* 0x000f220000201400 */
[----:B------:R-:W-:Y:S01]  /*14bf0*/  FSEL R9, R9, -INF , !P6 ;  /* 0xff80000009097808 */ /* 0x000fe20007000000 */
[CC--:B---3--:R-:W-:Y:S01]  /*14c00*/  FFMA.FTZ R33, R0.reuse, R13.reuse, R33 ;  /* 0x0000000d00217223 */ /* 0x0c8fe20000010021 */
[----:B------:R-:W-:Y:S01]  /*14c10*/  ISETP.GE.AND P6, PT, R43, R2, PT ;  /* 0x000000022b00720c */ /* 0x000fe20003fc6270 */
[C---:B------:R-:W-:Y:S01]  /*14c20*/  FFMA.FTZ R35, R0.reuse, R13, R35 ;  /* 0x0000000d00237223 */ /* 0x040fe20000010023 */
[----:B------:R-:W-:Y:S01]  /*14c30*/  ISETP.GE.AND P0, PT, R67, R3, PT ;  /* 0x000000034300720c */ /* 0x000fe20003f06270 */
[-C--:B--2---:R-:W-:Y:S02]  /*14c40*/  FFMA.FTZ R173, R0, R41.reuse, R32 ;  /* 0x0000002900ad7223 */ /* 0x084fe40000010020 */
[----:B------:R-:W2:Y:S01]  /*14c50*/  I2F R14, R37 ;  /* 0x00000025000e7306 */ /* 0x000ea20000201400 */
[----:B------:R-:W-:Y:S01]  /*14c60*/  IADD3 R32, R64, 0x30, RZ ;  /* 0x0000003040207810 */ /* 0x000fe20007ffe0ff */
[----:B------:R-:W-:Y:S01]  /*14c70*/  FFMA.FTZ R34, R0, R41, R34 ;  /* 0x0000002900227223 */ /* 0x000fe20000010022 */
[----:B------:R-:W-:-:S02]  /*14c80*/  FSEL R167, R33, -INF , !P6 ;  /* 0xff80000021a77808 */ /* 0x000fc40007000000 */
[----:B------:R-:W-:Y:S02]  /*14c90*/  IADD3 R33, R64, 0x31, RZ ;  /* 0x0000003140217810 */ /* 0x000fe40007ffe0ff */
[----:B------:R-:W-:Y:S01]  /*14ca0*/  FSEL R173, R173, -INF , !P4 ;  /* 0xff800000adad7808 */ /* 0x000fe20006000000 */
[----:B------:R-:W3:Y:S01]  /*14cb0*/  I2F R13, R32 ;  /* 0x00000020000d7306 */ /* 0x000ee20000201400 */
[CC--:B----4-:R-:W-:Y:S01]  /*14cc0*/  FFMA.FTZ R28, R0.reuse, R15.reuse, R28 ;  /* 0x0000000f001c7223 */ /* 0x0d0fe2000001001c */
[----:B------:R-:W-:Y:S01]  /*14cd0*/  ISETP.GE.AND P4, PT, R37, R2, PT ;  /* 0x000000022500720c */ /* 0x000fe20003f86270 */
[----:B------:R-:W-:Y:S01]  /*14ce0*/  FFMA.FTZ R30, R0, R15, R30 ;  /* 0x0000000f001e7223 */ /* 0x000fe2000001001e */
[----:B------:R-:W-:Y:S02]  /*14cf0*/  FSEL R100, R100, -INF , !P1 ;  /* 0xff80000064647808 */ /* 0x000fe40004800000 */
[----:B------:R-:W-:Y:S02]  /*14d00*/  FSEL R12, R38, -INF , !P2 ;  /* 0xff800000260c7808 */ /* 0x000fe40005000000 */
[----:B------:R-:W-:Y:S01]  /*14d10*/  I2F R15, R33 ;  /* 0x00000021000f7306 */ /* 0x000fe20000201400 */
[CC--:B--2---:R-:W-:Y:S01]  /*14d20*/  FFMA.FTZ R29, R0.reuse, R14.reuse, R29 ;  /* 0x0000000e001d7223 */ /* 0x0c4fe2000001001d */
[----:B------:R-:W-:Y:S01]  /*14d30*/  FSEL R11, R11, -INF , !P5 ;  /* 0xff8000000b0b7808 */ /* 0x000fe20006800000 */
[----:B------:R-:W-:Y:S01]  /*14d40*/  FFMA.FTZ R31, R0, R14, R31 ;  /* 0x0000000e001f7223 */ /* 0x000fe2000001001f */
[----:B------:R-:W-:Y:S01]  /*14d50*/  FSEL R10, R10, -INF , !P0 ;  /* 0xff8000000a0a7808 */ /* 0x000fe20004000000 */
[----:B-1----:R-:W-:Y:S01]  /*14d60*/  HMMA.16816.F32 R20, R16, R50, R20 ;  /* 0x000000321014723c */ /* 0x002fe20000001814 */
[----:B------:R-:W-:Y:S01]  /*14d70*/  FSEL R171, R29, -INF , !P4 ;  /* 0xff8000001dab7808 */ /* 0x000fe20006000000 */
[----:B------:R-:W-:Y:S01]  /*14d80*/  BAR.SYNC.DEFER_BLOCKING 0x0 ;  /* 0x0000000000007b1d */ /* 0x000fe20000010000 */
[----:B------:R-:W-:-:S02]  /*14d90*/  ISETP.GE.AND P1, PT, R42, R3, PT ;  /* 0x000000032a00720c */ /* 0x000fc40003f26270 */
[-C--:B------:R-:W-:Y:S02]  /*14da0*/  ISETP.GE.AND P2, PT, R43, R3.reuse, PT ;  /* 0x000000032b00720c */ /* 0x080fe40003f46270 */
[CC--:B------:R-:W-:Y:S01]  /*14db0*/  ISETP.GE.AND P5, PT, R36.reuse, R2.reuse, PT ;  /* 0x000000022400720c */ /* 0x0c0fe20003fa6270 */
[----:B------:R-:W-:Y:S01]  /*14dc0*/  HMMA.16816.F32 R24, R16, R48, R24 ;  /* 0x000000301018723c */ /* 0x000fe20000001818 */
[----:B------:R-:W-:Y:S02]  /*14dd0*/  ISETP.GE.AND P0, PT, R36, R3, PT ;  /* 0x000000032400720c */ /* 0x000fe40003f06270 */
[----:B------:R-:W-:Y:S02]  /*14de0*/  FSEL R170, R34, -INF , !P1 ;  /* 0xff80000022aa7808 */ /* 0x000fe40004800000 */
[----:B------:R-:W-:Y:S02]  /*14df0*/  ISETP.GE.AND P6, PT, R32, R2, PT ;  /* 0x000000022000720c */ /* 0x000fe40003fc6270 */
[----:B------:R-:W-:-:S02]  /*14e00*/  IADD3 R18, R64, 0x38, RZ ;  /* 0x0000003840127810 */ /* 0x000fc40007ffe0ff */
[----:B------:R-:W-:Y:S02]  /*14e10*/  IADD3 R16, R64, 0x39, RZ ;  /* 0x0000003940107810 */ /* 0x000fe40007ffe0ff */
[----:B------:R-:W1:Y:S01]  /*14e20*/  I2F R17, R18 ;  /* 0x0000001200117306 */ /* 0x000e620000201400 */
[----:B------:R-:W-:Y:S02]  /*14e30*/  ISETP.GE.AND P4, PT, R18, R2, PT ;  /* 0x000000021200720c */ /* 0x000fe40003f86270 */
[----:B------:R-:W-:Y:S02]  /*14e40*/  FSEL R216, R35, -INF , !P2 ;  /* 0xff80000023d87808 */ /* 0x000fe40005000000 */
[----:B------:R-:W-:Y:S02]  /*14e50*/  FSEL R165, R28, -INF , !P5 ;  /* 0xff8000001ca57808 */ /* 0x000fe40006800000 */
[----:B------:R-:W-:Y:S01]  /*14e60*/  FSEL R214, R30, -INF , !P0 ;  /* 0xff8000001ed67808 */ /* 0x000fe20004000000 */
[----:B------:R-:W2:Y:S01]  /*14e70*/  I2F R14, R16 ;  /* 0x00000010000e7306 */ /* 0x000ea20000201400 */
[----:B------:R-:W-:-:S02]  /*14e80*/  ISETP.GE.AND P1, PT, R37, R3, PT ;  /* 0x000000032500720c */ /* 0x000fc40003f26270 */
[----:B------:R-:W-:Y:S02]  /*14e90*/  ISETP.GE.AND P2, PT, R32, R3, PT ;  /* 0x000000032000720c */ /* 0x000fe40003f46270 */
[CC--:B---3--:R-:W-:Y:S01]  /*14ea0*/  FFMA.FTZ R24, R0.reuse, R13.reuse, R24 ;  /* 0x0000000d00187223 */ /* 0x0c8fe20000010018 */
[C---:B------:R-:W-:Y:S01]  /*14eb0*/  ISETP.GE.AND P5, PT, R33.reuse, R2, PT ;  /* 0x000000022100720c */ /* 0x040fe20003fa6270 */
[C---:B------:R-:W-:Y:S01]  /*14ec0*/  FFMA.FTZ R26, R0.reuse, R13, R26 ;  /* 0x0000000d001a7223 */ /* 0x040fe2000001001a */
[----:B------:R-:W-:Y:S01]  /*14ed0*/  ISETP.GE.AND P0, PT, R33, R3, PT ;  /* 0x000000032100720c */ /* 0x000fe20003f06270 */
[----:B-1----:R-:W-:Y:S01]  /*14ee0*/  FFMA.FTZ R20, R0, R17, R20 ;  /* 0x0000001100147223 */ /* 0x002fe20000010014 */
[----:B------:R-:W-:Y:S01]  /*14ef0*/  FSEL R211, R24, -INF , !P6 ;  /* 0xff80000018d37808 */ /* 0x000fe20007000000 */
[CC--:B------:R-:W-:Y:S01]  /*14f00*/  FFMA.FTZ R25, R0.reuse, R15.reuse, R25 ;  /* 0x0000000f00197223 */ /* 0x0c0fe20000010019 */
[----:B------:R-:W-:Y:S01]  /*14f10*/  FSEL R174, R31, -INF , !P1 ;  /* 0xff8000001fae7808 */ /* 0x000fe20004800000 */
[----:B------:R-:W-:Y:S01]  /*14f20*/  FFMA.FTZ R27, R0, R15, R27 ;  /* 0x0000000f001b7223 */ /* 0x000fe2000001001b */
[----:B------:R-:W-:Y:S01]  /*14f30*/  FSEL R147, R20, -INF , !P4 ;  /* 0xff80000014937808 */ /* 0x000fe20006000000 */
[C---:B------:R-:W-:Y:S01]  /*14f40*/  FFMA.FTZ R22, R0.reuse, R17, R22 ;  /* 0x0000001100167223 */ /* 0x040fe20000010016 */
[----:B------:R-:W-:Y:S01]  /*14f50*/  ISETP.GE.AND P4, PT, R135, 0x2, PT ;  /* 0x000000028700780c */ /* 0x000fe20003f86270 */
[----:B--2---:R-:W-:Y:S01]  /*14f60*/  FFMA.FTZ R21, R0, R14, R21 ;  /* 0x0000000e00157223 */ /* 0x004fe20000010015 */
[----:B------:R-:W-:Y:S01]  /*14f70*/  ISETP.GE.AND P6, PT, R64, R2, PT ;  /* 0x000000024000720c */ /* 0x000fe20003fc6270 */
[----:B------:R-:W-:Y:S01]  /*14f80*/  FFMA.FTZ R23, R0, R14, R23 ;  /* 0x0000000e00177223 */ /* 0x000fe20000010017 */
[----:B------:R-:W-:-:S02]  /*14f90*/  FSEL R172, R26, -INF , !P2 ;  /* 0xff8000001aac7808 */ /* 0x000fc40005000000 */
[----:B------:R-:W-:Y:S02]  /*14fa0*/  FSEL R175, R25, -INF , !P5 ;  /* 0xff80000019af7808 */ /* 0x000fe40006800000 */
[----:B------:R-:W-:Y:S02]  /*14fb0*/  FSEL R146, R27, -INF , !P0 ;  /* 0xff8000001b927808 */ /* 0x000fe40004000000 */
[-C--:B------:R-:W-:Y:S02]  /*14fc0*/  ISETP.GE.AND P1, PT, R18, R3.reuse, PT ;  /* 0x000000031200720c */ /* 0x080fe40003f26270 */
[-C--:B------:R-:W-:Y:S02]  /*14fd0*/  ISETP.GE.AND P2, PT, R64, R3.reuse, PT ;  /* 0x000000034000720c */ /* 0x080fe40003f46270 */
[C---:B------:R-:W-:Y:S02]  /*14fe0*/  ISETP.GE.AND P5, PT, R16.reuse, R2, PT ;  /* 0x000000021000720c */ /* 0x040fe40003fa6270 */
        /* <DEDUP_REMOVED lines=37> */
[----:B------:R-:W-:Y:S02]  /*15240*/  @!P1 IADD3 R18, R18, 0x1, RZ ;  /* 0x0000000112129810 */ /* 0x000fe40007ffe0ff */
[----:B------:R-:W-:-:S02]  /*15250*/  ISETP.NE.AND P1, PT, RZ, c[0x0][0x2d0], PT ;  /* 0x0000b400ff007a0c */ /* 0x000fc40003f25270 */
[----:B------:R-:W-:-:S05]  /*15260*/  LOP3.LUT R16, RZ, c[0x0][0x2d0], RZ, 0x33, !PT ;  /* 0x0000b400ff107a12 */ /* 0x000fca00078e33ff */
[----:B------:R-:W-:Y:S02]  /*15270*/  @P6 IADD3 R20, R20, 0x1, RZ ;  /* 0x0000000114146810 */ /* 0x000fe40007ffe0ff */
[----:B------:R-:W-:Y:S02]  /*15280*/  @P5 IADD3 R18, R18, 0x1, RZ ;  /* 0x0000000112125810 */ /* 0x000fe40007ffe0ff */
[----:B------:R-:W-:-:S03]  /*15290*/  @!P2 IADD3 R20, -R20, RZ, RZ ;  /* 0x000000ff1414a210 */ /* 0x000fc60007ffe1ff */
[----:B------:R-:W-:Y:S01]  /*152a0*/  @!P0 IMAD.MOV R18, RZ, RZ, -R18 ;  /* 0x000000ffff128224 */ /* 0x000fe200078e0a12 */
[----:B------:R-:W-:-:S04]  /*152b0*/  SEL R13, R16, R20, !P1 ;  /* 0x00000014100d7207 */ /* 0x000fc80004800000 */
[----:B------:R-:W-:Y:S01]  /*152c0*/  SEL R16, R16, R18, !P1 ;  /* 0x0000001210107207 */ /* 0x000fe20004800000 */
        /* <DEDUP_REMOVED lines=16> */
[----:B------:R-:W-:Y:S02]  /*153d0*/  IMAD R14, R15, c[0x0][0x184], R14 ;  /* 0x000061000f0e7a24 */ /* 0x000fe400078e020e */
[----:B------:R-:W-:-:S03]  /*153e0*/  IMAD.MOV.U32 R15, RZ, RZ, R18 ;  /* 0x000000ffff0f7224 */ /* 0x000fc600078e0012 */
[----:B------:R-:W-:Y:S01]  /*153f0*/  IADD3 R13, R19, R14, RZ ;  /* 0x0000000e130d7210 */ /* 0x000fe20007ffe0ff */
[----:B------:R-:W-:Y:S05]  /*15400*/  BRA `(.L_x_2769) ;  /* 0x0000003000007947 */ /* 0x000fea0003800000 */
.L_x_2768:
[----:B------:R-:W-:-:S05]  /*15410*/  IMAD.MOV.U32 R15, RZ, RZ, c[0x0][0x198] ;  /* 0x00006600ff0f7624 */ /* 0x000fca00078e00ff */
[----:B------:R-:W-:-:S04]  /*15420*/  LEA R15, -R15, RZ, 0x6 ;  /* 0x000000ff0f0f7211 */ /* 0x000fc800078e31ff */
[----:B------:R-:W-:Y:S02]  /*15430*/  SHF.R.S32.HI R13, RZ, 0x1f, R15 ;  /* 0x0000001fff0d7819 */ /* 0x000fe4000001140f */
.L_x_2769:
[C---:B------:R-:W-:Y:S02]  /*15440*/  LOP3.LUT P2, RZ, R88.reuse, 0x2, RZ, 0xc0, !PT ;  /* 0x0000000258ff7812 */ /* 0x040fe4000784c0ff */
[C---:B------:R-:W-:Y:S02]  /*15450*/  LOP3.LUT P1, RZ, R88.reuse, 0x4, RZ, 0xc0, !PT ;  /* 0x0000000458ff7812 */ /* 0x040fe4000782c0ff */
[C---:B------:R-:W-:Y:S02]  /*15460*/  LEA R18, P5, R15.reuse, R206, 0x1 ;  /* 0x000000ce0f127211 */ /* 0x040fe400078a08ff */
[----:B------:R-:W-:Y:S02]  /*15470*/  LOP3.LUT P6, RZ, R88, 0x1, RZ, 0xc0, !PT ;  /* 0x0000000158ff7812 */ /* 0x000fe400078cc0ff */
[----:B------:R-:W-:-:S05]  /*15480*/  LEA.HI.X R19, R15, R209, R13, 0x1, P5 ;  /* 0x000000d10f137211 */ /* 0x000fca00028f0c0d */
[----:B------:R-:W-:-:S04]  /*15490*/  @P2 IADD3 R14, P0, R15, R158, RZ ;  /* 0x0000009e0f0e2210 */ /* 0x000fc80007f1e0ff */
[C---:B------:R-:W-:Y:S01]  /*154a0*/  @P2 LEA R26, P5, R14.reuse, c[0x0][0x168], 0x1 ;  /* 0x00005a000e1a2a11 */ /* 0x040fe200078a08ff */
        /* <DEDUP_REMOVED lines=58> */
[----:B------:R-:W-:Y:S01]  /*15850*/  @P1 LEA R32, P5, R13, c[0x0][0x168], 0x1 ;  /* 0x00005a000d201a11 */ /* 0x000fe200078a08ff */
[----:B------:R1:W-:Y:S02]  /*15860*/  @!P1 STS.128 [R203+0xa800], RZ ;  /* 0x00a800ffcb009388 */ /* 0x0003e40000000c00 */
[----:B------:R-:W-:Y:S01]  /*15870*/  IMAD.X R156, R199, 0x1, R156, P0 ;  /* 0x00000001c79c7824 */ /* 0x000fe200000e069c */
[----:B------:R-:W-:Y:S01]  /*15880*/  @P6 LEA R34, P0, R15, R206, 0x1 ;  /* 0x000000ce0f226211 */ /* 0x000fe200078008ff */
        /* <DEDUP_REMOVED lines=11> */
[C-C-:B------:R-:W-:Y:S01]  /*15940*/  @P2 IMAD.X R14, R156.reuse, 0x1, R157.reuse, P5 ;  /* 0x000000019c0e2824 */ /* 0x140fe200028e069d */
        /* <DEDUP_REMOVED lines=31> */
.L_x_2767:
        /* <DEDUP_REMOVED lines=29> */
[----:B-1----:R-:W-:Y:S02]  /*15d10*/  FMNMX.FTZ R16, R168, R13, !PT ;  /* 0x0000000da8107209 */ /* 0x002fe40007810000 */
        /* <DEDUP_REMOVED lines=25> */
[----:B------:R-:W-:Y:S01]  /*15eb0*/  FMUL.FTZ R169, R132, c[0x0][0x23c] ;  /* 0x00008f0084a97a20 */ /* 0x000fe20000410000 */
        /* <DEDUP_REMOVED lines=311> */
.L_x_2771:
[----:B------:R-:W-:-:S05]  /*17230*/  IMAD.MOV.U32 R9, RZ, RZ, c[0x0][0x1a0] ;  /* 0x00006800ff097624 */ /* 0x000fca00078e00ff */
[----:B------:R-:W-:-:S04]  /*17240*/  LEA R9, -R9, RZ, 0x6 ;  /* 0x000000ff09097211 */ /* 0x000fc800078e31ff */
[----:B------:R-:W-:Y:S02]  /*17250*/  SHF.R.S32.HI R7, RZ, 0x1f, R9 ;  /* 0x0000001fff077819 */ /* 0x000fe40000011409 */
.L_x_2772:
[----:B------:R-:W-:Y:S01]  /*17260*/  LOP3.LUT R4, R208, 0xff, RZ, 0xc0, !PT ;  /* 0x000000ffd0047812 */ /* 0x000fe200078ec0ff */
[----:B------:R-:W-:Y:S01]  /*17270*/  ULDC UR4, c[0x0][0x1a0] ;  /* 0x0000680000047ab9 */ /* 0x000fe20000000800 */
[C---:B------:R-:W-:Y:S01]  /*17280*/  LEA R216, P1, R9.reuse, R162, 0x1 ;  /* 0x000000a209d87211 */ /* 0x040fe200078208ff */
[----:B------:R-:W-:Y:S01]  /*17290*/  USHF.L.U32 UR4, UR4, 0x4, URZ ;  /* 0x0000000404047899 */ /* 0x000fe2000800063f */
[C---:B------:R-:W-:Y:S02]  /*172a0*/  LOP3.LUT P4, RZ, R4.reuse, 0x2, RZ, 0xc0, !PT ;  /* 0x0000000204ff7812 */ /* 0x040fe4000788c0ff */
[C---:B------:R-:W-:Y:S02]  /*172b0*/  LOP3.LUT P2, RZ, R4.reuse, 0x4, RZ, 0xc0, !PT ;  /* 0x0000000404ff7812 */ /* 0x040fe4000784c0ff */
[----:B------:R-:W-:Y:S02]  /*172c0*/  LEA.HI.X R217, R9, R163, R7, 0x1, P1 ;  /* 0x000000a309d97211 */ /* 0x000fe400008f0c07 */
[----:B------:R-:W-:-:S07]  /*172d0*/  LOP3.LUT P5, RZ, R4, 0x1, RZ, 0xc0, !PT ;  /* 0x0000000104ff7812 */ /* 0x000fce00078ac0ff */
[----:B------:R-:W-:-:S04]  /*172e0*/  @P4 IADD3 R11, P0, R9, R136, RZ ;  /* 0x00000088090b4210 */ /* 0x000fc80007f1e0ff */
[----:B------:R-:W-:Y:S01]  /*172f0*/  @P4 LEA R20, P6, R11, c[0x0][0x170], 0x1 ;  /* 0x00005c000b144a11 */ /* 0x000fe200078c08ff */
[----:B------:R-:W-:Y:S01]  /*17300*/  @P4 IMAD.X R6, R7, 0x1, R134, P0 ;  /* 0x0000000107064824 */ /* 0x000fe200000e0686 */
[CC--:B------:R-:W-:Y:S01]  /*17310*/  @P2 IADD3 R5, P0, R9.reuse, R136.reuse, RZ ;  /* 0x0000008809052210 */ /* 0x0c0fe20007f1e0ff */
[----:B------:R-:W-:Y:S01]  /*17320*/  @!PT LDS RZ, [RZ] ;  /* 0x00000000fffff984 */ /* 0x000fe20000000800 */
[----:B------:R-:W-:Y:S01]  /*17330*/  @!PT LDS RZ, [RZ] ;  /* 0x00000000fffff984 */ /* 0x000fe20000000800 */
[----:B------:R-:W-:Y:S01]  /*17340*/  @!PT LDS RZ, [RZ] ;  /* 0x00000000fffff984 */ /* 0x000fe20000000800 */
[----:B------:R1:W-:Y:S01]  /*17350*/  @P5 LDGSTS.E.BYPASS.LTC128B.128 [R203+0xc000], [R216.64] ;  /* 0x0c000000d8cb5fae */ /* 0x0003e2000b901d46 */
[----:B------:R-:W-:Y:S02]  /*17360*/  IADD3 R9, P1, R9, UR4, RZ ;  /* 0x0000000409097c10 */ /* 0x000fe4000ff3e0ff */
[----:B------:R-:W-:Y:S01]  /*17370*/  @P4 LEA.HI.X R21, R11, c[0x0][0x174], R6, 0x1, P6 ;  /* 0x00005d000b154a11 */ /* 0x000fe200030f0c06 */
[----:B------:R-:W-:Y:S01]  /*17380*/  @P2 IMAD.X R4, R7, 0x1, R134, P0 ;  /* 0x0000000107042824 */ /* 0x000fe200000e0686 */
[----:B------:R-:W-:Y:S01]  /*17390*/  @P2 LEA R14, P0, R5, c[0x0][0x170], 0x1 ;  /* 0x00005c00050e2a11 */ /* 0x000fe200078008ff */
[----:B------:R-:W-:Y:S01]  /*173a0*/  IMAD.X R7, R200, 0x1, R7, P1 ;  /* 0x00000001c8077824 */ /* 0x000fe200008e0607 */
[----:B------:R-:W-:Y:S01]  /*173b0*/  @P4 IADD3 R11, P1, R9, R136, RZ ;  /* 0x00000088090b4210 */ /* 0x000fe20007f3e0ff */
[----:B------:R-:W-:Y:S01]  /*173c0*/  @!P5 STS.128 [R203+0xc000], RZ ;  /* 0x00c000ffcb00d388 */ /* 0x000fe20000000c00 */
[----:B------:R-:W-:-:S02]  /*173d0*/  @P2 LEA.HI.X R15, R5, c[0x0][0x174], R4, 0x1, P0 ;  /* 0x00005d00050f2a11 */ /* 0x000fc400000f0c04 */
[----:B------:R-:W-:Y:S01]  /*173e0*/  @P2 IADD3 R5, P0, R9, R136, RZ ;  /* 0x0000008809052210 */ /* 0x000fe20007f1e0ff */
[----:B------:R-:W-:Y:S01]  /*173f0*/  @P4 IMAD.X R4, R7, 0x1, R134, P1 ;  /* 0x0000000107044824 */ /* 0x000fe200008e0686 */
[----:B------:R-:W-:Y:S01]  /*17400*/  @P4 LEA R16, P1, R11, c[0x0][0x170], 0x1 ;  /* 0x00005c000b104a11 */ /* 0x000fe200078208ff */
[----:B------:R-:W-:Y:S01]  /*17410*/  @!PT LDS RZ, [RZ] ;  /* 0x00000000fffff984 */ /* 0x000fe20000000800 */
[----:B------:R-:W-:Y:S01]  /*17420*/  @!PT LDS RZ, [RZ] ;  /* 0x00000000fffff984 */ /* 0x000fe20000000800 */
[----:B------:R-:W-:Y:S01]  /*17430*/  @!PT LDS RZ, [RZ] ;  /* 0x00000000fffff984 */ /* 0x000fe20000000800 */
[----:B------:R2:W-:Y:S01]  /*17440*/  @P4 LDGSTS.E.BYPASS.LTC128B.128 [R203+0xe000], [R20.64+0x80] ;  /* 0x0e00008014cb4fae */ /* 0x0005e2000b901d46 */
[----:B------:R-:W-:Y:S02]  /*17450*/  @P5 LEA R18, P6, R9, R162, 0x1 ;  /* 0x000000a209125211 */ /* 0x000fe400078c08ff */
        /* <DEDUP_REMOVED lines=10> */
[-CC-:B------:R-:W-:Y:S01]  /*17500*/  @P5 LEA.HI.X R19, R9, R163.reuse, R7.reuse, 0x1, P6 ;  /* 0x000000a309135211 */ /* 0x180fe200030f0c07 */
[----:B------:R-:W-:Y:S01]  /*17510*/  IMAD.X R7, R200, 0x1, R7, P1 ;  /* 0x00000001c8077824 */ /* 0x000fe200008e0607 */
[C---:B------:R-:W-:Y:S01]  /*17520*/  @P4 IADD3 R9, P0, R11.reuse, R136, RZ ;  /* 0x000000880b094210 */ /* 0x040fe20007f1e0ff */
[----:B------:R-:W-:Y:S01]  /*17530*/  @!P2 STS.128 [R203+0x10000], RZ ;  /* 0x010000ffcb00a388 */ /* 0x000fe20000000c00 */
[C---:B------:R-:W-:Y:S02]  /*17540*/  @P5 LEA R22, P1, R11.reuse, R162, 0x1 ;  /* 0x000000a20b165211 */ /* 0x040fe400078208ff */
[----:B------:R-:W-:Y:S01]  /*17550*/  IADD3 R5, P6, R11, UR4, RZ ;  /* 0x000000040b057c10 */ /* 0x000fe2000ffde0ff */
[----:B------:R-:W-:Y:S01]  /*17560*/  @P4 IMAD.X R6, R7, 0x1, R134, P0 ;  /* 0x0000000107064824 */ /* 0x000fe200000e0686 */
[----:B------:R-:W-:Y:S01]  /*17570*/  @P4 LEA R10, P0, R9, c[0x0][0x170], 0x1 ;  /* 0x00005c00090a4a11 */ /* 0x000fe200078008ff */
[----:B------:R-:W-:Y:S01]  /*17580*/  @!PT LDS RZ, [RZ] ;  /* 0x00000000fffff984 */ /* 0x000fe20000000800 */
[----:B------:R-:W-:Y:S01]  /*17590*/  @!PT LDS RZ, [RZ] ;  /* 0x00000000fffff984 */ /* 0x000fe20000000800 */
[----:B------:R-:W-:Y:S01]  /*175a0*/  @!PT LDS RZ, [RZ] ;  /* 0x00000000fffff984 */ /* 0x000fe20000000800 */
[----:B------:R4:W-:Y:S01]  /*175b0*/  @P5 LDGSTS.E.BYPASS.LTC128B.128 [R203+0xc800], [R18.64] ;  /* 0x0c80000012cb5fae */ /* 0x0009e2000b901d46 */
[----:B------:R-:W-:-:S02]  /*175c0*/  @P5 LEA.HI.X R23, R11, R163, R7, 0x1, P1 ;  /* 0x000000a30b175211 */ /* 0x000fc400008f0c07 */
[----:B------:R-:W-:Y:S01]  /*175d0*/  @P2 IADD3 R4, P1, R11, R136, RZ ;  /* 0x000000880b042210 */ /* 0x000fe20007f3e0ff */
[----:B------:R-:W-:Y:S01]  /*175e0*/  @!P5 STS.128 [R203+0xc800], RZ ;  /* 0x00c800ffcb00d388 */ /* 0x000fe20000000c00 */
[----:B------:R-:W-:Y:S01]  /*175f0*/  @P4 LEA.HI.X R11, R9, c[0x0][0x174], R6, 0x1, P0 ;  /* 0x00005d00090b4a11 */ /* 0x000fe200000f0c06 */
[----:B------:R-:W-:Y:S01]  /*17600*/  IMAD.X R6, R200, 0x1, R7, P6 ;  /* 0x00000001c8067824 */ /* 0x000fe200030e0607 */
[----:B------:R-:W-:Y:S01]  /*17610*/  @P5 LEA R24, P0, R5, R162, 0x1 ;  /* 0x000000a205185211 */ /* 0x000fe200078008ff */
[----:B------:R-:W-:Y:S01]  /*17620*/  @P2 IMAD.X R7, R7, 0x1, R134, P1 ;  /* 0x0000000107072824 */ /* 0x000fe200008e0686 */
[----:B------:R-:W-:Y:S01]  /*17630*/  @P2 LEA R26, P1, R4, c[0x0][0x170], 0x1 ;  /* 0x00005c00041a2a11 */ /* 0x000fe200078208ff */
[----:B------:R-:W-:Y:S01]  /*17640*/  @!PT LDS RZ, [RZ] ;  /* 0x00000000fffff984 */ /* 0x000fe20000000800 */
[----:B------:R-:W-:Y:S01]  /*17650*/  @!PT LDS RZ, [RZ] ;  /* 0x00000000fffff984 */ /* 0x000fe20000000800 */
[----:B------:R-:W-:Y:S01]  /*17660*/  @!PT LDS RZ, [RZ] ;  /* 0x00000000fffff984 */ /* 0x000fe20000000800 */
[----:B------:R4:W-:Y:S01]  /*17670*/  @P4 LDGSTS.E.BYPASS.LTC128B.128 [R203+0xe800], [R16.64+0x80] ;  /* 0x0e80008010cb4fae */ /* 0x0009e2000b901d46 */
[CC--:B------:R-:W-:Y:S02]  /*17680*/  @P4 IADD3 R8, P6, R5.reuse, R136.reuse, RZ ;  /* 0x0000008805084210 */ /* 0x0c0fe40007fde0ff */
[C---:B------:R-:W-:Y:S01]  /*17690*/  @P5 LEA.HI.X R25, R5.reuse, R163, R6, 0x1, P0 ;  /* 0x000000a305195211 */ /* 0x040fe200000f0c06 */
[----:B------:R-:W-:Y:S01]  /*176a0*/  @!P4 STS.128 [R203+0xe800], RZ ;  /* 0x00e800ffcb00c388 */ /* 0x000fe20000000c00 */
[----:B------:R-:W-:-:S02]  /*176b0*/  @P2 IADD3 R5, P0, R5, R136, RZ ;  /* 0x0000008805052210 */ /* 0x000fc40007f1e0ff */
[----:B------:R-:W-:Y:S01]  /*176c0*/  @P2 LEA.HI.X R27, R4, c[0x0][0x174], R7, 0x1, P1 ;  /* 0x00005d00041b2a11 */ /* 0x000fe200008f0c07 */
[--C-:B------:R-:W-:Y:S01]  /*176d0*/  @P4 IMAD.X R7, R6, 0x1, R134.reuse, P6 ;  /* 0x0000000106074824 */ /* 0x100fe200030e0686 */
[----:B------:R-:W-:Y:S01]  /*176e0*/  @!PT LDS RZ, [RZ] ;  /* 0x00000000fffff984 */ /* 0x000fe20000000800 */
[----:B------:R-:W-:Y:S01]  /*176f0*/  @!PT LDS RZ, [RZ] ;  /* 0x00000000fffff984 */ /* 0x000fe20000000800 */
[----:B------:R-:W-:Y:S01]  /*17700*/  @!PT LDS RZ, [RZ] ;  /* 0x00000000fffff984 */ /* 0x000fe20000000800 */
[----:B------:R3:W-:Y:S01]  /*17710*/  @P2 LDGSTS.E.BYPASS.LTC128B.128 [R203+0x10800], [R12.64+0x100] ;  /* 0x108001000ccb2fae */ /* 0x0007e2000b901d46 */
[----:B------:R-:W-:Y:S01]  /*17720*/  @P4 LEA R30, P1, R8, c[0x0][0x170], 0x1 ;  /* 0x00005c00081e4a11 */ /* 0x000fe200078208ff */
[----:B------:R-:W-:Y:S01]  /*17730*/  @P2 IMAD.X R6, R6, 0x1, R134, P0 ;  /* 0x0000000106062824 */ /* 0x000fe200000e0686 */
[----:B------:R-:W-:Y:S01]  /*17740*/  @P2 LEA R28, P0, R5, c[0x0][0x170], 0x1 ;  /* 0x00005c00051c2a11 */ /* 0x000fe200078008ff */
[----:B------:R-:W-:Y:S01]  /*17750*/  @!P2 STS.128 [R203+0x10800], RZ ;  /* 0x010800ffcb00a388 */ /* 0x000fe20000000c00 */
[----:B------:R-:W-:Y:S01]  /*17760*/  @P4 LEA.HI.X R31, R8, c[0x0][0x174], R7, 0x1, P1 ;  /* 0x00005d00081f4a11 */ /* 0x000fe200008f0c07 */
[----:B------:R-:W-:Y:S01]  /*17770*/  IMAD R134, R207, 0x40, R210 ;  /* 0x00000040cf867824 */ /* 0x000fe200078e02d2 */
[----:B------:R-:W-:Y:S01]  /*17780*/  @P2 LEA.HI.X R29, R5, c[0x0][0x174], R6, 0x1, P0 ;  /* 0x00005d00051d2a11 */ /* 0x000fe200000f0c06 */
[----:B------:R-:W-:Y:S01]  /*17790*/  @!PT LDS RZ, [RZ] ;  /* 0x00000000fffff984 */ /* 0x000fe20000000800 */
[----:B------:R-:W-:Y:S01]  /*177a0*/  @!PT LDS RZ, [RZ] ;  /* 0x00000000fffff984 */ /* 0x000fe20000000800 */
[----:B------:R-:W-:Y:S01]  /*177b0*/  @!PT LDS RZ, [RZ] ;  /* 0x00000000fffff984 */ /* 0x000fe20000000800 */
[----:B------:R2:W-:Y:S01]  /*177c0*/  @P5 LDGSTS.E.BYPASS.LTC128B.128 [R203+0xd000], [R22.64] ;  /* 0x0d00000016cb5fae */ /* 0x0005e2000b901d46 */
[----:B------:R-:W-:-:S03]  /*177d0*/  ISETP.GE.AND P0, PT, R135, 0x3, PT ;  /* 0x000000038700780c */ /* 0x000fc60003f06270 */
        /* <DEDUP_REMOVED lines=28> */
[----:B---3--:R-:W4:Y:S04]  /*179a0*/  LDSM.16.M88.4 R12, [R197+0x6800] ;  /* 0x00680000c50c783b */ /* 0x008f280000000200 */
[----:B------:R-:W3:Y:S04]  /*179b0*/  LDSM.16.M88.4 R156, [R197+0x7000] ;  /* 0x00700000c59c783b */ /* 0x000ee80000000200 */
[----:B------:R-:W3:Y:S04]  /*179c0*/  LDSM.16.M88.4 R32, [R197+0x7800] ;  /* 0x00780000c520783b */ /* 0x000ee80000000200 */
[----:B------:R-:W-:Y:S04]  /*179d0*/  LDSM.16.M88.4 R136, [R196] ;  /* 0x00000000c488783b */ /* 0x000fe80000000200 */
[----:B------:R-:W3:Y:S04]  /*179e0*/  LDSM.16.M88.4 R4, [R195] ;  /* 0x00000000c304783b */ /* 0x000ee80000000200 */
[----:B-----5:R-:W5:Y:S04]  /*179f0*/  LDSM.16.M88.4 R8, [R187] ;  /* 0x00000000bb08783b */ /* 0x020f680000000200 */
[----:B-1----:R-:W1:Y:S04]  /*17a00*/  LDSM.16.M88.4 R28, [R186] ;  /* 0x00000000ba1c783b */ /* 0x002e680000000200 */
[----:B------:R-:W1:Y:S04]  /*17a10*/  LDSM.16.M88.4 R140, [R185] ;  /* 0x00000000b98c783b */ /* 0x000e680000000200 */
[----:B------:R-:W-:Y:S01]  /*17a20*/  LDSM.16.M88.4 R168, [R191+0x6000] ;  /* 0x00600000bfa8783b */ /* 0x000fe20000000200 */
[C---:B--2---:R-:W-:Y:S03]  /*17a30*/  HMMA.16816.F32 R24, R148.reuse, R20, RZ ;  /* 0x000000149418723c */ /* 0x044fe600000018ff */
[----:B------:R-:W-:Y:S04]  /*17a40*/  LDSM.16.M88.4 R164, [R191+0x6800] ;  /* 0x00680000bfa4783b */ /* 0x000fe80000000200 */
[----:B------:R-:W-:Y:S01]  /*17a50*/  LDSM.16.M88.4 R144, [R184] ;  /* 0x00000000b890783b */ /* 0x000fe20000000200 */
[C---:B------:R-:W-:Y:S03]  /*17a60*/  HMMA.16816.F32 R20, R148.reuse, R22, RZ ;  /* 0x000000169414723c */ /* 0x040fe600000018ff */
[----:B------:R-:W-:Y:S04]  /*17a70*/  LDSM.16.M88.4 R172, [R198+0x2000] ;  /* 0x00200000c6ac783b */ /* 0x000fe80000000200 */
[----:B------:R-:W0:Y:S01]  /*17a80*/  LDGDEPBAR ;  /* 0x00000000000079af */ /* 0x000e220000000000 */
[C---:B----4-:R-:W-:Y:S08]  /*17a90*/  HMMA.16816.F32 R16, R148.reuse, R12, RZ ;  /* 0x0000000c9410723c */ /* 0x050ff000000018ff */
[C---:B------:R-:W-:Y:S08]  /*17aa0*/  HMMA.16816.F32 R12, R148.reuse, R14, RZ ;  /* 0x0000000e940c723c */ /* 0x040ff000000018ff */
[C---:B---3--:R-:W-:Y:S08]  /*17ab0*/  HMMA.16816.F32 R160, R148.reuse, R156, RZ ;  /* 0x0000009c94a0723c */ /* 0x048ff000000018ff */
[C---:B------:R-:W-:Y:S08]  /*17ac0*/  HMMA.16816.F32 R156, R148.reuse, R158, RZ ;  /* 0x0000009e949c723c */ /* 0x040ff000000018ff */
[C---:B------:R-:W-:Y:S08]  /*17ad0*/  HMMA.16816.F32 R152, R148.reuse, R32, RZ ;  /* 0x000000209498723c */ /* 0x040ff000000018ff */
[----:B------:R-:W-:Y:S01]  /*17ae0*/  HMMA.16816.F32 R148, R148, R34, RZ ;  /* 0x000000229494723c */ /* 0x000fe200000018ff */
[----:B------:R-:W-:Y:S07]  /*17af0*/  LDSM.16.M88.4 R32, [R191+0x7000] ;  /* 0x00700000bf20783b */ /* 0x000fee0000000200 */
[C---:B------:R-:W-:Y:S08]  /*17b00*/  HMMA.16816.F32 R24, R136.reuse, R4, R24 ;  /* 0x000000048818723c */ /* 0x040ff00000001818 */
[C---:B------:R-:W-:Y:S01]  /*17b10*/  HMMA.16816.F32 R20, R136.reuse, R6, R20 ;  /* 0x000000068814723c */ /* 0x040fe20000001814 */
[----:B------:R-:W2:Y:S07]  /*17b20*/  LDSM.16.M88.4 R4, [R194] ;  /* 0x00000000c204783b */ /* 0x000eae0000000200 */
[C---:B-----5:R-:W-:Y:S08]  /*17b30*/  HMMA.16816.F32 R16, R136.reuse, R8, R16 ;  /* 0x000000088810723c */ /* 0x060ff00000001810 */
[C---:B------:R-:W-:Y:S01]  /*17b40*/  HMMA.16816.F32 R12, R136.reuse, R10, R12 ;  /* 0x0000000a880c723c */ /* 0x040fe2000000180c */
[----:B------:R-:W3:Y:S07]  /*17b50*/  LDSM.16.M88.4 R8, [R191+0x7800] ;  /* 0x00780000bf08783b */ /* 0x000eee0000000200 */
[C---:B-1----:R-:W-:Y:S08]  /*17b60*/  HMMA.16816.F32 R160, R136.reuse, R28, R160 ;  /* 0x0000001c88a0723c */ /* 0x042ff000000018a0 */
[C---:B------:R-:W-:Y:S01]  /*17b70*/  HMMA.16816.F32 R156, R136.reuse, R30, R156 ;  /* 0x0000001e889c723c */ /* 0x040fe2000000189c */
[----:B------:R-:W1:Y:S07]  /*17b80*/  LDSM.16.M88.4 R28, [R193] ;  /* 0x00000000c11c783b */ /* 0x000e6e0000000200 */
[C---:B------:R-:W-:Y:S08]  /*17b90*/  HMMA.16816.F32 R152, R136.reuse, R140, R152 ;  /* 0x0000008c8898723c */ /* 0x040ff00000001898 */
[----:B------:R-:W-:Y:S01]  /*17ba0*/  HMMA.16816.F32 R148, R136, R142, R148 ;  /* 0x0000008e8894723c */ /* 0x000fe20000001894 */
[----:B------:R-:W4:Y:S04]  /*17bb0*/  LDSM.16.M88.4 R140, [R184+0x800] ;  /* 0x00080000b88c783b */ /* 0x000f280000000200 */
[----:B------:R-:W-:Y:S03]  /*17bc0*/  LDSM.16.M88.4 R136, [R184+0x1000] ;  /* 0x00100000b888783b */ /* 0x000fe60000000200 */
[C---:B--2---:R-:W-:Y:S08]  /*17bd0*/  HMMA.16816.F32 R160, R4.reuse, R32, R160 ;  /* 0x0000002004a0723c */ /* 0x044ff000000018a0 */
[C---:B------:R-:W-:Y:S01]  /*17be0*/  HMMA.16816.F32 R156, R4.reuse, R34, R156 ;  /* 0x00000022049c723c */ /* 0x040fe2000000189c */
[----:B------:R-:W2:Y:S07]  /*17bf0*/  LDSM.16.M88.4 R32, [R184+0x1800] ;  /* 0x00180000b820783b */ /* 0x000eae0000000200 */
[C---:B------:R-:W-:Y:S08]  /*17c00*/  HMMA.16816.F32 R24, R4.reuse, R168, R24 ;  /* 0x000000a80418723c */ /* 0x040ff00000001818 */
[C---:B------:R-:W-:Y:S01]  /*17c10*/  HMMA.16816.F32 R20, R4.reuse, R170, R20 ;  /* 0x000000aa0414723c */ /* 0x040fe20000001814 */
[----:B------:R-:W-:Y:S07]  /*17c20*/  LDSM.16.M88.4 R168, [R197+0x9000] ;  /* 0x00900000c5a8783b */ /* 0x000fee0000000200 */
[C---:B------:R-:W-:Y:S08]  /*17c30*/  HMMA.16816.F32 R16, R4.reuse, R164, R16 ;  /* 0x000000a40410723c */ /* 0x040ff00000001810 */
[C---:B------:R-:W-:Y:S01]  /*17c40*/  HMMA.16816.F32 R12, R4.reuse, R166, R12 ;  /* 0x000000a6040c723c */ /* 0x040fe2000000180c */
[----:B------:R-:W-:Y:S07]  /*17c50*/  LDSM.16.M88.4 R164, [R197+0x9800] ;  /* 0x00980000c5a4783b */ /* 0x000fee0000000200 */
[C---:B---3--:R-:W-:Y:S08]  /*17c60*/  HMMA.16816.F32 R152, R4.reuse, R8, R152 ;  /* 0x000000080498723c */ /* 0x048ff00000001898 */
[----:B------:R-:W-:Y:S01]  /*17c70*/  HMMA.16816.F32 R148, R4, R10, R148 ;  /* 0x0000000a0494723c */ /* 0x000fe20000001894 */
[----:B------:R-:W3:Y:S04]  /*17c80*/  LDSM.16.M88.4 R8, [R197+0x8000] ;  /* 0x00800000c508783b */ /* 0x000ee80000000200 */
[----:B------:R-:W5:Y:S03]  /*17c90*/  LDSM.16.M88.4 R4, [R197+0x8800] ;  /* 0x00880000c504783b */ /* 0x000f660000000200 */
[C---:B-1----:R-:W-:Y:S08]  /*17ca0*/  HMMA.16816.F32 R24, R28.reuse, R144, R24 ;  /* 0x000000901c18723c */ /* 0x042ff00000001818 */
[C---:B------:R-:W-:Y:S01]  /*17cb0*/  HMMA.16816.F32 R20, R28.reuse, R146, R20 ;  /* 0x000000921c14723c */ /* 0x040fe20000001814 */
[----:B------:R-:W-:Y:S07]  /*17cc0*/  LDSM.16.M88.4 R144, [R196+0x2000] ;  /* 0x00200000c490783b */ /* 0x000fee0000000200 */
[C---:B----4-:R-:W-:Y:S08]  /*17cd0*/  HMMA.16816.F32 R16, R28.reuse, R140, R16 ;  /* 0x0000008c1c10723c */ /* 0x050ff00000001810 */
[C---:B------:R-:W-:Y:S01]  /*17ce0*/  HMMA.16816.F32 R12, R28.reuse, R142, R12 ;  /* 0x0000008e1c0c723c */ /* 0x040fe2000000180c */
[----:B------:R-:W1:Y:S07]  /*17cf0*/  LDSM.16.M88.4 R140, [R183] ;  /* 0x00000000b78c783b */ /* 0x000e6e0000000200 */
[C---:B--2---:R-:W-:Y:S08]  /*17d00*/  HMMA.16816.F32 R152, R28.reuse, R32, R152 ;  /* 0x000000201c98723c */ /* 0x044ff00000001898 */
[C---:B------:R-:W-:Y:S08]  /*17d10*/  HMMA.16816.F32 R160, R28.reuse, R136, R160 ;  /* 0x000000881ca0723c */ /* 0x040ff000000018a0 */
[C---:B------:R-:W-:Y:S01]  /*17d20*/  HMMA.16816.F32 R156, R28.reuse, R138, R156 ;  /* 0x0000008a1c9c723c */ /* 0x040fe2000000189c */
[----:B------:R-:W2:Y:S07]  /*17d30*/  LDSM.16.M88.4 R136, [R182] ;  /* 0x00000000b688783b */ /* 0x000eae0000000200 */
[----:B------:R-:W-:Y:S01]  /*17d40*/  HMMA.16816.F32 R148, R28, R34, R148 ;  /* 0x000000221c94723c */ /* 0x000fe20000001894 */
[----:B------:R-:W4:Y:S04]  /*17d50*/  LDSM.16.M88.4 R32, [R181] ;  /* 0x00000000b520783b */ /* 0x000f280000000200 */
[----:B------:R-:W1:Y:S03]  /*17d60*/  LDSM.16.M88.4 R28, [R180] ;  /* 0x00000000b41c783b */ /* 0x000e660000000200 */
[C---:B---3--:R-:W-:Y:S08]  /*17d70*/  HMMA.16816.F32 R24, R172.reuse, R8, R24 ;  /* 0x00000008ac18723c */ /* 0x048ff00000001818 */
[C---:B------:R-:W-:Y:S01]  /*17d80*/  HMMA.16816.F32 R20, R172.reuse, R10, R20 ;  /* 0x0000000aac14723c */ /* 0x040fe20000001814 */
[----:B------:R-:W-:Y:S07]  /*17d90*/  LDSM.16.M88.4 R8, [R194+0x2000] ;  /* 0x00200000c208783b */ /* 0x000fee0000000200 */
[C---:B-----5:R-:W-:Y:S08]  /*17da0*/  HMMA.16816.F32 R16, R172.reuse, R4, R16 ;  /* 0x00000004ac10723c */ /* 0x060ff00000001810 */
[C---:B------:R-:W-:Y:S01]  /*17db0*/  HMMA.16816.F32 R12, R172.reuse, R6, R12 ;  /* 0x00000006ac0c723c */ /* 0x040fe2000000180c */
[----:B------:R-:W3:Y:S07]  /*17dc0*/  LDSM.16.M88.4 R4, [R191+0x8000] ;  /* 0x00800000bf04783b */ /* 0x000eee0000000200 */
[C---:B------:R-:W-:Y:S08]  /*17dd0*/  HMMA.16816.F32 R152, R172.reuse, R164, R152 ;  /* 0x000000a4ac98723c */ /* 0x040ff00000001898 */
[C---:B------:R-:W-:Y:S08]  /*17de0*/  HMMA.16816.F32 R160, R172.reuse, R168, R160 ;  /* 0x000000a8aca0723c */ /* 0x040ff000000018a0 */
[C---:B------:R-:W-:Y:S08]  /*17df0*/  HMMA.16816.F32 R156, R172.reuse, R170, R156 ;  /* 0x000000aaac9c723c */ /* 0x040ff0000000189c */
[----:B------:R-:W-:Y:S01]  /*17e00*/  HMMA.16816.F32 R164, R172, R166, R148 ;  /* 0x000000a6aca4723c */ /* 0x000fe20000001894 */
[----:B------:R-:W5:Y:S04]  /*17e10*/  LDSM.16.M88.4 R148, [R191+0x8800] ;  /* 0x00880000bf94783b */ /* 0x000f680000000200 */
[----:B------:R-:W-:Y:S03]  /*17e20*/  LDSM.16.M88.4 R172, [R191+0xb000] ;  /* 0x00b00000bfac783b */ /* 0x000fe60000000200 */
[C---:B-1----:R-:W-:Y:S08]  /*17e30*/  HMMA.16816.F32 R24, R144.reuse, R140, R24 ;  /* 0x0000008c9018723c */ /* 0x042ff00000001818 */
[C---:B------:R-:W-:Y:S01]  /*17e40*/  HMMA.16816.F32 R20, R144.reuse, R142, R20 ;  /* 0x0000008e9014723c */ /* 0x040fe20000001814 */
[----:B------:R-:W1:Y:S07]  /*17e50*/  LDSM.16.M88.4 R140, [R191+0x9000] ;  /* 0x00900000bf8c783b */ /* 0x000e6e0000000200 */
[C---:B--2---:R-:W-:Y:S08]  /*17e60*/  HMMA.16816.F32 R16, R144.reuse, R136, R16 ;  /* 0x000000889010723c */ /* 0x044ff00000001810 */
[C---:B------:R-:W-:Y:S01]  /*17e70*/  HMMA.16816.F32 R12, R144.reuse, R138, R12 ;  /* 0x0000008a900c723c */ /* 0x040fe2000000180c */
[----:B------:R-:W2:Y:S07]  /*17e80*/  LDSM.16.M88.4 R136, [R191+0x9800] ;  /* 0x00980000bf88783b */ /* 0x000eae0000000200 */
[C---:B----4-:R-:W-:Y:S08]  /*17e90*/  HMMA.16816.F32 R160, R144.reuse, R32, R160 ;  /* 0x0000002090a0723c */ /* 0x050ff000000018a0 */
[C---:B------:R-:W-:Y:S01]  /*17ea0*/  HMMA.16816.F32 R156, R144.reuse, R34, R156 ;  /* 0x00000022909c723c */ /* 0x040fe2000000189c */
[----:B------:R-:W-:Y:S07]  /*17eb0*/  LDSM.16.M88.4 R32, [R193+0x2000] ;  /* 0x00200000c120783b */ /* 0x000fee0000000200 */
[C---:B------:R-:W-:Y:S08]  /*17ec0*/  HMMA.16816.F32 R152, R144.reuse, R28, R152 ;  /* 0x0000001c9098723c */ /* 0x040ff00000001898 */
[----:B------:R-:W-:Y:S01]  /*17ed0*/  HMMA.16816.F32 R164, R144, R30, R164 ;  /* 0x0000001e90a4723c */ /* 0x000fe200000018a4 */
[----:B------:R-:W4:Y:S04]  /*17ee0*/  LDSM.16.M88.4 R28, [R184+0x2000] ;  /* 0x00200000b81c783b */ /* 0x000f280000000200 */
[----:B------:R-:W-:Y:S03]  /*17ef0*/  LDSM.16.M88.4 R144, [R184+0x3800] ;  /* 0x00380000b890783b */ /* 0x000fe60000000200 */
[C---:B---3--:R-:W-:Y:S08]  /*17f00*/  HMMA.16816.F32 R24, R8.reuse, R4, R24 ;  /* 0x000000040818723c */ /* 0x048ff00000001818 */
[C---:B------:R-:W-:Y:S01]  /*17f10*/  HMMA.16816.F32 R20, R8.reuse, R6, R20 ;  /* 0x000000060814723c */ /* 0x040fe20000001814 */
[----:B------:R-:W3:Y:S07]  /*17f20*/  LDSM.16.M88.4 R4, [R184+0x2800] ;  /* 0x00280000b804783b */ /* 0x000eee0000000200 */
[C---:B-----5:R-:W-:Y:S08]  /*17f30*/  HMMA.16816.F32 R16, R8.reuse, R148, R16 ;  /* 0x000000940810723c */ /* 0x060ff00000001810 */
[C---:B------:R-:W-:Y:S01]  /*17f40*/  HMMA.16816.F32 R12, R8.reuse, R150, R12 ;  /* 0x00000096080c723c */ /* 0x040fe2000000180c */
[----:B------:R-:W5:Y:S07]  /*17f50*/  LDSM.16.M88.4 R148, [R184+0x3000] ;  /* 0x00300000b894783b */ /* 0x000f6e0000000200 */
[C---:B-1----:R-:W-:Y:S08]  /*17f60*/  HMMA.16816.F32 R160, R8.reuse, R140, R160 ;  /* 0x0000008c08a0723c */ /* 0x042ff000000018a0 */
[C---:B------:R-:W-:Y:S01]  /*17f70*/  HMMA.16816.F32 R168, R8.reuse, R142, R156 ;  /* 0x0000008e08a8723c */ /* 0x040fe2000000189c */
[----:B------:R-:W-:Y:S04]  /*17f80*/  LDSM.16.M88.4 R156, [R198+0x4000] ;  /* 0x00400000c69c783b */ /* 0x000fe80000000200 */
[----:B------:R-:W1:Y:S03]  /*17f90*/  LDSM.16.M88.4 R140, [R197+0xa000] ;  /* 0x00a00000c58c783b */ /* 0x000e660000000200 */
[C---:B--2---:R-:W-:Y:S08]  /*17fa0*/  HMMA.16816.F32 R152, R8.reuse, R136, R152 ;  /* 0x000000880898723c */ /* 0x044ff00000001898 */
[----:B------:R-:W-:Y:S01]  /*17fb0*/  HMMA.16816.F32 R164, R8, R138, R164 ;  /* 0x0000008a08a4723c */ /* 0x000fe200000018a4 */
[----:B------:R-:W2:Y:S04]  /*17fc0*/  LDSM.16.M88.4 R8, [R197+0xa800] ;  /* 0x00a80000c508783b */ /* 0x000ea80000000200 */
[----:B------:R-:W-:Y:S03]  /*17fd0*/  LDSM.16.M88.4 R136, [R196+0x4000] ;  /* 0x00400000c488783b */ /* 0x000fe60000000200 */
[C---:B----4-:R-:W-:Y:S08]  /*17fe0*/  HMMA.16816.F32 R24, R32.reuse, R28, R24 ;  /* 0x0000001c2018723c */ /* 0x050ff00000001818 */
[C---:B------:R-:W-:Y:S01]  /*17ff0*/  HMMA.16816.F32 R20, R32.reuse, R30, R20 ;  /* 0x0000001e2014723c */ /* 0x040fe20000001814 */
[----:B------:R-:W4:Y:S07]  /*18000*/  LDSM.16.M88.4 R28, [R197+0xb000] ;  /* 0x00b00000c51c783b */ /* 0x000f2e0000000200 */
[C---:B---3--:R-:W-:Y:S08]  /*18010*/  HMMA.16816.F32 R16, R32.reuse, R4, R16 ;  /* 0x000000042010723c */ /* 0x048ff00000001810 */
[C---:B------:R-:W-:Y:S01]  /*18020*/  HMMA.16816.F32 R12, R32.reuse, R6, R12 ;  /* 0x00000006200c723c */ /* 0x040fe2000000180c */
[----:B------:R-:W3:Y:S07]  /*18030*/  LDSM.16.M88.4 R4, [R197+0xb800] ;  /* 0x00b80000c504783b */ /* 0x000eee0000000200 */
[C---:B-----5:R-:W-:Y:S08]  /*18040*/  HMMA.16816.F32 R160, R32.reuse, R148, R160 ;  /* 0x0000009420a0723c */ /* 0x060ff000000018a0 */
[C---:B------:R-:W-:Y:S01]  /*18050*/  HMMA.16816.F32 R168, R32.reuse, R150, R168 ;  /* 0x0000009620a8723c */ /* 0x040fe200000018a8 */
[----:B------:R-:W-:Y:S07]  /*18060*/  LDSM.16.M88.4 R148, [R177] ;  /* 0x00000000b194783b */ /* 0x000fee0000000200 */
[C---:B------:R-:W-:Y:S08]  /*18070*/  HMMA.16816.F32 R152, R32.reuse, R144, R152 ;  /* 0x000000902098723c */ /* 0x040ff00000001898 */
[----:B------:R-:W-:Y:S01]  /*18080*/  HMMA.16816.F32 R164, R32, R146, R164 ;  /* 0x0000009220a4723c */ /* 0x000fe200000018a4 */
[----:B------:R-:W5:Y:S04]  /*18090*/  LDSM.16.M88.4 R32, [R179] ;  /* 0x00000000b320783b */ /* 0x000f680000000200 */
[----:B------:R-:W-:Y:S03]  /*180a0*/  LDSM.16.M88.4 R144, [R176] ;  /* 0x00000000b090783b */ /* 0x000fe60000000200 */
[C---:B-1----:R-:W-:Y:S08]  /*180b0*/  HMMA.16816.F32 R24, R156.reuse, R140, R24 ;  /* 0x0000008c9c18723c */ /* 0x042ff00000001818 */
[C---:B------:R-:W-:Y:S01]  /*180c0*/  HMMA.16816.F32 R20, R156.reuse, R142, R20 ;  /* 0x0000008e9c14723c */ /* 0x040fe20000001814 */
[----:B------:R-:W1:Y:S07]  /*180d0*/  LDSM.16.M88.4 R140, [R178] ;  /* 0x00000000b28c783b */ /* 0x000e6e0000000200 */
[C---:B--2---:R-:W-:Y:S08]  /*180e0*/  HMMA.16816.F32 R16, R156.reuse, R8, R16 ;  /* 0x000000089c10723c */ /* 0x044ff00000001810 */
[C---:B------:R-:W-:Y:S01]  /*180f0*/  HMMA.16816.F32 R12, R156.reuse, R10, R12 ;  /* 0x0000000a9c0c723c */ /* 0x040fe2000000180c */
[----:B------:R-:W-:Y:S07]  /*18100*/  LDSM.16.M88.4 R8, [R191+0xa000] ;  /* 0x00a00000bf08783b */ /* 0x000fee0000000200 */
[C---:B----4-:R-:W-:Y:S08]  /*18110*/  HMMA.16816.F32 R160, R156.reuse, R28, R160 ;  /* 0x0000001c9ca0723c */ /* 0x050ff000000018a0 */
[C---:B------:R-:W-:Y:S01]  /*18120*/  HMMA.16816.F32 R168, R156.reuse, R30, R168 ;  /* 0x0000001e9ca8723c */ /* 0x040fe200000018a8 */
[----:B------:R-:W2:Y:S07]  /*18130*/  LDSM.16.M88.4 R28, [R194+0x4000] ;  /* 0x00400000c21c783b */ /* 0x000eae0000000200 */
[C---:B---3--:R-:W-:Y:S08]  /*18140*/  HMMA.16816.F32 R152, R156.reuse, R4, R152 ;  /* 0x000000049c98723c */ /* 0x048ff00000001898 */
[----:B------:R-:W-:Y:S01]  /*18150*/  HMMA.16816.F32 R164, R156, R6, R164 ;  /* 0x000000069ca4723c */ /* 0x000fe200000018a4 */
[----:B------:R-:W3:Y:S07]  /*18160*/  LDSM.16.M88.4 R4, [R191+0xa800] ;  /* 0x00a80000bf04783b */ /* 0x000eee0000000200 */
[C---:B-----5:R-:W-:Y:S08]  /*18170*/  HMMA.16816.F32 R24, R136.reuse, R32, R24 ;  /* 0x000000208818723c */ /* 0x060ff00000001818 */
[C---:B------:R-:W-:Y:S01]  /*18180*/  HMMA.16816.F32 R156, R136.reuse, R34, R20 ;  /* 0x00000022889c723c */ /* 0x040fe20000001814 */
[----:B------:R-:W-:Y:S04]  /*18190*/  LDSM.16.M88.4 R32, [R193+0x4000] ;  /* 0x00400000c120783b */ /* 0x000fe80000000200 */
[----:B------:R-:W4:Y:S03]  /*181a0*/  LDSM.16.M88.4 R20, [R184+0x4000] ;  /* 0x00400000b814783b */ /* 0x000f260000000200 */
[C---:B-1----:R-:W-:Y:S07]  /*181b0*/  HMMA.16816.F32 R16, R136.reuse, R140, R16 ;  /* 0x0000008c8810723c */ /* 0x042fee0000001810 */
[----:B------:R-:W-:Y:S01]  /*181c0*/  IADD3 R140, R134, 0x9, RZ ;  /* 0x00000009868c7810 */ /* 0x000fe20007ffe0ff */
[----:B------:R-:W-:Y:S03]  /*181d0*/  HMMA.16816.F32 R12, R136, R142, R12 ;  /* 0x0000008e880c723c */ /* 0x000fe6000000180c */
[----:B------:R-:W-:-:S05]  /*181e0*/  ISETP.GE.AND P2, PT, R140, R2, PT ;  /* 0x000000028c00720c */ /* 0x000fca0003f46270 */
[C---:B--2---:R-:W-:Y:S08]  /*181f0*/  HMMA.16816.F32 R24, R28.reuse, R8, R24 ;  /* 0x000000081c18723c */ /* 0x044ff00000001818 */
[C---:B------:R-:W-:Y:S01]  /*18200*/  HMMA.16816.F32 R156, R28.reuse, R10, R156 ;  /* 0x0000000a1c9c723c */ /* 0x040fe2000000189c */
[----:B------:R-:W1:Y:S07]  /*18210*/  LDSM.16.M88.4 R8, [R184+0x4800] ;  /* 0x00480000b808783b */ /* 0x000e6e0000000200 */
[C---:B---3--:R-:W-:Y:S08]  /*18220*/  HMMA.16816.F32 R16, R28.reuse, R4, R16 ;  /* 0x000000041c10723c */ /* 0x048ff00000001810 */
[----:B------:R-:W-:Y:S01]  /*18230*/  HMMA.16816.F32 R12, R28, R6, R12 ;  /* 0x000000061c0c723c */ /* 0x000fe2000000180c */
[----:B------:R-:W2:Y:S07]  /*18240*/  LDSM.16.M88.4 R4, [R191+0xb800] ;  /* 0x00b80000bf04783b */ /* 0x000eae0000000200 */
[----:B------:R-:W-:Y:S08]  /*18250*/  HMMA.16816.F32 R160, R136, R148, R160 ;  /* 0x0000009488a0723c */ /* 0x000ff000000018a0 */
[C---:B----4-:R-:W-:Y:S08]  /*18260*/  HMMA.16816.F32 R24, R32.reuse, R20, R24 ;  /* 0x000000142018723c */ /* 0x050ff00000001818 */
[----:B------:R-:W-:Y:S01]  /*18270*/  HMMA.16816.F32 R156, R32, R22, R156 ;  /* 0x00000016209c723c */ /* 0x000fe2000000189c */
[----:B------:R-:W3:Y:S07]  /*18280*/  LDSM.16.M88.4 R20, [R184+0x5000] ;  /* 0x00500000b814783b */ /* 0x000eee0000000200 */
[C---:B------:R-:W-:Y:S08]  /*18290*/  HMMA.16816.F32 R152, R136.reuse, R144, R152 ;  /* 0x000000908898723c */ /* 0x040ff00000001898 */
[C---:B------:R-:W-:Y:S08]  /*182a0*/  HMMA.16816.F32 R168, R136.reuse, R150, R168 ;  /* 0x0000009688a8723c */ /* 0x040ff000000018a8 */
[----:B------:R-:W-:Y:S07]  /*182b0*/  HMMA.16816.F32 R164, R136, R146, R164 ;  /* 0x0000009288a4723c */ /* 0x000fee00000018a4 */
[C---:B------:R-:W-:Y:S01]  /*182c0*/  IADD3 R136, R134.reuse, 0x1, RZ ;  /* 0x0000000186887810 */ /* 0x040fe20007ffe0ff */
[----:B------:R-:W-:Y:S01]  /*182d0*/  HMMA.16816.F32 R160, R28, R172, R160 ;  /* 0x000000ac1ca0723c */ /* 0x000fe200000018a0 */
[----:B------:R-:W-:-:S02]  /*182e0*/  IADD3 R139, R134, 0x8, RZ ;  /* 0x00000008868b7810 */ /* 0x000fc40007ffe0ff */
[----:B------:R-:W4:Y:S01]  /*182f0*/  I2F R138, R136 ;  /* 0x00000088008a7306 */ /* 0x000f220000201400 */
[CC--:B------:R-:W-:Y:S02]  /*18300*/  ISETP.GE.AND P5, PT, R136.reuse, R2.reuse, PT ;  /* 0x000000028800720c */ /* 0x0c0fe40003fa6270 */
[-C--:B------:R-:W-:Y:S02]  /*18310*/  ISETP.GE.AND P6, PT, R136, R3.reuse, PT ;  /* 0x000000038800720c */ /* 0x080fe40003fc6270 */
[----:B-1----:R-:W-:Y:S01]  /*18320*/  HMMA.16816.F32 R16, R32, R8, R16 ;  /* 0x000000082010723c */ /* 0x002fe20000001810 */
[C---:B------:R-:W-:Y:S02]  /*18330*/  ISETP.GE.AND P1, PT, R139.reuse, R3, PT ;  /* 0x000000038b00720c */ /* 0x040fe40003f26270 */
[----:B------:R-:W1:Y:S01]  /*18340*/  I2F R137, R139 ;  /* 0x0000008b00897306 */ /* 0x000e620000201400 */
[----:B------:R-:W-:-:S04]  /*18350*/  ISETP.GE.AND P4, PT, R139, R2, PT ;  /* 0x000000028b00720c */ /* 0x000fc80003f86270 */
[C---:B--2---:R-:W-:Y:S03]  /*18360*/  HMMA.16816.F32 R152, R28.reuse, R4, R152 ;  /* 0x000000041c98723c */ /* 0x044fe60000001898 */
[----:B------:R-:W2:Y:S01]  /*18370*/  I2F R136, R140 ;  /* 0x0000008c00887306 */ /* 0x000ea20000201400 */
[-C--:B----4-:R-:W-:Y:S01]  /*18380*/  FFMA.FTZ R135, R0, R138.reuse, R25 ;  /* 0x0000008a00877223 */ /* 0x090fe20000010019 */
[----:B------:R-:W-:Y:S01]  /*18390*/  IADD3 R25, R134, 0x10, RZ ;  /* 0x0000001086197810 */ /* 0x000fe20007ffe0ff */
[----:B------:R-:W-:Y:S01]  /*183a0*/  FFMA.FTZ R27, R0, R138, R27 ;  /* 0x0000008a001b7223 */ /* 0x000fe2000001001b */
[----:B------:R-:W-:Y:S01]  /*183b0*/  IADD3 R4, R134, 0x11, RZ ;  /* 0x0000001186047810 */ /* 0x000fe20007ffe0ff */
[----:B------:R-:W-:Y:S01]  /*183c0*/  HMMA.16816.F32 R164, R28, R6, R164 ;  /* 0x000000061ca4723c */ /* 0x000fe200000018a4 */
[----:B------:R-:W-:Y:S01]  /*183d0*/  FSEL R135, R135, -INF , !P5 ;  /* 0xff80000087877808 */ /* 0x000fe20006800000 */
[CC--:B-1----:R-:W-:Y:S01]  /*183e0*/  FFMA.FTZ R141, R0.reuse, R137.reuse, R156 ;  /* 0x00000089008d7223 */ /* 0x0c2fe2000001009c */
[----:B------:R-:W1:Y:S01]  /*183f0*/  I2F R9, R25 ;  /* 0x0000001900097306 */ /* 0x000e620000201400 */
[----:B------:R-:W-:Y:S01]  /*18400*/  FFMA.FTZ R156, R0, R137, R158 ;  /* 0x00000089009c7223 */ /* 0x000fe2000001009e */
[----:B------:R-:W-:-:S03]  /*18410*/  FSEL R148, R27, -INF , !P6 ;  /* 0xff8000001b947808 */ /* 0x000fc60007000000 */
[C---:B------:R-:W-:Y:S01]  /*18420*/  HMMA.16816.F32 R12, R32.reuse, R10, R12 ;  /* 0x0000000a200c723c */ /* 0x040fe2000000180c */
[----:B------:R-:W-:Y:S01]  /*18430*/  FSEL R141, R141, -INF , !P4 ;  /* 0xff8000008d8d7808 */ /* 0x000fe20006000000 */
[----:B--2---:R-:W-:Y:S01]  /*18440*/  FFMA.FTZ R147, R0, R136, R157 ;  /* 0x0000008800937223 */ /* 0x004fe2000001009d */
[----:B------:R-:W-:Y:S01]  /*18450*/  FSEL R156, R156, -INF , !P1 ;  /* 0xff8000009c9c7808 */ /* 0x000fe20004800000 */
[----:B------:R2:W4:Y:S01]  /*18460*/  I2F R8, R4 ;  /* 0x0000000400087306 */ /* 0x0005220000201400 */
[----:B------:R-:W-:Y:S01]  /*18470*/  ISETP.GE.AND P1, PT, R4, R2, PT ;  /* 0x000000020400720c */ /* 0x000fe20003f26270 */
[----:B------:R-:W-:Y:S01]  /*18480*/  FFMA.FTZ R158, R0, R136, R159 ;  /* 0x00000088009e7223 */ /* 0x000fe2000001009f */
[----:B------:R-:W-:Y:S01]  /*18490*/  FSEL R147, R147, -INF , !P2 ;  /* 0xff80000093937808 */ /* 0x000fe20005000000 */
[----:B---3--:R-:W-:Y:S01]  /*184a0*/  HMMA.16816.F32 R160, R32, R20, R160 ;  /* 0x0000001420a0723c */ /* 0x008fe200000018a0 */
[----:B------:R-:W-:Y:S02]  /*184b0*/  ISETP.GE.AND P2, PT, R4, R3, PT ;  /* 0x000000030400720c */ /* 0x000fe40003f46270 */
[----:B------:R-:W-:Y:S01]  /*184c0*/  IADD3 R10, R134, 0x18, RZ ;  /* 0x00000018860a7810 */ /* 0x000fe20007ffe0ff */
[CC--:B-1----:R-:W-:Y:S01]  /*184d0*/  FFMA.FTZ R27, R0.reuse, R9.reuse, R16 ;  /* 0x00000009001b7223 */ /* 0x0c2fe20000010010 */
[C---:B------:R-:W-:Y:S01]  /*184e0*/  ISETP.GE.AND P6, PT, R25.reuse, R2, PT ;  /* 0x000000021900720c */ /* 0x040fe20003fc6270 */
[----:B------:R-:W-:Y:S01]  /*184f0*/  FFMA.FTZ R18, R0, R9, R18 ;  /* 0x0000000900127223 */ /* 0x000fe20000010012 */
[-C--:B------:R-:W-:Y:S01]  /*18500*/  ISETP.GE.AND P4, PT, R25, R3.reuse, PT ;  /* 0x000000031900720c */ /* 0x080fe20003f86270 */
[----:B------:R-:W1:Y:S01]  /*18510*/  I2F R11, R10 ;  /* 0x0000000a000b7306 */ /* 0x000e620000201400 */
[----:B------:R-:W-:Y:S01]  /*18520*/  HMMA.16816.F32 R168, R28, R174, R168 ;  /* 0x000000ae1ca8723c */ /* 0x000fe200000018a8 */
[C---:B------:R-:W-:Y:S01]  /*18530*/  IADD3 R25, R134.reuse, 0x19, RZ ;  /* 0x0000001986197810 */ /* 0x040fe20007ffe0ff */
[----:B--2---:R-:W2:Y:S01]  /*18540*/  LDSM.16.M88.4 R4, [R184+0x5800] ;  /* 0x00580000b804783b */ /* 0x004ea20000000200 */
[----:B------:R-:W-:Y:S01]  /*18550*/  IADD3 R9, R134, 0x20, RZ ;  /* 0x0000002086097810 */ /* 0x000fe20007ffe0ff */
[----:B----4-:R-:W-:Y:S01]  /*18560*/  FFMA.FTZ R19, R0, R8, R19 ;  /* 0x0000000800137223 */ /* 0x010fe20000010013 */
[----:B------:R-:W-:-:S02]  /*18570*/  ISETP.GE.AND P5, PT, R140, R3, PT ;  /* 0x000000038c00720c */ /* 0x000fc40003fa6270 */
[----:B------:R-:W-:Y:S01]  /*18580*/  FFMA.FTZ R29, R0, R8, R17 ;  /* 0x00000008001d7223 */ /* 0x000fe20000010011 */
[----:B------:R-:W3:Y:S01]  /*18590*/  I2F R16, R25 ;  /* 0x0000001900107306 */ /* 0x000ee20000201400 */
[----:B------:R-:W-:Y:S01]  /*185a0*/  FSEL R27, R27, -INF , !P6 ;  /* 0xff8000001b1b7808 */ /* 0x000fe20007000000 */
[----:B------:R-:W-:-:S04]  /*185b0*/  DEPBAR.LE SB0, 0x0 ;  /* 0x000080000000791a */ /* 0x000fc80000000000 */
[----:B------:R-:W-:Y:S01]  /*185c0*/  FSEL R158, R158, -INF , !P5 ;  /* 0xff8000009e9e7808 */ /* 0x000fe20006800000 */
[----:B-1----:R-:W-:Y:S01]  /*185d0*/  FFMA.FTZ R14, R0, R11, R14 ;  /* 0x0000000b000e7223 */ /* 0x002fe2000001000e */
[----:B------:R-:W1:Y:S01]  /*185e0*/  I2F R17, R9 ;  /* 0x0000000900117306 */ /* 0x000e620000201400 */
[C---:B------:R-:W-:Y:S02]  /*185f0*/  ISETP.GE.AND P5, PT, R10.reuse, R2, PT ;  /* 0x000000020a00720c */ /* 0x040fe40003fa6270 */
[----:B------:R-:W-:Y:S01]  /*18600*/  ISETP.GE.AND P6, PT, R10, R3, PT ;  /* 0x000000030a00720c */ /* 0x000fe20003fc6270 */
[----:B------:R-:W-:Y:S01]  /*18610*/  FFMA.FTZ R10, R0, R11, R12 ;  /* 0x0000000b000a7223 */ /* 0x000fe2000001000c */
[----:B------:R-:W-:Y:S02]  /*18620*/  FSEL R30, R18, -INF , !P4 ;  /* 0xff800000121e7808 */ /* 0x000fe40006000000 */
[----:B------:R-:W-:Y:S01]  /*18630*/  FSEL R29, R29, -INF , !P1 ;  /* 0xff8000001d1d7808 */ /* 0x000fe20004800000 */
[C---:B---3--:R-:W-:Y:S01]  /*18640*/  FFMA.FTZ R21, R0.reuse, R16, R13 ;  /* 0x0000001000157223 */ /* 0x048fe2000001000d */
[C---:B------:R-:W-:Y:S01]  /*18650*/  ISETP.GE.AND P4, PT, R25.reuse, R2, PT ;  /* 0x000000021900720c */ /* 0x040fe20003f86270 */
[----:B------:R-:W-:Y:S01]  /*18660*/  FFMA.FTZ R20, R0, R16, R15 ;  /* 0x0000001000147223 */ /* 0x000fe2000001000f */
[----:B------:R-:W-:Y:S01]  /*18670*/  ISETP.GE.AND P1, PT, R25, R3, PT ;  /* 0x000000031900720c */ /* 0x000fe20003f26270 */
[----:B------:R-:W-:Y:S01]  /*18680*/  HMMA.16816.F32 R168, R32, R22, R168 ;  /* 0x0000001620a8723c */ /* 0x000fe200000018a8 */
[----:B------:R-:W-:-:S02]  /*18690*/  FSEL R28, R19, -INF , !P2 ;  /* 0xff800000131c7808 */ /* 0x000fc40005000000 */
[----:B------:R-:W-:Y:S01]  /*186a0*/  FSEL R25, R10, -INF , !P5 ;  /* 0xff8000000a197808 */ /* 0x000fe20006800000 */
[CC--:B-1----:R-:W-:Y:S01]  /*186b0*/  FFMA.FTZ R160, R0.reuse, R17.reuse, R160 ;  /* 0x0000001100a07223 */ /* 0x0c2fe200000100a0 */
[C---:B------:R-:W-:Y:S01]  /*186c0*/  ISETP.GE.AND P2, PT, R9.reuse, R2, PT ;  /* 0x000000020900720c */ /* 0x040fe20003f46270 */
[----:B------:R-:W-:Y:S01]  /*186d0*/  FFMA.FTZ R162, R0, R17, R162 ;  /* 0x0000001100a27223 */ /* 0x000fe200000100a2 */
[----:B------:R-:W-:Y:S02]  /*186e0*/  ISETP.GE.AND P5, PT, R9, R3, PT ;  /* 0x000000030900720c */ /* 0x000fe40003fa6270 */
[C---:B------:R-:W-:Y:S02]  /*186f0*/  IADD3 R8, R134.reuse, 0x21, RZ ;  /* 0x0000002186087810 */ /* 0x040fe40007ffe0ff */
[----:B------:R-:W-:Y:S02]  /*18700*/  IADD3 R9, R134, 0x28, RZ ;  /* 0x0000002886097810 */ /* 0x000fe40007ffe0ff */
[----:B------:R-:W-:Y:S01]  /*18710*/  FSEL R22, R14, -INF , !P6 ;  /* 0xff8000000e167808 */ /* 0x000fe20007000000 */
[----:B------:R-:W1:Y:S01]  /*18720*/  I2F R12, R8 ;  /* 0x00000008000c7306 */ /* 0x000e620000201400 */
[----:B------:R-:W-:Y:S01]  /*18730*/  FSEL R21, R21, -INF , !P4 ;  /* 0xff80000015157808 */ /* 0x000fe20006000000 */
[----:B--2---:R-:W-:Y:S01]  /*18740*/  HMMA.16816.F32 R164, R32, R6, R164 ;  /* 0x0000000620a4723c */ /* 0x004fe200000018a4 */
[----:B------:R-:W-:-:S02]  /*18750*/  FSEL R20, R20, -INF , !P1 ;  /* 0xff80000014147808 */ /* 0x000fc40004800000 */
[----:B------:R-:W-:Y:S02]  /*18760*/  FSEL R173, R160, -INF , !P2 ;  /* 0xff800000a0ad7808 */ /* 0x000fe40005000000 */
[CC--:B------:R-:W-:Y:S01]  /*18770*/  ISETP.GE.AND P6, PT, R8.reuse, R2.reuse, PT ;  /* 0x000000020800720c */ /* 0x0c0fe20003fc6270 */
[----:B------:R2:W3:Y:S01]  /*18780*/  I2F R13, R9 ;  /* 0x00000009000d7306 */ /* 0x0004e20000201400 */
[-C--:B------:R-:W-:Y:S02]  /*18790*/  ISETP.GE.AND P4, PT, R8, R3.reuse, PT ;  /* 0x000000030800720c */ /* 0x080fe40003f86270 */
[C---:B------:R-:W-:Y:S02]  /*187a0*/  ISETP.GE.AND P1, PT, R9.reuse, R2, PT ;  /* 0x000000020900720c */ /* 0x040fe40003f26270 */
[----:B------:R-:W-:Y:S02]  /*187b0*/  ISETP.GE.AND P2, PT, R9, R3, PT ;  /* 0x000000030900720c */ /* 0x000fe40003f46270 */
[----:B------:R-:W-:Y:S01]  /*187c0*/  IADD3 R16, R134, 0x30, RZ ;  /* 0x0000003086107810 */ /* 0x000fe20007ffe0ff */
[-C--:B-1----:R-:W-:Y:S01]  /*187d0*/  FFMA.FTZ R163, R0, R12.reuse, R163 ;  /* 0x0000000c00a37223 */ /* 0x082fe200000100a3 */
[----:B------:R-:W-:Y:S01]  /*187e0*/  IADD3 R15, R134, 0x29, RZ ;  /* 0x00000029860f7810 */ /* 0x000fe20007ffe0ff */
[----:B------:R-:W-:Y:S01]  /*187f0*/  FFMA.FTZ R161, R0, R12, R161 ;  /* 0x0000000c00a17223 */ /* 0x000fe200000100a1 */
[----:B------:R-:W-:Y:S01]  /*18800*/  I2F R17, R16 ;  /* 0x0000001000117306 */ /* 0x000fe20000201400 */
[----:B------:R-:W-:-:S02]  /*18810*/  IADD3 R6, R134, 0x38, RZ ;  /* 0x0000003886067810 */ /* 0x000fc40007ffe0ff */
[----:B------:R-:W-:Y:S01]  /*18820*/  FSEL R172, R163, -INF , !P4 ;  /* 0xff800000a3ac7808 */ /* 0x000fe20006000000 */
[----:B------:R-:W-:Y:S01]  /*18830*/  IMAD.MOV.U32 R163, RZ, RZ, R217 ;  /* 0x000000ffffa37224 */ /* 0x000fe200078e00d9 */
[----:B--2---:R-:W-:Y:S01]  /*18840*/  HMMA.16816.F32 R8, R32, R4, R152 ;  /* 0x000000042008723c */ /* 0x004fe20000001898 */
[-C--:B------:R-:W-:Y:S01]  /*18850*/  ISETP.GE.AND P4, PT, R16, R2.reuse, PT ;  /* 0x000000021000720c */ /* 0x080fe20003f86270 */
[-C--:B---3--:R-:W-:Y:S01]  /*18860*/  FFMA.FTZ R170, R0, R13.reuse, R170 ;  /* 0x0000000d00aa7223 */ /* 0x088fe200000100aa */
[----:B------:R-:W1:Y:S01]  /*18870*/  I2F R14, R15 ;  /* 0x0000000f000e7306 */ /* 0x000e620000201400 */
[----:B------:R-:W-:Y:S01]  /*18880*/  FSEL R174, R162, -INF , !P5 ;  /* 0xff800000a2ae7808 */ /* 0x000fe20006800000 */
[----:B------:R-:W-:Y:S01]  /*18890*/  FFMA.FTZ R168, R0, R13, R168 ;  /* 0x0000000d00a87223 */ /* 0x000fe200000100a8 */
[----:B------:R-:W-:Y:S01]  /*188a0*/  ISETP.GE.AND P5, PT, R15, R2, PT ;  /* 0x000000020f00720c */ /* 0x000fe20003fa6270 */
[----:B------:R-:W-:Y:S01]  /*188b0*/  IMAD.MOV.U32 R162, RZ, RZ, R216 ;  /* 0x000000ffffa27224 */ /* 0x000fe200078e00d8 */
[----:B------:R-:W-:-:S02]  /*188c0*/  IADD3 R5, R134, 0x31, RZ ;  /* 0x0000003186057810 */ /* 0x000fc40007ffe0ff */
[----:B------:R-:W-:Y:S01]  /*188d0*/  FSEL R170, R170, -INF , !P2 ;  /* 0xff800000aaaa7808 */ /* 0x000fe20005000000 */
[----:B------:R-:W2:Y:S01]  /*188e0*/  I2F R7, R6 ;  /* 0x0000000600077306 */ /* 0x000ea20000201400 */
[----:B------:R-:W-:Y:S02]  /*188f0*/  ISETP.GE.AND P2, PT, R5, R2, PT ;  /* 0x000000020500720c */ /* 0x000fe40003f46270 */
[----:B------:R-:W-:Y:S02]  /*18900*/  FSEL R175, R168, -INF , !P1 ;  /* 0xff800000a8af7808 */ /* 0x000fe40004800000 */
[-C--:B------:R-:W-:Y:S02]  /*18910*/  ISETP.GE.AND P1, PT, R16, R3.reuse, PT ;  /* 0x000000031000720c */ /* 0x080fe40003f26270 */
[----:B------:R-:W-:Y:S01]  /*18920*/  FSEL R211, R161, -INF , !P6 ;  /* 0xff800000a1d37808 */ /* 0x000fe20007000000 */
[----:B------:R-:W3:Y:S01]  /*18930*/  I2F R4, R5 ;  /* 0x0000000500047306 */ /* 0x000ee20000201400 */
[CC--:B-1----:R-:W-:Y:S01]  /*18940*/  FFMA.FTZ R169, R0.reuse, R14.reuse, R169 ;  /* 0x0000000e00a97223 */ /* 0x0c2fe200000100a9 */
[----:B------:R-:W-:Y:S01]  /*18950*/  ISETP.GE.AND P6, PT, R15, R3, PT ;  /* 0x000000030f00720c */ /* 0x000fe20003fc6270 */
[----:B------:R-:W-:-:S02]  /*18960*/  FFMA.FTZ R168, R0, R14, R171 ;  /* 0x0000000e00a87223 */ /* 0x000fc400000100ab */
[CC--:B------:R-:W-:Y:S01]  /*18970*/  FFMA.FTZ R8, R0.reuse, R17.reuse, R8 ;  /* 0x0000001100087223 */ /* 0x0c0fe20000010008 */
[----:B------:R-:W-:Y:S01]  /*18980*/  FSEL R169, R169, -INF , !P5 ;  /* 0xff800000a9a97808 */ /* 0x000fe20006800000 */
[C---:B------:R-:W-:Y:S01]  /*18990*/  FFMA.FTZ R10, R0.reuse, R17, R10 ;  /* 0x00000011000a7223 */ /* 0x040fe2000001000a */
[----:B------:R-:W-:Y:S01]  /*189a0*/  ISETP.GE.AND P5, PT, R5, R3, PT ;  /* 0x000000030500720c */ /* 0x000fe20003fa6270 */
[-C--:B--2---:R-:W-:Y:S01]  /*189b0*/  FFMA.FTZ R137, R0, R7.reuse, R164 ;  /* 0x0000000700897223 */ /* 0x084fe200000100a4 */
[----:B------:R-:W-:Y:S01]  /*189c0*/  FSEL R155, R8, -INF , !P4 ;  /* 0xff800000089b7808 */ /* 0x000fe20006000000 */
[----:B------:R-:W1:Y:S01]  /*189d0*/  I2F R5, R134 ;  /* 0x0000008600057306 */ /* 0x000e620000201400 */
[----:B------:R-:W-:Y:S01]  /*189e0*/  IADD3 R8, R134, 0x39, RZ ;  /* 0x0000003986087810 */ /* 0x000fe20007ffe0ff */
[----:B------:R-:W-:Y:S01]  /*189f0*/  FFMA.FTZ R138, R0, R7, R166 ;  /* 0x00000007008a7223 */ /* 0x000fe200000100a6 */
[----:B------:R-:W-:Y:S01]  /*18a00*/  FSEL R152, R10, -INF , !P1 ;  /* 0xff8000000a987808 */ /* 0x000fe20004800000 */
[CC--:B---3--:R-:W-:Y:S01]  /*18a10*/  FFMA.FTZ R9, R0.reuse, R4.reuse, R9 ;  /* 0x0000000400097223 */ /* 0x0c8fe20000010009 */
[----:B------:R-:W-:Y:S01]  /*18a20*/  BAR.SYNC.DEFER_BLOCKING 0x0 ;  /* 0x0000000000007b1d */ /* 0x000fe20000010000 */
[----:B------:R-:W-:Y:S01]  /*18a30*/  FFMA.FTZ R11, R0, R4, R11 ;  /* 0x00000004000b7223 */ /* 0x000fe2000001000b */
[----:B------:R-:W-:-:S02]  /*18a40*/  ISETP.GE.AND P1, PT, R6, R2, PT ;  /* 0x000000020600720c */ /* 0x000fc40003f26270 */
[----:B------:R-:W-:Y:S02]  /*18a50*/  FSEL R168, R168, -INF , !P6 ;  /* 0xff800000a8a87808 */ /* 0x000fe40007000000 */
[----:B------:R-:W2:Y:S01]  /*18a60*/  I2F R4, R8 ;  /* 0x0000000800047306 */ /* 0x000ea20000201400 */
[----:B------:R-:W-:Y:S02]  /*18a70*/  FSEL R153, R9, -INF , !P2 ;  /* 0xff80000009997808 */ /* 0x000fe40005000000 */
[----:B------:R-:W-:Y:S02]  /*18a80*/  FSEL R136, R11, -INF , !P5 ;  /* 0xff8000000b887808 */ /* 0x000fe40006800000 */
[----:B------:R-:W-:Y:S02]  /*18a90*/  FSEL R137, R137, -INF , !P1 ;  /* 0xff80000089897808 */ /* 0x000fe40004800000 */
[C---:B------:R-:W-:Y:S02]  /*18aa0*/  ISETP.GE.AND P6, PT, R134.reuse, R2, PT ;  /* 0x000000028600720c */ /* 0x040fe40003fc6270 */
[----:B------:R-:W-:-:S02]  /*18ab0*/  ISETP.GE.AND P4, PT, R134, R3, PT ;  /* 0x000000038600720c */ /* 0x000fc40003f86270 */
[----:B------:R-:W-:Y:S02]  /*18ac0*/  ISETP.GE.AND P2, PT, R6, R3, PT ;  /* 0x000000030600720c */ /* 0x000fe40003f46270 */
[----:B------:R-:W-:Y:S01]  /*18ad0*/  ISETP.GE.AND P5, PT, R8, R2, PT ;  /* 0x000000020800720c */ /* 0x000fe20003fa6270 */
[----:B-1----:R-:W-:Y:S01]  /*18ae0*/  FFMA.FTZ R2, R0, R5, R26 ;  /* 0x0000000500027223 */ /* 0x002fe2000001001a */
[----:B------:R-:W-:Y:S01]  /*18af0*/  ISETP.GE.AND P1, PT, R8, R3, PT ;  /* 0x000000030800720c */ /* 0x000fe20003f26270 */
[----:B------:R-:W-:Y:S01]  /*18b00*/  FFMA.FTZ R3, R0, R5, R24 ;  /* 0x0000000500037223 */ /* 0x000fe20000010018 */
[----:B------:R-:W-:Y:S01]  /*18b10*/  FSEL R138, R138, -INF , !P2 ;  /* 0xff8000008a8a7808 */ /* 0x000fe20005000000 */
[-C--:B--2---:R-:W-:Y:S01]  /*18b20*/  FFMA.FTZ R139, R0, R4.reuse, R165 ;  /* 0x00000004008b7223 */ /* 0x084fe200000100a5 */
[----:B------:R-:W-:Y:S01]  /*18b30*/  FSEL R2, R2, -INF , !P4 ;  /* 0xff80000002027808 */ /* 0x000fe20006000000 */
[----:B------:R-:W-:Y:S01]  /*18b40*/  FFMA.FTZ R150, R0, R4, R167 ;  /* 0x0000000400967223 */ /* 0x000fe200000100a7 */
        /* <DEDUP_REMOVED lines=64> */
.L_x_2774:
[----:B------:R-:W-:-:S05]  /*18f50*/  IMAD.MOV.U32 R9, RZ, RZ, c[0x0][0x198] ;  /* 0x00006600ff097624 */ /* 0x000fca00078e00ff */
[----:B------:R-:W-:-:S04]  /*18f60*/  LEA R9, -R9, RZ, 0x6 ;  /* 0x000000ff09097211 */ /* 0x000fc800078e31ff */
[----:B------:R-:W-:Y:S02]  /*18f70*/  SHF.R.S32.HI R10, RZ, 0x1f, R9 ;  /* 0x0000001fff0a7819 */ /* 0x000fe40000011409 */
.L_x_2775:
[----:B------:R-:W1:Y:S01]  /*18f80*/  S2R R5, SR_TID.X ;  /* 0x0000000000057919 */ /* 0x000e620000002100 */
[----:B------:R-:W-:-:S04]  /*18f90*/  LEA R142, P2, R9, R206, 0x1 ;  /* 0x000000ce098e7211 */ /* 0x000fc800078408ff */
[----:B------:R-:W-:Y:S02]  /*18fa0*/  LEA.HI.X R143, R9, R209, R10, 0x1, P2 ;  /* 0x000000d1098f7211 */ /* 0x000fe400010f0c0a */
[----:B-1----:R-:W-:-:S04]  /*18fb0*/  SHF.R.S32.HI R4, RZ, 0x1f, R5 ;  /* 0x0000001fff047819 */ /* 0x002fc80000011405 */
[----:B------:R-:W-:-:S04]  /*18fc0*/  LEA.HI R4, R4, R5, RZ, 0x3 ;  /* 0x0000000504047211 */ /* 0x000fc800078f18ff */
[----:B------:R-:W-:-:S05]  /*18fd0*/  LOP3.LUT R4, R4, 0xfffffff8, RZ, 0xc0, !PT ;  /* 0xfffffff804047812 */ /* 0x000fca00078ec0ff */
[----:B------:R-:W-:-:S04]  /*18fe0*/  IMAD.IADD R4, R5, 0x1, -R4 ;  /* 0x0000000105047824 */ /* 0x000fc800078e0a04 */
[----:B------:R-:W-:Y:S02]  /*18ff0*/  IMAD.SHL.U32 R6, R4, 0x8, RZ ;  /* 0x0000000804067824 */ /* 0x000fe400078e00ff */
[----:B------:R-:W-:-:S03]  /*19000*/  IMAD.MOV.U32 R4, RZ, RZ, c[0x0][0x198] ;  /* 0x00006600ff047624 */ /* 0x000fc600078e00ff */
[----:B------:R-:W-:Y:S01]  /*19010*/  ISETP.GE.AND P5, PT, R6, c[0x0][0x220], PT ;  /* 0x0000880006007a0c */ /* 0x000fe20003fa6270 */
[----:B------:R-:W-:Y:S01]  /*19020*/  IMAD.SHL.U32 R4, R4, 0x10, RZ ;  /* 0x0000001004047824 */ /* 0x000fe200078e00ff */
[----:B------:R-:W-:-:S04]  /*19030*/  IADD3 R5, R6, 0x40, RZ ;  /* 0x0000004006057810 */ /* 0x000fc80007ffe0ff */
[----:B------:R-:W-:Y:S02]  /*19040*/  ISETP.GE.AND P4, PT, R5, c[0x0][0x220], PT ;  /* 0x0000880005007a0c */ /* 0x000fe40003f86270 */
[----:B------:R-:W-:-:S04]  /*19050*/  IADD3 R5, R6, 0x80, RZ ;  /* 0x0000008006057810 */ /* 0x000fc80007ffe0ff */
[----:B------:R-:W-:Y:S01]  /*19060*/  ISETP.GE.AND P0, PT, R5, c[0x0][0x220], PT ;  /* 0x0000880005007a0c */ /* 0x000fe20003f06270 */
[----:B------:R-:W-:Y:S01]  /*19070*/  @!PT LDS RZ, [RZ] ;  /* 0x00000000fffff984 */ /* 0x000fe20000000800 */
[----:B------:R-:W-:Y:S01]  /*19080*/  @!PT LDS RZ, [RZ] ;  /* 0x00000000fffff984 */ /* 0x000fe20000000800 */
[----:B------:R-:W-:Y:S01]  /*19090*/  @!PT LDS RZ, [RZ] ;  /* 0x00000000fffff984 */ /* 0x000fe20000000800 */
[----:B------:R1:W-:Y:S01]  /*190a0*/  @!P5 LDGSTS.E.BYPASS.LTC128B.128 [R203+0x6000], [R142.64] ;  /* 0x060000008ecbdfae */ /* 0x0003e2000b901d46 */
[CC--:B------:R-:W-:Y:S02]  /*190b0*/  @!P5 IADD3 R7, P1, R4.reuse, R9.reuse, RZ ;  /* 0x000000090407d210 */ /* 0x0c0fe40007f3e0ff */
[----:B------:R-:W-:Y:S01]  /*190c0*/  SEL R8, RZ, 0x3fffc, P0 ;  /* 0x0003fffcff087807 */ /* 0x000fe20000000000 */
        /* <DEDUP_REMOVED lines=8> */
[----:B------:R-:W-:Y:S01]  /*19150*/  LOP3.LUT P6, RZ, R8, 0x4, RZ, 0xc0, !PT ;  /* 0x0000000408ff7812 */ /* 0x000fe200078cc0ff */
[----:B------:R1:W-:Y:S01]  /*19160*/  @P4 STS.128 [R203+0x8000], RZ ;  /* 0x008000ffcb004388 */ /* 0x0003e20000000c00 */
[----:B------:R-:W-:Y:S01]  /*19170*/  @!P5 LEA.HI.X R35, R7, R209, R6, 0x1, P1 ;  /* 0x000000d10723d211 */ /* 0x000fe200008f0c06 */
[----:B------:R-:W-:Y:S01]  /*19180*/  @!P4 IMAD.X R6, R199, 0x1, R10, P0 ;  /* 0x00000001c706c824 */ /* 0x000fe200000e060a */
[C---:B------:R-:W-:Y:S02]  /*19190*/  @!P4 LEA R16, P0, R5.reuse, R206, 0x1 ;  /* 0x000000ce0510c211 */ /* 0x040fe400078008ff */
[----:B------:R-:W-:Y:S02]  /*191a0*/  IADD3 R7, P2, P1, R4, R9, R4 ;  /* 0x0000000904077210 */ /* 0x000fe4000795e004 */
[----:B------:R-:W-:Y:S02]  /*191b0*/  @!P4 LEA.HI.X R17, R5, R209, R6, 0x1, P0 ;  /* 0x000000d10511c211 */ /* 0x000fe400000f0c06 */
[----:B------:R-:W-:-:S02]  /*191c0*/  IADD3.X R8, R199, R10, R199, P2, P1 ;  /* 0x0000000ac7087210 */ /* 0x000fc400017e24c7 */
[----:B------:R-:W-:Y:S01]  /*191d0*/  IADD3 R5, P1, R4, R7, RZ ;  /* 0x0000000704057210 */ /* 0x000fe20007f3e0ff */
[----:B------:R-:W-:Y:S01]  /*191e0*/  @!PT LDS RZ, [RZ] ;  /* 0x00000000fffff984 */ /* 0x000fe20000000800 */
[----:B------:R-:W-:Y:S01]  /*191f0*/  @!PT LDS RZ, [RZ] ;  /* 0x00000000fffff984 */ /* 0x000fe20000000800 */
[----:B------:R-:W-:Y:S01]  /*19200*/  @!PT LDS RZ, [RZ] ;  /* 0x00000000fffff984 */ /* 0x000fe20000000800 */
[----:B------:R1:W-:Y:S01]  /*19210*/  @P6 LDGSTS.E.BYPASS.LTC128B.128 [R203+0xa000], [R142.64+0x100] ;  /* 0x0a0001008ecb6fae */ /* 0x0003e2000b901d46 */
[CC--:B------:R-:W-:Y:S02]  /*19220*/  @!P4 LEA R14, P0, R7.reuse, R206.reuse, 0x1 ;  /* 0x000000ce070ec211 */ /* 0x0c0fe400078008ff */
[-C--:B------:R-:W-:Y:S01]  /*19230*/  @!P5 LEA R32, P2, R7, R206.reuse, 0x1 ;  /* 0x000000ce0720d211 */ /* 0x080fe200078408ff */
[--C-:B------:R-:W-:Y:S01]  /*19240*/  IMAD.X R6, R199, 0x1, R8.reuse, P1 ;  /* 0x00000001c7067824 */ /* 0x100fe200008e0608 */
[CCC-:B------:R-:W-:Y:S01]  /*19250*/  @!P4 LEA.HI.X R15, R7.reuse, R209.reuse, R8.reuse, 0x1, P0 ;  /* 0x000000d1070fc211 */ /* 0x1c0fe200000f0c08 */
[----:B------:R1:W-:Y:S01]  /*19260*/  @!P6 STS.128 [R203+0xa000], RZ ;  /* 0x00a000ffcb00e388 */ /* 0x0003e20000000c00 */
[-C--:B------:R-:W-:Y:S02]  /*19270*/  @P6 LEA R12, P1, R7, R206.reuse, 0x1 ;  /* 0x000000ce070c6211 */ /* 0x080fe400078208ff */
[----:B------:R-:W-:Y:S01]  /*19280*/  @!P5 LEA R18, P0, R5, R206, 0x1 ;  /* 0x000000ce0512d211 */ /* 0x000fe200078008ff */
[----:B------:R-:W-:Y:S01]  /*19290*/  @!PT LDS RZ, [RZ] ;  /* 0x00000000fffff984 */ /* 0x000fe20000000800 */
[----:B------:R-:W-:Y:S01]  /*192a0*/  @!PT LDS RZ, [RZ] ;  /* 0x00000000fffff984 */ /* 0x000fe20000000800 */
[----:B------:R-:W-:Y:S01]  /*192b0*/  @!PT LDS RZ, [RZ] ;  /* 0x00000000fffff984 */ /* 0x000fe20000000800 */
[----:B------:R1:W-:Y:S01]  /*192c0*/  @!P5 LDGSTS.E.BYPASS.LTC128B.128 [R203+0x6800], [R34.64] ;  /* 0x0680000022cbdfae */ /* 0x0003e2000b901d46 */
[----:B------:R-:W-:-:S02]  /*192d0*/  @!P5 LEA.HI.X R33, R7, R209, R8, 0x1, P2 ;  /* 0x000000d10721d211 */ /* 0x000fc400010f0c08 */
[----:B------:R-:W-:Y:S01]  /*192e0*/  @P6 LEA.HI.X R13, R7, R209, R8, 0x1, P1 ;  /* 0x000000d1070d6211 */ /* 0x000fe200008f0c08 */
[----:B------:R1:W-:Y:S01]  /*192f0*/  @P5 STS.128 [R203+0x6800], RZ ;  /* 0x006800ffcb005388 */ /* 0x0003e20000000c00 */
[----:B------:R-:W-:Y:S02]  /*19300*/  @P6 IADD3 R4, P2, R4, R9, RZ ;  /* 0x0000000904046210 */ /* 0x000fe40007f5e0ff */
[CC--:B------:R-:W-:Y:S01]  /*19310*/  @!P5 LEA.HI.X R19, R5.reuse, R209.reuse, R6, 0x1, P0 ;  /* 0x000000d10513d211 */ /* 0x0c0fe200000f0c06 */
[----:B------:R-:W-:Y:S01]  /*19320*/  @!PT LDS RZ, [RZ] ;  /* 0x00000000fffff984 */ /* 0x000fe20000000800 */
[----:B------:R-:W-:Y:S01]  /*19330*/  @!PT LDS RZ, [RZ] ;  /* 0x00000000fffff984 */ /* 0x000fe20000000800 */
[----:B------:R-:W-:Y:S01]  /*19340*/  @!PT LDS RZ, [RZ] ;  /* 0x00000000fffff984 */ /* 0x000fe20000000800 */
[----:B------:R1:W-:Y:S01]  /*19350*/  @!P4 LDGSTS.E.BYPASS.LTC128B.128 [R203+0x8800], [R16.64+0x80] ;  /* 0x0880008010cbcfae */ /* 0x0003e2000b901d46 */
[-C--:B------:R-:W-:Y:S01]  /*19360*/  @!P4 LEA R144, P1, R5, R206.reuse, 0x1 ;  /* 0x000000ce0590c211 */ /* 0x080fe200078208ff */
[----:B------:R-:W-:Y:S01]  /*19370*/  @P6 IMAD.X R10, R199, 0x1, R10, P2 ;  /* 0x00000001c70a6824 */ /* 0x000fe200010e060a */
[C---:B------:R-:W-:Y:S01]  /*19380*/  @P6 LEA R8, P0, R5.reuse, R206, 0x1 ;  /* 0x000000ce05086211 */ /* 0x040fe200078008ff */
[----:B------:R1:W-:Y:S01]  /*19390*/  @P4 STS.128 [R203+0x8800], RZ ;  /* 0x008800ffcb004388 */ /* 0x0003e20000000c00 */
[----:B------:R-:W-:-:S02]  /*193a0*/  @!P4 LEA.HI.X R145, R5, R209, R6, 0x1, P1 ;  /* 0x000000d10591c211 */ /* 0x000fc400008f0c06 */
[----:B------:R-:W-:Y:S02]  /*193b0*/  @P6 LEA.HI.X R9, R5, R209, R6, 0x1, P0 ;  /* 0x000000d105096211 */ /* 0x000fe400000f0c06 */
        /* <DEDUP_REMOVED lines=40> */
.L_x_2773:
        /* <DEDUP_REMOVED lines=57> */
[--C-:B------:R-:W-:Y:S01]  /*199d0*/  FFMA.FTZ R140, R2, c[0x0][0x23c], -R151.reuse ;  /* 0x00008f00028c7a23 */ /* 0x100fe20000010897 */
[----:B------:R-:W-:Y:S01]  /*199e0*/  MUFU.EX2 R144, R144 ;  /* 0x0000009000907308 */ /* 0x000fe20000000800 */
[----:B------:R-:W-:Y:S02]  /*199f0*/  FFMA.FTZ R3, R148, c[0x0][0x23c], -R151 ;  /* 0x00008f0094037a23 */ /* 0x000fe40000010897 */
[----:B------:R-:W-:-:S02]  /*19a00*/  FFMA.FTZ R143, R135, c[0x0][0x23c], -R154 ;  /* 0x00008f00878f7a23 */ /* 0x000fc4000001089a */
[--C-:B------:R-:W-:Y:S01]  /*19a10*/  FFMA.FTZ R2, R156, c[0x0][0x23c], -R151.reuse ;  /* 0x00008f009c027a23 */ /* 0x100fe20000010897 */
[----:B------:R-:W-:Y:S01]  /*19a20*/  LDSM.16.MT88.4 R132, [R190+0xc800] ;  /* 0x00c80000be84783b */ /* 0x000fe20000004200 */
[----:B------:R-:W-:Y:S01]  /*19a30*/  FFMA.FTZ R147, R158, c[0x0][0x23c], -R151 ;  /* 0x00008f009e937a23 */ /* 0x000fe20000010897 */
[----:B------:R-:W-:Y:S01]  /*19a40*/  MUFU.EX2 R142, R142 ;  /* 0x0000008e008e7308 */ /* 0x000fe20000000800 */
[----:B------:R-:W-:Y:S02]  /*19a50*/  FMUL.FTZ R149, R4, c[0x0][0x23c] ;  /* 0x00008f0004957a20 */ /* 0x000fe40000410000 */
[----:B------:R-:W-:Y:S02]  /*19a60*/  FMUL.FTZ R148, R5, c[0x0][0x23c] ;  /* 0x00008f0005947a20 */ /* 0x000fe40000410000 */
[--C-:B------:R-:W-:Y:S02]  /*19a70*/  FFMA.FTZ R156, R27, c[0x0][0x23c], -R154.reuse ;  /* 0x00008f001b9c7a23 */ /* 0x100fe4000001089a */
[--C-:B------:R-:W-:Y:S01]  /*19a80*/  FFMA.FTZ R157, R29, c[0x0][0x23c], -R154.reuse ;  /* 0x00008f001d9d7a23 */ /* 0x100fe2000001089a */
[----:B------:R-:W1:Y:S01]  /*19a90*/  MUFU.EX2 R143, R143 ;  /* 0x0000008f008f7308 */ /* 0x000e620000000800 */
[----:B------:R-:W-:-:S02]  /*19aa0*/  FFMA.FTZ R158, R25, c[0x0][0x23c], -R154 ;  /* 0x00008f00199e7a23 */ /* 0x000fc4000001089a */
[--C-:B------:R-:W-:Y:S01]  /*19ab0*/  FFMA.FTZ R159, R21, c[0x0][0x23c], -R154.reuse ;  /* 0x00008f00159f7a23 */ /* 0x100fe2000001089a */
[----:B------:R-:W-:Y:S01]  /*19ac0*/  LDSM.16.MT88.4 R24, [R192+0xe800] ;  /* 0x00e80000c018783b */ /* 0x000fe20000004200 */
[--C-:B------:R-:W-:Y:S02]  /*19ad0*/  FFMA.FTZ R160, R30, c[0x0][0x23c], -R151.reuse ;  /* 0x00008f001ea07a23 */ /* 0x100fe40000010897 */
[--C-:B------:R-:W-:Y:S01]  /*19ae0*/  FFMA.FTZ R165, R28, c[0x0][0x23c], -R151.reuse ;  /* 0x00008f001ca57a23 */ /* 0x100fe20000010897 */
        /* <DEDUP_REMOVED lines=8> */
[----:B-1----:R-:W-:Y:S01]  /*19b70*/  F2FP.PACK_AB R4, R143, R144 ;  /* 0x000000908f04723e */ /* 0x002fe200000000ff */
[----:B------:R-:W-:-:S02]  /*19b80*/  FFMA.FTZ R171, R211, c[0x0][0x23c], -R154 ;  /* 0x00008f00d3ab7a23 */ /* 0x000fc4000001089a */
[----:B------:R-:W-:Y:S02]  /*19b90*/  FFMA.FTZ R167, R175, c[0x0][0x23c], -R154 ;  /* 0x00008f00afa77a23 */ /* 0x000fe4000001089a */
[--C-:B------:R-:W-:Y:S02]  /*19ba0*/  FFMA.FTZ R169, R174, c[0x0][0x23c], -R151.reuse ;  /* 0x00008f00aea97a23 */ /* 0x100fe40000010897 */
        /* <DEDUP_REMOVED lines=73> */
[----:B------:R-:W2:Y:S01]  /*1a040*/  MUFU.EX2 R166, R166 ;  /* 0x000000a600a67308 */ /* 0x000ea20000000800 */
        /* <DEDUP_REMOVED lines=247> */
.L_x_2770:
        /* <DEDUP_REMOVED lines=8> */
[----:B------:R-:W-:Y:S01]  /*1b040*/  MOV R213, UR6 ;  /* 0x0000000600d57c02 */ /* 0x000fe20008000f00 */
[----:B------:R-:W-:Y:S02]  /*1b050*/  ULDC UR4, c[0x0][0x198] ;  /* 0x0000660000047ab9 */ /* 0x000fe40000000800 */
[----:B------:R-:W-:Y:S01]  /*1b060*/  USHF.L.U32 UR7, UR7, 0x4, URZ ;  /* 0x0000000407077899 */ /* 0x000fe2000800063f */
[----:B------:R-:W-:Y:S01]  /*1b070*/  MOV R211, UR5 ;  /* 0x0000000500d37c02 */ /* 0x000fe20008000f00 */
[----:B------:R-:W-:-:S02]  /*1b080*/  USHF.L.U32 UR4, UR4, 0x4, URZ ;  /* 0x0000000404047899 */ /* 0x000fc4000800063f */
[----:B------:R-:W-:Y:S02]  /*1b090*/  ULDC.64 UR8, c[0x0][0x118] ;  /* 0x0000460000087ab9 */ /* 0x000fe40000000a00 */
.L_x_2780:
        /* <DEDUP_REMOVED lines=64> */
.L_x_2777:
[----:B------:R-:W-:Y:S02]  /*1b4a0*/  LOP3.LUT P6, RZ, R208, 0x1, RZ, 0xc0, !PT ;  /* 0x00000001d0ff7812 */ /* 0x000fe400078cc0ff */
[-C--:B------:R-:W-:Y:S02]  /*1b4b0*/  LEA R132, P1, R6, R162.reuse, 0x1 ;  /* 0x000000a206847211 */ /* 0x080fe400078208ff */
[----:B------:R-:W-:Y:S02]  /*1b4c0*/  LOP3.LUT P5, RZ, R208, 0x2, RZ, 0xc0, !PT ;  /* 0x00000002d0ff7812 */ /* 0x000fe400078ac0ff */
[-CC-:B------:R-:W-:Y:S02]  /*1b4d0*/  LEA.HI.X R133, R6, R163.reuse, R2.reuse, 0x1, P1 ;  /* 0x000000a306857211 */ /* 0x180fe400008f0c02 */
[----:B------:R-:W-:Y:S02]  /*1b4e0*/  LOP3.LUT P4, RZ, R208, 0x4, RZ, 0xc0, !PT ;  /* 0x00000004d0ff7812 */ /* 0x000fe4000788c0ff */
[----:B------:R-:W-:Y:S03]  /*1b4f0*/  IADD3 R7, P0, R6, UR7, RZ ;  /* 0x0000000706077c10 */ /* 0x000fe6000ff1e0ff */
[----:B------:R-:W-:Y:S01]  /*1b500*/  @!PT LDS RZ, [RZ] ;  /* 0x00000000fffff984 */ /* 0x000fe20000000800 */
[----:B------:R-:W-:Y:S01]  /*1b510*/  @!PT LDS RZ, [RZ] ;  /* 0x00000000fffff984 */ /* 0x000fe20000000800 */
[----:B------:R-:W-:Y:S01]  /*1b520*/  @!PT LDS RZ, [RZ] ;  /* 0x00000000fffff984 */ /* 0x000fe20000000800 */
[----:B------:R1:W-:Y:S01]  /*1b530*/  @P6 LDGSTS.E.BYPASS.LTC128B.128 [R203+0xc000], [R132.64] ;  /* 0x0c00000084cb6fae */ /* 0x0003e2000b901d48 */
[CC--:B------:R-:W-:Y:S01]  /*1b540*/  @P6 LEA R12, P2, R7.reuse, R162.reuse, 0x1 ;  /* 0x000000a2070c6211 */ /* 0x0c0fe200078408ff */
[C---:B------:R-:W-:Y:S01]  /*1b550*/  IMAD.X R4, R200.reuse, 0x1, R2, P0 ;  /* 0x00000001c8047824 */ /* 0x040fe200000e0602 */
[C---:B------:R-:W-:Y:S01]  /*1b560*/  IADD3 R5, P0, R7.reuse, UR7, RZ ;  /* 0x0000000707057c10 */ /* 0x040fe2000ff1e0ff */
[----:B------:R-:W-:Y:S01]  /*1b570*/  @!P6 STS.128 [R203+0xc000], RZ ;  /* 0x00c000ffcb00e388 */ /* 0x000fe20000000c00 */
[CC--:B------:R-:W-:Y:S02]  /*1b580*/  @P5 LEA R8, P1, R7.reuse, R162.reuse, 0x1 ;  /* 0x000000a207085211 */ /* 0x0c0fe400078208ff */
[CCC-:B------:R-:W-:Y:S01]  /*1b590*/  @P6 LEA.HI.X R13, R7.reuse, R163.reuse, R4.reuse, 0x1, P2 ;  /* 0x000000a3070d6211 */ /* 0x1c0fe200010f0c04 */
[----:B------:R-:W-:Y:S01]  /*1b5a0*/  @!PT LDS RZ, [RZ] ;  /* 0x00000000fffff984 */ /* 0x000fe20000000800 */
[----:B------:R-:W-:Y:S01]  /*1b5b0*/  @!PT LDS RZ, [RZ] ;  /* 0x00000000fffff984 */ /* 0x000fe20000000800 */
[----:B------:R-:W-:Y:S01]  /*1b5c0*/  @!PT LDS RZ, [RZ] ;  /* 0x00000000fffff984 */ /* 0x000fe20000000800 */
[----:B------:R1:W-:Y:S01]  /*1b5d0*/  @P5 LDGSTS.E.BYPASS.LTC128B.128 [R203+0xe000], [R132.64+0x80] ;  /* 0x0e00008084cb5fae */ /* 0x0003e2000b901d48 */
[CCC-:B------:R-:W-:Y:S01]  /*1b5e0*/  @P5 LEA.HI.X R9, R7.reuse, R163.reuse, R4.reuse, 0x1, P1 ;  /* 0x000000a307095211 */ /* 0x1c0fe200008f0c04 */
[--C-:B------:R-:W-:Y:S01]  /*1b5f0*/  IMAD.X R2, R200, 0x1, R4.reuse, P0 ;  /* 0x00000001c8027824 */ /* 0x100fe200000e0604 */
[-C--:B------:R-:W-:Y:S01]  /*1b600*/  @P4 LEA R6, P0, R7, R162.reuse, 0x1 ;  /* 0x000000a207064211 */ /* 0x080fe200078008ff */
[----:B------:R-:W-:Y:S01]  /*1b610*/  @!P5 STS.128 [R203+0xe000], RZ ;  /* 0x00e000ffcb00d388 */ /* 0x000fe20000000c00 */
[-C--:B------:R-:W-:Y:S02]  /*1b620*/  @P6 LEA R10, P2, R5, R162.reuse, 0x1 ;  /* 0x000000a2050a6211 */ /* 0x080fe400078408ff */
[-C--:B------:R-:W-:Y:S01]  /*1b630*/  @P4 LEA.HI.X R7, R7, R163.reuse, R4, 0x1, P0 ;  /* 0x000000a307074211 */ /* 0x080fe200000f0c04 */
[----:B------:R-:W-:Y:S01]  /*1b640*/  @!PT LDS RZ, [RZ] ;  /* 0x00000000fffff984 */ /* 0x000fe20000000800 */
[----:B------:R-:W-:Y:S01]  /*1b650*/  @!PT LDS RZ, [RZ] ;  /* 0x00000000fffff984 */ /* 0x000fe20000000800 */
[----:B------:R-:W-:Y:S01]  /*1b660*/  @!PT LDS RZ, [RZ] ;  /* 0x00000000fffff984 */ /* 0x000fe20000000800 */
[----:B------:R1:W-:Y:S01]  /*1b670*/  @P4 LDGSTS.E.BYPASS.LTC128B.128 [R203+0x10000], [R132.64+0x100] ;  /* 0x1000010084cb4fae */ /* 0x0003e2000b901d48 */
[CCC-:B------:R-:W-:Y:S02]  /*1b680*/  @P6 LEA.HI.X R11, R5.reuse, R163.reuse, R2.reuse, 0x1, P2 ;  /* 0x000000a3050b6211 */ /* 0x1c0fe400010f0c02 */
        /* <DEDUP_REMOVED lines=60> */
[----:B------:R-:W4:Y:S04]  /*1ba50*/  LDSM.16.M88.4 R140, [R197+0x6000] ;  /* 0x00600000c58c783b */ /* 0x000f280000000200 */
[----:B-----5:R-:W2:Y:S04]  /*1ba60*/  LDSM.16.M88.4 R16, [R197+0x6800] ;  /* 0x00680000c510783b */ /* 0x020ea80000000200 */
[----:B------:R-:W1:Y:S04]  /*1ba70*/  LDSM.16.M88.4 R24, [R197+0x7000] ;  /* 0x00700000c518783b */ /* 0x000e680000000200 */
[----:B------:R-:W0:Y:S04]  /*1ba80*/  LDGDEPBAR ;  /* 0x00000000000079af */ /* 0x000e280000000000 */
[----:B------:R-:W5:Y:S04]  /*1ba90*/  LDSM.16.M88.4 R32, [R197+0x7800] ;  /* 0x00780000c520783b */ /* 0x000f680000000200 */
[----:B------:R-:W-:Y:S04]  /*1baa0*/  LDSM.16.M88.4 R144, [R196] ;  /* 0x00000000c490783b */ /* 0x000fe80000000200 */
[----:B------:R-:W1:Y:S04]  /*1bab0*/  LDSM.16.M88.4 R148, [R195] ;  /* 0x00000000c394783b */ /* 0x000e680000000200 */
[----:B------:R-:W1:Y:S04]  /*1bac0*/  LDSM.16.M88.4 R152, [R187] ;  /* 0x00000000bb98783b */ /* 0x000e680000000200 */
[----:B------:R-:W1:Y:S04]  /*1bad0*/  LDSM.16.M88.4 R156, [R186] ;  /* 0x00000000ba9c783b */ /* 0x000e680000000200 */
[----:B------:R-:W5:Y:S01]  /*1bae0*/  LDSM.16.M88.4 R160, [R185] ;  /* 0x00000000b9a0783b */ /* 0x000f620000000200 */
[C---:B----4-:R-:W-:Y:S03]  /*1baf0*/  HMMA.16816.F32 R4, R136.reuse, R140, RZ ;  /* 0x0000008c8804723c */ /* 0x050fe600000018ff */
[----:B------:R-:W-:Y:S04]  /*1bb00*/  LDSM.16.M88.4 R164, [R191+0x6000] ;  /* 0x00600000bfa4783b */ /* 0x000fe80000000200 */
[----:B------:R-:W-:Y:S01]  /*1bb10*/  LDSM.16.M88.4 R168, [R191+0x6800] ;  /* 0x00680000bfa8783b */ /* 0x000fe20000000200 */
[C---:B---3--:R-:W-:Y:S03]  /*1bb20*/  HMMA.16816.F32 R8, R136.reuse, R142, RZ ;  /* 0x0000008e8808723c */ /* 0x048fe600000018ff */
[----:B------:R-:W3:Y:S04]  /*1bb30*/  LDSM.16.M88.4 R140, [R194] ;  /* 0x00000000c28c783b */ /* 0x000ee80000000200 */
[----:B------:R-:W-:Y:S01]  /*1bb40*/  LDSM.16.M88.4 R172, [R191+0x7800] ;  /* 0x00780000bfac783b */ /* 0x000fe20000000200 */
[C---:B--2---:R-:W-:Y:S08]  /*1bb50*/  HMMA.16816.F32 R12, R136.reuse, R16, RZ ;  /* 0x00000010880c723c */ /* 0x044ff000000018ff */
[C---:B------:R-:W-:Y:S08]  /*1bb60*/  HMMA.16816.F32 R16, R136.reuse, R18, RZ ;  /* 0x000000128810723c */ /* 0x040ff000000018ff */
[C---:B-1----:R-:W-:Y:S08]  /*1bb70*/  HMMA.16816.F32 R20, R136.reuse, R24, RZ ;  /* 0x000000188814723c */ /* 0x042ff000000018ff */
[C---:B------:R-:W-:Y:S08]  /*1bb80*/  HMMA.16816.F32 R24, R136.reuse, R26, RZ ;  /* 0x0000001a8818723c */ /* 0x040ff000000018ff */
[C---:B-----5:R-:W-:Y:S08]  /*1bb90*/  HMMA.16816.F32 R28, R136.reuse, R32, RZ ;  /* 0x00000020881c723c */ /* 0x060ff000000018ff */
[----:B------:R-:W-:Y:S01]  /*1bba0*/  HMMA.16816.F32 R32, R136, R34, RZ ;  /* 0x000000228820723c */ /* 0x000fe200000018ff */
[----:B------:R-:W1:Y:S07]  /*1bbb0*/  LDSM.16.M88.4 R136, [R191+0x7000] ;  /* 0x00700000bf88783b */ /* 0x000e6e0000000200 */
[C---:B------:R-:W-:Y:S08]  /*1bbc0*/  HMMA.16816.F32 R4, R144.reuse, R148, R4 ;  /* 0x000000949004723c */ /* 0x040ff00000001804 */
[C---:B------:R-:W-:Y:S01]  /*1bbd0*/  HMMA.16816.F32 R8, R144.reuse, R150, R8 ;  /* 0x000000969008723c */ /* 0x040fe20000001808 */
[----:B------:R-:W-:Y:S07]  /*1bbe0*/  LDSM.16.M88.4 R148, [R193] ;  /* 0x00000000c194783b */ /* 0x000fee0000000200 */
[C---:B------:R-:W-:Y:S08]  /*1bbf0*/  HMMA.16816.F32 R12, R144.reuse, R152, R12 ;  /* 0x00000098900c723c */ /* 0x040ff0000000180c */
[C---:B------:R-:W-:Y:S01]  /*1bc00*/  HMMA.16816.F32 R16, R144.reuse, R154, R16 ;  /* 0x0000009a9010723c */ /* 0x040fe20000001810 */
[----:B------:R-:W2:Y:S07]  /*1bc10*/  LDSM.16.M88.4 R152, [R184] ;  /* 0x00000000b898783b */ /* 0x000eae0000000200 */
[C---:B------:R-:W-:Y:S08]  /*1bc20*/  HMMA.16816.F32 R20, R144.reuse, R156, R20 ;  /* 0x0000009c9014723c */ /* 0x040ff00000001814 */
[C---:B------:R-:W-:Y:S01]  /*1bc30*/  HMMA.16816.F32 R24, R144.reuse, R158, R24 ;  /* 0x0000009e9018723c */ /* 0x040fe20000001818 */
[----:B------:R-:W4:Y:S07]  /*1bc40*/  LDSM.16.M88.4 R156, [R184+0x800] ;  /* 0x00080000b89c783b */ /* 0x000f2e0000000200 */
[C---:B------:R-:W-:Y:S08]  /*1bc50*/  HMMA.16816.F32 R28, R144.reuse, R160, R28 ;  /* 0x000000a0901c723c */ /* 0x040ff0000000181c */
[----:B------:R-:W-:Y:S01]  /*1bc60*/  HMMA.16816.F32 R32, R144, R162, R32 ;  /* 0x000000a29020723c */ /* 0x000fe20000001820 */
[----:B------:R-:W5:Y:S04]  /*1bc70*/  LDSM.16.M88.4 R144, [R184+0x1000] ;  /* 0x00100000b890783b */ /* 0x000f680000000200 */
[----:B------:R-:W2:Y:S03]  /*1bc80*/  LDSM.16.M88.4 R160, [R184+0x1800] ;  /* 0x00180000b8a0783b */ /* 0x000ea60000000200 */
[C---:B---3--:R-:W-:Y:S08]  /*1bc90*/  HMMA.16816.F32 R4, R140.reuse, R164, R4 ;  /* 0x000000a48c04723c */ /* 0x048ff00000001804 */
[C---:B------:R-:W-:Y:S01]  /*1bca0*/  HMMA.16816.F32 R8, R140.reuse, R166, R8 ;  /* 0x000000a68c08723c */ /* 0x040fe20000001808 */
[----:B------:R-:W-:Y:S07]  /*1bcb0*/  LDSM.16.M88.4 R164, [R197+0x8000] ;  /* 0x00800000c5a4783b */ /* 0x000fee0000000200 */
        /* <DEDUP_REMOVED lines=8> */
[----:B------:R-:W3:Y:S04]  /*1bd40*/  LDSM.16.M88.4 R140, [R197+0x9000] ;  /* 0x00900000c58c783b */ /* 0x000ee80000000200 */
[----:B------:R-:W1:Y:S03]  /*1bd50*/  LDSM.16.M88.4 R172, [R197+0x9800] ;  /* 0x00980000c5ac783b */ /* 0x000e660000000200 */
[C---:B--2---:R-:W-:Y:S08]  /*1bd60*/  HMMA.16816.F32 R4, R148.reuse, R152, R4 ;  /* 0x000000989404723c */ /* 0x044ff00000001804 */
[C---:B------:R-:W-:Y:S01]  /*1bd70*/  HMMA.16816.F32 R8, R148.reuse, R154, R8 ;  /* 0x0000009a9408723c */ /* 0x040fe20000001808 */
[----:B------:R-:W-:Y:S07]  /*1bd80*/  LDSM.16.M88.4 R152, [R183] ;  /* 0x00000000b798783b */ /* 0x000fee0000000200 */
[C---:B----4-:R-:W-:Y:S08]  /*1bd90*/  HMMA.16816.F32 R12, R148.reuse, R156, R12 ;  /* 0x0000009c940c723c */ /* 0x050ff0000000180c */
[C---:B------:R-:W-:Y:S01]  /*1bda0*/  HMMA.16816.F32 R16, R148.reuse, R158, R16 ;  /* 0x0000009e9410723c */ /* 0x040fe20000001810 */
[----:B------:R-:W-:Y:S07]  /*1bdb0*/  LDSM.16.M88.4 R156, [R182] ;  /* 0x00000000b69c783b */ /* 0x000fee0000000200 */
[C---:B-----5:R-:W-:Y:S08]  /*1bdc0*/  HMMA.16816.F32 R20, R148.reuse, R144, R20 ;  /* 0x000000909414723c */ /* 0x060ff00000001814 */
[C---:B------:R-:W-:Y:S01]  /*1bdd0*/  HMMA.16816.F32 R24, R148.reuse, R146, R24 ;  /* 0x000000929418723c */ /* 0x040fe20000001818 */
[----:B------:R-:W2:Y:S07]  /*1bde0*/  LDSM.16.M88.4 R144, [R196+0x2000] ;  /* 0x00200000c490783b */ /* 0x000eae0000000200 */
        /* <DEDUP_REMOVED lines=19> */
[----:B------:R-:W-:Y:S07]  /*1bf20*/  LDSM.16.M88.4 R152, [R184+0x2000] ;  /* 0x00200000b898783b */ /* 0x000fee0000000200 */
[C---:B------:R-:W-:Y:S08]  /*1bf30*/  HMMA.16816.F32 R12, R144.reuse, R156, R12 ;  /* 0x0000009c900c723c */ /* 0x040ff0000000180c */
[C---:B------:R-:W-:Y:S01]  /*1bf40*/  HMMA.16816.F32 R16, R144.reuse, R158, R16 ;  /* 0x0000009e9010723c */ /* 0x040fe20000001810 */
[----:B------:R-:W-:Y:S07]  /*1bf50*/  LDSM.16.M88.4 R156, [R184+0x2800] ;  /* 0x00280000b89c783b */ /* 0x000fee0000000200 */
[C---:B----4-:R-:W-:Y:S08]  /*1bf60*/  HMMA.16816.F32 R20, R144.reuse, R148, R20 ;  /* 0x000000949014723c */ /* 0x050ff00000001814 */
[C---:B------:R-:W-:Y:S01]  /*1bf70*/  HMMA.16816.F32 R24, R144.reuse, R150, R24 ;  /* 0x000000969018723c */ /* 0x040fe20000001818 */
[----:B------:R-:W2:Y:S07]  /*1bf80*/  LDSM.16.M88.4 R148, [R193+0x2000] ;  /* 0x00200000c194783b */ /* 0x000eae0000000200 */
        /* <DEDUP_REMOVED lines=20> */
[C---:B------:R-:W-:Y:S08]  /*1c0d0*/  HMMA.16816.F32 R12, R148.reuse, R156, R12 ;  /* 0x0000009c940c723c */ /* 0x040ff0000000180c */
[C---:B------:R-:W-:Y:S01]  /*1c0e0*/  HMMA.16816.F32 R16, R148.reuse, R158, R16 ;  /* 0x0000009e9410723c */ /* 0x040fe20000001810 */
[----:B------:R-:W-:Y:S07]  /*1c0f0*/  LDSM.16.M88.4 R156, [R178] ;  /* 0x00000000b29c783b */ /* 0x000fee0000000200 */
[C---:B----4-:R-:W-:Y:S08]  /*1c100*/  HMMA.16816.F32 R20, R148.reuse, R144, R20 ;  /* 0x000000909414723c */ /* 0x050ff00000001814 */
[C---:B------:R-:W-:Y:S01]  /*1c110*/  HMMA.16816.F32 R24, R148.reuse, R146, R24 ;  /* 0x000000929418723c */ /* 0x040fe20000001818 */
[----:B------:R-:W2:Y:S07]  /*1c120*/  LDSM.16.M88.4 R144, [R196+0x4000] ;  /* 0x00400000c490783b */ /* 0x000eae0000000200 */
        /* <DEDUP_REMOVED lines=40> */
[C---:B--2---:R-:W-:Y:S08]  /*1c3b0*/  HMMA.16816.F32 R4, R148.reuse, R152, R4 ;  /* 0x000000989404723c */ /* 0x044ff00000001804 */
[C---:B------:R-:W-:Y:S08]  /*1c3c0*/  HMMA.16816.F32 R8, R148.reuse, R154, R8 ;  /* 0x0000009a9408723c */ /* 0x040ff00000001808 */
[C---:B------:R-:W-:Y:S08]  /*1c3d0*/  HMMA.16816.F32 R12, R148.reuse, R156, R12 ;  /* 0x0000009c940c723c */ /* 0x040ff0000000180c */
[C---:B------:R-:W-:Y:S08]  /*1c3e0*/  HMMA.16816.F32 R16, R148.reuse, R158, R16 ;  /* 0x0000009e9410723c */ /* 0x040ff00000001810 */
[C---:B----4-:R-:W-:Y:S08]  /*1c3f0*/  HMMA.16816.F32 R20, R148.reuse, R144, R20 ;  /* 0x000000909414723c */ /* 0x050ff00000001814 */
[C---:B------:R-:W-:Y:S08]  /*1c400*/  HMMA.16816.F32 R24, R148.reuse, R146, R24 ;  /* 0x000000929418723c */ /* 0x040ff00000001818 */
[C---:B-----5:R-:W-:Y:S08]  /*1c410*/  HMMA.16816.F32 R28, R148.reuse, R160, R28 ;  /* 0x000000a0941c723c */ /* 0x060ff0000000181c */
[----:B------:R-:W-:Y:S07]  /*1c420*/  HMMA.16816.F32 R32, R148, R162, R32 ;  /* 0x000000a29420723c */ /* 0x000fee0000001820 */
[----:B------:R-:W-:Y:S02]  /*1c430*/  IMAD.MOV.U32 R162, RZ, RZ, R132 ;  /* 0x000000ffffa27224 */ /* 0x000fe400078e0084 */
[----:B------:R-:W-:Y:S01]  /*1c440*/  IMAD.MOV.U32 R163, RZ, RZ, R133 ;  /* 0x000000ffffa37224 */ /* 0x000fe200078e0085 */
[----:B------:R-:W-:-:S05]  /*1c450*/  @!P0 BRA `(.L_x_2778) ;  /* 0x000009c000008947 */ /* 0x000fca0003800000 */
        /* <DEDUP_REMOVED lines=67> */
.L_x_2779:
        /* <DEDUP_REMOVED lines=89> */
.L_x_2778:
        /* <DEDUP_REMOVED lines=304> */
[----:B------:R-:W-:Y:S02]  /*1e120*/  FMUL.FTZ R113, R3, R113 ;  /* 0x0000007103717220 */ /* 0x000fe40000410000 */
[----:B------:R-:W-:Y:S01]  /*1e130*/  FFMA.FTZ R167, R2, R215, R167 ;  /* 0x000000d702a77223 */ /* 0x000fe200000100a7 */
[----:B------:R-:W-:Y:S01]  /*1e140*/  MUFU.EX2 R214, R214 ;  /* 0x000000d600d67308 */ /* 0x000fe20000000800 */
[----:B------:R-:W-:Y:S03]  /*1e150*/  IADD3 R2, R207, -0x1, RZ ;  /* 0xffffffffcf027810 */ /* 0x000fe60007ffe0ff */
[----:B------:R-:W-:Y:S01]  /*1e160*/  HMMA.16816.F32 R112, R128, R142, R112 ;  /* 0x0000008e8070723c */ /* 0x000fe20000001870 */
[----:B------:R-:W-:Y:S02]  /*1e170*/  LDSM.16.MT88.4 R128, [R190+0x10800] ;  /* 0x01080000be80783b */ /* 0x000fe40000004200 */
[----:B------:R-:W-:Y:S01]  /*1e180*/  FFMA.FTZ R166, R3, R212, R166 ;  /* 0x000000d403a67223 */ /* 0x000fe200000100a6 */
[----:B------:R-:W-:Y:S01]  /*1e190*/  MOV R207, R2 ;  /* 0x0000000200cf7202 */ /* 0x000fe20000000f00 */
[----:B------:R-:W-:Y:S01]  /*1e1a0*/  FADD.FTZ R160, R160, R167 ;  /* 0x000000a7a0a07221 */ /* 0x000fe20000010000 */
[----:B------:R-:W2:Y:S01]  /*1e1b0*/  MUFU.EX2 R217, R217 ;  /* 0x000000d900d97308 */ /* 0x000ea20000000800 */
[----:B------:R-:W-:Y:S01]  /*1e1c0*/  FADD.FTZ R165, R165, R166 ;  /* 0x000000a6a5a57221 */ /* 0x000fe20000010000 */
[----:B------:R-:W-:Y:S01]  /*1e1d0*/  MOV R3, R133 ;  /* 0x0000008500037202 */ /* 0x000fe20000000f00 */
        /* <DEDUP_REMOVED lines=159> */
.L_x_2776:
        /* <DEDUP_REMOVED lines=257> */
.L_x_2781:
[----:B------:R-:W2:Y:S04]  /*1fbe0*/  S2R R11, SR_CTAID.Z ;  /* 0x00000000000b7919 */ /* 0x000ea80000002700 */
[----:B-1----:R-:W2:Y:S02]  /*1fbf0*/  S2R R4, SR_CTAID.Y ;  /* 0x0000000000047919 */ /* 0x002ea40000002600 */
[----:B--2---:R-:W-:-:S04]  /*1fc00*/  IMAD R8, R4, c[0x0][0x1c0], R11 ;  /* 0x0000700004087a24 */ /* 0x004fc800078e020b */
[----:B------:R-:W-:Y:S02]  /*1fc10*/  IMAD R8, R8, c[0x0][0x214], RZ ;  /* 0x0000850008087a24 */ /* 0x000fe400078e02ff */
.L_x_2782:
[----:B------:R-:W-:Y:S01]  /*1fc20*/  BAR.SYNC.DEFER_BLOCKING 0x0 ;  /* 0x0000000000007b1d */ /* 0x000fe20000010000 */
[----:B------:R-:W-:Y:S01]  /*1fc30*/  LOP3.LUT R10, R9, 0xffffffe0, RZ, 0xc0, !PT ;  /* 0xffffffe0090a7812 */ /* 0x000fe200078ec0ff */
[C---:B------:R-:W-:Y:S01]  /*1fc40*/  IMAD.WIDE.U32 R64, R202.reuse, c[0x0][0x1e8], RZ ;  /* 0x00007a00ca407a25 */ /* 0x040fe200078e00ff */
[----:B------:R-:W-:Y:S02]  /*1fc50*/  SHF.R.S32.HI R62, RZ, 0x1f, R7 ;  /* 0x0000001fff3e7819 */ /* 0x000fe40000011407 */
[----:B------:R-:W-:Y:S01]  /*1fc60*/  SHF.R.S32.HI R60, RZ, 0x1f, R4 ;  /* 0x0000001fff3c7819 */ /* 0x000fe20000011404 */
[----:B------:R-:W1:Y:S01]  /*1fc70*/  S2R R0, SR_TID.X ;  /* 0x0000000000007919 */ /* 0x000e620000002100 */
[----:B------:R-:W-:Y:S01]  /*1fc80*/  IMAD.IADD R9, R5, 0x1, -R10 ;  /* 0x0000000105097824 */ /* 0x000fe200078e0a0a */
[----:B------:R-:W-:Y:S01]  /*1fc90*/  ISETP.NE.AND P0, PT, R202, -0x1, PT ;  /* 0xffffffffca00780c */ /* 0x000fe20003f05270 */
[----:B------:R-:W-:Y:S01]  /*1fca0*/  IMAD.WIDE.U32 R66, R4, c[0x0][0x1e0], RZ ;  /* 0x0000780004427a25 */ /* 0x000fe200078e00ff */
[----:B------:R-:W-:Y:S01]  /*1fcb0*/  LEA.HI R62, R62, R7, RZ, 0x2 ;  /* 0x000000073e3e7211 */ /* 0x000fe200078f10ff */
[----:B------:R-:W-:Y:S01]  /*1fcc0*/  ULDC.64 UR4, c[0x0][0x118] ;  /* 0x0000460000047ab9 */ /* 0x000fe20000000a00 */
[----:B------:R-:W-:Y:S01]  /*1fcd0*/  LOP3.LUT P1, RZ, R9, 0x3, RZ, 0xc0, !PT ;  /* 0x0000000309ff7812 */ /* 0x000fe2000782c0ff */
[----:B------:R-:W-:Y:S01]  /*1fce0*/  BSSY B0, `(.L_x_2783) ;  /* 0x000002a000007945 */ /* 0x000fe20003800000 */
[----:B------:R-:W-:Y:S01]  /*1fcf0*/  LOP3.LUT R62, R62, 0xffffffc, RZ, 0xc0, !PT ;  /* 0x0ffffffc3e3e7812 */ /* 0x000fe200078ec0ff */
[----:B------:R-:W-:-:S04]  /*1fd00*/  IMAD R202, R202, c[0x0][0x1ec], R65 ;  /* 0x00007b00caca7a24 */ /* 0x000fc800078e0241 */
        /* <DEDUP_REMOVED lines=11> */
[----:B------:R-:W-:-:S03]  /*1fdc0*/  IMAD R63, R60, c[0x0][0x1e0], RZ ;  /* 0x000078003c3f7a24 */ /* 0x000fc600078e02ff */
[----:B------:R2:W1:Y:S01]  /*1fdd0*/  LDS.128 R28, [R203+0x3000] ;  /* 0x00300000cb1c7984 */ /* 0x0004620000000c00 */
[----:B------:R-:W-:Y:S01]  /*1fde0*/  SHF.R.S32.HI R9, RZ, 0x1f, R10 ;  /* 0x0000001fff097819 */ /* 0x000fe2000001140a */
[----:B------:R-:W-:Y:S01]  /*1fdf0*/  IMAD R63, R4, c[0x0][0x1e4], R63 ;  /* 0x00007900043f7a24 */ /* 0x000fe200078e023f */
[----:B------:R-:W-:Y:S01]  /*1fe00*/  SEL R4, R66, R64, !P0 ;  /* 0x0000004042047207 */ /* 0x000fe20004000000 */
[----:B------:R2:W1:Y:S01]  /*1fe10*/  LDS.128 R24, [R203+0x3800] ;  /* 0x00380000cb187984 */ /* 0x0004620000000c00 */
[----:B------:R-:W-:Y:S01]  /*1fe20*/  LEA.HI R9, R9, R10, RZ, 0x2 ;  /* 0x0000000a09097211 */ /* 0x000fe200078f10ff */
[----:B------:R-:W-:Y:S02]  /*1fe30*/  @!P0 IMAD.IADD R202, R67, 0x1, R63 ;  /* 0x0000000143ca8824 */ /* 0x000fe400078e023f */
[----:B------:R2:W1:Y:S01]  /*1fe40*/  LDS.128 R20, [R203+0x4000] ;  /* 0x00400000cb147984 */ /* 0x0004620000000c00 */
[----:B------:R-:W-:-:S03]  /*1fe50*/  SHF.R.S32.HI R10, RZ, 0x2, R9 ;  /* 0x00000002ff0a7819 */ /* 0x000fc60000011409 */
[----:B------:R2:W1:Y:S02]  /*1fe60*/  LDS.128 R16, [R203+0x4800] ;  /* 0x00480000cb107984 */ /* 0x0004640000000c00 */
[----:B------:R-:W-:Y:S02]  /*1fe70*/  IMAD R7, R7, 0x10, R10 ;  /* 0x0000001007077824 */ /* 0x000fe400078e020a */
[----:B------:R2:W1:Y:S04]  /*1fe80*/  LDS.128 R12, [R203+0x5000] ;  /* 0x00500000cb0c7984 */ /* 0x0004680000000c00 */
[----:B------:R2:W1:Y:S01]  /*1fe90*/  LDS.128 R56, [R203+0x5800] ;  /* 0x00580000cb387984 */ /* 0x0004620000000c00 */
[----:B------:R-:W-:Y:S05]  /*1fea0*/  @P1 BRA `(.L_x_2784) ;  /* 0x000000d000001947 */ /* 0x000fea0003800000 */
[----:B---34-:R-:W3:Y:S01]  /*1feb0*/  S2R R9, SR_CTAID.X ;  /* 0x0000000000097919 */ /* 0x018ee20000002500 */
[----:B------:R-:W-:Y:S01]  /*1fec0*/  IADD3 R63, R7, 0x8, RZ ;  /* 0x00000008073f7810 */ /* 0x000fe20007ffe0ff */
[----:B---3--:R-:W-:-:S02]  /*1fed0*/  IMAD R60, R9, 0x40, R8 ;  /* 0x00000040093c7824 */ /* 0x008fc400078e0208 */
        /* <DEDUP_REMOVED lines=10> */
.L_x_2784:
[----:B---34-:R-:W-:Y:S05]  /*1ff80*/  BSYNC B0 ;  /* 0x0000000000007941 */ /* 0x018fea0003800000 */
.L_x_2783:
[----:B------:R-:W3:Y:S01]  /*1ff90*/  S2R R2, SR_CTAID.X ;  /* 0x0000000000027919 */ /* 0x000ee20000002500 */
[----:B------:R-:W-:Y:S01]  /*1ffa0*/  LEA.HI R6, R6, R5, RZ, 0x3 ;  /* 0x0000000506067211 */ /* 0x000fe200078f18ff */
[----:B------:R-:W-:Y:S01]  /*1ffb0*/  BSSY B0, `(.L_x_2785) ;  /* 0x0000029000007945 */ /* 0x000fe20003800000 */
[----:B------:R-:W-:Y:S02]  /*1ffc0*/  LEA.HI R61, R61, R0, RZ, 0x3 ;  /* 0x000000003d3d7211 */ /* 0x000fe400078f18ff */
[----:B------:R-:W-:Y:S02]  /*1ffd0*/  LOP3.LUT R6, R6, 0xfffffff8, RZ, 0xc0, !PT ;  /* 0xfffffff806067812 */ /* 0x000fe400078ec0ff */
[----:B------:R-:W-:-:S02]  /*1ffe0*/  LOP3.LUT R3, R61, 0xfffffff8, RZ, 0xc0, !PT ;  /* 0xfffffff83d037812 */ /* 0x000fc400078ec0ff */
[----:B------:R-:W-:Y:S01]  /*1fff0*/  SHF.R.S32.HI R61, RZ, 0x3, R61 ;  /* 0x00000003ff3d7819 */ /* 0x000fe2000001143d */
[----:B------:R-:W-:Y:S01]  /*20000*/  IMAD.IADD R5, R5, 0x1, -R6 ;  /* 0x0000000105057824 */ /* 0x000fe200078e0a06 */
[----:B------:R-:W-:Y:S01]  /*20010*/  SHF.R.S32.HI R6, RZ, 0x1f, R11 ;  /* 0x0000001fff067819 */ /* 0x000fe2000001140b */
[----:B------:R-:W-:Y:S01]  /*20020*/  IMAD.IADD R3, R0, 0x1, -R3 ;  /* 0x0000000100037824 */ /* 0x000fe200078e0a03 */
[----:B------:R-:W-:Y:S01]  /*20030*/  SHF.R.S32.HI R0, RZ, 0x1f, R61 ;  /* 0x0000001fff007819 */ /* 0x000fe2000001143d */
[----:B------:R-:W-:Y:S02]  /*20040*/  IMAD.SHL.U32 R8, R5, 0x8, RZ ;  /* 0x0000000805087824 */ /* 0x000fe400078e00ff */
[----:B------:R-:W-:Y:S02]  /*20050*/  IMAD R6, R6, c[0x0][0x1f0], RZ ;  /* 0x00007c0006067a24 */ /* 0x000fe400078e02ff */
[----:B------:R-:W-:Y:S01]  /*20060*/  IMAD.SHL.U32 R3, R3, 0x8, RZ ;  /* 0x0000000803037824 */ /* 0x000fe200078e00ff */
[----:B------:R-:W-:Y:S01]  /*20070*/  SHF.R.S32.HI R9, RZ, 0x1f, R8 ;  /* 0x0000001fff097819 */ /* 0x000fe20000011408 */
[----:B------:R-:W-:-:S02]  /*20080*/  IMAD R6, R11, c[0x0][0x1f4], R6 ;  /* 0x00007d000b067a24 */ /* 0x000fc400078e0206 */
[----:B---3--:R-:W-:-:S04]  /*20090*/  IMAD.SHL.U32 R2, R2, 0x40, RZ ;  /* 0x0000004002027824 */ /* 0x008fc800078e00ff */
[----:B------:R-:W-:Y:S01]  /*200a0*/  IMAD.WIDE.U32 R62, R2, c[0x0][0x1e8], R8 ;  /* 0x00007a00023e7a25 */ /* 0x000fe200078e0008 */
[----:B------:R-:W-:-:S04]  /*200b0*/  SHF.R.S32.HI R5, RZ, 0x1f, R2 ;  /* 0x0000001fff057819 */ /* 0x000fc80000011402 */
[----:B------:R-:W-:Y:S01]  /*200c0*/  IADD3 R4, P0, R4, R62, RZ ;  /* 0x0000003e04047210 */ /* 0x000fe20007f1e0ff */
[----:B------:R-:W-:-:S04]  /*200d0*/  IMAD R5, R5, c[0x0][0x1e8], RZ ;  /* 0x00007a0005057a24 */ /* 0x000fc800078e02ff */
[----:B------:R-:W-:Y:S02]  /*200e0*/  IMAD R5, R2, c[0x0][0x1ec], R5 ;  /* 0x00007b0002057a24 */ /* 0x000fe400078e0205 */
[----:B------:R-:W-:-:S03]  /*200f0*/  IMAD.IADD R2, R201, 0x1, -R2 ;  /* 0x00000001c9027824 */ /* 0x000fc600078e0a02 */
[----:B------:R-:W-:Y:S02]  /*20100*/  IADD3.X R5, R202, R63, R5, P0, !PT ;  /* 0x0000003fca057210 */ /* 0x000fe400007fe405 */
[----:B------:R-:W-:-:S03]  /*20110*/  ISETP.GE.AND P0, PT, R61, R2, PT ;  /* 0x000000023d00720c */ /* 0x000fc60003f06270 */
[----:B------:R-:W-:Y:S01]  /*20120*/  IMAD.WIDE.U32 R10, R11, c[0x0][0x1f0], R4 ;  /* 0x00007c000b0a7a25 */ /* 0x000fe200078e0004 */
[C---:B------:R-:W-:Y:S02]  /*20130*/  IADD3 R4, R3.reuse, 0x80, RZ ;  /* 0x0000008003047810 */ /* 0x040fe40007ffe0ff */
        /* <DEDUP_REMOVED lines=16> */
.L_x_2786:
[----:B------:R-:W-:Y:S05]  /*20240*/  BSYNC B0 ;  /* 0x0000000000007941 */ /* 0x000fea0003800000 */
.L_x_2785:
[----:B------:R-:W-:Y:S01]  /*20250*/  IADD3 R5, R61, 0x10, RZ ;  /* 0x000000103d057810 */ /* 0x000fe20007ffe0ff */
[----:B------:R-:W-:Y:S03]  /*20260*/  BSSY B0, `(.L_x_2787) ;  /* 0x0000013000007945 */ /* 0x000fe60003800000 */
[----:B------:R-:W-:-:S13]  /*20270*/  ISETP.GE.AND P0, PT, R5, R2, PT ;  /* 0x000000020500720c */ /* 0x000fda0003f06270 */
[----:B------:R-:W-:Y:S05]  /*20280*/  @P0 BRA `(.L_x_2788) ;  /* 0x0000010000000947 */ /* 0x000fea0003800000 */
[----:B---3--:R-:W-:Y:S01]  /*20290*/  IADD3 R6, P0, R61, 0x10, RZ ;  /* 0x000000103d067810 */ /* 0x008fe20007f1e0ff */
        /* <DEDUP_REMOVED lines=15> */
.L_x_2788:
[----:B------:R-:W-:Y:S05]  /*20390*/  BSYNC B0 ;  /* 0x0000000000007941 */ /* 0x000fea0003800000 */
.L_x_2787:
[----:B------:R-:W-:Y:S01]  /*203a0*/  IADD3 R5, R61, 0x20, RZ ;  /* 0x000000203d057810 */ /* 0x000fe20007ffe0ff */
[----:B------:R-:W-:Y:S03]  /*203b0*/  BSSY B0, `(.L_x_2789) ;  /* 0x0000013000007945 */ /* 0x000fe60003800000 */
[----:B------:R-:W-:-:S13]  /*203c0*/  ISETP.GE.AND P0, PT, R5, R2, PT ;  /* 0x000000020500720c */ /* 0x000fda0003f06270 */
[----:B------:R-:W-:Y:S05]  /*203d0*/  @P0 BRA `(.L_x_2790) ;  /* 0x0000010000000947 */ /* 0x000fea0003800000 */
[----:B-1-3--:R-:W-:Y:S01]  /*203e0*/  IADD3 R6, P0, R61, 0x20, RZ ;  /* 0x000000203d067810 */ /* 0x00afe20007f1e0ff */
        /* <DEDUP_REMOVED lines=15> */
.L_x_2790:
[----:B------:R-:W-:Y:S05]  /*204e0*/  BSYNC B0 ;  /* 0x0000000000007941 */ /* 0x000fea0003800000 */
.L_x_2789:
[----:B------:R-:W-:-:S04]  /*204f0*/  IADD3 R5, R61, 0x30, RZ ;  /* 0x000000303d057810 */ /* 0x000fc80007ffe0ff */
[----:B------:R-:W-:-:S13]  /*20500*/  ISETP.GE.AND P0, PT, R5, R2, PT ;  /* 0x000000020500720c */ /* 0x000fda0003f06270 */
[----:B------:R-:W-:Y:S05]  /*20510*/  @P0 EXIT ;  /* 0x000000000000094d */ /* 0x000fea0003800000 */
[----:B------:R-:W-:Y:S01]  /*20520*/  IADD3 R61, P0, R61, 0x30, RZ ;  /* 0x000000303d3d7810 */ /* 0x000fe20007f1e0ff */
[----:B-1-3--:R-:W-:Y:S01]  /*20530*/  IMAD.MOV.U32 R6, RZ, RZ, R10 ;  /* 0x000000ffff067224 */ /* 0x00afe200078e000a */
        /* <DEDUP_REMOVED lines=16> */
.L_x_2791:
        /* <DEDUP_REMOVED lines=12> */
.L_x_4112:


//--------------------- .text._ZN5flash24flash_fwd_splitkv_kernelI23Flash_fwd_kernel_traitsILi192ELi64ELi64ELi4ELb0ELb0EN7cutlass6half_tE19Flash_kernel_traitsILi192ELi64ELi64ELi4ES3_EELb1ELb0ELb1ELb0ELb0ELb1ELb0ELb1EEEvNS_16Flash_fwd_paramsE --------------------------
	.section	.text._ZN5flash24flash_fwd_splitkv_kernelI23Flash_fwd_kernel_traitsILi192ELi64ELi64ELi4ELb0ELb0EN7cutlass6half_tE19Flash_kernel_traitsILi192ELi64ELi64ELi4ES3_EELb1ELb0ELb1ELb0ELb0ELb1ELb0ELb1EEEvNS_16Flash_fwd_paramsE,"ax",@progbits
	.sectioninfo	@"SHI_REGISTERS=242"
	.align	128
        .global         _ZN5flash24flash_fwd_splitkv_kernelI23Flash_fwd_kernel_traitsILi192ELi64ELi64ELi4ELb0ELb0EN7cutlass6half_tE19Flash_kernel_traitsILi192ELi64ELi64ELi4ES3_EELb1ELb0ELb1ELb0ELb0ELb1ELb0ELb1EEEvNS_16Flash_fwd_paramsE
        .type           _ZN5flash24flash_fwd_splitkv_kernelI23Flash_fwd_kernel_traitsILi192ELi64ELi64ELi4ELb0ELb0EN7cutlass6half_tE19Flash_kernel_traitsILi192ELi64ELi64ELi4ES3_EELb1ELb0ELb1ELb0ELb0ELb1ELb0ELb1EEEvNS_16Flash_fwd_paramsE,@function
        .size           _ZN5flash24flash_fwd_splitkv_kernelI23Flash_fwd_kernel_traitsILi192ELi64ELi64ELi4ELb0ELb0EN7cutlass6half_tE19Flash_kernel_traitsILi192ELi64ELi64ELi4ES3_EELb1ELb0ELb1ELb0ELb0ELb1ELb0ELb1EEEvNS_16Flash_fwd_paramsE,(.L_x_4113 - _ZN5flash24flash_fwd_splitkv_kernelI23Flash_fwd_kernel_traitsILi192ELi64ELi64ELi4ELb0ELb0EN7cutlass6half_tE19Flash_kernel_traitsILi192ELi64ELi64ELi4ES3_EELb1ELb0ELb1ELb0ELb0ELb1ELb0ELb1EEEvNS_16Flash_fwd_paramsE)
        .other          _ZN5flash24flash_fwd_splitkv_kernelI23Flash_fwd_kernel_traitsILi192ELi64ELi64ELi4ELb0ELb0EN7cutlass6half_tE19Flash_kernel_traitsILi192ELi64ELi64ELi4ES3_EELb1ELb0ELb1ELb0ELb0ELb1ELb0ELb1EEEvNS_16Flash_fwd_paramsE,@"STO_CUDA_ENTRY STV_DEFAULT"
_ZN5flash24flash_fwd_splitkv_kernelI23Flash_fwd_kernel_traitsILi192ELi64ELi64ELi4ELb0ELb0EN7cutlass6half_tE19Flash_kernel_traitsILi192ELi64ELi64ELi4ES3_EELb1ELb0ELb1ELb0ELb0ELb1ELb0ELb1EEEvNS_16Flash_fwd_paramsE:
.text._ZN5flash24flash_fwd_splitkv_kernelI23Flash_fwd_kernel_traitsILi192ELi64ELi64ELi4ELb0ELb0EN7cutlass6half_tE19Flash_kernel_traitsILi192ELi64ELi64ELi4ES3_EELb1ELb0ELb1ELb0ELb0ELb1ELb0ELb1EEEvNS_16Flash_fwd_paramsE:
        /* <DEDUP_REMOVED lines=36> */
.L_x_2792:
[----:B-1-34-:R-:W-:Y:S02]  /*0240*/  MOV R71, c[0x0][0x218] ;  /* 0x0000860000477a02 */ /* 0x01afe40000000f00 */
.L_x_2793:
        /* <DEDUP_REMOVED lines=80> */
.L_x_2796:
[----:B------:R-:W-:Y:S05]  /*0750*/  BSYNC B0 ;  /* 0x0000000000007941 */ /* 0x000fea0003800000 */
.L_x_2795:
        /* <DEDUP_REMOVED lines=20> */
.L_x_2798:
[----:B------:R-:W-:Y:S05]  /*08a0*/  BSYNC B0 ;  /* 0x0000000000007941 */ /* 0x000fea0003800000 */
.L_x_2797:
        /* <DEDUP_REMOVED lines=20> */
.L_x_2800:
[----:B------:R-:W-:Y:S05]  /*09f0*/  BSYNC B0 ;  /* 0x0000000000007941 */ /* 0x000fea0003800000 */
.L_x_2799:
        /* <DEDUP_REMOVED lines=19> */
.L_x_2802:
[----:B------:R-:W-:Y:S05]  /*0b30*/  BSYNC B0 ;  /* 0x0000000000007941 */ /* 0x000fea0003800000 */
.L_x_2801:
        /* <DEDUP_REMOVED lines=19> */
.L_x_2794:
        /* <DEDUP_REMOVED lines=89> */
.L_x_2803:
        /* <DEDUP_REMOVED lines=16> */
.L_x_2805:
        /* <DEDUP_REMOVED lines=50> */
.L_x_2804:
        /* <DEDUP_REMOVED lines=262> */
.L_x_2899:
        /* <DEDUP_REMOVED lines=18> */
.L_x_2808:
[----:B------:R-:W-:Y:S05]  /*27a0*/  BSYNC B0 ;  /* 0x0000000000007941 */ /* 0x000fea0003800000 */
.L_x_2807:
        /* <DEDUP_REMOVED lines=18> */
.L_x_2810:
[----:B------:R-:W-:Y:S05]  /*28d0*/  BSYNC B0 ;  /* 0x0000000000007941 */ /* 0x000fea0003800000 */
.L_x_2809:
        /* <DEDUP_REMOVED lines=18> */
.L_x_2812:
[----:B------:R-:W-:Y:S05]  /*2a00*/  BSYNC B0 ;  /* 0x0000000000007941 */ /* 0x000fea0003800000 */
.L_x_2811:
        /* <DEDUP_REMOVED lines=18> */
.L_x_2814:
[----:B------:R-:W-:Y:S05]  /*2b30*/  BSYNC B0 ;  /* 0x0000000000007941 */ /* 0x000fea0003800000 */
.L_x_2813:
        /* <DEDUP_REMOVED lines=65> */
.L_x_2820:
[----:B------:R-:W-:Y:S05]  /*2f50*/  BSYNC B0 ;  /* 0x0000000000007941 */ /* 0x000fea0003800000 */
.L_x_2819:
        /* <DEDUP_REMOVED lines=54> */
.L_x_2822:
[----:B------:R-:W-:Y:S05]  /*32c0*/  BSYNC B0 ;  /* 0x0000000000007941 */ /* 0x000fea0003800000 */
.L_x_2821:
        /* <DEDUP_REMOVED lines=53> */
.L_x_2818:
[----:B------:R-:W-:Y:S05]  /*3620*/  BSYNC B1 ;  /* 0x0000000000017941 */ /* 0x000fea0003800000 */
.L_x_2817:
        /* <DEDUP_REMOVED lines=64> */
.L_x_2826:
[----:B------:R-:W-:Y:S05]  /*3a30*/  BSYNC B0 ;  /* 0x0000000000007941 */ /* 0x000fea0003800000 */
.L_x_2825:
        /* <DEDUP_REMOVED lines=57> */
.L_x_2828:
[----:B------:R-:W-:Y:S05]  /*3dd0*/  BSYNC B0 ;  /* 0x0000000000007941 */ /* 0x000fea0003800000 */
.L_x_2827:
        /* <DEDUP_REMOVED lines=56> */
.L_x_2824:
[----:B------:R-:W-:Y:S05]  /*4160*/  BSYNC B1 ;  /* 0x0000000000017941 */ /* 0x000fea0003800000 */
.L_x_2823:
        /* <DEDUP_REMOVED lines=64> */
.L_x_2832:
[----:B------:R-:W-:Y:S05]  /*4570*/  BSYNC B0 ;  /* 0x0000000000007941 */ /* 0x000fea0003800000 */
.L_x_2831:
        /* <DEDUP_REMOVED lines=57> */
.L_x_2834:
[----:B------:R-:W-:Y:S05]  /*4910*/  BSYNC B0 ;  /* 0x0000000000007941 */ /* 0x000fea0003800000 */
.L_x_2833:
        /* <DEDUP_REMOVED lines=56> */
.L_x_2830:
[----:B------:R-:W-:Y:S05]  /*4ca0*/  BSYNC B1 ;  /* 0x0000000000017941 */ /* 0x000fea0003800000 */
.L_x_2829:
        /* <DEDUP_REMOVED lines=67> */
.L_x_2838:
[----:B------:R-:W-:Y:S05]  /*50e0*/  BSYNC B0 ;  /* 0x0000000000007941 */ /* 0x000fea0003800000 */
.L_x_2837:
        /* <DEDUP_REMOVED lines=57> */
.L_x_2840:
[----:B------:R-:W-:Y:S05]  /*5480*/  BSYNC B0 ;  /* 0x0000000000007941 */ /* 0x000fea0003800000 */
.L_x_2839:
        /* <DEDUP_REMOVED lines=56> */
.L_x_2836:
[----:B------:R-:W-:Y:S05]  /*5810*/  BSYNC B1 ;  /* 0x0000000000017941 */ /* 0x000fea0003800000 */
.L_x_2835:
        /* <DEDUP_REMOVED lines=8> */
.L_x_2816:
        /* <DEDUP_REMOVED lines=95> */
.L_x_2847:
[----:B------:R-:W-:Y:S05]  /*5e90*/  BSYNC B0 ;  /* 0x0000000000007941 */ /* 0x000fea0003800000 */
.L_x_2846:
[----:B-----5:R2:W-:Y:S02]  /*5ea0*/  STG.E.128 [R110.64], R52 ;  /* 0x000000346e007986 */ /* 0x0205e4000c101d06 */
.L_x_2845:
[----:B------:R-:W-:Y:S05]  /*5eb0*/  BSYNC B1 ;  /* 0x0000000000017941 */ /* 0x000fea0003800000 */
.L_x_2844:
        /* <DEDUP_REMOVED lines=94> */
.L_x_2851:
[----:B------:R-:W-:Y:S05]  /*64a0*/  BSYNC B0 ;  /* 0x0000000000007941 */ /* 0x000fea0003800000 */
.L_x_2850:
[----:B-----5:R3:W-:Y:S02]  /*64b0*/  STG.E.128 [R110.64+0x80], R52 ;  /* 0x000080346e007986 */ /* 0x0207e4000c101d06 */
.L_x_2849:
[----:B------:R-:W-:Y:S05]  /*64c0*/  BSYNC B1 ;  /* 0x0000000000017941 */ /* 0x000fea0003800000 */
.L_x_2848:
        /* <DEDUP_REMOVED lines=93> */
.L_x_2853:
[----:B------:R-:W-:Y:S05]  /*6aa0*/  BSYNC B0 ;  /* 0x0000000000007941 */ /* 0x000fea0003800000 */
.L_x_2852:
[----:B-----5:R3:W-:Y:S02]  /*6ab0*/  STG.E.128 [R110.64+0x100], R52 ;  /* 0x000100346e007986 */ /* 0x0207e4000c101d06 */
.L_x_2843:
[----:B------:R-:W-:Y:S05]  /*6ac0*/  BSYNC B2 ;  /* 0x0000000000027941 */ /* 0x000fea0003800000 */
.L_x_2842:
        /* <DEDUP_REMOVED lines=98> */
.L_x_2859:
[----:B------:R-:W-:Y:S05]  /*70f0*/  BSYNC B0 ;  /* 0x0000000000007941 */ /* 0x000fea0003800000 */
.L_x_2858:
[C---:B------:R-:W-:Y:S04]  /*7100*/  LEA R2, P0, R60.reuse, R110, 0x1 ;  /* 0x0000006e3c027211 */ /* 0x040fe800078008ff */
[----:B------:R-:W-:Y:S05]  /*7110*/  LEA.HI.X R3, R60, R111, R207, 0x1, P0 ;  /* 0x0000006f3c037211 */ /* 0x000fea00000f0ccf */
[----:B-----5:R1:W-:Y:S04]  /*7120*/  STG.E.128 [R2.64], R56 ;  /* 0x0000003802007986 */ /* 0x0203e8000c101d06 */
.L_x_2857:
[----:B------:R-:W-:Y:S05]  /*7130*/  BSYNC B1 ;  /* 0x0000000000017941 */ /* 0x000fea0003800000 */
.L_x_2856:
        /* <DEDUP_REMOVED lines=96> */
.L_x_2863:
[----:B------:R-:W-:Y:S05]  /*7740*/  BSYNC B0 ;  /* 0x0000000000007941 */ /* 0x000fea0003800000 */
.L_x_2862:
[C---:B------:R-:W-:Y:S04]  /*7750*/  LEA R2, P0, R83.reuse, R110, 0x1 ;  /* 0x0000006e53027211 */ /* 0x040fe800078008ff */
[----:B------:R-:W-:Y:S05]  /*7760*/  LEA.HI.X R3, R83, R111, R84, 0x1, P0 ;  /* 0x0000006f53037211 */ /* 0x000fea00000f0c54 */
[----:B-----5:R4:W-:Y:S04]  /*7770*/  STG.E.128 [R2.64], R56 ;  /* 0x0000003802007986 */ /* 0x0209e8000c101d06 */
.L_x_2861:
[----:B------:R-:W-:Y:S05]  /*7780*/  BSYNC B1 ;  /* 0x0000000000017941 */ /* 0x000fea0003800000 */
.L_x_2860:
        /* <DEDUP_REMOVED lines=95> */
.L_x_2865:
[----:B------:R-:W-:Y:S05]  /*7d80*/  BSYNC B0 ;  /* 0x0000000000007941 */ /* 0x000fea0003800000 */
.L_x_2864:
[C---:B------:R-:W-:Y:S04]  /*7d90*/  LEA R2, P0, R91.reuse, R110, 0x1 ;  /* 0x0000006e5b027211 */ /* 0x040fe800078008ff */
[----:B------:R-:W-:Y:S05]  /*7da0*/  LEA.HI.X R3, R91, R111, R92, 0x1, P0 ;  /* 0x0000006f5b037211 */ /* 0x000fea00000f0c5c */
[----:B-----5:R4:W-:Y:S04]  /*7db0*/  STG.E.128 [R2.64], R56 ;  /* 0x0000003802007986 */ /* 0x0209e8000c101d06 */
.L_x_2855:
[----:B------:R-:W-:Y:S05]  /*7dc0*/  BSYNC B2 ;  /* 0x0000000000027941 */ /* 0x000fea0003800000 */
.L_x_2854:
        /* <DEDUP_REMOVED lines=98> */
.L_x_2871:
[----:B------:R-:W-:Y:S05]  /*83f0*/  BSYNC B0 ;  /* 0x0000000000007941 */ /* 0x000fea0003800000 */
.L_x_2870:
[C---:B------:R-:W-:Y:S04]  /*8400*/  LEA R2, P0, R172.reuse, R110, 0x1 ;  /* 0x0000006eac027211 */ /* 0x040fe800078008ff */
[----:B------:R-:W-:Y:S05]  /*8410*/  LEA.HI.X R3, R172, R111, R78, 0x1, P0 ;  /* 0x0000006fac037211 */ /* 0x000fea00000f0c4e */
[----:B-----5:R4:W-:Y:S04]  /*8420*/  STG.E.128 [R2.64], R56 ;  /* 0x0000003802007986 */ /* 0x0209e8000c101d06 */
.L_x_2869:
[----:B------:R-:W-:Y:S05]  /*8430*/  BSYNC B1 ;  /* 0x0000000000017941 */ /* 0x000fea0003800000 */
.L_x_2868:
        /* <DEDUP_REMOVED lines=96> */
.L_x_2875:
[----:B------:R-:W-:Y:S05]  /*8a40*/  BSYNC B0 ;  /* 0x0000000000007941 */ /* 0x000fea0003800000 */
.L_x_2874:
[C---:B------:R-:W-:Y:S04]  /*8a50*/  LEA R2, P0, R85.reuse, R110, 0x1 ;  /* 0x0000006e55027211 */ /* 0x040fe800078008ff */
[----:B------:R-:W-:Y:S05]  /*8a60*/  LEA.HI.X R3, R85, R111, R86, 0x1, P0 ;  /* 0x0000006f55037211 */ /* 0x000fea00000f0c56 */
[----:B-----5:R4:W-:Y:S04]  /*8a70*/  STG.E.128 [R2.64], R56 ;  /* 0x0000003802007986 */ /* 0x0209e8000c101d06 */
.L_x_2873:
[----:B------:R-:W-:Y:S05]  /*8a80*/  BSYNC B1 ;  /* 0x0000000000017941 */ /* 0x000fea0003800000 */
.L_x_2872:
        /* <DEDUP_REMOVED lines=95> */
.L_x_2877:
[----:B------:R-:W-:Y:S05]  /*9080*/  BSYNC B0 ;  /* 0x0000000000007941 */ /* 0x000fea0003800000 */
.L_x_2876:
[C---:B------:R-:W-:Y:S04]  /*9090*/  LEA R2, P0, R93.reuse, R110, 0x1 ;  /* 0x0000006e5d027211 */ /* 0x040fe800078008ff */
[----:B------:R-:W-:Y:S05]  /*90a0*/  LEA.HI.X R3, R93, R111, R94, 0x1, P0 ;  /* 0x0000006f5d037211 */ /* 0x000fea00000f0c5e */
[----:B-----5:R4:W-:Y:S04]  /*90b0*/  STG.E.128 [R2.64], R56 ;  /* 0x0000003802007986 */ /* 0x0209e8000c101d06 */
.L_x_2867:
[----:B------:R-:W-:Y:S05]  /*90c0*/  BSYNC B2 ;  /* 0x0000000000027941 */ /* 0x000fea0003800000 */
.L_x_2866:
        /* <DEDUP_REMOVED lines=100> */
.L_x_2883:
[----:B------:R-:W-:Y:S05]  /*9710*/  BSYNC B0 ;  /* 0x0000000000007941 */ /* 0x000fea0003800000 */
.L_x_2882:
[C---:B------:R-:W-:Y:S02]  /*9720*/  IMAD R0, R175.reuse, c[0x0][0x19c], RZ ;  /* 0x00006700af007a24 */ /* 0x040fe400078e02ff */
[----:B------:R-:W-:Y:S05]  /*9730*/  IMAD.WIDE.U32 R2, R175, c[0x0][0x198], R110 ;  /* 0x00006600af027a25 */ /* 0x000fea00078e006e */
[----:B------:R-:W-:Y:S05]  /*9740*/  IADD3 R3, R3, R0, RZ ;  /* 0x0000000003037210 */ /* 0x000fea0007ffe0ff */
[----:B-----5:R4:W-:Y:S02]  /*9750*/  STG.E.128 [R2.64], R56 ;  /* 0x0000003802007986 */ /* 0x0209e4000c101d06 */
.L_x_2881:
[----:B------:R-:W-:Y:S05]  /*9760*/  BSYNC B1 ;  /* 0x0000000000017941 */ /* 0x000fea0003800000 */
.L_x_2880:
        /* <DEDUP_REMOVED lines=96> */
.L_x_2887:
[----:B------:R-:W-:Y:S05]  /*9d70*/  BSYNC B0 ;  /* 0x0000000000007941 */ /* 0x000fea0003800000 */
.L_x_2886:
[C---:B------:R-:W-:Y:S04]  /*9d80*/  LEA R2, P0, R98.reuse, R110, 0x1 ;  /* 0x0000006e62027211 */ /* 0x040fe800078008ff */
[----:B------:R-:W-:Y:S05]  /*9d90*/  LEA.HI.X R3, R98, R111, R97, 0x1, P0 ;  /* 0x0000006f62037211 */ /* 0x000fea00000f0c61 */
[----:B-----5:R4:W-:Y:S04]  /*9da0*/  STG.E.128 [R2.64], R56 ;  /* 0x0000003802007986 */ /* 0x0209e8000c101d06 */
.L_x_2885:
[----:B------:R-:W-:Y:S05]  /*9db0*/  BSYNC B1 ;  /* 0x0000000000017941 */ /* 0x000fea0003800000 */
.L_x_2884:
        /* <DEDUP_REMOVED lines=95> */
.L_x_2889:
[----:B------:R-:W-:Y:S05]  /*a3b0*/  BSYNC B0 ;  /* 0x0000000000007941 */ /* 0x000fea0003800000 */
.L_x_2888:
[C---:B------:R-:W-:Y:S04]  /*a3c0*/  LEA R2, P0, R102.reuse, R110, 0x1 ;  /* 0x0000006e66027211 */ /* 0x040fe800078008ff */
[----:B------:R-:W-:Y:S05]  /*a3d0*/  LEA.HI.X R3, R102, R111, R101, 0x1, P0 ;  /* 0x0000006f66037211 */ /* 0x000fea00000f0c65 */
[----:B-----5:R4:W-:Y:S04]  /*a3e0*/  STG.E.128 [R2.64], R56 ;  /* 0x0000003802007986 */ /* 0x0209e8000c101d06 */
.L_x_2879:
[----:B------:R-:W-:Y:S05]  /*a3f0*/  BSYNC B2 ;  /* 0x0000000000027941 */ /* 0x000fea0003800000 */
.L_x_2878:
        /* <DEDUP_REMOVED lines=8> */
.L_x_2815:
        /* <DEDUP_REMOVED lines=11> */
.L_x_2891:
[----:B------:R-:W-:Y:S05]  /*a530*/  BSYNC B0 ;  /* 0x0000000000007941 */ /* 0x000fea0003800000 */
.L_x_2890:
        /* <DEDUP_REMOVED lines=24> */
.L_x_2893:
[----:B------:R-:W-:Y:S05]  /*a6c0*/  BSYNC B0 ;  /* 0x0000000000007941 */ /* 0x000fea0003800000 */
.L_x_2892:
        /* <DEDUP_REMOVED lines=24> */
.L_x_2895:
[----:B------:R-:W-:Y:S05]  /*a850*/  BSYNC B0 ;  /* 0x0000000000007941 */ /* 0x000fea0003800000 */
.L_x_2894:
        /* <DEDUP_REMOVED lines=27> */
.L_x_2896:
[----:B------:R-:W-:Y:S05]  /*aa10*/  BSYNC B0 ;  /* 0x0000000000007941 */ /* 0x000fea0003800000 */
.L_x_2841:
        /* <DEDUP_REMOVED lines=80> */
.L_x_2897:
        /* <DEDUP_REMOVED lines=8> */
.L_x_2898:
[----:B------:R-:W-:Y:S04]  /*afa0*/  IADD3 R11, R11, -0x1, RZ ;  /* 0xffffffff0b0b7810 */ /* 0x000fe80007ffe0ff */
[----:B------:R-:W-:Y:S11]  /*afb0*/  ISETP.GT.AND P0, PT, R11, R70, PT ;  /* 0x000000460b00720c */ /* 0x000ff60003f04270 */
[----:B------:R-:W-:Y:S02]  /*afc0*/  @!UPT UIADD3 URZ, URZ, URZ, URZ ;  /* 0x0000003f3f3ff290 */ /* 0x000fe4000fffe03f */
[----:B------:R-:W-:-:S05]  /*afd0*/  @P0 BRA `(.L_x_2899) ;  /* 0xffff76a000000947 */ /* 0x000fca000383ffff */
.L_x_2806:
        /* <DEDUP_REMOVED lines=100> */
.L_x_2908:
[----:B------:R-:W-:Y:S05]  /*b620*/  BSYNC B0 ;  /* 0x0000000000007941 */ /* 0x000fea0003800000 */
.L_x_2907:
[----:B-----5:R4:W-:Y:S02]  /*b630*/  STS.128 [R211], R16 ;  /* 0x00000010d3007388 */ /* 0x0209e40000000c00 */
.L_x_2906:
[----:B------:R-:W-:Y:S05]  /*b640*/  BSYNC B1 ;  /* 0x0000000000017941 */ /* 0x000fea0003800000 */
.L_x_2905:
        /* <DEDUP_REMOVED lines=46> */
.L_x_2912:
[----:B------:R-:W-:Y:S05]  /*b930*/  BSYNC B0 ;  /* 0x0000000000007941 */ /* 0x000fea0003800000 */
.L_x_2911:
[----:B-----5:R1:W-:Y:S02]  /*b940*/  STS.128 [R211+0x2000], R16 ;  /* 0x00200010d3007388 */ /* 0x0203e40000000c00 */
.L_x_2910:
[----:B------:R-:W-:Y:S05]  /*b950*/  BSYNC B1 ;  /* 0x0000000000017941 */ /* 0x000fea0003800000 */
.L_x_2909:
        /* <DEDUP_REMOVED lines=45> */
.L_x_2914:
[----:B------:R-:W-:Y:S05]  /*bc30*/  BSYNC B0 ;  /* 0x0000000000007941 */ /* 0x000fea0003800000 */
.L_x_2913:
[----:B-----5:R4:W-:Y:S02]  /*bc40*/  STS.128 [R211+0x4000], R16 ;  /* 0x00400010d3007388 */ /* 0x0209e40000000c00 */
.L_x_2904:
[----:B------:R-:W-:Y:S05]  /*bc50*/  BSYNC B2 ;  /* 0x0000000000027941 */ /* 0x000fea0003800000 */
.L_x_2903:
        /* <DEDUP_REMOVED lines=60> */
.L_x_2920:
[----:B------:R-:W-:Y:S05]  /*c020*/  BSYNC B0 ;  /* 0x0000000000007941 */ /* 0x000fea0003800000 */
.L_x_2919:
[----:B-----5:R4:W-:Y:S02]  /*c030*/  STS.128 [R211+0x800], R16 ;  /* 0x00080010d3007388 */ /* 0x0209e40000000c00 */
.L_x_2918:
[----:B------:R-:W-:Y:S05]  /*c040*/  BSYNC B1 ;  /* 0x0000000000017941 */ /* 0x000fea0003800000 */
.L_x_2917:
        /* <DEDUP_REMOVED lines=46> */
.L_x_2924:
[----:B------:R-:W-:Y:S05]  /*c330*/  BSYNC B0 ;  /* 0x0000000000007941 */ /* 0x000fea0003800000 */
.L_x_2923:
[----:B-----5:R1:W-:Y:S02]  /*c340*/  STS.128 [R211+0x2800], R16 ;  /* 0x00280010d3007388 */ /* 0x0203e40000000c00 */
.L_x_2922:
[----:B------:R-:W-:Y:S05]  /*c350*/  BSYNC B1 ;  /* 0x0000000000017941 */ /* 0x000fea0003800000 */
.L_x_2921:
        /* <DEDUP_REMOVED lines=44> */
.L_x_2926:
[----:B------:R-:W-:Y:S05]  /*c620*/  BSYNC B0 ;  /* 0x0000000000007941 */ /* 0x000fea0003800000 */
.L_x_2925:
[----:B-----5:R2:W-:Y:S02]  /*c630*/  STS.128 [R211+0x4800], R32 ;  /* 0x00480020d3007388 */ /* 0x0205e40000000c00 */
.L_x_2916:
[----:B------:R-:W-:Y:S05]  /*c640*/  BSYNC B2 ;  /* 0x0000000000027941 */ /* 0x000fea0003800000 */
.L_x_2915:
        /* <DEDUP_REMOVED lines=61> */
.L_x_2932:
[----:B------:R-:W-:Y:S05]  /*ca20*/  BSYNC B0 ;  /* 0x0000000000007941 */ /* 0x000fea0003800000 */
.L_x_2931:
[----:B-----5:R4:W-:Y:S02]  /*ca30*/  STS.128 [R211+0x1000], R16 ;  /* 0x00100010d3007388 */ /* 0x0209e40000000c00 */
.L_x_2930:
[----:B------:R-:W-:Y:S05]  /*ca40*/  BSYNC B1 ;  /* 0x0000000000017941 */ /* 0x000fea0003800000 */
.L_x_2929:
        /* <DEDUP_REMOVED lines=46> */
.L_x_2936:
[----:B------:R-:W-:Y:S05]  /*cd30*/  BSYNC B0 ;  /* 0x0000000000007941 */ /* 0x000fea0003800000 */
.L_x_2935:
[----:B-----5:R4:W-:Y:S02]  /*cd40*/  STS.128 [R211+0x3000], R16 ;  /* 0x00300010d3007388 */ /* 0x0209e40000000c00 */
.L_x_2934:
[----:B------:R-:W-:Y:S05]  /*cd50*/  BSYNC B1 ;  /* 0x0000000000017941 */ /* 0x000fea0003800000 */
.L_x_2933:
        /* <DEDUP_REMOVED lines=46> */
.L_x_2938:
[----:B------:R-:W-:Y:S05]  /*d040*/  BSYNC B0 ;  /* 0x0000000000007941 */ /* 0x000fea0003800000 */
.L_x_2937:
[----:B-----5:R4:W-:Y:S02]  /*d050*/  STS.128 [R211+0x5000], R16 ;  /* 0x00500010d3007388 */ /* 0x0209e40000000c00 */
.L_x_2928:
[----:B------:R-:W-:Y:S05]  /*d060*/  BSYNC B2 ;  /* 0x0000000000027941 */ /* 0x000fea0003800000 */
.L_x_2927:
        /* <DEDUP_REMOVED lines=60> */
.L_x_2943:
[----:B------:R-:W-:Y:S05]  /*d430*/  BSYNC B0 ;  /* 0x0000000000007941 */ /* 0x000fea0003800000 */
.L_x_2942:
[----:B-----5:R4:W-:Y:S02]  /*d440*/  STS.128 [R211+0x1800], R16 ;  /* 0x00180010d3007388 */ /* 0x0209e40000000c00 */
.L_x_2941:
[----:B------:R-:W-:Y:S05]  /*d450*/  BSYNC B1 ;  /* 0x0000000000017941 */ /* 0x000fea0003800000 */
.L_x_2940:
        /* <DEDUP_REMOVED lines=47> */
.L_x_2947:
[----:B------:R-:W-:Y:S05]  /*d750*/  BSYNC B0 ;  /* 0x0000000000007941 */ /* 0x000fea0003800000 */
.L_x_2946:
[----:B-----5:R1:W-:Y:S02]  /*d760*/  STS.128 [R211+0x3800], R12 ;  /* 0x0038000cd3007388 */ /* 0x0203e40000000c00 */
.L_x_2945:
[----:B------:R-:W-:Y:S05]  /*d770*/  BSYNC B1 ;  /* 0x0000000000017941 */ /* 0x000fea0003800000 */
.L_x_2944:
        /* <DEDUP_REMOVED lines=45> */
.L_x_2949:
[----:B------:R-:W-:Y:S05]  /*da50*/  BSYNC B0 ;  /* 0x0000000000007941 */ /* 0x000fea0003800000 */
.L_x_2948:
[----:B-----5:R1:W-:Y:S01]  /*da60*/  STS.128 [R211+0x5800], R12 ;  /* 0x0058000cd3007388 */ /* 0x0203e20000000c00 */
[----:B------:R-:W-:Y:S05]  /*da70*/  BRA `(.L_x_2939) ;  /* 0x00004e1000007947 */ /* 0x000fea0003800000 */
.L_x_2902:
        /* <DEDUP_REMOVED lines=90> */
.L_x_2955:
[----:B------:R-:W-:Y:S05]  /*e020*/  BSYNC B0 ;  /* 0x0000000000007941 */ /* 0x000fea0003800000 */
.L_x_2954:
[----:B-----5:R4:W-:Y:S02]  /*e030*/  STS.128 [R211], R28 ;  /* 0x0000001cd3007388 */ /* 0x0209e40000000c00 */
.L_x_2953:
[----:B------:R-:W-:Y:S05]  /*e040*/  BSYNC B1 ;  /* 0x0000000000017941 */ /* 0x000fea0003800000 */
.L_x_2952:
        /* <DEDUP_REMOVED lines=87> */
.L_x_2959:
[----:B------:R-:W-:Y:S05]  /*e5c0*/  BSYNC B0 ;  /* 0x0000000000007941 */ /* 0x000fea0003800000 */
.L_x_2958:
[----:B-----5:R1:W-:Y:S02]  /*e5d0*/  STS.128 [R211+0x2000], R28 ;  /* 0x0020001cd3007388 */ /* 0x0203e40000000c00 */
.L_x_2957:
[----:B------:R-:W-:Y:S05]  /*e5e0*/  BSYNC B1 ;  /* 0x0000000000017941 */ /* 0x000fea0003800000 */
.L_x_2956:
        /* <DEDUP_REMOVED lines=86> */
.L_x_2961:
[----:B------:R-:W-:Y:S05]  /*eb50*/  BSYNC B0 ;  /* 0x0000000000007941 */ /* 0x000fea0003800000 */
.L_x_2960:
[----:B-----5:R4:W-:Y:S02]  /*eb60*/  STS.128 [R211+0x4000], R28 ;  /* 0x0040001cd3007388 */ /* 0x0209e40000000c00 */
.L_x_2951:
[----:B------:R-:W-:Y:S05]  /*eb70*/  BSYNC B2 ;  /* 0x0000000000027941 */ /* 0x000fea0003800000 */
.L_x_2950:
        /* <DEDUP_REMOVED lines=95> */
.L_x_2967:
[----:B------:R-:W-:Y:S05]  /*f170*/  BSYNC B0 ;  /* 0x0000000000007941 */ /* 0x000fea0003800000 */
.L_x_2966:
[----:B-----5:R4:W-:Y:S02]  /*f180*/  STS.128 [R211+0x800], R28 ;  /* 0x0008001cd3007388 */ /* 0x0209e40000000c00 */
.L_x_2965:
[----:B------:R-:W-:Y:S05]  /*f190*/  BSYNC B1 ;  /* 0x0000000000017941 */ /* 0x000fea0003800000 */
.L_x_2964:
        /* <DEDUP_REMOVED lines=90> */
.L_x_2971:
[----:B------:R-:W-:Y:S05]  /*f740*/  BSYNC B0 ;  /* 0x0000000000007941 */ /* 0x000fea0003800000 */
.L_x_2970:
[----:B-----5:R1:W-:Y:S02]  /*f750*/  STS.128 [R211+0x2800], R28 ;  /* 0x0028001cd3007388 */ /* 0x0203e40000000c00 */
.L_x_2969:
[----:B------:R-:W-:Y:S05]  /*f760*/  BSYNC B1 ;  /* 0x0000000000017941 */ /* 0x000fea0003800000 */
.L_x_2968:
        /* <DEDUP_REMOVED lines=89> */
.L_x_2973:
[----:B------:R-:W-:Y:S05]  /*fd00*/  BSYNC B0 ;  /* 0x0000000000007941 */ /* 0x000fea0003800000 */
.L_x_2972:
[----:B-----5:R1:W-:Y:S02]  /*fd10*/  STS.128 [R211+0x4800], R24 ;  /* 0x00480018d3007388 */ /* 0x0203e40000000c00 */
.L_x_2963:
[----:B------:R-:W-:Y:S05]  /*fd20*/  BSYNC B2 ;  /* 0x0000000000027941 */ /* 0x000fea0003800000 */
.L_x_2962:
        /* <DEDUP_REMOVED lines=96> */
.L_x_2979:
[----:B------:R-:W-:Y:S05]  /*10330*/  BSYNC B0 ;  /* 0x0000000000007941 */ /* 0x000fea0003800000 */
.L_x_2978:
[----:B-----5:R4:W-:Y:S02]  /*10340*/  STS.128 [R211+0x1000], R32 ;  /* 0x00100020d3007388 */ /* 0x0209e40000000c00 */
.L_x_2977:
[----:B------:R-:W-:Y:S05]  /*10350*/  BSYNC B1 ;  /* 0x0000000000017941 */ /* 0x000fea0003800000 */
.L_x_2976:
        /* <DEDUP_REMOVED lines=90> */
.L_x_2983:
[----:B------:R-:W-:Y:S05]  /*10900*/  BSYNC B0 ;  /* 0x0000000000007941 */ /* 0x000fea0003800000 */
.L_x_2982:
[----:B-----5:R4:W-:Y:S02]  /*10910*/  STS.128 [R211+0x3000], R32 ;  /* 0x00300020d3007388 */ /* 0x0209e40000000c00 */
.L_x_2981:
[----:B------:R-:W-:Y:S05]  /*10920*/  BSYNC B1 ;  /* 0x0000000000017941 */ /* 0x000fea0003800000 */
.L_x_2980:
        /* <DEDUP_REMOVED lines=89> */
.L_x_2985:
[----:B------:R-:W-:Y:S05]  /*10ec0*/  BSYNC B0 ;  /* 0x0000000000007941 */ /* 0x000fea0003800000 */
.L_x_2984:
[----:B-----5:R1:W-:Y:S02]  /*10ed0*/  STS.128 [R211+0x5000], R28 ;  /* 0x0050001cd3007388 */ /* 0x0203e40000000c00 */
.L_x_2975:
[----:B------:R-:W-:Y:S05]  /*10ee0*/  BSYNC B2 ;  /* 0x0000000000027941 */ /* 0x000fea0003800000 */
.L_x_2974:
        /* <DEDUP_REMOVED lines=95> */
.L_x_2989:
[----:B------:R-:W-:Y:S05]  /*114e0*/  BSYNC B0 ;  /* 0x0000000000007941 */ /* 0x000fea0003800000 */
.L_x_2988:
[----:B-----5:R1:W-:Y:S02]  /*114f0*/  STS.128 [R211+0x1800], R16 ;  /* 0x00180010d3007388 */ /* 0x0203e40000000c00 */
.L_x_2987:
[----:B------:R-:W-:Y:S05]  /*11500*/  BSYNC B1 ;  /* 0x0000000000017941 */ /* 0x000fea0003800000 */
.L_x_2986:
        /* <DEDUP_REMOVED lines=91> */
.L_x_2993:
[----:B------:R-:W-:Y:S05]  /*11ac0*/  BSYNC B0 ;  /* 0x0000000000007941 */ /* 0x000fea0003800000 */
.L_x_2992:
[----:B-----5:R1:W-:Y:S02]  /*11ad0*/  STS.128 [R211+0x3800], R16 ;  /* 0x00380010d3007388 */ /* 0x0203e40000000c00 */
.L_x_2991:
[----:B------:R-:W-:Y:S05]  /*11ae0*/  BSYNC B1 ;  /* 0x0000000000017941 */ /* 0x000fea0003800000 */
.L_x_2990:
        /* <DEDUP_REMOVED lines=94> */
.L_x_2995:
[----:B------:R-:W-:Y:S05]  /*120d0*/  BSYNC B0 ;  /* 0x0000000000007941 */ /* 0x000fea0003800000 */
.L_x_2994:
[----:B-----5:R4:W-:Y:S01]  /*120e0*/  STS.128 [R211+0x5800], R12 ;  /* 0x0058000cd3007388 */ /* 0x0209e20000000c00 */
[----:B------:R-:W-:Y:S05]  /*120f0*/  BRA `(.L_x_2939) ;  /* 0x0000079000007947 */ /* 0x000fea0003800000 */
.L_x_2901:
        /* <DEDUP_REMOVED lines=27> */
.L_x_2997:
[----:B------:R-:W-:Y:S05]  /*122b0*/  BSYNC B0 ;  /* 0x0000000000007941 */ /* 0x000fea0003800000 */
.L_x_2996:
        /* <DEDUP_REMOVED lines=29> */
.L_x_2999:
[----:B------:R-:W-:Y:S05]  /*12490*/  BSYNC B0 ;  /* 0x0000000000007941 */ /* 0x000fea0003800000 */
.L_x_2998:
        /* <DEDUP_REMOVED lines=30> */
.L_x_3001:
[----:B------:R-:W-:Y:S05]  /*12680*/  BSYNC B0 ;  /* 0x0000000000007941 */ /* 0x000fea0003800000 */
.L_x_3000:
        /* <DEDUP_REMOVED lines=32> */
.L_x_2939:
[----:B------:R-:W-:Y:S05]  /*12890*/  BSYNC B3 ;  /* 0x0000000000037941 */ /* 0x000fea0003800000 */
.L_x_2900:
        /* <DEDUP_REMOVED lines=35> */
.L_x_3004:
[----:B------:R2:W-:Y:S02]  /*12ad0*/  STS.128 [R211+0xa000], RZ ;  /* 0x00a000ffd3007388 */ /* 0x0005e40000000c00 */
.L_x_3003:
[----:B------:R-:W-:Y:S05]  /*12ae0*/  BSYNC B0 ;  /* 0x0000000000007941 */ /* 0x000fea0003800000 */
.L_x_3002:
        /* <DEDUP_REMOVED lines=31> */
.L_x_3007:
[----:B------:R1:W-:Y:S02]  /*12ce0*/  STS.128 [R211+0xa800], RZ ;  /* 0x00a800ffd3007388 */ /* 0x0003e40000000c00 */
.L_x_3006:
[----:B------:R-:W-:Y:S05]  /*12cf0*/  BSYNC B0 ;  /* 0x0000000000007941 */ /* 0x000fea0003800000 */
.L_x_3005:
        /* <DEDUP_REMOVED lines=35> */
.L_x_3010:
[----:B------:R1:W-:Y:S02]  /*12f30*/  STS.128 [R211+0xb000], RZ ;  /* 0x00b000ffd3007388 */ /* 0x0003e40000000c00 */
.L_x_3009:
[----:B------:R-:W-:Y:S05]  /*12f40*/  BSYNC B0 ;  /* 0x0000000000007941 */ /* 0x000fea0003800000 */
.L_x_3008:
        /* <DEDUP_REMOVED lines=37> */
.L_x_3012:
[----:B------:R-:W-:Y:S05]  /*131a0*/  BSYNC B0 ;  /* 0x0000000000007941 */ /* 0x000fea0003800000 */
.L_x_3011:
        /* <DEDUP_REMOVED lines=46> */
.L_x_3015:
[----:B------:R1:W-:Y:S02]  /*13490*/  STS.128 [R211+0x10000], RZ ;  /* 0x010000ffd3007388 */ /* 0x0003e40000000c00 */
.L_x_3014:
[----:B-1----:R-:W-:Y:S05]  /*134a0*/  BSYNC B0 ;  /* 0x0000000000007941 */ /* 0x002fea0003800000 */
.L_x_3013:
        /* <DEDUP_REMOVED lines=32> */
.L_x_3018:
[----:B------:R1:W-:Y:S02]  /*136b0*/  STS.128 [R211+0x10800], RZ ;  /* 0x010800ffd3007388 */ /* 0x0003e40000000c00 */
.L_x_3017:
[----:B------:R-:W-:Y:S05]  /*136c0*/  BSYNC B0 ;  /* 0x0000000000007941 */ /* 0x000fea0003800000 */
.L_x_3016:
        /* <DEDUP_REMOVED lines=36> */
.L_x_3021:
[----:B------:R1:W-:Y:S02]  /*13910*/  STS.128 [R211+0x11000], RZ ;  /* 0x011000ffd3007388 */ /* 0x0003e40000000c00 */
.L_x_3020:
[----:B------:R-:W-:Y:S05]  /*13920*/  BSYNC B0 ;  /* 0x0000000000007941 */ /* 0x000fea0003800000 */
.L_x_3019:
        /* <DEDUP_REMOVED lines=41> */
.L_x_3024:
[----:B------:R1:W-:Y:S02]  /*13bc0*/  STS.128 [R211+0x11800], RZ ;  /* 0x011800ffd3007388 */ /* 0x0003e40000000c00 */
.L_x_3023:
[----:B------:R-:W-:Y:S05]  /*13bd0*/  BSYNC B0 ;  /* 0x0000000000007941 */ /* 0x000fea0003800000 */
.L_x_3022:
[C---:B------:R-:W-:Y:S01]  /*13be0*/  IMAD.SHL.U32 R2, R64.reuse, 0x40, RZ ;  /* 0x0000004040027824 */ /* 0x040fe200078e00ff */
[----:B------:R-:W-:Y:S01]  /*13bf0*/  R2P PR, R64, 0x6 ;  /* 0x0000000640007804 */ /* 0x000fe20000000000 */
[----:B------:R-:W-:Y:S01]  /*13c00*/  IMAD.SHL.U32 R160, R160, 0x8, RZ ;  /* 0x00000008a0a07824 */ /* 0x000fe200078e00ff */
[----:B------:R-:W0:Y:S01]  /*13c10*/  LDGDEPBAR ;  /* 0x00000000000079af */ /* 0x000e220000000000 */
[----:B------:R-:W-:Y:S01]  /*13c20*/  IMAD R206, R61, 0x400, R46 ;  /* 0x000004003dce7824 */ /* 0x000fe200078e022e */
[----:B-1----:R-:W-:Y:S01]  /*13c30*/  LOP3.LUT R5, R2, 0x1c0, RZ, 0xc0, !PT ;  /* 0x000001c002057812 */ /* 0x002fe200078ec0ff */
[----:B------:R-:W-:Y:S02]  /*13c40*/  IMAD.IADD R86, R44, 0x1, R218 ;  /* 0x000000012c567824 */ /* 0x000fe400078e02da */
[----:B------:R-:W-:Y:S01]  /*13c50*/  IMAD.SHL.U32 R206, R206, 0x2, RZ ;  /* 0x00000002cece7824 */ /* 0x000fe200078e00ff */
[----:B------:R-:W-:Y:S01]  /*13c60*/  LOP3.LUT R2, R5, 0x8, R160, 0xf8, !PT ;  /* 0x0000000805027812 */ /* 0x000fe200078ef8a0 */
[----:B------:R-:W-:Y:S01]  /*13c70*/  IMAD R62, R61, 0x10, R62 ;  /* 0x000000103d3e7824 */ /* 0x000fe200078e023e */
[----:B------:R-:W-:Y:S01]  /*13c80*/  SHF.R.U32.HI R5, RZ, 0x3, R5 ;  /* 0x00000003ff057819 */ /* 0x000fe20000011605 */
[--C-:B------:R-:W-:Y:S01]  /*13c90*/  IMAD R204, R47, 0x2, R206.reuse ;  /* 0x000000022fcc7824 */ /* 0x100fe200078e02ce */
[----:B------:R-:W-:Y:S01]  /*13ca0*/  LDSM.16.M88.4 R48, [R206] ;  /* 0x00000000ce30783b */ /* 0x000fe20000000200 */
[C---:B------:R-:W-:Y:S01]  /*13cb0*/  IMAD R202, R45.reuse, 0x2, R206 ;  /* 0x000000022dca7824 */ /* 0x040fe200078e02ce */
[----:B------:R-:W-:Y:S01]  /*13cc0*/  LOP3.LUT R2, R2, R5, RZ, 0x3c, !PT ;  /* 0x0000000502027212 */ /* 0x000fe200078e3cff */
[----:B------:R-:W-:Y:S01]  /*13cd0*/  IMAD R201, R45, 0x2, R204 ;  /* 0x000000022dc97824 */ /* 0x000fe200078e02cc */
[C---:B------:R-:W-:Y:S01]  /*13ce0*/  IADD3 R96, R86.reuse, 0x9, RZ ;  /* 0x0000000956607810 */ /* 0x040fe20007ffe0ff */
[----:B------:R-:W-:Y:S01]  /*13cf0*/  I2F R85, R86 ;  /* 0x0000005600557306 */ /* 0x000fe20000201400 */
[----:B------:R-:W-:Y:S01]  /*13d00*/  LDSM.16.M88.4 R40, [R202] ;  /* 0x00000000ca28783b */ /* 0x000fe20000000200 */
[----:B------:R-:W-:Y:S01]  /*13d10*/  IMAD R205, R65, 0x200, R2 ;  /* 0x0000020041cd7824 */ /* 0x000fe200078e0202 */
[----:B------:R-:W-:-:S02]  /*13d20*/  IADD3 R94, R86, 0x8, RZ ;  /* 0x00000008565e7810 */ /* 0x000fc40007ffe0ff */
[----:B------:R-:W-:Y:S01]  /*13d30*/  LDSM.16.M88.4 R64, [R204] ;  /* 0x00000000cc40783b */ /* 0x000fe20000000200 */
[----:B------:R-:W-:Y:S01]  /*13d40*/  IMAD.SHL.U32 R205, R205, 0x2, RZ ;  /* 0x00000002cdcd7824 */ /* 0x000fe200078e00ff */
[C---:B------:R-:W-:Y:S01]  /*13d50*/  IADD3 R102, R86.reuse, 0x18, RZ ;  /* 0x0000001856667810 */ /* 0x040fe20007ffe0ff */
[----:B------:R-:W-:Y:S01]  /*13d60*/  I2F R95, R96 ;  /* 0x00000060005f7306 */ /* 0x000fe20000201400 */
[----:B------:R-:W-:Y:S01]  /*13d70*/  LDSM.16.M88.4 R76, [R201] ;  /* 0x00000000c94c783b */ /* 0x000fe20000000200 */
[----:B------:R-:W-:Y:S02]  /*13d80*/  IADD3 R100, R86, 0x11, RZ ;  /* 0x0000001156647810 */ /* 0x000fe40007ffe0ff */
[C---:B------:R-:W-:Y:S01]  /*13d90*/  IADD3 R2, R205.reuse, 0x6000, RZ ;  /* 0x00006000cd027810 */ /* 0x040fe20007ffe0ff */
[----:B----4-:R-:W1:Y:S01]  /*13da0*/  LDSM.16.M88.4 R16, [R205+0x6000] ;  /* 0x00600000cd10783b */ /* 0x010e620000000200 */
[----:B------:R-:W-:Y:S02]  /*13db0*/  IADD3 R203, R205, 0x6020, RZ ;  /* 0x00006020cdcb7810 */ /* 0x000fe40007ffe0ff */
[----:B------:R-:W-:Y:S01]  /*13dc0*/  @P1 IADD3 R203, R2, -0x20, RZ ;  /* 0xffffffe002cb1810 */ /* 0x000fe20007ffe0ff */
[----:B------:R-:W4:Y:S01]  /*13dd0*/  LDSM.16.M88.4 R8, [R205+0x6800] ;  /* 0x00680000cd08783b */ /* 0x000f220000000200 */
[----:B------:R-:W-:Y:S01]  /*13de0*/  IMAD.MOV.U32 R2, RZ, RZ, 0x40 ;  /* 0x00000040ff027424 */ /* 0x000fe200078e00ff */
[----:B------:R-:W-:Y:S01]  /*13df0*/  I2F R93, R94 ;  /* 0x0000005e005d7306 */ /* 0x000fe20000201400 */
[C---:B------:R-:W-:Y:S01]  /*13e00*/  IADD3 R108, R86.reuse, 0x21, RZ ;  /* 0x00000021566c7810 */ /* 0x040fe20007ffe0ff */
[----:B------:R-:W5:Y:S01]  /*13e10*/  LDSM.16.M88.4 R80, [R205+0x7000] ;  /* 0x00700000cd50783b */ /* 0x000f620000000200 */
[----:B------:R-:W-:-:S02]  /*13e20*/  IADD3 R104, R86, 0x19, RZ ;  /* 0x0000001956687810 */ /* 0x000fc40007ffe0ff */
[----:B------:R-:W-:Y:S01]  /*13e30*/  SEL R2, R2, 0xffffffc0, !P2 ;  /* 0xffffffc002027807 */ /* 0x000fe20005000000 */
[----:B------:R-:W2:Y:S01]  /*13e40*/  LDSM.16.M88.4 R32, [R205+0x7800] ;  /* 0x00780000cd20783b */ /* 0x000ea20000000200 */
[C---:B------:R-:W-:Y:S01]  /*13e50*/  IADD3 R106, R86.reuse, 0x20, RZ ;  /* 0x00000020566a7810 */ /* 0x040fe20007ffe0ff */
[----:B------:R-:W-:Y:S01]  /*13e60*/  I2F R101, R102 ;  /* 0x0000006600657306 */ /* 0x000fe20000201400 */
[C---:B------:R-:W-:Y:S01]  /*13e70*/  IADD3 R92, R86.reuse, 0x1, RZ ;  /* 0x00000001565c7810 */ /* 0x040fe20007ffe0ff */
[----:B------:R-:W3:Y:S01]  /*13e80*/  LDSM.16.M88.4 R28, [R203] ;  /* 0x00000000cb1c783b */ /* 0x000ee20000000200 */
[----:B------:R-:W-:Y:S01]  /*13e90*/  IMAD.IADD R199, R205, 0x1, R2 ;  /* 0x00000001cdc77824 */ /* 0x000fe200078e0202 */
[----:B------:R-:W-:Y:S01]  /*13ea0*/  IADD3 R112, R86, 0x29, RZ ;  /* 0x0000002956707810 */ /* 0x000fe20007ffe0ff */
[----:B------:R-:W-:Y:S01]  /*13eb0*/  IMAD.IADD R192, R2, 0x1, R203 ;  /* 0x0000000102c07824 */ /* 0x000fe200078e02cb */
[----:B------:R-:W2:Y:S01]  /*13ec0*/  LDSM.16.M88.4 R24, [R203+0x800] ;  /* 0x00080000cb18783b */ /* 0x000ea20000000200 */
[C---:B------:R-:W-:Y:S01]  /*13ed0*/  IADD3 R98, R86.reuse, 0x10, RZ ;  /* 0x0000001056627810 */ /* 0x040fe20007ffe0ff */
[----:B------:R-:W-:Y:S01]  /*13ee0*/  I2F R99, R100 ;  /* 0x0000006400637306 */ /* 0x000fe20000201400 */
[C---:B------:R-:W-:Y:S01]  /*13ef0*/  IADD3 R118, R86.reuse, 0x38, RZ ;  /* 0x0000003856767810 */ /* 0x040fe20007ffe0ff */
[----:B------:R-:W2:Y:S01]  /*13f00*/  LDSM.16.M88.4 R68, [R203+0x1000] ;  /* 0x00100000cb44783b */ /* 0x000ea20000000200 */
[----:B---3--:R-:W-:-:S02]  /*13f10*/  IADD3 R110, R86, 0x28, RZ ;  /* 0x00000028566e7810 */ /* 0x008fc40007ffe0ff */
[C---:B------:R-:W-:Y:S01]  /*13f20*/  IADD3 R114, R86.reuse, 0x30, RZ ;  /* 0x0000003056727810 */ /* 0x040fe20007ffe0ff */
[----:B------:R-:W3:Y:S01]  /*13f30*/  LDSM.16.M88.4 R56, [R203+0x1800] ;  /* 0x00180000cb38783b */ /* 0x000ee20000000200 */
[----:B------:R-:W-:Y:S01]  /*13f40*/  IADD3 R116, R86, 0x31, RZ ;  /* 0x0000003156747810 */ /* 0x000fe20007ffe0ff */
[----:B------:R-:W-:Y:S01]  /*13f50*/  I2F R107, R108 ;  /* 0x0000006c006b7306 */ /* 0x000fe20000201400 */
[C---:B------:R-:W-:Y:S01]  /*13f60*/  IADD3 R195, R203.reuse, 0x800, RZ ;  /* 0x00000800cbc37810 */ /* 0x040fe20007ffe0ff */
[----:B------:R-:W2:Y:S01]  /*13f70*/  LDSM.16.M88.4 R36, [R199+0x6000] ;  /* 0x00600000c724783b */ /* 0x000ea20000000200 */
[C---:B------:R-:W-:Y:S02]  /*13f80*/  IADD3 R194, R203.reuse, 0x1000, RZ ;  /* 0x00001000cbc27810 */ /* 0x040fe40007ffe0ff */
[C---:B------:R-:W-:Y:S01]  /*13f90*/  IADD3 R193, R203.reuse, 0x1800, RZ ;  /* 0x00001800cbc17810 */ /* 0x040fe20007ffe0ff */
[----:B------:R-:W-:Y:S01]  /*13fa0*/  LDSM.16.M88.4 R72, [R192] ;  /* 0x00000000c048783b */ /* 0x000fe20000000200 */
[C---:B------:R-:W-:Y:S01]  /*13fb0*/  IADD3 R191, R203.reuse, 0x2000, RZ ;  /* 0x00002000cbbf7810 */ /* 0x040fe20007ffe0ff */
[----:B------:R-:W-:Y:S01]  /*13fc0*/  I2F R103, R104 ;  /* 0x0000006800677306 */ /* 0x000fe20000201400 */
[C---:B------:R-:W-:Y:S01]  /*13fd0*/  IADD3 R190, R203.reuse, 0x2800, RZ ;  /* 0x00002800cbbe7810 */ /* 0x040fe20007ffe0ff */
[----:B-1----:R-:W-:Y:S01]  /*13fe0*/  HMMA.16816.F32 R20, R48, R16, RZ ;  /* 0x000000103014723c */ /* 0x002fe200000018ff */
[----:B------:R-:W-:Y:S01]  /*13ff0*/  LDSM.16.M88.4 R88, [R205+0xb000] ;  /* 0x00b00000cd58783b */ /* 0x000fe20000000200 */
[----:B------:R-:W-:-:S02]  /*14000*/  IADD3 R189, R203, 0x3000, RZ ;  /* 0x00003000cbbd7810 */ /* 0x000fc40007ffe0ff */
[C---:B------:R-:W-:Y:S02]  /*14010*/  IADD3 R188, R203.reuse, 0x3800, RZ ;  /* 0x00003800cbbc7810 */ /* 0x040fe40007ffe0ff */
[----:B------:R-:W-:Y:S01]  /*14020*/  I2F R105, R106 ;  /* 0x0000006a00697306 */ /* 0x000fe20000201400 */
[C---:B------:R-:W-:Y:S01]  /*14030*/  IADD3 R187, R203.reuse, 0x4000, RZ ;  /* 0x00004000cbbb7810 */ /* 0x040fe20007ffe0ff */
[C---:B------:R-:W-:Y:S01]  /*14040*/  HMMA.16816.F32 R16, R48.reuse, R18, RZ ;  /* 0x000000123010723c */ /* 0x040fe200000018ff */
[C---:B------:R-:W-:Y:S02]  /*14050*/  IADD3 R186, R203.reuse, 0x4800, RZ ;  /* 0x00004800cbba7810 */ /* 0x040fe40007ffe0ff */
[C---:B------:R-:W-:Y:S02]  /*14060*/  IADD3 R185, R203.reuse, 0x5000, RZ ;  /* 0x00005000cbb97810 */ /* 0x040fe40007ffe0ff */
[----:B------:R-:W-:Y:S01]  /*14070*/  IADD3 R184, R203, 0x5800, RZ ;  /* 0x00005800cbb87810 */ /* 0x000fe20007ffe0ff */
[----:B------:R-:W-:Y:S02]  /*14080*/  I2F R87, R92 ;  /* 0x0000005c00577306 */ /* 0x000fe40000201400 */
[C---:B----4-:R-:W-:Y:S06]  /*14090*/  HMMA.16816.F32 R12, R48.reuse, R8, RZ ;  /* 0x00000008300c723c */ /* 0x050fec00000018ff */
[----:B------:R-:W-:Y:S02]  /*140a0*/  I2F R111, R112 ;  /* 0x00000070006f7306 */ /* 0x000fe40000201400 */
[C---:B------:R-:W-:Y:S06]  /*140b0*/  HMMA.16816.F32 R8, R48.reuse, R10, RZ ;  /* 0x0000000a3008723c */ /* 0x040fec00000018ff */
[----:B------:R-:W-:Y:S02]  /*140c0*/  I2F R97, R98 ;  /* 0x0000006200617306 */ /* 0x000fe40000201400 */
[C---:B-----5:R-:W-:Y:S06]  /*140d0*/  HMMA.16816.F32 R4, R48.reuse, R80, RZ ;  /* 0x000000503004723c */ /* 0x060fec00000018ff */
[----:B------:R-:W-:Y:S02]  /*140e0*/  I2F R117, R118 ;  /* 0x0000007600757306 */ /* 0x000fe40000201400 */
[C---:B------:R-:W-:Y:S06]  /*140f0*/  HMMA.16816.F32 R80, R48.reuse, R82, RZ ;  /* 0x000000523050723c */ /* 0x040fec00000018ff */
[----:B------:R-:W-:Y:S02]  /*14100*/  I2F R109, R110 ;  /* 0x0000006e006d7306 */ /* 0x000fe40000201400 */
[C---:B--2---:R-:W-:Y:S06]  /*14110*/  HMMA.16816.F32 R52, R48.reuse, R32, RZ ;  /* 0x000000203034723c */ /* 0x044fec00000018ff */
[----:B------:R-:W-:Y:S02]  /*14120*/  I2F R113, R114 ;  /* 0x0000007200717306 */ /* 0x000fe40000201400 */
[----:B------:R-:W-:Y:S01]  /*14130*/  HMMA.16816.F32 R48, R48, R34, RZ ;  /* 0x000000223030723c */ /* 0x000fe200000018ff */
[----:B------:R-:W1:Y:S05]  /*14140*/  LDSM.16.M88.4 R32, [R199+0x6800] ;  /* 0x00680000c720783b */ /* 0x000e6a0000000200 */
[----:B------:R-:W-:Y:S02]  /*14150*/  I2F R115, R116 ;  /* 0x0000007400737306 */ /* 0x000fe40000201400 */
[C---:B------:R-:W-:Y:S08]  /*14160*/  HMMA.16816.F32 R20, R64.reuse, R28, R20 ;  /* 0x0000001c4014723c */ /* 0x040ff00000001814 */
[C---:B------:R-:W-:Y:S01]  /*14170*/  HMMA.16816.F32 R16, R64.reuse, R30, R16 ;  /* 0x0000001e4010723c */ /* 0x040fe20000001810 */
[----:B------:R-:W2:Y:S07]  /*14180*/  LDSM.16.M88.4 R28, [R199+0x7000] ;  /* 0x00700000c71c783b */ /* 0x000eae0000000200 */
[C---:B------:R-:W-:Y:S08]  /*14190*/  HMMA.16816.F32 R12, R64.reuse, R24, R12 ;  /* 0x00000018400c723c */ /* 0x040ff0000000180c */
[C---:B------:R-:W-:Y:S01]  /*141a0*/  HMMA.16816.F32 R8, R64.reuse, R26, R8 ;  /* 0x0000001a4008723c */ /* 0x040fe20000001808 */
[----:B------:R-:W4:Y:S07]  /*141b0*/  LDSM.16.M88.4 R24, [R199+0x7800] ;  /* 0x00780000c718783b */ /* 0x000f2e0000000200 */
[C---:B------:R-:W-:Y:S08]  /*141c0*/  HMMA.16816.F32 R4, R64.reuse, R68, R4 ;  /* 0x000000444004723c */ /* 0x040ff00000001804 */
[C---:B------:R-:W-:Y:S01]  /*141d0*/  HMMA.16816.F32 R80, R64.reuse, R70, R80 ;  /* 0x000000464050723c */ /* 0x040fe20000001850 */
[----:B------:R-:W5:Y:S07]  /*141e0*/  LDSM.16.M88.4 R68, [R192+0x800] ;  /* 0x00080000c044783b */ /* 0x000f6e0000000200 */
[C---:B---3--:R-:W-:Y:S08]  /*141f0*/  HMMA.16816.F32 R52, R64.reuse, R56, R52 ;  /* 0x000000384034723c */ /* 0x048ff00000001834 */
[----:B------:R-:W-:Y:S01]  /*14200*/  HMMA.16816.F32 R48, R64, R58, R48 ;  /* 0x0000003a4030723c */ /* 0x000fe20000001830 */
[----:B------:R-:W-:Y:S04]  /*14210*/  LDSM.16.M88.4 R56, [R206+0x2000] ;  /* 0x00200000ce38783b */ /* 0x000fe80000000200 */
[----:B------:R-:W-:Y:S03]  /*14220*/  LDSM.16.M88.4 R64, [R205+0x9800] ;  /* 0x00980000cd40783b */ /* 0x000fe60000000200 */
[C---:B------:R-:W-:Y:S08]  /*14230*/  HMMA.16816.F32 R20, R40.reuse, R36, R20 ;  /* 0x000000242814723c */ /* 0x040ff00000001814 */
[C---:B------:R-:W-:Y:S01]  /*14240*/  HMMA.16816.F32 R16, R40.reuse, R38, R16 ;  /* 0x000000262810723c */ /* 0x040fe20000001810 */
[----:B------:R-:W3:Y:S07]  /*14250*/  LDSM.16.M88.4 R36, [R192+0x1000] ;  /* 0x00100000c024783b */ /* 0x000eee0000000200 */
[C---:B-1----:R-:W-:Y:S08]  /*14260*/  HMMA.16816.F32 R12, R40.reuse, R32, R12 ;  /* 0x00000020280c723c */ /* 0x042ff0000000180c */
[C---:B------:R-:W-:Y:S01]  /*14270*/  HMMA.16816.F32 R8, R40.reuse, R34, R8 ;  /* 0x000000222808723c */ /* 0x040fe20000001808 */
[----:B------:R-:W1:Y:S07]  /*14280*/  LDSM.16.M88.4 R32, [R192+0x1800] ;  /* 0x00180000c020783b */ /* 0x000e6e0000000200 */
[C---:B--2---:R-:W-:Y:S08]  /*14290*/  HMMA.16816.F32 R4, R40.reuse, R28, R4 ;  /* 0x0000001c2804723c */ /* 0x044ff00000001804 */
[C---:B------:R-:W-:Y:S01]  /*142a0*/  HMMA.16816.F32 R80, R40.reuse, R30, R80 ;  /* 0x0000001e2850723c */ /* 0x040fe20000001850 */
[----:B------:R-:W2:Y:S07]  /*142b0*/  LDSM.16.M88.4 R28, [R205+0x8000] ;  /* 0x00800000cd1c783b */ /* 0x000eae0000000200 */
[C---:B----4-:R-:W-:Y:S08]  /*142c0*/  HMMA.16816.F32 R52, R40.reuse, R24, R52 ;  /* 0x000000182834723c */ /* 0x050ff00000001834 */
[----:B------:R-:W-:Y:S01]  /*142d0*/  HMMA.16816.F32 R48, R40, R26, R48 ;  /* 0x0000001a2830723c */ /* 0x000fe20000001830 */
[----:B------:R-:W4:Y:S04]  /*142e0*/  LDSM.16.M88.4 R40, [R205+0x8800] ;  /* 0x00880000cd28783b */ /* 0x000f280000000200 */
[----:B------:R-:W1:Y:S03]  /*142f0*/  LDSM.16.M88.4 R24, [R205+0x9000] ;  /* 0x00900000cd18783b */ /* 0x000e660000000200 */
[C---:B------:R-:W-:Y:S08]  /*14300*/  HMMA.16816.F32 R20, R76.reuse, R72, R20 ;  /* 0x000000484c14723c */ /* 0x040ff00000001814 */
[C---:B------:R-:W-:Y:S01]  /*14310*/  HMMA.16816.F32 R16, R76.reuse, R74, R16 ;  /* 0x0000004a4c10723c */ /* 0x040fe20000001810 */
[----:B------:R-:W-:Y:S07]  /*14320*/  LDSM.16.M88.4 R72, [R199+0x9000] ;  /* 0x00900000c748783b */ /* 0x000fee0000000200 */
[C---:B-----5:R-:W-:Y:S08]  /*14330*/  HMMA.16816.F32 R12, R76.reuse, R68, R12 ;  /* 0x000000444c0c723c */ /* 0x060ff0000000180c */
[C---:B------:R-:W-:Y:S08]  /*14340*/  HMMA.16816.F32 R8, R76.reuse, R70, R8 ;  /* 0x000000464c08723c */ /* 0x040ff00000001808 */
[C---:B---3--:R-:W-:Y:S08]  /*14350*/  HMMA.16816.F32 R4, R76.reuse, R36, R4 ;  /* 0x000000244c04723c */ /* 0x048ff00000001804 */
[C---:B------:R-:W-:Y:S01]  /*14360*/  HMMA.16816.F32 R80, R76.reuse, R38, R80 ;  /* 0x000000264c50723c */ /* 0x040fe20000001850 */
[----:B------:R-:W-:Y:S07]  /*14370*/  LDSM.16.M88.4 R36, [R203+0x2000] ;  /* 0x00200000cb24783b */ /* 0x000fee0000000200 */
[C---:B-1----:R-:W-:Y:S01]  /*14380*/  HMMA.16816.F32 R68, R76.reuse, R32, R52 ;  /* 0x000000204c44723c */ /* 0x042fe20000001834 */
[----:B------:R-:W1:Y:S07]  /*14390*/  LDSM.16.M88.4 R52, [R204+0x2000] ;  /* 0x00200000cc34783b */ /* 0x000e6e0000000200 */
[----:B------:R-:W-:Y:S01]  /*143a0*/  HMMA.16816.F32 R48, R76, R34, R48 ;  /* 0x000000224c30723c */ /* 0x000fe20000001830 */
[----:B------:R-:W3:Y:S04]  /*143b0*/  LDSM.16.M88.4 R32, [R203+0x2800] ;  /* 0x00280000cb20783b */ /* 0x000ee80000000200 */
[----:B------:R-:W-:Y:S03]  /*143c0*/  LDSM.16.M88.4 R76, [R199+0x9800] ;  /* 0x00980000c74c783b */ /* 0x000fe60000000200 */
[C---:B--2---:R-:W-:Y:S08]  /*143d0*/  HMMA.16816.F32 R20, R56.reuse, R28, R20 ;  /* 0x0000001c3814723c */ /* 0x044ff00000001814 */
[C---:B------:R-:W-:Y:S01]  /*143e0*/  HMMA.16816.F32 R16, R56.reuse, R30, R16 ;  /* 0x0000001e3810723c */ /* 0x040fe20000001810 */
[----:B------:R-:W2:Y:S07]  /*143f0*/  LDSM.16.M88.4 R28, [R203+0x3000] ;  /* 0x00300000cb1c783b */ /* 0x000eae0000000200 */
        /* <DEDUP_REMOVED lines=8> */
[----:B------:R-:W4:Y:S04]  /*14480*/  LDSM.16.M88.4 R48, [R202+0x2000] ;  /* 0x00200000ca30783b */ /* 0x000f280000000200 */
[----:B------:R-:W5:Y:S03]  /*14490*/  LDSM.16.M88.4 R64, [R203+0x3800] ;  /* 0x00380000cb40783b */ /* 0x000f660000000200 */
[C---:B-1----:R-:W-:Y:S08]  /*144a0*/  HMMA.16816.F32 R20, R52.reuse, R36, R20 ;  /* 0x000000243414723c */ /* 0x042ff00000001814 */
[C---:B------:R-:W-:Y:S08]  /*144b0*/  HMMA.16816.F32 R16, R52.reuse, R38, R16 ;  /* 0x000000263410723c */ /* 0x040ff00000001810 */
[C---:B---3--:R-:W-:Y:S08]  /*144c0*/  HMMA.16816.F32 R12, R52.reuse, R32, R12 ;  /* 0x00000020340c723c */ /* 0x048ff0000000180c */
[C---:B------:R-:W-:Y:S01]  /*144d0*/  HMMA.16816.F32 R8, R52.reuse, R34, R8 ;  /* 0x000000223408723c */ /* 0x040fe20000001808 */
[----:B------:R-:W-:Y:S07]  /*144e0*/  LDSM.16.M88.4 R32, [R201+0x2000] ;  /* 0x00200000c920783b */ /* 0x000fee0000000200 */
[----:B--2---:R-:W-:Y:S01]  /*144f0*/  HMMA.16816.F32 R36, R52, R28, R4 ;  /* 0x0000001c3424723c */ /* 0x004fe20000001804 */
[----:B------:R-:W1:Y:S07]  /*14500*/  LDSM.16.M88.4 R4, [R192+0x2000] ;  /* 0x00200000c004783b */ /* 0x000e6e0000000200 */
[C---:B----4-:R-:W-:Y:S08]  /*14510*/  HMMA.16816.F32 R20, R48.reuse, R40, R20 ;  /* 0x000000283014723c */ /* 0x050ff00000001814 */
        /* <DEDUP_REMOVED lines=52> */
[C---:B------:R-:W-:Y:S08]  /*14860*/  HMMA.16816.F32 R64, R56.reuse, R4, R64 ;  /* 0x000000043840723c */ /* 0x040ff00000001840 */
[----:B------:R-:W-:Y:S01]  /*14870*/  HMMA.16816.F32 R80, R56, R6, R80 ;  /* 0x000000063850723c */ /* 0x000fe20000001850 */
[----:B------:R-:W2:Y:S01]  /*14880*/  LDSM.16.M88.4 R4, [R203+0x5800] ;  /* 0x00580000cb04783b */ /* 0x000ea20000000200 */
[----:B------:R-:W-:-:S02]  /*14890*/  FMUL.FTZ R16, R16, c[0x0][0x2ec] ;  /* 0x0000bb0010107a20 */ /* 0x000fc40000410000 */
[----:B------:R-:W-:Y:S02]  /*148a0*/  FMUL.FTZ R17, R17, c[0x0][0x2ec] ;  /* 0x0000bb0011117a20 */ /* 0x000fe40000410000 */
[----:B------:R-:W-:Y:S02]  /*148b0*/  FMUL.FTZ R18, R18, c[0x0][0x2ec] ;  /* 0x0000bb0012127a20 */ /* 0x000fe40000410000 */
[----:B------:R-:W-:Y:S01]  /*148c0*/  HMMA.16816.F32 R68, R32, R28, R68 ;  /* 0x0000001c2044723c */ /* 0x000fe20000001844 */
[----:B------:R-:W-:Y:S01]  /*148d0*/  FMUL.FTZ R20, R20, c[0x0][0x2ec] ;  /* 0x0000bb0014147a20 */ /* 0x000fe20000410000 */
[----:B------:R-:W-:Y:S01]  /*148e0*/  MUFU.TANH R28, R17 ;  /* 0x00000011001c7308 */ /* 0x000fe20000002400 */
[----:B------:R-:W-:Y:S02]  /*148f0*/  FMUL.FTZ R21, R21, c[0x0][0x2ec] ;  /* 0x0000bb0015157a20 */ /* 0x000fe40000410000 */
[----:B------:R-:W-:-:S03]  /*14900*/  FMUL.FTZ R120, R22, c[0x0][0x2ec] ;  /* 0x0000bb0016787a20 */ /* 0x000fc60000410000 */
[----:B-1----:R-:W-:Y:S02]  /*14910*/  HMMA.16816.F32 R76, R36, R90, R76 ;  /* 0x0000005a244c723c */ /* 0x002fe4000000184c */
[----:B------:R-:W-:Y:S06]  /*14920*/  MUFU.TANH R29, R18 ;  /* 0x00000012001d7308 */ /* 0x000fec0000002400 */
[----:B------:R-:W-:Y:S02]  /*14930*/  HMMA.16816.F32 R12, R52, R40, R12 ;  /* 0x00000028340c723c */ /* 0x000fe4000000180c */
[----:B------:R1:W3:Y:S05]  /*14940*/  MUFU.TANH R40, R16 ;  /* 0x0000001000287308 */ /* 0x0002ea0000002400 */
[----:B------:R-:W-:Y:S01]  /*14950*/  FMUL.FTZ R41, R19, c[0x0][0x2ec] ;  /* 0x0000bb0013297a20 */ /* 0x000fe20000410000 */
[----:B------:R-:W-:Y:S02]  /*14960*/  HMMA.16816.F32 R8, R24, R50, R8 ;  /* 0x000000321808723c */ /* 0x000fe40000001808 */
[----:B------:R-:W-:Y:S05]  /*14970*/  MUFU.TANH R119, R20 ;  /* 0x0000001400777308 */ /* 0x000fea0000002400 */
[----:B------:R-:W-:Y:S01]  /*14980*/  FMUL.FTZ R50, R23, c[0x0][0x2ec] ;  /* 0x0000bb0017327a20 */ /* 0x000fe20000410000 */
[----:B------:R-:W-:Y:S01]  /*14990*/  HMMA.16816.F32 R68, R36, R88, R68 ;  /* 0x000000582444723c */ /* 0x000fe20000001844 */
[----:B-1----:R-:W1:Y:S01]  /*149a0*/  LDSM.16.M88.4 R16, [R199+0xb800] ;  /* 0x00b80000c710783b */ /* 0x002e620000000200 */
[----:B------:R4:W5:Y:S01]  /*149b0*/  MUFU.TANH R121, R21 ;  /* 0x0000001500797308 */ /* 0x0009620000002400 */
[----:B---3--:R-:W-:-:S05]  /*149c0*/  FFMA.FTZ R40, R0, R93, R40 ;  /* 0x0000005d00287223 */ /* 0x008fca0000010028 */
[----:B--2---:R-:W-:Y:S01]  /*149d0*/  HMMA.16816.F32 R76, R56, R6, R76 ;  /* 0x00000006384c723c */ /* 0x004fe2000000184c */
[----:B------:R-:W-:Y:S02]  /*149e0*/  FMUL.FTZ R12, R12, c[0x0][0x2ec] ;  /* 0x0000bb000c0c7a20 */ /* 0x000fe40000410000 */
[----:B------:R-:W-:Y:S01]  /*149f0*/  FMUL.FTZ R13, R13, c[0x0][0x2ec] ;  /* 0x0000bb000d0d7a20 */ /* 0x000fe20000410000 */
[----:B------:R-:W2:Y:S01]  /*14a00*/  MUFU.TANH R50, R50 ;  /* 0x0000003200327308 */ /* 0x000ea20000002400 */
[----:B------:R-:W-:Y:S02]  /*14a10*/  FMUL.FTZ R14, R14, c[0x0][0x2ec] ;  /* 0x0000bb000e0e7a20 */ /* 0x000fe40000410000 */
[----:B------:R-:W-:Y:S01]  /*14a20*/  FMUL.FTZ R31, R15, c[0x0][0x2ec] ;  /* 0x0000bb000f1f7a20 */ /* 0x000fe20000410000 */
[----:B------:R-:W-:Y:S01]  /*14a30*/  HMMA.16816.F32 R64, R24, R72, R64 ;  /* 0x000000481840723c */ /* 0x000fe20000001840 */
[----:B----4-:R-:W3:Y:S03]  /*14a40*/  LDSM.16.M88.4 R20, [R192+0x5000] ;  /* 0x00500000c014783b */ /* 0x010ee60000000200 */
[----:B------:R-:W-:Y:S01]  /*14a50*/  MUFU.TANH R30, R14 ;  /* 0x0000000e001e7308 */ /* 0x000fe20000002400 */
[----:B-----5:R-:W-:-:S03]  /*14a60*/  FFMA.FTZ R121, R0, R87, R121 ;  /* 0x0000005700797223 */ /* 0x020fc60000010079 */
[----:B------:R-:W-:Y:S04]  /*14a70*/  HMMA.16816.F32 R8, R52, R42, R8 ;  /* 0x0000002a3408723c */ /* 0x000fe80000001808 */
[----:B------:R-:W4:Y:S01]  /*14a80*/  MUFU.TANH R42, R12 ;  /* 0x0000000c002a7308 */ /* 0x000f220000002400 */
[----:B--2---:R-:W-:-:S03]  /*14a90*/  FFMA.FTZ R6, R0, R87, R50 ;  /* 0x0000005700067223 */ /* 0x004fc60000010032 */
[----:B------:R-:W-:Y:S04]  /*14aa0*/  HMMA.16816.F32 R68, R56, R4, R68 ;  /* 0x000000043844723c */ /* 0x000fe80000001844 */
[----:B------:R2:W-:Y:S04]  /*14ab0*/  MUFU.TANH R43, R13 ;  /* 0x0000000d002b7308 */ /* 0x0005e80000002400 */
[----:B------:R-:W-:Y:S04]  /*14ac0*/  HMMA.16816.F32 R80, R24, R74, R80 ;  /* 0x0000004a1850723c */ /* 0x000fe80000001850 */
[----:B------:R-:W-:Y:S01]  /*14ad0*/  MUFU.TANH R41, R41 ;  /* 0x0000002900297308 */ /* 0x000fe20000002400 */
[----:B----4-:R-:W-:-:S03]  /*14ae0*/  FFMA.FTZ R5, R0, R97, R42 ;  /* 0x0000006100057223 */ /* 0x010fc6000001002a */
[----:B-1----:R-:W-:Y:S01]  /*14af0*/  HMMA.16816.F32 R76, R24, R18, R76 ;  /* 0x00000012184c723c */ /* 0x002fe2000000184c */
[----:B------:R-:W-:Y:S02]  /*14b00*/  FMUL.FTZ R2, R9, c[0x0][0x2ec] ;  /* 0x0000bb0009027a20 */ /* 0x000fe40000410000 */
[----:B------:R-:W-:Y:S01]  /*14b10*/  FMUL.FTZ R8, R8, c[0x0][0x2ec] ;  /* 0x0000bb0008087a20 */ /* 0x000fe20000410000 */
[----:B--2---:R-:W1:Y:S01]  /*14b20*/  LDSM.16.M88.4 R12, [R192+0x5800] ;  /* 0x00580000c00c783b */ /* 0x004e620000000200 */
[----:B------:R2:W4:Y:S01]  /*14b30*/  MUFU.TANH R4, R2 ;  /* 0x0000000200047308 */ /* 0x0005220000002400 */
[----:B------:R-:W-:Y:S01]  /*14b40*/  FMUL.FTZ R9, R10, c[0x0][0x2ec] ;  /* 0x0000bb000a097a20 */ /* 0x000fe20000410000 */
[----:B------:R-:W-:-:S04]  /*14b50*/  DEPBAR.LE SB0, 0x0 ;  /* 0x000080000000791a */ /* 0x000fc80000000000 */
[----:B---3--:R-:W-:Y:S01]  /*14b60*/  HMMA.16816.F32 R64, R52, R20, R64 ;  /* 0x000000143440723c */ /* 0x008fe20000001840 */
[----:B------:R-:W-:Y:S01]  /*14b70*/  FMUL.FTZ R11, R11, c[0x0][0x2ec] ;  /* 0x0000bb000b0b7a20 */ /* 0x000fe20000410000 */
[----:B------:R-:W3:Y:S01]  /*14b80*/  MUFU.TANH R8, R8 ;  /* 0x0000000800087308 */ /* 0x000ee20000002400 */
[----:B------:R-:W-:-:S05]  /*14b90*/  FFMA.FTZ R18, R0, R93, R29 ;  /* 0x0000005d00127223 */ /* 0x000fca000001001d */
[----:B------:R-:W-:Y:S01]  /*14ba0*/  HMMA.16816.F32 R68, R24, R16, R68 ;  /* 0x000000101844723c */ /* 0x000fe20000001844 */
[----:B--2---:R-:W-:Y:S01]  /*14bb0*/  IADD3 R2, R62, 0x1, R3 ;  /* 0x000000013e027810 */ /* 0x004fe20007ffe003 */
[----:B------:R-:W2:Y:S01]  /*14bc0*/  MUFU.TANH R9, R9 ;  /* 0x0000000900097308 */ /* 0x000ea20000002400 */
[C---:B----4-:R-:W-:Y:S02]  /*14bd0*/  FFMA.FTZ R7, R0.reuse, R103, R4 ;  /* 0x0000006700077223 */ /* 0x050fe40000010004 */
[----:B------:R-:W-:Y:S02]  /*14be0*/  IADD3 R2, R63, R2, -R209 ;  /* 0x000000023f027210 */ /* 0x000fe40007ffe8d1 */
[CC--:B------:R-:W-:Y:S01]  /*14bf0*/  FFMA.FTZ R25, R0.reuse, R95.reuse, R28 ;  /* 0x0000005f00197223 */ /* 0x0c0fe2000001001c */
[----:B------:R-:W-:Y:S01]  /*14c00*/  HMMA.16816.F32 R80, R52, R22, R80 ;  /* 0x000000163450723c */ /* 0x000fe20000001850 */
[----:B------:R-:W-:Y:S01]  /*14c10*/  FFMA.FTZ R16, R0, R95, R41 ;  /* 0x0000005f00107223 */ /* 0x000fe20000010029 */
[----:B------:R-:W-:Y:S01]  /*14c20*/  IADD3 R2, R2, c[0x0][0x2e8], RZ ;  /* 0x0000ba0002027a10 */ /* 0x000fe20007ffe0ff */
[----:B------:R4:W5:Y:S01]  /*14c30*/  MUFU.TANH R20, R11 ;  /* 0x0000000b00147308 */ /* 0x0009620000002400 */
[----:B---3--:R-:W-:-:S02]  /*14c40*/  FFMA.FTZ R8, R0, R101, R8 ;  /* 0x0000006500087223 */ /* 0x008fc40000010008 */
[C---:B------:R-:W-:Y:S02]  /*14c50*/  IADD3 R10, R2.reuse, 0x8, RZ ;  /* 0x00000008020a7810 */ /* 0x040fe40007ffe0ff */
[----:B------:R-:W-:Y:S01]  /*14c60*/  FMUL.FTZ R17, R65, c[0x0][0x2ec] ;  /* 0x0000bb0041117a20 */ /* 0x000fe20000410000 */
[----:B------:R-:W-:Y:S01]  /*14c70*/  IMNMX R2, R2, R63, PT ;  /* 0x0000003f02027217 */ /* 0x000fe20003800200 */
[----:B------:R-:W-:Y:S01]  /*14c80*/  FMUL.FTZ R21, R64, c[0x0][0x2ec] ;  /* 0x0000bb0040157a20 */ /* 0x000fe20000410000 */
[----:B------:R-:W-:Y:S01]  /*14c90*/  MUFU.TANH R31, R31 ;  /* 0x0000001f001f7308 */ /* 0x000fe20000002400 */
[----:B------:R-:W-:Y:S01]  /*14ca0*/  FMUL.FTZ R23, R67, c[0x0][0x2ec] ;  /* 0x0000bb0043177a20 */ /* 0x000fe20000410000 */
[-C--:B------:R-:W-:Y:S01]  /*14cb0*/  ISETP.GE.AND P6, PT, R96, R2.reuse, PT ;  /* 0x000000026000720c */ /* 0x080fe20003fc6270 */
[----:B------:R-:W-:Y:S01]  /*14cc0*/  FMUL.FTZ R22, R66, c[0x0][0x2ec] ;  /* 0x0000bb0042167a20 */ /* 0x000fe20000410000 */
[----:B------:R-:W-:Y:S01]  /*14cd0*/  ISETP.GE.AND P4, PT, R94, R2, PT ;  /* 0x000000025e00720c */ /* 0x000fe20003f86270 */
[----:B-1----:R-:W-:Y:S01]  /*14ce0*/  HMMA.16816.F32 R76, R52, R14, R76 ;  /* 0x0000000e344c723c */ /* 0x002fe2000000184c */
[----:B------:R-:W-:-:S02]  /*14cf0*/  FSEL R25, R25, -INF , !P6 ;  /* 0xff80000019197808 */ /* 0x000fc40007000000 */
[----:B------:R-:W1:Y:S01]  /*14d00*/  MUFU.TANH R17, R17 ;  /* 0x0000001100117308 */ /* 0x000e620000002400 */
[----:B------:R-:W-:Y:S01]  /*14d10*/  FSEL R19, R40, -INF , !P4 ;  /* 0xff80000028137808 */ /* 0x000fe20006000000 */
[----:B----4-:R-:W-:Y:S01]  /*14d20*/  FFMA.FTZ R11, R0, R99, R43 ;  /* 0x00000063000b7223 */ /* 0x010fe2000001002b */
[-C--:B------:R-:W-:Y:S02]  /*14d30*/  ISETP.GE.AND P6, PT, R102, R2.reuse, PT ;  /* 0x000000026600720c */ /* 0x080fe40003fc6270 */
[----:B------:R-:W-:Y:S01]  /*14d40*/  FMUL.FTZ R81, R81, c[0x0][0x2ec] ;  /* 0x0000bb0051517a20 */ /* 0x000fe20000410000 */
[----:B------:R-:W-:Y:S01]  /*14d50*/  HMMA.16816.F32 R68, R52, R12, R68 ;  /* 0x0000000c3444723c */ /* 0x000fe20000001844 */
[----:B------:R-:W-:Y:S01]  /*14d60*/  FMUL.FTZ R32, R80, c[0x0][0x2ec] ;  /* 0x0000bb0050207a20 */ /* 0x000fe20000410000 */
[----:B------:R-:W3:Y:S01]  /*14d70*/  MUFU.TANH R21, R21 ;  /* 0x0000001500157308 */ /* 0x000ee20000002400 */
[-C--:B------:R-:W-:Y:S01]  /*14d80*/  ISETP.GE.AND P4, PT, R100, R2.reuse, PT ;  /* 0x000000026400720c */ /* 0x080fe20003f86270 */
[----:B------:R-:W-:Y:S01]  /*14d90*/  FMUL.FTZ R26, R82, c[0x0][0x2ec] ;  /* 0x0000bb00521a7a20 */ /* 0x000fe20000410000 */
[----:B------:R-:W-:Y:S01]  /*14da0*/  IMNMX R3, R10, R63, PT ;  /* 0x0000003f0a037217 */ /* 0x000fe20003800200 */
[----:B--2---:R-:W-:Y:S01]  /*14db0*/  FFMA.FTZ R10, R0, R101, R9 ;  /* 0x00000065000a7223 */ /* 0x004fe20000010009 */
[----:B------:R-:W-:Y:S01]  /*14dc0*/  FSEL R9, R8, -INF , !P6 ;  /* 0xff80000008097808 */ /* 0x000fe20007000000 */
[C---:B-----5:R-:W-:Y:S01]  /*14dd0*/  FFMA.FTZ R8, R0.reuse, R103, R20 ;  /* 0x0000006700087223 */ /* 0x060fe20000010014 */
[----:B------:R-:W-:Y:S01]  /*14de0*/  FSEL R11, R11, -INF , !P4 ;  /* 0xff8000000b0b7808 */ /* 0x000fe20006000000 */
[----:B------:R-:W2:Y:S01]  /*14df0*/  MUFU.TANH R24, R81 ;  /* 0x0000005100187308 */ /* 0x000ea20000002400 */
[----:B-1----:R-:W-:Y:S01]  /*14e00*/  FFMA.FTZ R165, R0, R107, R17 ;  /* 0x0000006b00a57223 */ /* 0x002fe20000010011 */
[-C--:B------:R-:W-:Y:S01]  /*14e10*/  ISETP.GE.AND P4, PT, R106, R2.reuse, PT ;  /* 0x000000026a00720c */ /* 0x080fe20003f86270 */
[----:B------:R-:W-:Y:S01]  /*14e20*/  FMUL.FTZ R27, R83, c[0x0][0x2ec] ;  /* 0x0000bb00531b7a20 */ /* 0x000fe20000410000 */
[-C--:B------:R-:W-:Y:S01]  /*14e30*/  ISETP.GE.AND P5, PT, R92, R2.reuse, PT ;  /* 0x000000025c00720c */ /* 0x080fe20003fa6270 */
[----:B------:R-:W-:Y:S01]  /*14e40*/  FFMA.FTZ R12, R0, R97, R30 ;  /* 0x00000061000c7223 */ /* 0x000fe2000001001e */
[----:B------:R-:W-:Y:S01]  /*14e50*/  ISETP.GE.AND P0, PT, R92, R3, PT ;  /* 0x000000035c00720c */ /* 0x000fe20003f06270 */
[----:B------:R-:W-:Y:S01]  /*14e60*/  FMUL.FTZ R76, R76, c[0x0][0x2ec] ;  /* 0x0000bb004c4c7a20 */ /* 0x000fe20000410000 */
[----:B------:R-:W1:Y:S01]  /*14e70*/  MUFU.TANH R23, R23 ;  /* 0x0000001700177308 */ /* 0x000e620000002400 */
[----:B---3--:R-:W-:Y:S01]  /*14e80*/  FFMA.FTZ R21, R0, R105, R21 ;  /* 0x0000006900157223 */ /* 0x008fe20000010015 */
[-C--:B------:R-:W-:Y:S01]  /*14e90*/  ISETP.GE.AND P2, PT, R96, R3.reuse, PT ;  /* 0x000000036000720c */ /* 0x080fe20003f46270 */
[----:B------:R-:W-:Y:S01]  /*14ea0*/  FMUL.FTZ R78, R78, c[0x0][0x2ec] ;  /* 0x0000bb004e4e7a20 */ /* 0x000fe20000410000 */
[----:B------:R-:W-:Y:S01]  /*14eb0*/  FSEL R13, R121, -INF , !P5 ;  /* 0xff800000790d7808 */ /* 0x000fe20006800000 */
[----:B------:R-:W-:Y:S01]  /*14ec0*/  FMUL.FTZ R79, R79, c[0x0][0x2ec] ;  /* 0x0000bb004f4f7a20 */ /* 0x000fe20000410000 */
[----:B------:R-:W-:Y:S01]  /*14ed0*/  FSEL R173, R21, -INF , !P4 ;  /* 0xff80000015ad7808 */ /* 0x000fe20006000000 */
[----:B------:R-:W-:Y:S01]  /*14ee0*/  FMUL.FTZ R28, R69, c[0x0][0x2ec] ;  /* 0x0000bb00451c7a20 */ /* 0x000fe20000410000 */
[----:B------:R-:W3:Y:S01]  /*14ef0*/  MUFU.TANH R17, R76 ;  /* 0x0000004c00117308 */ /* 0x000ee20000002400 */
[----:B------:R-:W-:Y:S01]  /*14f00*/  FMUL.FTZ R20, R71, c[0x0][0x2ec] ;  /* 0x0000bb0047147a20 */ /* 0x000fe20000410000 */
[----:B------:R-:W-:Y:S01]  /*14f10*/  FSEL R6, R6, -INF , !P0 ;  /* 0xff80000006067808 */ /* 0x000fe20004000000 */
[----:B------:R-:W-:Y:S01]  /*14f20*/  FMUL.FTZ R68, R68, c[0x0][0x2ec] ;  /* 0x0000bb0044447a20 */ /* 0x000fe20000410000 */
[-C--:B------:R-:W-:Y:S01]  /*14f30*/  ISETP.GE.AND P4, PT, R112, R2.reuse, PT ;  /* 0x000000027000720c */ /* 0x080fe20003f86270 */
[----:B------:R-:W-:Y:S01]  /*14f40*/  FMUL.FTZ R70, R70, c[0x0][0x2ec] ;  /* 0x0000bb0046467a20 */ /* 0x000fe20000410000 */
[----:B------:R-:W-:Y:S01]  /*14f50*/  ISETP.GE.AND P1, PT, R94, R3, PT ;  /* 0x000000035e00720c */ /* 0x000fe20003f26270 */
[----:B------:R-:W-:Y:S01]  /*14f60*/  FMUL.FTZ R21, R77, c[0x0][0x2ec] ;  /* 0x0000bb004d157a20 */ /* 0x000fe20000410000 */
[----:B------:R-:W4:Y:S01]  /*14f70*/  MUFU.TANH R22, R22 ;  /* 0x0000001600167308 */ /* 0x000f220000002400 */
[----:B--2---:R-:W-:Y:S01]  /*14f80*/  FFMA.FTZ R24, R0, R111, R24 ;  /* 0x0000006f00187223 */ /* 0x004fe20000010018 */
[----:B------:R-:W-:Y:S01]  /*14f90*/  ISETP.GE.AND P5, PT, R98, R2, PT ;  /* 0x000000026200720c */ /* 0x000fe20003fa6270 */
[----:B------:R-:W-:Y:S01]  /*14fa0*/  FFMA.FTZ R14, R0, R99, R31 ;  /* 0x00000063000e7223 */ /* 0x000fe2000001001f */
[----:B------:R-:W-:Y:S01]  /*14fb0*/  ISETP.GE.AND P0, PT, R98, R3, PT ;  /* 0x000000036200720c */ /* 0x000fe20003f06270 */
[----:B-1----:R-:W-:Y:S01]  /*14fc0*/  FFMA.FTZ R23, R0, R107, R23 ;  /* 0x0000006b00177223 */ /* 0x002fe20000010017 */
[----:B------:R-:W-:-:S02]  /*14fd0*/  FSEL R16, R16, -INF , !P2 ;  /* 0xff80000010107808 */ /* 0x000fc40005000000 */
[----:B------:R-:W1:Y:S01]  /*14fe0*/  MUFU.TANH R32, R32 ;  /* 0x0000002000207308 */ /* 0x000e620000002400 */
[----:B------:R-:W-:Y:S01]  /*14ff0*/  FSEL R171, R24, -INF , !P4 ;  /* 0xff80000018ab7808 */ /* 0x000fe20006000000 */
[----:B---3--:R-:W-:Y:S01]  /*15000*/  FFMA.FTZ R17, R0, R117, R17 ;  /* 0x0000007500117223 */ /* 0x008fe20000010011 */
[----:B------:R-:W-:Y:S02]  /*15010*/  FSEL R18, R18, -INF , !P1 ;  /* 0xff80000012127808 */ /* 0x000fe40004800000 */
[----:B------:R-:W-:Y:S02]  /*15020*/  ISETP.GE.AND P2, PT, R102, R3, PT ;  /* 0x000000036600720c */ /* 0x000fe40003f46270 */
[----:B------:R-:W-:Y:S01]  /*15030*/  FSEL R5, R5, -INF , !P5 ;  /* 0xff80000005057808 */ /* 0x000fe20006800000 */
[----:B------:R-:W2:Y:S01]  /*15040*/  MUFU.TANH R26, R26 ;  /* 0x0000001a001a7308 */ /* 0x000ea20000002400 */
[----:B------:R-:W-:Y:S01]  /*15050*/  FSEL R12, R12, -INF , !P0 ;  /* 0xff8000000c0c7808 */ /* 0x000fe20004000000 */
[----:B----4-:R-:W-:Y:S01]  /*15060*/  FFMA.FTZ R22, R0, R105, R22 ;  /* 0x0000006900167223 */ /* 0x010fe20000010016 */
[----:B------:R-:W-:-:S02]  /*15070*/  ISETP.GE.AND P4, PT, R118, R2, PT ;  /* 0x000000027600720c */ /* 0x000fc40003f86270 */
[-C--:B------:R-:W-:Y:S02]  /*15080*/  ISETP.GE.AND P1, PT, R100, R3.reuse, PT ;  /* 0x000000036400720c */ /* 0x080fe40003f26270 */
[CC--:B------:R-:W-:Y:S01]  /*15090*/  ISETP.GE.AND P5, PT, R104.reuse, R2.reuse, PT ;  /* 0x000000026800720c */ /* 0x0c0fe20003fa6270 */
[----:B------:R-:W3:Y:S01]  /*150a0*/  MUFU.TANH R15, R68 ;  /* 0x00000044000f7308 */ /* 0x000ee20000002400 */
[----:B------:R-:W-:Y:S01]  /*150b0*/  ISETP.GE.AND P0, PT, R104, R3, PT ;  /* 0x000000036800720c */ /* 0x000fe20003f06270 */
[-C--:B-1----:R-:W-:Y:S01]  /*150c0*/  FFMA.FTZ R32, R0, R109.reuse, R32 ;  /* 0x0000006d00207223 */ /* 0x082fe20000010020 */
[----:B------:R-:W-:Y:S02]  /*150d0*/  FSEL R10, R10, -INF , !P2 ;  /* 0xff8000000a0a7808 */ /* 0x000fe40005000000 */
[----:B------:R-:W-:Y:S02]  /*150e0*/  FSEL R147, R17, -INF , !P4 ;  /* 0xff80000011937808 */ /* 0x000fe40006000000 */
[----:B------:R-:W-:Y:S01]  /*150f0*/  FSEL R14, R14, -INF , !P1 ;  /* 0xff8000000e0e7808 */ /* 0x000fe20004800000 */
[----:B------:R-:W1:Y:S01]  /*15100*/  MUFU.TANH R4, R70 ;  /* 0x0000004600047308 */ /* 0x000e620000002400 */
[----:B------:R-:W-:Y:S01]  /*15110*/  ISETP.GE.AND P6, PT, R108, R2, PT ;  /* 0x000000026c00720c */ /* 0x000fe20003fc6270 */
[----:B--2---:R-:W-:Y:S01]  /*15120*/  FFMA.FTZ R26, R0, R109, R26 ;  /* 0x0000006d001a7223 */ /* 0x004fe2000001001a */
[----:B------:R-:W-:-:S02]  /*15130*/  ISETP.GE.AND P2, PT, R108, R3, PT ;  /* 0x000000036c00720c */ /* 0x000fc40003f46270 */
[----:B------:R-:W-:Y:S02]  /*15140*/  FSEL R7, R7, -INF , !P5 ;  /* 0xff80000007077808 */ /* 0x000fe40006800000 */
[----:B------:R-:W-:Y:S01]  /*15150*/  FSEL R8, R8, -INF , !P0 ;  /* 0xff80000008087808 */ /* 0x000fe20004000000 */
[----:B------:R-:W2:Y:S01]  /*15160*/  MUFU.TANH R27, R27 ;  /* 0x0000001b001b7308 */ /* 0x000ea20000002400 */
[----:B------:R-:W-:Y:S01]  /*15170*/  ISETP.GE.AND P4, PT, R135, 0x2, PT ;  /* 0x000000028700780c */ /* 0x000fe20003f86270 */
[----:B---3--:R-:W-:Y:S01]  /*15180*/  FFMA.FTZ R15, R0, R113, R15 ;  /* 0x00000071000f7223 */ /* 0x008fe2000001000f */
[-C--:B------:R-:W-:Y:S02]  /*15190*/  ISETP.GE.AND P1, PT, R106, R3.reuse, PT ;  /* 0x000000036a00720c */ /* 0x080fe40003f26270 */
[C---:B------:R-:W-:Y:S02]  /*151a0*/  ISETP.GE.AND P5, PT, R110.reuse, R2, PT ;  /* 0x000000026e00720c */ /* 0x040fe40003fa6270 */
[----:B------:R-:W-:Y:S01]  /*151b0*/  ISETP.GE.AND P0, PT, R110, R3, PT ;  /* 0x000000036e00720c */ /* 0x000fe20003f06270 */
[----:B------:R-:W3:Y:S01]  /*151c0*/  MUFU.TANH R28, R28 ;  /* 0x0000001c001c7308 */ /* 0x000ee20000002400 */
[----:B------:R-:W-:Y:S01]  /*151d0*/  FSEL R165, R165, -INF , !P6 ;  /* 0xff800000a5a57808 */ /* 0x000fe20007000000 */
[----:B-1----:R-:W-:Y:S01]  /*151e0*/  FFMA.FTZ R4, R0, R113, R4 ;  /* 0x0000007100047223 */ /* 0x002fe20000010004 */
[----:B------:R-:W-:-:S02]  /*151f0*/  FSEL R180, R23, -INF , !P2 ;  /* 0xff80000017b47808 */ /* 0x000fc40005000000 */
[----:B------:R-:W-:Y:S02]  /*15200*/  FSEL R170, R22, -INF , !P1 ;  /* 0xff80000016aa7808 */ /* 0x000fe40004800000 */
[CC--:B------:R-:W-:Y:S01]  /*15210*/  ISETP.GE.AND P6, PT, R114.reuse, R2.reuse, PT ;  /* 0x000000027200720c */ /* 0x0c0fe20003fc6270 */
[----:B------:R-:W1:Y:S01]  /*15220*/  MUFU.TANH R20, R20 ;  /* 0x0000001400147308 */ /* 0x000e620000002400 */
[----:B------:R-:W-:Y:S01]  /*15230*/  ISETP.GE.AND P2, PT, R114, R3, PT ;  /* 0x000000037200720c */ /* 0x000fe20003f46270 */
[----:B--2---:R-:W-:Y:S01]  /*15240*/  FFMA.FTZ R27, R0, R111, R27 ;  /* 0x0000006f001b7223 */ /* 0x004fe2000001001b */
[----:B------:R-:W-:Y:S02]  /*15250*/  FSEL R163, R32, -INF , !P5 ;  /* 0xff80000020a37808 */ /* 0x000fe40006800000 */
[----:B------:R-:W-:Y:S02]  /*15260*/  FSEL R178, R26, -INF , !P0 ;  /* 0xff8000001ab27808 */ /* 0x000fe40004000000 */
[----:B------:R-:W-:Y:S01]  /*15270*/  ISETP.GE.AND P1, PT, R112, R3, PT ;  /* 0x000000037000720c */ /* 0x000fe20003f26270 */
[----:B------:R-:W2:Y:S01]  /*15280*/  MUFU.TANH R120, R120 ;  /* 0x0000007800787308 */ /* 0x000ea20000002400 */
[----:B---3--:R-:W-:Y:S01]  /*15290*/  FFMA.FTZ R28, R0, R115, R28 ;  /* 0x00000073001c7223 */ /* 0x008fe2000001001c */
[----:B------:R-:W-:-:S02]  /*152a0*/  ISETP.GE.AND P5, PT, R116, R2, PT ;  /* 0x000000027400720c */ /* 0x000fc40003fa6270 */
[----:B------:R-:W-:Y:S02]  /*152b0*/  ISETP.GE.AND P0, PT, R116, R3, PT ;  /* 0x000000037400720c */ /* 0x000fe40003f06270 */
[----:B------:R-:W-:Y:S01]  /*152c0*/  FSEL R177, R15, -INF , !P6 ;  /* 0xff8000000fb17808 */ /* 0x000fe20007000000 */
[C---:B------:R-:W-:Y:S01]  /*152d0*/  FFMA.FTZ R15, R0.reuse, R85, R119 ;  /* 0x00000055000f7223 */ /* 0x040fe20000010077 */
[----:B------:R-:W3:Y:S01]  /*152e0*/  MUFU.TANH R21, R21 ;  /* 0x0000001500157308 */ /* 0x000ee20000002400 */
[----:B-1----:R-:W-:Y:S01]  /*152f0*/  FFMA.FTZ R20, R0, R115, R20 ;  /* 0x0000007300147223 */ /* 0x002fe20000010014 */
[----:B------:R-:W-:Y:S02]  /*15300*/  FSEL R172, R4, -INF , !P2 ;  /* 0xff80000004ac7808 */ /* 0x000fe40005000000 */
[----:B------:R-:W-:Y:S02]  /*15310*/  FSEL R174, R27, -INF , !P1 ;  /* 0xff8000001bae7808 */ /* 0x000fe40004800000 */
[----:B------:R-:W-:-:S02]  /*15320*/  FSEL R175, R28, -INF , !P5 ;  /* 0xff8000001caf7808 */ /* 0x000fc40006800000 */
[----:B------:R-:W1:Y:S01]  /*15330*/  MUFU.TANH R144, R78 ;  /* 0x0000004e00907308 */ /* 0x000e620000002400 */
[----:B------:R-:W-:Y:S01]  /*15340*/  FSEL R146, R20, -INF , !P0 ;  /* 0xff80000014927808 */ /* 0x000fe20004000000 */
[----:B--2---:R-:W-:Y:S01]  /*15350*/  FFMA.FTZ R4, R0, R85, R120 ;  /* 0x0000005500047223 */ /* 0x004fe20000010078 */
[-C--:B------:R-:W-:Y:S01]  /*15360*/  ISETP.GE.AND P1, PT, R118, R3.reuse, PT ;  /* 0x000000037600720c */ /* 0x080fe20003f26270 */
[----:B------:R-:W-:Y:S01]  /*15370*/  BAR.SYNC.DEFER_BLOCKING 0x0 ;  /* 0x0000000000007b1d */ /* 0x000fe20000010000 */
[CC--:B------:R-:W-:Y:S02]  /*15380*/  ISETP.GE.AND P6, PT, R86.reuse, R2.reuse, PT ;  /* 0x000000025600720c */ /* 0x0c0fe40003fc6270 */
[----:B------:R-:W-:Y:S01]  /*15390*/  ISETP.GE.AND P2, PT, R86, R3, PT ;  /* 0x000000035600720c */ /* 0x000fe20003f46270 */
[----:B---3--:R-:W-:Y:S01]  /*153a0*/  FFMA.FTZ R21, R0, R49, R21 ;  /* 0x0000003100157223 */ /* 0x008fe20000010015 */
[C---:B------:R-:W-:Y:S01]  /*153b0*/  ISETP.GE.AND P5, PT, R48.reuse, R2, PT ;  /* 0x000000023000720c */ /* 0x040fe20003fa6270 */
[----:B------:R-:W2:Y:S01]  /*153c0*/  MUFU.TANH R166, R79 ;  /* 0x0000004f00a67308 */ /* 0x000ea20000002400 */
[----:B------:R-:W-:-:S02]  /*153d0*/  ISETP.GE.AND P0, PT, R48, R3, PT ;  /* 0x000000033000720c */ /* 0x000fc40003f06270 */
[----:B------:R-:W-:Y:S02]  /*153e0*/  FSEL R15, R15, -INF , !P6 ;  /* 0xff8000000f0f7808 */ /* 0x000fe40007000000 */
[----:B------:R-:W-:Y:S01]  /*153f0*/  FSEL R4, R4, -INF , !P2 ;  /* 0xff80000004047808 */ /* 0x000fe20005000000 */
[----:B-1----:R-:W-:Y:S01]  /*15400*/  FFMA.FTZ R144, R0, R117, R144 ;  /* 0x0000007500907223 */ /* 0x002fe20000010090 */
[----:B------:R-:W-:-:S04]  /*15410*/  FSEL R145, R21, -INF , !P5 ;  /* 0xff80000015917808 */ /* 0x000fc80006800000 */
[----:B------:R-:W-:Y:S01]  /*15420*/  FSEL R144, R144, -INF , !P1 ;  /* 0xff80000090907808 */ /* 0x000fe20004800000 */
[----:B--2---:R-:W-:-:S05]  /*15430*/  FFMA.FTZ R166, R0, R49, R166 ;  /* 0x0000003100a67223 */ /* 0x004fca00000100a6 */
[----:B------:R-:W-:Y:S01]  /*15440*/  FSEL R166, R166, -INF , !P0 ;  /* 0xff800000a6a67808 */ /* 0x000fe20004000000 */
        /* <DEDUP_REMOVED lines=60> */
.L_x_3026:
[----:B------:R-:W-:-:S05]  /*15810*/  IMAD.MOV.U32 R21, RZ, RZ, c[0x0][0x198] ;  /* 0x00006600ff157624 */ /* 0x000fca00078e00ff */
[----:B------:R-:W-:-:S04]  /*15820*/  LEA R21, -R21, RZ, 0x6 ;  /* 0x000000ff15157211 */ /* 0x000fc800078e31ff */
[----:B------:R-:W-:Y:S02]  /*15830*/  SHF.R.S32.HI R17, RZ, 0x1f, R21 ;  /* 0x0000001fff117819 */ /* 0x000fe40000011415 */
.L_x_3027:
        /* <DEDUP_REMOVED lines=112> */
.L_x_3025:
        /* <DEDUP_REMOVED lines=367> */
.L_x_3029:
[----:B------:R-:W-:-:S05]  /*17630*/  IMAD.MOV.U32 R9, RZ, RZ, c[0x0][0x1a0] ;  /* 0x00006800ff097624 */ /* 0x000fca00078e00ff */
[----:B------:R-:W-:-:S04]  /*17640*/  LEA R9, -R9, RZ, 0x6 ;  /* 0x000000ff09097211 */ /* 0x000fc800078e31ff */
[----:B------:R-:W-:Y:S02]  /*17650*/  SHF.R.S32.HI R7, RZ, 0x1f, R9 ;  /* 0x0000001fff077819 */ /* 0x000fe40000011409 */
.L_x_3030:
        /* <DEDUP_REMOVED lines=87> */
[----:B------:R-:W-:-:S02]  /*17bd0*/  ISETP.GE.AND P0, PT, R135, 0x3, PT ;  /* 0x000000038700780c */ /* 0x000fc40003f06270 */
[C---:B------:R-:W-:Y:S01]  /*17be0*/  IADD3 R222, R134.reuse, 0x11, RZ ;  /* 0x0000001186de7810 */ /* 0x040fe20007ffe0ff */
[----:B------:R-:W-:Y:S01]  /*17bf0*/  @!P5 STS.128 [R211+0xd000], RZ ;  /* 0x00d000ffd300d388 */ /* 0x000fe20000000c00 */
[C---:B------:R-:W-:Y:S02]  /*17c00*/  IADD3 R226, R134.reuse, 0x18, RZ ;  /* 0x0000001886e27810 */ /* 0x040fe40007ffe0ff */
[----:B------:R-:W-:Y:S01]  /*17c10*/  I2F R229, R222 ;  /* 0x000000de00e57306 */ /* 0x000fe20000201400 */
[----:B------:R-:W-:Y:S01]  /*17c20*/  @!PT LDS RZ, [RZ] ;  /* 0x00000000fffff984 */ /* 0x000fe20000000800 */
[----:B------:R-:W-:Y:S01]  /*17c30*/  @!PT LDS RZ, [RZ] ;  /* 0x00000000fffff984 */ /* 0x000fe20000000800 */
[----:B------:R-:W-:Y:S01]  /*17c40*/  @!PT LDS RZ, [RZ] ;  /* 0x00000000fffff984 */ /* 0x000fe20000000800 */
[----:B------:R5:W-:Y:S01]  /*17c50*/  @P4 LDGSTS.E.BYPASS.LTC128B.128 [R211+0xf000], [R10.64+0x80] ;  /* 0x0f0000800ad34fae */ /* 0x000be2000b901d46 */
[C---:B------:R-:W-:Y:S02]  /*17c60*/  IADD3 R221, R134.reuse, 0x10, RZ ;  /* 0x0000001086dd7810 */ /* 0x040fe40007ffe0ff */
[C---:B------:R-:W-:Y:S01]  /*17c70*/  IADD3 R228, R134.reuse, 0x19, RZ ;  /* 0x0000001986e47810 */ /* 0x040fe20007ffe0ff */
[----:B------:R-:W-:Y:S01]  /*17c80*/  @!P4 STS.128 [R211+0xf000], RZ ;  /* 0x00f000ffd300c388 */ /* 0x000fe20000000c00 */
[----:B------:R-:W-:-:S02]  /*17c90*/  IADD3 R230, R134, 0x21, RZ ;  /* 0x0000002186e67810 */ /* 0x000fc40007ffe0ff */
        /* <DEDUP_REMOVED lines=8> */
[C---:B------:R-:W-:Y:S02]  /*17d20*/  IADD3 R234, R134.reuse, 0x31, RZ ;  /* 0x0000003186ea7810 */ /* 0x040fe40007ffe0ff */
[----:B------:R-:W-:Y:S01]  /*17d30*/  I2F R235, R230 ;  /* 0x000000e600eb7306 */ /* 0x000fe20000201400 */
[----:B------:R-:W-:Y:S01]  /*17d40*/  @!PT LDS RZ, [RZ] ;  /* 0x00000000fffff984 */ /* 0x000fe20000000800 */
[----:B------:R-:W-:Y:S01]  /*17d50*/  @!PT LDS RZ, [RZ] ;  /* 0x00000000fffff984 */ /* 0x000fe20000000800 */
[----:B------:R-:W-:Y:S01]  /*17d60*/  @!PT LDS RZ, [RZ] ;  /* 0x00000000fffff984 */ /* 0x000fe20000000800 */
[----:B------:R1:W-:Y:S01]  /*17d70*/  @P5 LDGSTS.E.BYPASS.LTC128B.128 [R211+0xd800], [R28.64] ;  /* 0x0d8000001cd35fae */ /* 0x0003e2000b901d46 */
[----:B------:R-:W-:-:S03]  /*17d80*/  ISETP.GE.AND P6, PT, R134, R2, PT ;  /* 0x000000028600720c */ /* 0x000fc60003fc6270 */
[----:B------:R-:W-:Y:S03]  /*17d90*/  @!P5 STS.128 [R211+0xd800], RZ ;  /* 0x00d800ffd300d388 */ /* 0x000fe60000000c00 */
[----:B------:R-:W-:Y:S01]  /*17da0*/  I2F R237, R232 ;  /* 0x000000e800ed7306 */ /* 0x000fe20000201400 */
[----:B------:R-:W-:Y:S01]  /*17db0*/  @!PT LDS RZ, [RZ] ;  /* 0x00000000fffff984 */ /* 0x000fe20000000800 */
[----:B------:R-:W-:Y:S01]  /*17dc0*/  @!PT LDS RZ, [RZ] ;  /* 0x00000000fffff984 */ /* 0x000fe20000000800 */
[----:B------:R-:W-:Y:S01]  /*17dd0*/  @!PT LDS RZ, [RZ] ;  /* 0x00000000fffff984 */ /* 0x000fe20000000800 */
[----:B------:R1:W-:Y:S04]  /*17de0*/  @P4 LDGSTS.E.BYPASS.LTC128B.128 [R211+0xf800], [R32.64+0x80] ;  /* 0x0f80008020d34fae */ /* 0x0003e8000b901d46 */
[----:B------:R-:W-:Y:S01]  /*17df0*/  @!P4 STS.128 [R211+0xf800], RZ ;  /* 0x00f800ffd300c388 */ /* 0x000fe20000000c00 */
[C---:B------:R-:W-:Y:S02]  /*17e00*/  ISETP.GE.AND P4, PT, R134.reuse, R3, PT ;  /* 0x000000038600720c */ /* 0x040fe40003f86270 */
[----:B------:R-:W-:Y:S01]  /*17e10*/  I2F R239, R236 ;  /* 0x000000ec00ef7306 */ /* 0x000fe20000201400 */
[----:B------:R-:W-:Y:S01]  /*17e20*/  @!PT LDS RZ, [RZ] ;  /* 0x00000000fffff984 */ /* 0x000fe20000000800 */
[----:B------:R-:W-:Y:S01]  /*17e30*/  @!PT LDS RZ, [RZ] ;  /* 0x00000000fffff984 */ /* 0x000fe20000000800 */
[----:B------:R-:W-:Y:S01]  /*17e40*/  @!PT LDS RZ, [RZ] ;  /* 0x00000000fffff984 */ /* 0x000fe20000000800 */
[----:B------:R1:W-:Y:S04]  /*17e50*/  @P2 LDGSTS.E.BYPASS.LTC128B.128 [R211+0x11800], [R4.64+0x100] ;  /* 0x1180010004d32fae */ /* 0x0003e8000b901d46 */
[----:B------:R-:W-:Y:S04]  /*17e60*/  @!P2 STS.128 [R211+0x11800], RZ ;  /* 0x011800ffd300a388 */ /* 0x000fe80000000c00 */
[----:B------:R-:W-:Y:S04]  /*17e70*/  LDSM.16.M88.4 R152, [R206] ;  /* 0x00000000ce98783b */ /* 0x000fe80000000200 */
[----:B------:R-:W2:Y:S04]  /*17e80*/  LDSM.16.M88.4 R24, [R205+0x6000] ;  /* 0x00600000cd18783b */ /* 0x000ea80000000200 */
[----:B----4-:R-:W4:Y:S04]  /*17e90*/  LDSM.16.M88.4 R16, [R205+0x6800] ;  /* 0x00680000cd10783b */ /* 0x010f280000000200 */
[----:B------:R-:W4:Y:S04]  /*17ea0*/  LDSM.16.M88.4 R160, [R205+0x7000] ;  /* 0x00700000cda0783b */ /* 0x000f280000000200 */
[----:B------:R-:W4:Y:S04]  /*17eb0*/  LDSM.16.M88.4 R144, [R205+0x7800] ;  /* 0x00780000cd90783b */ /* 0x000f280000000200 */
[----:B-----5:R-:W-:Y:S04]  /*17ec0*/  LDSM.16.M88.4 R8, [R204] ;  /* 0x00000000cc08783b */ /* 0x020fe80000000200 */
[----:B------:R-:W5:Y:S04]  /*17ed0*/  LDSM.16.M88.4 R140, [R203] ;  /* 0x00000000cb8c783b */ /* 0x000f680000000200 */
[----:B------:R-:W5:Y:S04]  /*17ee0*/  LDSM.16.M88.4 R136, [R195] ;  /* 0x00000000c388783b */ /* 0x000f680000000200 */
[----:B-1----:R-:W1:Y:S04]  /*17ef0*/  LDSM.16.M88.4 R32, [R194] ;  /* 0x00000000c220783b */ /* 0x002e680000000200 */
[----:B---3--:R-:W3:Y:S04]  /*17f00*/  LDSM.16.M88.4 R12, [R193] ;  /* 0x00000000c10c783b */ /* 0x008ee80000000200 */
[----:B------:R-:W-:Y:S01]  /*17f10*/  LDSM.16.M88.4 R176, [R202] ;  /* 0x00000000cab0783b */ /* 0x000fe20000000200 */
[C---:B--2---:R-:W-:Y:S03]  /*17f20*/  HMMA.16816.F32 R28, R152.reuse, R24, RZ ;  /* 0x00000018981c723c */ /* 0x044fe600000018ff */
[----:B------:R-:W2:Y:S04]  /*17f30*/  LDSM.16.M88.4 R4, [R199+0x6000] ;  /* 0x00600000c704783b */ /* 0x000ea80000000200 */
[----:B------:R-:W1:Y:S01]  /*17f40*/  LDSM.16.M88.4 R180, [R199+0x6800] ;  /* 0x00680000c7b4783b */ /* 0x000e620000000200 */
[C---:B------:R-:W-:Y:S03]  /*17f50*/  HMMA.16816.F32 R24, R152.reuse, R26, RZ ;  /* 0x0000001a9818723c */ /* 0x040fe600000018ff */
[----:B------:R-:W1:Y:S04]  /*17f60*/  LDSM.16.M88.4 R172, [R199+0x7000] ;  /* 0x00700000c7ac783b */ /* 0x000e680000000200 */
[----:B------:R-:W1:Y:S01]  /*17f70*/  LDSM.16.M88.4 R168, [R199+0x7800] ;  /* 0x00780000c7a8783b */ /* 0x000e620000000200 */
[C---:B----4-:R-:W-:Y:S03]  /*17f80*/  HMMA.16816.F32 R20, R152.reuse, R16, RZ ;  /* 0x000000109814723c */ /* 0x050fe600000018ff */
[----:B------:R-:W-:Y:S04]  /*17f90*/  LDSM.16.M88.4 R148, [R201] ;  /* 0x00000000c994783b */ /* 0x000fe80000000200 */
[----:B------:R-:W0:Y:S01]  /*17fa0*/  LDGDEPBAR ;  /* 0x00000000000079af */ /* 0x000e220000000000 */
[C---:B------:R-:W-:Y:S08]  /*17fb0*/  HMMA.16816.F32 R164, R152.reuse, R160, RZ ;  /* 0x000000a098a4723c */ /* 0x040ff000000018ff */
[C---:B------:R-:W-:Y:S08]  /*17fc0*/  HMMA.16816.F32 R16, R152.reuse, R18, RZ ;  /* 0x000000129810723c */ /* 0x040ff000000018ff */
[C---:B------:R-:W-:Y:S08]  /*17fd0*/  HMMA.16816.F32 R160, R152.reuse, R162, RZ ;  /* 0x000000a298a0723c */ /* 0x040ff000000018ff */
[C---:B------:R-:W-:Y:S08]  /*17fe0*/  HMMA.16816.F32 R156, R152.reuse, R144, RZ ;  /* 0x00000090989c723c */ /* 0x040ff000000018ff */
[----:B------:R-:W-:Y:S01]  /*17ff0*/  HMMA.16816.F32 R152, R152, R146, RZ ;  /* 0x000000929898723c */ /* 0x000fe200000018ff */
[----:B------:R-:W4:Y:S07]  /*18000*/  LDSM.16.M88.4 R144, [R192] ;  /* 0x00000000c090783b */ /* 0x000f2e0000000200 */
[C---:B-----5:R-:W-:Y:S08]  /*18010*/  HMMA.16816.F32 R28, R8.reuse, R140, R28 ;  /* 0x0000008c081c723c */ /* 0x060ff0000000181c */
[C---:B------:R-:W-:Y:S01]  /*18020*/  HMMA.16816.F32 R24, R8.reuse, R142, R24 ;  /* 0x0000008e0818723c */ /* 0x040fe20000001818 */
[----:B------:R-:W5:Y:S07]  /*18030*/  LDSM.16.M88.4 R140, [R192+0x800] ;  /* 0x00080000c08c783b */ /* 0x000f6e0000000200 */
[C---:B------:R-:W-:Y:S08]  /*18040*/  HMMA.16816.F32 R20, R8.reuse, R136, R20 ;  /* 0x000000880814723c */ /* 0x040ff00000001814 */
[C---:B------:R-:W-:Y:S01]  /*18050*/  HMMA.16816.F32 R16, R8.reuse, R138, R16 ;  /* 0x0000008a0810723c */ /* 0x040fe20000001810 */
[----:B------:R-:W4:Y:S07]  /*18060*/  LDSM.16.M88.4 R136, [R192+0x1000] ;  /* 0x00100000c088783b */ /* 0x000f2e0000000200 */
[C---:B-1----:R-:W-:Y:S08]  /*18070*/  HMMA.16816.F32 R164, R8.reuse, R32, R164 ;  /* 0x0000002008a4723c */ /* 0x042ff000000018a4 */
[C---:B------:R-:W-:Y:S01]  /*18080*/  HMMA.16816.F32 R160, R8.reuse, R34, R160 ;  /* 0x0000002208a0723c */ /* 0x040fe200000018a0 */
[----:B------:R-:W1:Y:S07]  /*18090*/  LDSM.16.M88.4 R32, [R192+0x1800] ;  /* 0x00180000c020783b */ /* 0x000e6e0000000200 */
[C---:B---3--:R-:W-:Y:S08]  /*180a0*/  HMMA.16816.F32 R156, R8.reuse, R12, R156 ;  /* 0x0000000c089c723c */ /* 0x048ff0000000189c */
[----:B------:R-:W-:Y:S01]  /*180b0*/  HMMA.16816.F32 R152, R8, R14, R152 ;  /* 0x0000000e0898723c */ /* 0x000fe20000001898 */
[----:B------:R-:W-:Y:S04]  /*180c0*/  LDSM.16.M88.4 R12, [R206+0x2000] ;  /* 0x00200000ce0c783b */ /* 0x000fe80000000200 */
[----:B------:R-:W3:Y:S03]  /*180d0*/  LDSM.16.M88.4 R8, [R205+0x8000] ;  /* 0x00800000cd08783b */ /* 0x000ee60000000200 */
[C---:B--2---:R-:W-:Y:S08]  /*180e0*/  HMMA.16816.F32 R28, R176.reuse, R4, R28 ;  /* 0x00000004b01c723c */ /* 0x044ff0000000181c */
[C---:B------:R-:W-:Y:S01]  /*180f0*/  HMMA.16816.F32 R24, R176.reuse, R6, R24 ;  /* 0x00000006b018723c */ /* 0x040fe20000001818 */
[----:B------:R-:W2:Y:S07]  /*18100*/  LDSM.16.M88.4 R4, [R205+0x8800] ;  /* 0x00880000cd04783b */ /* 0x000eae0000000200 */
[C---:B------:R-:W-:Y:S07]  /*18110*/  HMMA.16816.F32 R20, R176.reuse, R180, R20 ;  /* 0x000000b4b014723c */ /* 0x040fee0000001814 */
[C---:B------:R-:W-:Y:S01]  /*18120*/  IADD3 R180, R134.reuse, 0x9, RZ ;  /* 0x0000000986b47810 */ /* 0x040fe20007ffe0ff */
[C---:B------:R-:W-:Y:S01]  /*18130*/  HMMA.16816.F32 R16, R176.reuse, R182, R16 ;  /* 0x000000b6b010723c */ /* 0x040fe20000001810 */
[----:B------:R-:W-:Y:S06]  /*18140*/  I2F R183, R221 ;  /* 0x000000dd00b77306 */ /* 0x000fec0000201400 */
[----:B------:R-:W-:Y:S01]  /*18150*/  IADD3 R182, R134, 0x8, RZ ;  /* 0x0000000886b67810 */ /* 0x000fe20007ffe0ff */
[----:B------:R-:W-:Y:S01]  /*18160*/  HMMA.16816.F32 R164, R176, R172, R164 ;  /* 0x000000acb0a4723c */ /* 0x000fe200000018a4 */
[----:B------:R-:W-:Y:S02]  /*18170*/  I2F R227, R180 ;  /* 0x000000b400e37306 */ /* 0x000fe40000201400 */
[----:B------:R-:W-:-:S05]  /*18180*/  ISETP.GE.AND P1, PT, R182, R2, PT ;  /* 0x00000002b600720c */ /* 0x000fca0003f26270 */
[C---:B------:R-:W-:Y:S01]  /*18190*/  HMMA.16816.F32 R160, R176.reuse, R174, R160 ;  /* 0x000000aeb0a0723c */ /* 0x040fe200000018a0 */
[----:B------:R-:W-:Y:S01]  /*181a0*/  LDSM.16.M88.4 R172, [R201+0x4000] ;  /* 0x00400000c9ac783b */ /* 0x000fe20000000200 */
[----:B------:R-:W-:Y:S06]  /*181b0*/  I2F R219, R182 ;  /* 0x000000b600db7306 */ /* 0x000fec0000201400 */
[C---:B------:R-:W-:Y:S08]  /*181c0*/  HMMA.16816.F32 R156, R176.reuse, R168, R156 ;  /* 0x000000a8b09c723c */ /* 0x040ff0000000189c */
[----:B------:R-:W-:Y:S01]  /*181d0*/  HMMA.16816.F32 R152, R176, R170, R152 ;  /* 0x000000aab098723c */ /* 0x000fe20000001898 */
[----:B------:R-:W1:Y:S07]  /*181e0*/  LDSM.16.M88.4 R168, [R205+0x9000] ;  /* 0x00900000cda8783b */ /* 0x000e6e0000000200 */
[C---:B----4-:R-:W-:Y:S08]  /*181f0*/  HMMA.16816.F32 R28, R148.reuse, R144, R28 ;  /* 0x00000090941c723c */ /* 0x050ff0000000181c */
[C---:B------:R-:W-:Y:S01]  /*18200*/  HMMA.16816.F32 R24, R148.reuse, R146, R24 ;  /* 0x000000929418723c */ /* 0x040fe20000001818 */
[----:B------:R-:W4:Y:S07]  /*18210*/  LDSM.16.M88.4 R144, [R205+0x9800] ;  /* 0x00980000cd90783b */ /* 0x000f2e0000000200 */
[C---:B-----5:R-:W-:Y:S08]  /*18220*/  HMMA.16816.F32 R20, R148.reuse, R140, R20 ;  /* 0x0000008c9414723c */ /* 0x060ff00000001814 */
[C---:B------:R-:W-:Y:S01]  /*18230*/  HMMA.16816.F32 R16, R148.reuse, R142, R16 ;  /* 0x0000008e9410723c */ /* 0x040fe20000001810 */
[----:B------:R-:W-:Y:S07]  /*18240*/  LDSM.16.M88.4 R140, [R199+0x8000] ;  /* 0x00800000c78c783b */ /* 0x000fee0000000200 */
[C---:B------:R-:W-:Y:S08]  /*18250*/  HMMA.16816.F32 R164, R148.reuse, R136, R164 ;  /* 0x0000008894a4723c */ /* 0x040ff000000018a4 */
[C---:B------:R-:W-:Y:S01]  /*18260*/  HMMA.16816.F32 R160, R148.reuse, R138, R160 ;  /* 0x0000008a94a0723c */ /* 0x040fe200000018a0 */
[----:B------:R-:W-:Y:S07]  /*18270*/  LDSM.16.M88.4 R136, [R189] ;  /* 0x00000000bd88783b */ /* 0x000fee0000000200 */
[C---:B-1----:R-:W-:Y:S08]  /*18280*/  HMMA.16816.F32 R156, R148.reuse, R32, R156 ;  /* 0x00000020949c723c */ /* 0x042ff0000000189c */
[----:B------:R-:W-:Y:S01]  /*18290*/  HMMA.16816.F32 R152, R148, R34, R152 ;  /* 0x000000229498723c */ /* 0x000fe20000001898 */
[----:B------:R-:W-:Y:S04]  /*182a0*/  LDSM.16.M88.4 R32, [R204+0x2000] ;  /* 0x00200000cc20783b */ /* 0x000fe80000000200 */
[----:B------:R-:W-:Y:S03]  /*182b0*/  LDSM.16.M88.4 R148, [R202+0x2000] ;  /* 0x00200000ca94783b */ /* 0x000fe60000000200 */
[C---:B---3--:R-:W-:Y:S08]  /*182c0*/  HMMA.16816.F32 R28, R12.reuse, R8, R28 ;  /* 0x000000080c1c723c */ /* 0x048ff0000000181c */
[C---:B------:R-:W-:Y:S01]  /*182d0*/  HMMA.16816.F32 R24, R12.reuse, R10, R24 ;  /* 0x0000000a0c18723c */ /* 0x040fe20000001818 */
[----:B------:R-:W1:Y:S07]  /*182e0*/  LDSM.16.M88.4 R8, [R191] ;  /* 0x00000000bf08783b */ /* 0x000e6e0000000200 */
[C---:B--2---:R-:W-:Y:S08]  /*182f0*/  HMMA.16816.F32 R20, R12.reuse, R4, R20 ;  /* 0x000000040c14723c */ /* 0x044ff00000001814 */
[C---:B------:R-:W-:Y:S01]  /*18300*/  HMMA.16816.F32 R16, R12.reuse, R6, R16 ;  /* 0x000000060c10723c */ /* 0x040fe20000001810 */
[----:B------:R-:W2:Y:S07]  /*18310*/  LDSM.16.M88.4 R4, [R190] ;  /* 0x00000000be04783b */ /* 0x000eae0000000200 */
[C---:B------:R-:W-:Y:S08]  /*18320*/  HMMA.16816.F32 R164, R12.reuse, R168, R164 ;  /* 0x000000a80ca4723c */ /* 0x040ff000000018a4 */
[C---:B------:R-:W-:Y:S01]  /*18330*/  HMMA.16816.F32 R160, R12.reuse, R170, R160 ;  /* 0x000000aa0ca0723c */ /* 0x040fe200000018a0 */
[----:B------:R-:W3:Y:S07]  /*18340*/  LDSM.16.M88.4 R168, [R188] ;  /* 0x00000000bca8783b */ /* 0x000eee0000000200 */
[C---:B----4-:R-:W-:Y:S08]  /*18350*/  HMMA.16816.F32 R156, R12.reuse, R144, R156 ;  /* 0x000000900c9c723c */ /* 0x050ff0000000189c */
[----:B------:R-:W-:Y:S01]  /*18360*/  HMMA.16816.F32 R152, R12, R146, R152 ;  /* 0x000000920c98723c */ /* 0x000fe20000001898 */
[----:B------:R-:W4:Y:S04]  /*18370*/  LDSM.16.M88.4 R12, [R199+0x8800] ;  /* 0x00880000c70c783b */ /* 0x000f280000000200 */
[----:B------:R-:W-:Y:S03]  /*18380*/  LDSM.16.M88.4 R144, [R199+0x9800] ;  /* 0x00980000c790783b */ /* 0x000fe60000000200 */
[C---:B-1----:R-:W-:Y:S08]  /*18390*/  HMMA.16816.F32 R28, R32.reuse, R8, R28 ;  /* 0x00000008201c723c */ /* 0x042ff0000000181c */
[C---:B------:R-:W-:Y:S01]  /*183a0*/  HMMA.16816.F32 R24, R32.reuse, R10, R24 ;  /* 0x0000000a2018723c */ /* 0x040fe20000001818 */
[----:B------:R-:W1:Y:S07]  /*183b0*/  LDSM.16.M88.4 R8, [R199+0x9000] ;  /* 0x00900000c708783b */ /* 0x000e6e0000000200 */
[C---:B--2---:R-:W-:Y:S08]  /*183c0*/  HMMA.16816.F32 R20, R32.reuse, R4, R20 ;  /* 0x000000042014723c */ /* 0x044ff00000001814 */
[C---:B------:R-:W-:Y:S01]  /*183d0*/  HMMA.16816.F32 R16, R32.reuse, R6, R16 ;  /* 0x000000062010723c */ /* 0x040fe20000001810 */
[----:B------:R-:W-:Y:S07]  /*183e0*/  LDSM.16.M88.4 R4, [R192+0x2000] ;  /* 0x00200000c004783b */ /* 0x000fee0000000200 */
[C---:B------:R-:W-:Y:S08]  /*183f0*/  HMMA.16816.F32 R164, R32.reuse, R136, R164 ;  /* 0x0000008820a4723c */ /* 0x040ff000000018a4 */
[C---:B------:R-:W-:Y:S01]  /*18400*/  HMMA.16816.F32 R160, R32.reuse, R138, R160 ;  /* 0x0000008a20a0723c */ /* 0x040fe200000018a0 */
[----:B------:R-:W-:Y:S07]  /*18410*/  LDSM.16.M88.4 R136, [R192+0x2800] ;  /* 0x00280000c088783b */ /* 0x000fee0000000200 */
[C---:B---3--:R-:W-:Y:S08]  /*18420*/  HMMA.16816.F32 R156, R32.reuse, R168, R156 ;  /* 0x000000a8209c723c */ /* 0x048ff0000000189c */
[----:B------:R-:W-:Y:S01]  /*18430*/  HMMA.16816.F32 R152, R32, R170, R152 ;  /* 0x000000aa2098723c */ /* 0x000fe20000001898 */
[----:B------:R-:W2:Y:S07]  /*18440*/  LDSM.16.M88.4 R32, [R201+0x2000] ;  /* 0x00200000c920783b */ /* 0x000eae0000000200 */
[C---:B------:R-:W-:Y:S08]  /*18450*/  HMMA.16816.F32 R28, R148.reuse, R140, R28 ;  /* 0x0000008c941c723c */ /* 0x040ff0000000181c */
[C---:B------:R-:W-:Y:S01]  /*18460*/  HMMA.16816.F32 R24, R148.reuse, R142, R24 ;  /* 0x0000008e9418723c */ /* 0x040fe20000001818 */
[----:B------:R-:W-:Y:S07]  /*18470*/  LDSM.16.M88.4 R140, [R206+0x4000] ;  /* 0x00400000ce8c783b */ /* 0x000fee0000000200 */
[C---:B----4-:R-:W-:Y:S08]  /*18480*/  HMMA.16816.F32 R20, R148.reuse, R12, R20 ;  /* 0x0000000c9414723c */ /* 0x050ff00000001814 */
[C---:B------:R-:W-:Y:S01]  /*18490*/  HMMA.16816.F32 R16, R148.reuse, R14, R16 ;  /* 0x0000000e9410723c */ /* 0x040fe20000001810 */
[----:B------:R-:W3:Y:S07]  /*184a0*/  LDSM.16.M88.4 R12, [R205+0xa000] ;  /* 0x00a00000cd0c783b */ /* 0x000eee0000000200 */
[C---:B-1----:R-:W-:Y:S08]  /*184b0*/  HMMA.16816.F32 R164, R148.reuse, R8, R164 ;  /* 0x0000000894a4723c */ /* 0x042ff000000018a4 */
[C---:B------:R-:W-:Y:S01]  /*184c0*/  HMMA.16816.F32 R160, R148.reuse, R10, R160 ;  /* 0x0000000a94a0723c */ /* 0x040fe200000018a0 */
[----:B------:R-:W1:Y:S07]  /*184d0*/  LDSM.16.M88.4 R8, [R192+0x3000] ;  /* 0x00300000c008783b */ /* 0x000e6e0000000200 */
[C---:B------:R-:W-:Y:S08]  /*184e0*/  HMMA.16816.F32 R156, R148.reuse, R144, R156 ;  /* 0x00000090949c723c */ /* 0x040ff0000000189c */
[----:B------:R-:W-:Y:S01]  /*184f0*/  HMMA.16816.F32 R152, R148, R146, R152 ;  /* 0x000000929498723c */ /* 0x000fe20000001898 */
[----:B------:R-:W4:Y:S07]  /*18500*/  LDSM.16.M88.4 R144, [R192+0x3800] ;  /* 0x00380000c090783b */ /* 0x000f2e0000000200 */
[C---:B--2---:R-:W-:Y:S08]  /*18510*/  HMMA.16816.F32 R28, R32.reuse, R4, R28 ;  /* 0x00000004201c723c */ /* 0x044ff0000000181c */
[C---:B------:R-:W-:Y:S01]  /*18520*/  HMMA.16816.F32 R24, R32.reuse, R6, R24 ;  /* 0x000000062018723c */ /* 0x040fe20000001818 */
[----:B------:R-:W-:Y:S07]  /*18530*/  LDSM.16.M88.4 R4, [R187] ;  /* 0x00000000bb04783b */ /* 0x000fee0000000200 */
[C---:B------:R-:W-:Y:S01]  /*18540*/  HMMA.16816.F32 R148, R32.reuse, R136, R20 ;  /* 0x000000882094723c */ /* 0x040fe20000001814 */
[----:B------:R-:W2:Y:S07]  /*18550*/  LDSM.16.M88.4 R20, [R204+0x4000] ;  /* 0x00400000cc14783b */ /* 0x000eae0000000200 */
[----:B------:R-:W-:Y:S01]  /*18560*/  HMMA.16816.F32 R16, R32, R138, R16 ;  /* 0x0000008a2010723c */ /* 0x000fe20000001810 */
[----:B------:R-:W5:Y:S07]  /*18570*/  LDSM.16.M88.4 R136, [R205+0xa800] ;  /* 0x00a80000cd88783b */ /* 0x000f6e0000000200 */
[C---:B---3--:R-:W-:Y:S08]  /*18580*/  HMMA.16816.F32 R28, R140.reuse, R12, R28 ;  /* 0x0000000c8c1c723c */ /* 0x048ff0000000181c */
[----:B------:R-:W-:Y:S01]  /*18590*/  HMMA.16816.F32 R24, R140, R14, R24 ;  /* 0x0000000e8c18723c */ /* 0x000fe20000001818 */
[----:B------:R-:W-:Y:S07]  /*185a0*/  LDSM.16.M88.4 R12, [R186] ;  /* 0x00000000ba0c783b */ /* 0x000fee0000000200 */
[C---:B-1----:R-:W-:Y:S08]  /*185b0*/  HMMA.16816.F32 R164, R32.reuse, R8, R164 ;  /* 0x0000000820a4723c */ /* 0x042ff000000018a4 */
[C---:B------:R-:W-:Y:S01]  /*185c0*/  HMMA.16816.F32 R160, R32.reuse, R10, R160 ;  /* 0x0000000a20a0723c */ /* 0x040fe200000018a0 */
[----:B------:R-:W-:Y:S07]  /*185d0*/  LDSM.16.M88.4 R8, [R199+0xa000] ;  /* 0x00a00000c708783b */ /* 0x000fee0000000200 */
[----:B----4-:R-:W-:Y:S01]  /*185e0*/  HMMA.16816.F32 R168, R32, R144, R156 ;  /* 0x0000009020a8723c */ /* 0x010fe2000000189c */
[----:B------:R-:W1:Y:S01]  /*185f0*/  LDSM.16.M88.4 R156, [R202+0x4000] ;  /* 0x00400000ca9c783b */ /* 0x000e620000000200 */
[----:B------:R-:W-:Y:S05]  /*18600*/  I2F R145, R134 ;  /* 0x0000008600917306 */ /* 0x000fea0000201400 */
[----:B------:R-:W-:Y:S01]  /*18610*/  IADD3 R144, R134, 0x1, RZ ;  /* 0x0000000186907810 */ /* 0x000fe20007ffe0ff */
[----:B--2---:R-:W-:Y:S03]  /*18620*/  HMMA.16816.F32 R28, R20, R4, R28 ;  /* 0x00000004141c723c */ /* 0x004fe6000000181c */
[----:B------:R-:W-:Y:S01]  /*18630*/  I2F R181, R144 ;  /* 0x0000009000b57306 */ /* 0x000fe20000201400 */
[----:B------:R-:W-:-:S02]  /*18640*/  ISETP.GE.AND P5, PT, R144, R3, PT ;  /* 0x000000039000720c */ /* 0x000fc40003fa6270 */
[----:B------:R-:W-:Y:S02]  /*18650*/  ISETP.GE.AND P2, PT, R144, R2, PT ;  /* 0x000000029000720c */ /* 0x000fe40003f46270 */
[----:B------:R-:W-:Y:S01]  /*18660*/  HMMA.16816.F32 R24, R20, R6, R24 ;  /* 0x000000061418723c */ /* 0x000fe20000001818 */
[----:B------:R-:W-:Y:S07]  /*18670*/  LDSM.16.M88.4 R4, [R199+0xa800] ;  /* 0x00a80000c704783b */ /* 0x000fee0000000200 */
[C---:B-----5:R-:W-:Y:S01]  /*18680*/  HMMA.16816.F32 R176, R140.reuse, R136, R148 ;  /* 0x000000888cb0723c */ /* 0x060fe20000001894 */
[----:B------:R-:W2:Y:S07]  /*18690*/  LDSM.16.M88.4 R148, [R192+0x4000] ;  /* 0x00400000c094783b */ /* 0x000eae0000000200 */
[----:B------:R-:W-:Y:S01]  /*186a0*/  HMMA.16816.F32 R136, R140, R138, R16 ;  /* 0x0000008a8c88723c */ /* 0x000fe20000001810 */
[----:B------:R-:W-:Y:S07]  /*186b0*/  LDSM.16.M88.4 R16, [R192+0x4800] ;  /* 0x00480000c010783b */ /* 0x000fee0000000200 */
[----:B------:R-:W-:Y:S01]  /*186c0*/  HMMA.16816.F32 R152, R32, R146, R152 ;  /* 0x000000922098723c */ /* 0x000fe20000001898 */
[----:B------:R-:W-:Y:S01]  /*186d0*/  LDSM.16.M88.4 R32, [R185] ;  /* 0x00000000b920783b */ /* 0x000fe20000000200 */
[----:B------:R-:W-:Y:S05]  /*186e0*/  I2F R147, R228 ;  /* 0x000000e400937306 */ /* 0x000fea0000201400 */
[----:B------:R-:W-:Y:S01]  /*186f0*/  IADD3 R146, R134, 0x20, RZ ;  /* 0x0000002086927810 */ /* 0x000fe20007ffe0ff */
[C---:B-1----:R-:W-:Y:S03]  /*18700*/  HMMA.16816.F32 R28, R156.reuse, R8, R28 ;  /* 0x000000089c1c723c */ /* 0x042fe6000000181c */
[----:B------:R-:W-:Y:S05]  /*18710*/  I2F R233, R146 ;  /* 0x0000009200e97306 */ /* 0x000fea0000201400 */
[----:B------:R-:W-:Y:S01]  /*18720*/  HMMA.16816.F32 R24, R156, R10, R24 ;  /* 0x0000000a9c18723c */ /* 0x000fe20000001818 */
[----:B------:R-:W1:Y:S07]  /*18730*/  LDSM.16.M88.4 R8, [R205+0xb000] ;  /* 0x00b00000cd08783b */ /* 0x000e6e0000000200 */
[C---:B------:R-:W-:Y:S08]  /*18740*/  HMMA.16816.F32 R176, R20.reuse, R12, R176 ;  /* 0x0000000c14b0723c */ /* 0x040ff000000018b0 */
[----:B------:R-:W-:Y:S01]  /*18750*/  HMMA.16816.F32 R136, R20, R14, R136 ;  /* 0x0000000e1488723c */ /* 0x000fe20000001888 */
[----:B------:R-:W-:Y:S07]  /*18760*/  LDSM.16.M88.4 R12, [R192+0x5000] ;  /* 0x00500000c00c783b */ /* 0x000fee0000000200 */
[----:B--2---:R-:W-:Y:S01]  /*18770*/  HMMA.16816.F32 R24, R172, R150, R24 ;  /* 0x00000096ac18723c */ /* 0x004fe20000001818 */
[----:B------:R-:W-:Y:S07]  /*18780*/  I2F R151, R234 ;  /* 0x000000ea00977306 */ /* 0x000fee0000201400 */
[C---:B------:R-:W-:Y:S08]  /*18790*/  HMMA.16816.F32 R176, R156.reuse, R4, R176 ;  /* 0x000000049cb0723c */ /* 0x040ff000000018b0 */
[----:B------:R-:W-:Y:S01]  /*187a0*/  HMMA.16816.F32 R136, R156, R6, R136 ;  /* 0x000000069c88723c */ /* 0x000fe20000001888 */
[----:B------:R-:W2:Y:S07]  /*187b0*/  LDSM.16.M88.4 R4, [R205+0xb800] ;  /* 0x00b80000cd04783b */ /* 0x000eae0000000200 */
[----:B-1----:R-:W-:Y:S01]  /*187c0*/  HMMA.16816.F32 R164, R140, R8, R164 ;  /* 0x000000088ca4723c */ /* 0x002fe200000018a4 */
[----:B------:R-:W-:-:S02]  /*187d0*/  FMUL.FTZ R24, R24, c[0x0][0x2ec] ;  /* 0x0000bb0018187a20 */ /* 0x000fc40000410000 */
[----:B------:R-:W-:-:S04]  /*187e0*/  FMUL.FTZ R25, R25, c[0x0][0x2ec] ;  /* 0x0000bb0019197a20 */ /* 0x000fc80000410000 */
[----:B------:R-:W-:Y:S01]  /*187f0*/  MUFU.TANH R24, R24 ;  /* 0x0000001800187308 */ /* 0x000fe20000002400 */
[----:B------:R-:W-:Y:S01]  /*18800*/  HMMA.16816.F32 R160, R140, R10, R160 ;  /* 0x0000000a8ca0723c */ /* 0x000fe200000018a0 */
[----:B------:R-:W1:Y:S06]  /*18810*/  LDSM.16.M88.4 R8, [R199+0xb000] ;  /* 0x00b00000c708783b */ /* 0x000e6c0000000200 */
[----:B------:R-:W-:Y:S01]  /*18820*/  MUFU.TANH R25, R25 ;  /* 0x0000001900197308 */ /* 0x000fe20000002400 */
[----:B------:R-:W-:Y:S08]  /*18830*/  HMMA.16816.F32 R176, R172, R16, R176 ;  /* 0x00000010acb0723c */ /* 0x000ff000000018b0 */
[C---:B------:R-:W-:Y:S07]  /*18840*/  HMMA.16816.F32 R164, R20.reuse, R32, R164 ;  /* 0x0000002014a4723c */ /* 0x040fee00000018a4 */
[----:B------:R-:W-:Y:S01]  /*18850*/  FMUL.FTZ R33, R26, c[0x0][0x2ec] ;  /* 0x0000bb001a217a20 */ /* 0x000fe20000410000 */
[----:B------:R-:W-:Y:S01]  /*18860*/  HMMA.16816.F32 R160, R20, R34, R160 ;  /* 0x0000002214a0723c */ /* 0x000fe200000018a0 */
[----:B------:R-:W-:Y:S01]  /*18870*/  FMUL.FTZ R26, R27, c[0x0][0x2ec] ;  /* 0x0000bb001b1a7a20 */ /* 0x000fe20000410000 */
[----:B------:R-:W-:-:S03]  /*18880*/  IADD3 R32, R134, 0x38, RZ ;  /* 0x0000003886207810 */ /* 0x000fc60007ffe0ff */
[----:B------:R-:W-:Y:S02]  /*18890*/  MUFU.TANH R33, R33 ;  /* 0x0000002100217308 */ /* 0x000fe40000002400 */
[----:B------:R-:W-:Y:S01]  /*188a0*/  IADD3 R34, R134, 0x39, RZ ;  /* 0x0000003986227810 */ /* 0x000fe20007ffe0ff */
[----:B------:R-:W-:Y:S01]  /*188b0*/  HMMA.16816.F32 R136, R172, R18, R136 ;  /* 0x00000012ac88723c */ /* 0x000fe20000001888 */
[----:B------:R-:W3:Y:S01]  /*188c0*/  LDSM.16.M88.4 R16, [R184] ;  /* 0x00000000b810783b */ /* 0x000ee20000000200 */
[----:B------:R-:W-:Y:S02]  /*188d0*/  FMUL.FTZ R27, R176, c[0x0][0x2ec] ;  /* 0x0000bb00b01b7a20 */ /* 0x000fe40000410000 */
[----:B------:R-:W-:Y:S01]  /*188e0*/  FMUL.FTZ R176, R177, c[0x0][0x2ec] ;  /* 0x0000bb00b1b07a20 */ /* 0x000fe20000410000 */
[----:B------:R-:W4:Y:S01]  /*188f0*/  MUFU.TANH R26, R26 ;  /* 0x0000001a001a7308 */ /* 0x000f220000002400 */
[----:B------:R-:W-:Y:S02]  /*18900*/  FMUL.FTZ R177, R178, c[0x0][0x2ec] ;  /* 0x0000bb00b2b17a20 */ /* 0x000fe40000410000 */
[----:B--2---:R-:W-:Y:S01]  /*18910*/  HMMA.16816.F32 R168, R140, R4, R168 ;  /* 0x000000048ca8723c */ /* 0x004fe200000018a8 */
[----:B------:R-:W-:-:S04]  /*18920*/  FMUL.FTZ R178, R179, c[0x0][0x2ec] ;  /* 0x0000bb00b3b27a20 */ /* 0x000fc80000410000 */
[----:B------:R-:W-:Y:S03]  /*18930*/  MUFU.TANH R176, R176 ;  /* 0x000000b000b07308 */ /* 0x000fe60000002400 */
[----:B------:R-:W-:Y:S01]  /*18940*/  HMMA.16816.F32 R152, R140, R6, R152 ;  /* 0x000000068c98723c */ /* 0x000fe20000001898 */
[----:B------:R-:W-:Y:S04]  /*18950*/  LDSM.16.M88.4 R4, [R192+0x5800] ;  /* 0x00580000c004783b */ /* 0x000fe80000000200 */
[----:B------:R-:W2:Y:S01]  /*18960*/  MUFU.TANH R177, R177 ;  /* 0x000000b100b17308 */ /* 0x000ea20000002400 */
[----:B----4-:R-:W-:Y:S02]  /*18970*/  FFMA.FTZ R26, R0, R227, R26 ;  /* 0x000000e3001a7223 */ /* 0x010fe4000001001a */
[C---:B-1----:R-:W-:Y:S05]  /*18980*/  HMMA.16816.F32 R164, R156.reuse, R8, R164 ;  /* 0x000000089ca4723c */ /* 0x042fea00000018a4 */
[----:B------:R-:W1:Y:S03]  /*18990*/  MUFU.TANH R27, R27 ;  /* 0x0000001b001b7308 */ /* 0x000e660000002400 */
[----:B------:R-:W-:Y:S01]  /*189a0*/  HMMA.16816.F32 R160, R156, R10, R160 ;  /* 0x0000000a9ca0723c */ /* 0x000fe200000018a0 */
[----:B------:R-:W4:Y:S01]  /*189b0*/  LDSM.16.M88.4 R8, [R199+0xb800] ;  /* 0x00b80000c708783b */ /* 0x000f220000000200 */
[----:B------:R-:W-:-:S04]  /*189c0*/  DEPBAR.LE SB0, 0x0 ;  /* 0x000080000000791a */ /* 0x000fc80000000000 */
[----:B------:R-:W-:Y:S01]  /*189d0*/  MUFU.TANH R178, R178 ;  /* 0x000000b200b27308 */ /* 0x000fe20000002400 */
[CC--:B--2---:R-:W-:Y:S01]  /*189e0*/  FFMA.FTZ R177, R0.reuse, R183.reuse, R177 ;  /* 0x000000b700b17223 */ /* 0x0c4fe200000100b1 */
[----:B------:R-:W-:Y:S01]  /*189f0*/  HMMA.16816.F32 R28, R172, R148, R28 ;  /* 0x00000094ac1c723c */ /* 0x000fe2000000181c */
[----:B-1----:R-:W-:-:S05]  /*18a00*/  FFMA.FTZ R27, R0, R183, R27 ;  /* 0x000000b7001b7223 */ /* 0x002fca000001001b */
[----:B------:R-:W-:Y:S01]  /*18a10*/  I2F R35, R34 ;  /* 0x0000002200237306 */ /* 0x000fe20000201400 */
[----:B------:R-:W-:Y:S01]  /*18a20*/  IADD3 R148, R134, 0x28, RZ ;  /* 0x0000002886947810 */ /* 0x000fe20007ffe0ff */
[C---:B---3--:R-:W-:Y:S06]  /*18a30*/  HMMA.16816.F32 R168, R20.reuse, R16, R168 ;  /* 0x0000001014a8723c */ /* 0x048fec00000018a8 */
[----:B------:R-:W-:Y:S01]  /*18a40*/  I2F R149, R148 ;  /* 0x0000009400957306 */ /* 0x000fe20000201400 */
[----:B------:R-:W-:Y:S01]  /*18a50*/  FMUL.FTZ R16, R138, c[0x0][0x2ec] ;  /* 0x0000bb008a107a20 */ /* 0x000fe20000410000 */
[----:B------:R-:W-:Y:S06]  /*18a60*/  HMMA.16816.F32 R152, R20, R18, R152 ;  /* 0x000000121498723c */ /* 0x000fec0000001898 */
[----:B------:R-:W-:Y:S01]  /*18a70*/  MUFU.TANH R16, R16 ;  /* 0x0000001000107308 */ /* 0x000fe20000002400 */
[----:B------:R-:W-:Y:S01]  /*18a80*/  FFMA.FTZ R19, R0, R227, R25 ;  /* 0x000000e300137223 */ /* 0x000fe20000010019 */
[----:B------:R-:W-:Y:S01]  /*18a90*/  HMMA.16816.F32 R164, R172, R12, R164 ;  /* 0x0000000caca4723c */ /* 0x000fe200000018a4 */
[----:B------:R-:W-:-:S02]  /*18aa0*/  FMUL.FTZ R150, R29, c[0x0][0x2ec] ;  /* 0x0000bb001d967a20 */ /* 0x000fc40000410000 */
[----:B------:R-:W-:Y:S02]  /*18ab0*/  FMUL.FTZ R29, R30, c[0x0][0x2ec] ;  /* 0x0000bb001e1d7a20 */ /* 0x000fe40000410000 */
[----:B------:R-:W-:Y:S02]  /*18ac0*/  FMUL.FTZ R30, R31, c[0x0][0x2ec] ;  /* 0x0000bb001f1e7a20 */ /* 0x000fe40000410000 */
[----:B------:R-:W1:Y:S01]  /*18ad0*/  MUFU.TANH R150, R150 ;  /* 0x0000009600967308 */ /* 0x000e620000002400 */
[----:B------:R-:W-:Y:S01]  /*18ae0*/  HMMA.16816.F32 R160, R172, R14, R160 ;  /* 0x0000000eaca0723c */ /* 0x000fe200000018a0 */
[----:B------:R-:W-:Y:S02]  /*18af0*/  FMUL.FTZ R13, R136, c[0x0][0x2ec] ;  /* 0x0000bb00880d7a20 */ /* 0x000fe40000410000 */
[----:B------:R-:W-:Y:S02]  /*18b00*/  FMUL.FTZ R12, R137, c[0x0][0x2ec] ;  /* 0x0000bb00890c7a20 */ /* 0x000fe40000410000 */
[----:B------:R-:W-:-:S02]  /*18b10*/  FMUL.FTZ R136, R139, c[0x0][0x2ec] ;  /* 0x0000bb008b887a20 */ /* 0x000fc40000410000 */
[----:B------:R-:W2:Y:S01]  /*18b20*/  MUFU.TANH R30, R30 ;  /* 0x0000001e001e7308 */ /* 0x000ea20000002400 */
[C---:B----4-:R-:W-:Y:S01]  /*18b30*/  HMMA.16816.F32 R168, R156.reuse, R8, R168 ;  /* 0x000000089ca8723c */ /* 0x050fe200000018a8 */
[C---:B------:R-:W-:Y:S02]  /*18b40*/  FFMA.FTZ R15, R0.reuse, R219, R24 ;  /* 0x000000db000f7223 */ /* 0x040fe40000010018 */
[C---:B------:R-:W-:Y:S02]  /*18b50*/  FFMA.FTZ R25, R0.reuse, R229, R176 ;  /* 0x000000e500197223 */ /* 0x040fe400000100b0 */
[----:B------:R-:W-:Y:S01]  /*18b60*/  FFMA.FTZ R18, R0, R219, R33 ;  /* 0x000000db00127223 */ /* 0x000fe20000010021 */
[----:B------:R-:W-:Y:S01]  /*18b70*/  FSEL R15, R15, -INF , !P1 ;  /* 0xff8000000f0f7808 */ /* 0x000fe20004800000 */
[----:B------:R-:W3:Y:S01]  /*18b80*/  MUFU.TANH R13, R13 ;  /* 0x0000000d000d7308 */ /* 0x000ee20000002400 */
[----:B------:R-:W-:Y:S01]  /*18b90*/  HMMA.16816.F32 R152, R156, R10, R152 ;  /* 0x0000000a9c98723c */ /* 0x000fe20000001898 */
[----:B------:R-:W-:Y:S01]  /*18ba0*/  FMUL.FTZ R17, R164, c[0x0][0x2ec] ;  /* 0x0000bb00a4117a20 */ /* 0x000fe20000410000 */
[----:B------:R-:W-:Y:S01]  /*18bb0*/  ISETP.GE.AND P1, PT, R180, R3, PT ;  /* 0x00000003b400720c */ /* 0x000fe20003f26270 */
[----:B-1----:R-:W-:-:S02]  /*18bc0*/  FFMA.FTZ R9, R0, R181, R150 ;  /* 0x000000b500097223 */ /* 0x002fc40000010096 */
[----:B------:R-:W-:Y:S02]  /*18bd0*/  FMUL.FTZ R14, R165, c[0x0][0x2ec] ;  /* 0x0000bb00a50e7a20 */ /* 0x000fe40000410000 */
[----:B------:R-:W1:Y:S01]  /*18be0*/  MUFU.TANH R17, R17 ;  /* 0x0000001100117308 */ /* 0x000e620000002400 */
[----:B--2---:R-:W-:Y:S01]  /*18bf0*/  FFMA.FTZ R8, R0, R181, R30 ;  /* 0x000000b500087223 */ /* 0x004fe2000001001e */
[----:B------:R-:W-:Y:S01]  /*18c00*/  FSEL R10, R26, -INF , !P1 ;  /* 0xff8000001a0a7808 */ /* 0x000fe20004800000 */
[----:B------:R-:W-:Y:S01]  /*18c10*/  FMUL.FTZ R166, R166, c[0x0][0x2ec] ;  /* 0x0000bb00a6a67a20 */ /* 0x000fe20000410000 */
[-C--:B------:R-:W-:Y:S01]  /*18c20*/  ISETP.GE.AND P1, PT, R222, R2.reuse, PT ;  /* 0x00000002de00720c */ /* 0x080fe20003f26270 */
[----:B------:R-:W-:Y:S01]  /*18c30*/  FMUL.FTZ R167, R167, c[0x0][0x2ec] ;  /* 0x0000bb00a7a77a20 */ /* 0x000fe20000410000 */
[----:B------:R-:W-:Y:S01]  /*18c40*/  FSEL R8, R8, -INF , !P5 ;  /* 0xff80000008087808 */ /* 0x000fe20006800000 */
[----:B------:R-:W-:Y:S01]  /*18c50*/  FFMA.FTZ R16, R0, R231, R16 ;  /* 0x000000e700107223 */ /* 0x000fe20000010010 */
[----:B------:R-:W2:Y:S01]  /*18c60*/  MUFU.TANH R12, R12 ;  /* 0x0000000c000c7308 */ /* 0x000ea20000002400 */
[C---:B------:R-:W-:Y:S01]  /*18c70*/  HMMA.16816.F32 R168, R172.reuse, R4, R168 ;  /* 0x00000004aca8723c */ /* 0x040fe200000018a8 */
[-C--:B------:R-:W-:Y:S01]  /*18c80*/  ISETP.GE.AND P5, PT, R180, R2.reuse, PT ;  /* 0x00000002b400720c */ /* 0x080fe20003fa6270 */
[----:B------:R-:W-:Y:S01]  /*18c90*/  FMUL.FTZ R135, R161, c[0x0][0x2ec] ;  /* 0x0000bb00a1877a20 */ /* 0x000fe20000410000 */
[----:B------:R-:W-:Y:S01]  /*18ca0*/  FSEL R9, R9, -INF , !P2 ;  /* 0xff80000009097808 */ /* 0x000fe20005000000 */
[----:B------:R-:W-:Y:S01]  /*18cb0*/  FMUL.FTZ R11, R162, c[0x0][0x2ec] ;  /* 0x0000bb00a20b7a20 */ /* 0x000fe20000410000 */
[----:B------:R-:W-:Y:S01]  /*18cc0*/  ISETP.GE.AND P2, PT, R182, R3, PT ;  /* 0x00000003b600720c */ /* 0x000fe20003f46270 */
[----:B------:R-:W-:Y:S01]  /*18cd0*/  FMUL.FTZ R160, R160, c[0x0][0x2ec] ;  /* 0x0000bb00a0a07a20 */ /* 0x000fe20000410000 */
[----:B------:R-:W4:Y:S01]  /*18ce0*/  MUFU.TANH R136, R136 ;  /* 0x0000008800887308 */ /* 0x000f220000002400 */
[----:B------:R-:W-:Y:S01]  /*18cf0*/  HMMA.16816.F32 R4, R172, R6, R152 ;  /* 0x00000006ac04723c */ /* 0x000fe20000001898 */
[----:B------:R-:W-:Y:S01]  /*18d00*/  FSEL R25, R25, -INF , !P1 ;  /* 0xff80000019197808 */ /* 0x000fe20004800000 */
[----:B------:R-:W-:Y:S01]  /*18d10*/  FMUL.FTZ R137, R163, c[0x0][0x2ec] ;  /* 0x0000bb00a3897a20 */ /* 0x000fe20000410000 */
[----:B------:R-:W-:Y:S01]  /*18d20*/  FSEL R19, R19, -INF , !P5 ;  /* 0xff80000013137808 */ /* 0x000fe20006800000 */
[----:B---3--:R-:W-:Y:S01]  /*18d30*/  FFMA.FTZ R13, R0, R231, R13 ;  /* 0x000000e7000d7223 */ /* 0x008fe2000001000d */
[----:B------:R-:W-:Y:S01]  /*18d40*/  ISETP.GE.AND P1, PT, R226, R3, PT ;  /* 0x00000003e200720c */ /* 0x000fe20003f26270 */
[C---:B-1----:R-:W-:Y:S01]  /*18d50*/  FFMA.FTZ R17, R0.reuse, R233, R17 ;  /* 0x000000e900117223 */ /* 0x042fe20000010011 */
[----:B------:R-:W1:Y:S01]  /*18d60*/  MUFU.TANH R14, R14 ;  /* 0x0000000e000e7308 */ /* 0x000e620000002400 */
[C---:B------:R-:W-:Y:S01]  /*18d70*/  ISETP.GE.AND P5, PT, R221.reuse, R3, PT ;  /* 0x00000003dd00720c */ /* 0x040fe20003fa6270 */
[----:B------:R-:W-:Y:S01]  /*18d80*/  FFMA.FTZ R24, R0, R229, R178 ;  /* 0x000000e500187223 */ /* 0x000fe200000100b2 */
[----:B------:R-:W-:Y:S01]  /*18d90*/  FSEL R18, R18, -INF , !P2 ;  /* 0xff80000012127808 */ /* 0x000fe20005000000 */
[----:B--2---:R-:W-:Y:S01]  /*18da0*/  FFMA.FTZ R21, R0, R147, R12 ;  /* 0x0000009300157223 */ /* 0x004fe2000001000c */
[-C--:B------:R-:W-:Y:S01]  /*18db0*/  ISETP.GE.AND P2, PT, R221, R2.reuse, PT ;  /* 0x00000002dd00720c */ /* 0x080fe20003f46270 */
[----:B------:R-:W-:Y:S01]  /*18dc0*/  FMUL.FTZ R28, R28, c[0x0][0x2ec] ;  /* 0x0000bb001c1c7a20 */ /* 0x000fe20000410000 */
[----:B------:R-:W-:Y:S01]  /*18dd0*/  FSEL R22, R16, -INF , !P1 ;  /* 0xff80000010167808 */ /* 0x000fe20004800000 */
[----:B------:R-:W2:Y:S01]  /*18de0*/  MUFU.TANH R134, R166 ;  /* 0x000000a600867308 */ /* 0x000ea20000002400 */
[----:B------:R-:W-:Y:S01]  /*18df0*/  FSEL R26, R177, -INF , !P5 ;  /* 0xff800000b11a7808 */ /* 0x000fe20006800000 */
[----:B------:R-:W-:Y:S01]  /*18e00*/  FMUL.FTZ R16, R170, c[0x0][0x2ec] ;  /* 0x0000bb00aa107a20 */ /* 0x000fe20000410000 */
[-C--:B------:R-:W-:Y:S01]  /*18e10*/  ISETP.GE.AND P5, PT, R226, R2.reuse, PT ;  /* 0x00000002e200720c */ /* 0x080fe20003fa6270 */
[----:B------:R-:W-:Y:S01]  /*18e20*/  FMUL.FTZ R168, R168, c[0x0][0x2ec] ;  /* 0x0000bb00a8a87a20 */ /* 0x000fe20000410000 */
[----:B------:R-:W-:Y:S01]  /*18e30*/  FSEL R27, R27, -INF , !P2 ;  /* 0xff8000001b1b7808 */ /* 0x000fe20005000000 */
[----:B------:R-:W-:Y:S01]  /*18e40*/  FMUL.FTZ R169, R169, c[0x0][0x2ec] ;  /* 0x0000bb00a9a97a20 */ /* 0x000fe20000410000 */
[-C--:B------:R-:W-:Y:S01]  /*18e50*/  ISETP.GE.AND P1, PT, R146, R2.reuse, PT ;  /* 0x000000029200720c */ /* 0x080fe20003f26270 */
[----:B------:R-:W3:Y:S01]  /*18e60*/  MUFU.TANH R30, R167 ;  /* 0x000000a7001e7308 */ /* 0x000ee20000002400 */
[----:B------:R-:W-:Y:S01]  /*18e70*/  ISETP.GE.AND P2, PT, R222, R3, PT ;  /* 0x00000003de00720c */ /* 0x000fe20003f46270 */
[----:B------:R-:W-:Y:S01]  /*18e80*/  FMUL.FTZ R4, R4, c[0x0][0x2ec] ;  /* 0x0000bb0004047a20 */ /* 0x000fe20000410000 */
[----:B------:R-:W-:Y:S01]  /*18e90*/  FSEL R23, R13, -INF , !P5 ;  /* 0xff8000000d177808 */ /* 0x000fe20006800000 */
[----:B----4-:R-:W-:Y:S01]  /*18ea0*/  FFMA.FTZ R20, R0, R147, R136 ;  /* 0x0000009300147223 */ /* 0x010fe20000010088 */
[----:B------:R-:W-:Y:S01]  /*18eb0*/  FSEL R173, R17, -INF , !P1 ;  /* 0xff80000011ad7808 */ /* 0x000fe20004800000 */
[----:B------:R-:W-:Y:S01]  /*18ec0*/  FMUL.FTZ R17, R171, c[0x0][0x2ec] ;  /* 0x0000bb00ab117a20 */ /* 0x000fe20000410000 */
[----:B------:R-:W-:Y:S01]  /*18ed0*/  FSEL R24, R24, -INF , !P2 ;  /* 0xff80000018187808 */ /* 0x000fe20005000000 */
[----:B------:R-:W4:Y:S01]  /*18ee0*/  MUFU.TANH R33, R160 ;  /* 0x000000a000217308 */ /* 0x000f220000002400 */
[-C--:B------:R-:W-:Y:S01]  /*18ef0*/  ISETP.GE.AND P2, PT, R228, R2.reuse, PT ;  /* 0x00000002e400720c */ /* 0x080fe20003f46270 */
[----:B-1----:R-:W-:Y:S01]  /*18f00*/  FFMA.FTZ R171, R0, R235, R14 ;  /* 0x000000eb00ab7223 */ /* 0x002fe2000001000e */
[----:B------:R-:W-:Y:S01]  /*18f10*/  ISETP.GE.AND P5, PT, R228, R3, PT ;  /* 0x00000003e400720c */ /* 0x000fe20003fa6270 */
[----:B--2---:R-:W-:Y:S01]  /*18f20*/  FFMA.FTZ R134, R0, R233, R134 ;  /* 0x000000e900867223 */ /* 0x004fe20000010086 */
[----:B------:R-:W-:Y:S01]  /*18f30*/  FSEL R21, R21, -INF , !P2 ;  /* 0xff80000015157808 */ /* 0x000fe20005000000 */
[----:B------:R-:W-:Y:S01]  /*18f40*/  FMUL.FTZ R5, R5, c[0x0][0x2ec] ;  /* 0x0000bb0005057a20 */ /* 0x000fe20000410000 */
[----:B------:R-:W-:Y:S01]  /*18f50*/  FSEL R20, R20, -INF , !P5 ;  /* 0xff80000014147808 */ /* 0x000fe20006800000 */
[----:B------:R-:W1:Y:S01]  /*18f60*/  MUFU.TANH R135, R135 ;  /* 0x0000008700877308 */ /* 0x000e620000002400 */
[----:B---3--:R-:W-:Y:S01]  /*18f70*/  FFMA.FTZ R30, R0, R235, R30 ;  /* 0x000000eb001e7223 */ /* 0x008fe2000001001e */
[-C--:B------:R-:W-:Y:S01]  /*18f80*/  ISETP.GE.AND P2, PT, R146, R3.reuse, PT ;  /* 0x000000039200720c */ /* 0x080fe20003f46270 */
[----:B------:R-:W-:Y:S01]  /*18f90*/  FMUL.FTZ R6, R6, c[0x0][0x2ec] ;  /* 0x0000bb0006067a20 */ /* 0x000fe20000410000 */
[C---:B------:R-:W-:Y:S01]  /*18fa0*/  ISETP.GE.AND P5, PT, R230.reuse, R2, PT ;  /* 0x00000002e600720c */ /* 0x040fe20003fa6270 */
[----:B------:R-:W-:Y:S01]  /*18fb0*/  FMUL.FTZ R7, R7, c[0x0][0x2ec] ;  /* 0x0000bb0007077a20 */ /* 0x000fe20000410000 */
[----:B------:R-:W-:-:S02]  /*18fc0*/  ISETP.GE.AND P1, PT, R230, R3, PT ;  /* 0x00000003e600720c */ /* 0x000fc40003f26270 */
[----:B------:R-:W2:Y:S01]  /*18fd0*/  MUFU.TANH R11, R11 ;  /* 0x0000000b000b7308 */ /* 0x000ea20000002400 */
[----:B------:R-:W-:Y:S01]  /*18fe0*/  FSEL R172, R134, -INF , !P2 ;  /* 0xff80000086ac7808 */ /* 0x000fe20005000000 */
[----:B----4-:R-:W-:Y:S01]  /*18ff0*/  FFMA.FTZ R33, R0, R149, R33 ;  /* 0x0000009500217223 */ /* 0x010fe20000010021 */
[----:B------:R-:W-:Y:S02]  /*19000*/  FSEL R171, R171, -INF , !P5 ;  /* 0xff800000abab7808 */ /* 0x000fe40006800000 */
[----:B------:R-:W-:Y:S02]  /*19010*/  FSEL R170, R30, -INF , !P1 ;  /* 0xff8000001eaa7808 */ /* 0x000fe40004800000 */
[----:B------:R-:W-:Y:S01]  /*19020*/  ISETP.GE.AND P2, PT, R148, R2, PT ;  /* 0x000000029400720c */ /* 0x000fe20003f46270 */
[----:B------:R-:W3:Y:S01]  /*19030*/  MUFU.TANH R137, R137 ;  /* 0x0000008900897308 */ /* 0x000ee20000002400 */
[----:B-1----:R-:W-:Y:S01]  /*19040*/  FFMA.FTZ R135, R0, R237, R135 ;  /* 0x000000ed00877223 */ /* 0x002fe20000010087 */
[----:B------:R-:W-:-:S02]  /*19050*/  ISETP.GE.AND P5, PT, R148, R3, PT ;  /* 0x000000039400720c */ /* 0x000fc40003fa6270 */
[----:B------:R-:W-:Y:S02]  /*19060*/  ISETP.GE.AND P1, PT, R232, R2, PT ;  /* 0x00000002e800720c */ /* 0x000fe40003f26270 */
[----:B------:R-:W-:Y:S02]  /*19070*/  FSEL R167, R33, -INF , !P2 ;  /* 0xff80000021a77808 */ /* 0x000fe40005000000 */
[----:B------:R-:W1:Y:S01]  /*19080*/  MUFU.TANH R13, R168 ;  /* 0x000000a8000d7308 */ /* 0x000e620000002400 */
[----:B--2---:R-:W-:Y:S01]  /*19090*/  FFMA.FTZ R11, R0, R149, R11 ;  /* 0x00000095000b7223 */ /* 0x004fe2000001000b */
[----:B------:R-:W-:Y:S02]  /*190a0*/  FSEL R165, R135, -INF , !P1 ;  /* 0xff80000087a57808 */ /* 0x000fe40004800000 */
[----:B------:R-:W-:Y:S02]  /*190b0*/  ISETP.GE.AND P2, PT, R232, R3, PT ;  /* 0x00000003e800720c */ /* 0x000fe40003f46270 */
[----:B------:R-:W-:-:S02]  /*190c0*/  FSEL R166, R11, -INF , !P5 ;  /* 0xff8000000ba67808 */ /* 0x000fc40006800000 */
[----:B------:R-:W2:Y:S01]  /*190d0*/  MUFU.TANH R16, R16 ;  /* 0x0000001000107308 */ /* 0x000ea20000002400 */
[----:B---3--:R-:W-:Y:S01]  /*190e0*/  FFMA.FTZ R137, R0, R237, R137 ;  /* 0x000000ed00897223 */ /* 0x008fe20000010089 */
[CC--:B------:R-:W-:Y:S02]  /*190f0*/  ISETP.GE.AND P5, PT, R236.reuse, R2.reuse, PT ;  /* 0x00000002ec00720c */ /* 0x0c0fe40003fa6270 */
[----:B------:R-:W-:Y:S02]  /*19100*/  ISETP.GE.AND P1, PT, R236, R3, PT ;  /* 0x00000003ec00720c */ /* 0x000fe40003f26270 */
[----:B------:R-:W-:Y:S02]  /*19110*/  FSEL R164, R137, -INF , !P2 ;  /* 0xff80000089a47808 */ /* 0x000fe40005000000 */
[----:B------:R-:W-:Y:S01]  /*19120*/  I2F R31, R32 ;  /* 0x00000020001f7306 */ /* 0x000fe20000201400 */
[----:B-1----:R-:W-:Y:S01]  /*19130*/  FFMA.FTZ R13, R0, R239, R13 ;  /* 0x000000ef000d7223 */ /* 0x002fe2000001000d */
[----:B------:R-:W-:Y:S01]  /*19140*/  ISETP.GE.AND P2, PT, R234, R2, PT ;  /* 0x00000002ea00720c */ /* 0x000fe20003f46270 */
[----:B------:R-:W-:-:S03]  /*19150*/  IMAD.MOV.U32 R168, RZ, RZ, R224 ;  /* 0x000000ffffa87224 */ /* 0x000fc600078e00e0 */
[----:B------:R-:W-:Y:S02]  /*19160*/  FSEL R155, R13, -INF , !P5 ;  /* 0xff8000000d9b7808 */ /* 0x000fe40006800000 */
[----:B------:R-:W1:Y:S01]  /*19170*/  MUFU.TANH R12, R169 ;  /* 0x000000a9000c7308 */ /* 0x000e620000002400 */
[----:B--2---:R-:W-:Y:S01]  /*19180*/  FFMA.FTZ R16, R0, R239, R16 ;  /* 0x000000ef00107223 */ /* 0x004fe20000010010 */
[----:B------:R-:W-:-:S04]  /*19190*/  ISETP.GE.AND P5, PT, R234, R3, PT ;  /* 0x00000003ea00720c */ /* 0x000fc80003fa6270 */
[----:B------:R-:W-:Y:S02]  /*191a0*/  FSEL R152, R16, -INF , !P1 ;  /* 0xff80000010987808 */ /* 0x000fe40004800000 */
[----:B------:R-:W2:Y:S01]  /*191b0*/  MUFU.TANH R14, R17 ;  /* 0x00000011000e7308 */ /* 0x000ea20000002400 */
[----:B------:R-:W-:-:S07]  /*191c0*/  ISETP.GE.AND P1, PT, R32, R2, PT ;  /* 0x000000022000720c */ /* 0x000fce0003f26270 */
[----:B------:R-:W3:Y:S01]  /*191d0*/  MUFU.TANH R4, R4 ;  /* 0x0000000400047308 */ /* 0x000ee20000002400 */
[----:B-1----:R-:W-:Y:S02]  /*191e0*/  FFMA.FTZ R12, R0, R151, R12 ;  /* 0x00000097000c7223 */ /* 0x002fe4000001000c */
[----:B------:R-:W-:-:S03]  /*191f0*/  IMAD.MOV.U32 R169, RZ, RZ, R225 ;  /* 0x000000ffffa97224 */ /* 0x000fc600078e00e1 */
[----:B------:R-:W-:Y:S02]  /*19200*/  FSEL R153, R12, -INF , !P2 ;  /* 0xff8000000c997808 */ /* 0x000fe40005000000 */
[----:B------:R-:W1:Y:S01]  /*19210*/  MUFU.TANH R28, R28 ;  /* 0x0000001c001c7308 */ /* 0x000e620000002400 */
[----:B--2---:R-:W-:Y:S01]  /*19220*/  FFMA.FTZ R14, R0, R151, R14 ;  /* 0x00000097000e7223 */ /* 0x004fe2000001000e */
[----:B------:R-:W-:Y:S01]  /*19230*/  BAR.SYNC.DEFER_BLOCKING 0x0 ;  /* 0x0000000000007b1d */ /* 0x000fe20000010000 */
[----:B------:R-:W-:-:S03]  /*19240*/  ISETP.GE.AND P2, PT, R32, R3, PT ;  /* 0x000000032000720c */ /* 0x000fc60003f46270 */
[----:B------:R-:W-:Y:S02]  /*19250*/  FSEL R136, R14, -INF , !P5 ;  /* 0xff8000000e887808 */ /* 0x000fe40006800000 */
[----:B------:R-:W2:Y:S01]  /*19260*/  MUFU.TANH R29, R29 ;  /* 0x0000001d001d7308 */ /* 0x000ea20000002400 */
[----:B---3--:R-:W-:Y:S01]  /*19270*/  FFMA.FTZ R4, R0, R31, R4 ;  /* 0x0000001f00047223 */ /* 0x008fe20000010004 */
[----:B------:R-:W-:-:S04]  /*19280*/  ISETP.GE.AND P5, PT, R34, R2, PT ;  /* 0x000000022200720c */ /* 0x000fc80003fa6270 */
[----:B------:R-:W-:Y:S02]  /*19290*/  FSEL R139, R4, -INF , !P1 ;  /* 0xff800000048b7808 */ /* 0x000fe40004800000 */
[----:B------:R-:W3:Y:S01]  /*192a0*/  MUFU.TANH R5, R5 ;  /* 0x0000000500057308 */ /* 0x000ee20000002400 */
[----:B------:R-:W-:Y:S01]  /*192b0*/  ISETP.GE.AND P1, PT, R34, R3, PT ;  /* 0x000000032200720c */ /* 0x000fe20003f26270 */
[----:B-1----:R-:W-:-:S05]  /*192c0*/  FFMA.FTZ R3, R0, R145, R28 ;  /* 0x0000009100037223 */ /* 0x002fca000001001c */
[----:B------:R-:W-:Y:S01]  /*192d0*/  FSEL R3, R3, -INF , !P6 ;  /* 0xff80000003037808 */ /* 0x000fe20007000000 */
[----:B------:R-:W1:Y:S01]  /*192e0*/  MUFU.TANH R6, R6 ;  /* 0x0000000600067308 */ /* 0x000e620000002400 */
[----:B--2---:R-:W-:-:S05]  /*192f0*/  FFMA.FTZ R2, R0, R145, R29 ;  /* 0x0000009100027223 */ /* 0x004fca000001001d */
[----:B------:R-:W-:Y:S02]  /*19300*/  FSEL R2, R2, -INF , !P4 ;  /* 0xff80000002027808 */ /* 0x000fe40006000000 */
[----:B------:R-:W2:Y:S01]  /*19310*/  MUFU.TANH R7, R7 ;  /* 0x0000000700077308 */ /* 0x000ea20000002400 */
[----:B---3--:R-:W-:-:S05]  /*19320*/  FFMA.FTZ R5, R0, R35, R5 ;  /* 0x0000002300057223 */ /* 0x008fca0000010005 */
[----:B------:R-:W-:Y:S01]  /*19330*/  FSEL R137, R5, -INF , !P5 ;  /* 0xff80000005897808 */ /* 0x000fe20006800000 */
[----:B-1----:R-:W-:-:S05]  /*19340*/  FFMA.FTZ R6, R0, R31, R6 ;  /* 0x0000001f00067223 */ /* 0x002fca0000010006 */
[----:B------:R-:W-:Y:S01]  /*19350*/  FSEL R138, R6, -INF , !P2 ;  /* 0xff800000068a7808 */ /* 0x000fe20005000000 */
[----:B--2---:R-:W-:-:S05]  /*19360*/  FFMA.FTZ R7, R0, R35, R7 ;  /* 0x0000002300077223 */ /* 0x004fca0000010007 */
        /* <DEDUP_REMOVED lines=62> */
.L_x_3032:
[----:B------:R-:W-:-:S05]  /*19750*/  IMAD.MOV.U32 R11, RZ, RZ, c[0x0][0x198] ;  /* 0x00006600ff0b7624 */ /* 0x000fca00078e00ff */
[----:B------:R-:W-:-:S04]  /*19760*/  LEA R11, -R11, RZ, 0x6 ;  /* 0x000000ff0b0b7211 */ /* 0x000fc800078e31ff */
[----:B------:R-:W-:Y:S02]  /*19770*/  SHF.R.S32.HI R14, RZ, 0x1f, R11 ;  /* 0x0000001fff0e7819 */ /* 0x000fe4000001140b */
.L_x_3033:
        /* <DEDUP_REMOVED lines=108> */
.L_x_3031:
        /* <DEDUP_REMOVED lines=51> */
[----:B------:R-:W1:Y:S01]  /*1a170*/  LDSM.16.MT88.4 R12, [R198+0xc000] ;  /* 0x00c00000c60c783b */ /* 0x000e620000004200 */
[----:B------:R-:W-:Y:S01]  /*1a180*/  FSEL R151, R151, RZ, P0 ;  /* 0x000000ff97977208 */ /* 0x000fe20000000000 */
[----:B------:R-:W-:-:S02]  /*1a190*/  FFMA.FTZ R144, R3, c[0x0][0x23c], -R154 ;  /* 0x00008f0003907a23 */ /* 0x000fc4000001089a */
[----:B------:R-:W-:Y:S01]  /*1a1a0*/  FADD.FTZ R5, R132, -R5 ;  /* 0x8000000584057221 */ /* 0x000fe20000010000 */
[----:B------:R-:W-:Y:S01]  /*1a1b0*/  MUFU.EX2 R142, R142 ;  /* 0x0000008e008e7308 */ /* 0x000fe20000000800 */
[--C-:B------:R-:W-:Y:S01]  /*1a1c0*/  FFMA.FTZ R140, R2, c[0x0][0x23c], -R151.reuse ;  /* 0x00008f00028c7a23 */ /* 0x100fe20000010897 */
[----:B------:R-:W-:Y:S01]  /*1a1d0*/  LDSM.16.MT88.4 R132, [R198+0xc800] ;  /* 0x00c80000c684783b */ /* 0x000fe20000004200 */
[--C-:B------:R-:W-:Y:S02]  /*1a1e0*/  FFMA.FTZ R143, R9, c[0x0][0x23c], -R154.reuse ;  /* 0x00008f00098f7a23 */ /* 0x100fe4000001089a */
[----:B------:R-:W-:Y:S02]  /*1a1f0*/  FFMA.FTZ R141, R19, c[0x0][0x23c], -R154 ;  /* 0x00008f00138d7a23 */ /* 0x000fe4000001089a */
[--C-:B------:R-:W-:Y:S01]  /*1a200*/  FFMA.FTZ R3, R8, c[0x0][0x23c], -R151.reuse ;  /* 0x00008f0008037a23 */ /* 0x100fe20000010897 */
[----:B------:R-:W-:Y:S01]  /*1a210*/  MUFU.EX2 R144, R144 ;  /* 0x0000009000907308 */ /* 0x000fe20000000800 */
[----:B------:R-:W-:-:S02]  /*1a220*/  FFMA.FTZ R2, R18, c[0x0][0x23c], -R151 ;  /* 0x00008f0012027a23 */ /* 0x000fc40000010897 */
[----:B------:R-:W-:Y:S01]  /*1a230*/  FFMA.FTZ R147, R10, c[0x0][0x23c], -R151 ;  /* 0x00008f000a937a23 */ /* 0x000fe20000010897 */
[----:B------:R-:W2:Y:S01]  /*1a240*/  LDSM.16.MT88.4 R16, [R200+0xc000] ;  /* 0x00c00000c810783b */ /* 0x000ea20000004200 */
[----:B------:R-:W-:Y:S02]  /*1a250*/  FMUL.FTZ R149, R4, c[0x0][0x23c] ;  /* 0x00008f0004957a20 */ /* 0x000fe40000410000 */
[----:B------:R-:W-:Y:S01]  /*1a260*/  FMUL.FTZ R148, R5, c[0x0][0x23c] ;  /* 0x00008f0005947a20 */ /* 0x000fe20000410000 */
[----:B------:R-:W3:Y:S01]  /*1a270*/  MUFU.EX2 R143, R143 ;  /* 0x0000008f008f7308 */ /* 0x000ee20000000800 */
[----:B------:R-:W4:Y:S01]  /*1a280*/  LDSM.16.MT88.4 R8, [R197+0xc000] ;  /* 0x00c00000c508783b */ /* 0x000f220000004200 */
[--C-:B------:R-:W-:Y:S02]  /*1a290*/  FFMA.FTZ R156, R27, c[0x0][0x23c], -R154.reuse ;  /* 0x00008f001b9c7a23 */ /* 0x100fe4000001089a */
[--C-:B------:R-:W-:Y:S02]  /*1a2a0*/  FFMA.FTZ R157, R25, c[0x0][0x23c], -R154.reuse ;  /* 0x00008f00199d7a23 */ /* 0x100fe4000001089a */
[----:B------:R-:W-:-:S02]  /*1a2b0*/  FFMA.FTZ R158, R23, c[0x0][0x23c], -R154 ;  /* 0x00008f00179e7a23 */ /* 0x000fc4000001089a */
[----:B------:R-:W5:Y:S01]  /*1a2c0*/  MUFU.EX2 R141, R141 ;  /* 0x0000008d008d7308 */ /* 0x000f620000000800 */
[--C-:B------:R-:W-:Y:S02]  /*1a2d0*/  FFMA.FTZ R159, R21, c[0x0][0x23c], -R154.reuse ;  /* 0x00008f00159f7a23 */ /* 0x100fe4000001089a */
[--C-:B------:R-:W-:Y:S02]  /*1a2e0*/  FFMA.FTZ R160, R26, c[0x0][0x23c], -R151.reuse ;  /* 0x00008f001aa07a23 */ /* 0x100fe40000010897 */
[--C-:B------:R-:W-:Y:S02]  /*1a2f0*/  FFMA.FTZ R163, R24, c[0x0][0x23c], -R151.reuse ;  /* 0x00008f0018a37a23 */ /* 0x100fe40000010897 */
[--C-:B------:R-:W-:Y:S01]  /*1a300*/  FFMA.FTZ R161, R22, c[0x0][0x23c], -R151.reuse ;  /* 0x00008f0016a17a23 */ /* 0x100fe20000010897 */
[----:B------:R-:W-:Y:S01]  /*1a310*/  MUFU.EX2 R140, R140 ;  /* 0x0000008c008c7308 */ /* 0x000fe20000000800 */
[----:B---3--:R-:W-:Y:S01]  /*1a320*/  F2FP.PACK_AB R4, R143, R144 ;  /* 0x000000908f04723e */ /* 0x008fe200000000ff */
[----:B------:R-:W-:Y:S01]  /*1a330*/  FFMA.FTZ R162, R20, c[0x0][0x23c], -R151 ;  /* 0x00008f0014a27a23 */ /* 0x000fe20000010897 */
[----:B------:R-:W-:Y:S01]  /*1a340*/  LDSM.16.MT88.4 R24, [R200+0xe800] ;  /* 0x00e80000c818783b */ /* 0x000fe20000004200 */
[----:B------:R-:W-:-:S02]  /*1a350*/  FFMA.FTZ R174, R171, c[0x0][0x23c], -R154 ;  /* 0x00008f00abae7a23 */ /* 0x000fc4000001089a */
[--C-:B------:R-:W-:Y:S01]  /*1a360*/  FFMA.FTZ R176, R165, c[0x0][0x23c], -R154.reuse ;  /* 0x00008f00a5b07a23 */ /* 0x100fe2000001089a */
[----:B------:R-:W-:Y:S01]  /*1a370*/  LDSM.16.MT88.4 R20, [R198+0xe800] ;  /* 0x00e80000c614783b */ /* 0x000fe20000004200 */
[----:B------:R-:W3:Y:S01]  /*1a380*/  MUFU.EX2 R3, R3 ;  /* 0x0000000300037308 */ /* 0x000ee20000000800 */
[----:B-----5:R-:W-:Y:S01]  /*1a390*/  F2FP.PACK_AB R6, R141, R142 ;  /* 0x0000008e8d06723e */ /* 0x020fe200000000ff */
        /* <DEDUP_REMOVED lines=8> */
[----:B------:R-:W5:Y:S01]  /*1a420*/  MUFU.EX2 R147, R147 ;  /* 0x0000009300937308 */ /* 0x000f620000000800 */
[----:B---3--:R-:W-:Y:S01]  /*1a430*/  F2FP.PACK_AB R5, R3, R140 ;  /* 0x0000008c0305723e */ /* 0x008fe200000000ff */
[--C-:B------:R-:W-:Y:S02]  /*1a440*/  FFMA.FTZ R155, R155, c[0x0][0x23c], -R154.reuse ;  /* 0x00008f009b9b7a23 */ /* 0x100fe4000001089a */
[----:B------:R-:W-:Y:S02]  /*1a450*/  FFMA.FTZ R153, R139, c[0x0][0x23c], -R154 ;  /* 0x00008f008b997a23 */ /* 0x000fe4000001089a */
[----:B------:R-:W-:-:S02]  /*1a460*/  FFMA.FTZ R152, R152, c[0x0][0x23c], -R151 ;  /* 0x00008f0098987a23 */ /* 0x000fc40000010897 */
[----:B------:R-:W3:Y:S01]  /*1a470*/  MUFU.EX2 R149, R149 ;  /* 0x0000009500957308 */ /* 0x000ee20000000800 */
[--C-:B------:R-:W-:Y:S02]  /*1a480*/  FFMA.FTZ R175, R136, c[0x0][0x23c], -R151.reuse ;  /* 0x00008f0088af7a23 */ /* 0x100fe40000010897 */
[--C-:B------:R-:W-:Y:S02]  /*1a490*/  FFMA.FTZ R172, R138, c[0x0][0x23c], -R151.reuse ;  /* 0x00008f008aac7a23 */ /* 0x100fe40000010897 */
[----:B------:R-:W-:Y:S02]  /*1a4a0*/  FFMA.FTZ R154, R137, c[0x0][0x23c], -R154 ;  /* 0x00008f00899a7a23 */ /* 0x000fe4000001089a */
[----:B------:R-:W-:Y:S01]  /*1a4b0*/  FFMA.FTZ R151, R150, c[0x0][0x23c], -R151 ;  /* 0x00008f0096977a23 */ /* 0x000fe20000010897 */
[----:B------:R-:W1:Y:S01]  /*1a4c0*/  MUFU.EX2 R148, R148 ;  /* 0x0000009400947308 */ /* 0x000e620000000800 */
[----:B-----5:R-:W-:Y:S01]  /*1a4d0*/  F2FP.PACK_AB R7, R147, R2 ;  /* 0x000000029307723e */ /* 0x020fe200000000ff */
[----:B------:R-:W-:Y:S01]  /*1a4e0*/  LDSM.16.MT88.4 R136, [R198+0xd800] ;  /* 0x00d80000c688783b */ /* 0x000fe20000004200 */
[----:B---3--:R-:W-:-:S05]  /*1a4f0*/  FMUL.FTZ R120, R120, R149 ;  /* 0x0000009578787220 */ /* 0x008fca0000410000 */
[----:B------:R-:W-:Y:S01]  /*1a500*/  MUFU.EX2 R156, R156 ;  /* 0x0000009c009c7308 */ /* 0x000fe20000000800 */
[-C--:B------:R-:W-:Y:S02]  /*1a510*/  FMUL.FTZ R121, R121, R149.reuse ;  /* 0x0000009579797220 */ /* 0x080fe40000410000 */
[-C--:B------:R-:W-:Y:S02]  /*1a520*/  FMUL.FTZ R116, R116, R149.reuse ;  /* 0x0000009574747220 */ /* 0x080fe40000410000 */
[----:B------:R-:W-:Y:S02]  /*1a530*/  FMUL.FTZ R117, R117, R149 ;  /* 0x0000009575757220 */ /* 0x000fe40000410000 */
[-C--:B-1----:R-:W-:Y:S01]  /*1a540*/  FMUL.FTZ R122, R122, R148.reuse ;  /* 0x000000947a7a7220 */ /* 0x082fe20000410000 */
        /* <DEDUP_REMOVED lines=31> */
[C---:B----4-:R-:W-:Y:S01]  /*1a740*/  HMMA.16816.F32 R112, R4.reuse, R8, R112 ;  /* 0x000000080470723c */ /* 0x050fe20000001870 */
[-C--:B------:R-:W-:Y:S02]  /*1a750*/  FMUL.FTZ R37, R37, R149.reuse ;  /* 0x0000009525257220 */ /* 0x080fe40000410000 */
[-C--:B------:R-:W-:Y:S01]  /*1a760*/  FMUL.FTZ R38, R38, R148.reuse ;  /* 0x0000009426267220 */ /* 0x080fe20000410000 */
[----:B------:R-:W-:Y:S01]  /*1a770*/  MUFU.EX2 R161, R161 ;  /* 0x000000a100a17308 */ /* 0x000fe20000000800 */
[----:B------:R-:W-:Y:S02]  /*1a780*/  FMUL.FTZ R39, R39, R148 ;  /* 0x0000009427277220 */ /* 0x000fe40000410000 */
[-C--:B------:R-:W-:Y:S01]  /*1a790*/  FMUL.FTZ R40, R40, R149.reuse ;  /* 0x0000009528287220 */ /* 0x080fe20000410000 */
[----:B------:R-:W-:Y:S01]  /*1a7a0*/  HMMA.16816.F32 R108, R4, R10, R108 ;  /* 0x0000000a046c723c */ /* 0x000fe2000000186c */
[----:B------:R-:W4:Y:S01]  /*1a7b0*/  LDSM.16.MT88.4 R8, [R198+0xe000] ;  /* 0x00e00000c608783b */ /* 0x000f220000004200 */
        /* <DEDUP_REMOVED lines=31> */
[----:B----4-:R-:W-:Y:S01]  /*1a9b0*/  HMMA.16816.F32 R44, R4, R8, R44 ;  /* 0x00000008042c723c */ /* 0x010fe2000000182c */
[----:B------:R-:W-:-:S02]  /*1a9c0*/  FMUL.FTZ R61, R61, R149 ;  /* 0x000000953d3d7220 */ /* 0x000fc40000410000 */
[-C--:B------:R-:W-:Y:S01]  /*1a9d0*/  FMUL.FTZ R62, R62, R148.reuse ;  /* 0x000000943e3e7220 */ /* 0x080fe20000410000 */
[----:B------:R-:W4:Y:S01]  /*1a9e0*/  MUFU.EX2 R165, R165 ;  /* 0x000000a500a57308 */ /* 0x000f220000000800 */
        /* <DEDUP_REMOVED lines=97> */
[----:B----4-:R-:W-:Y:S01]  /*1b000*/  FADD.FTZ R3, R165, R162 ;  /* 0x000000a2a5037221 */ /* 0x010fe20000010000 */
        /* <DEDUP_REMOVED lines=123> */
.L_x_3028:
        /* <DEDUP_REMOVED lines=14> */
.L_x_3038:
        /* <DEDUP_REMOVED lines=64> */
.L_x_3035:
[----:B------:R-:W-:Y:S02]  /*1bca0*/  LOP3.LUT P6, RZ, R216, 0x1, RZ, 0xc0, !PT ;  /* 0x00000001d8ff7812 */ /* 0x000fe400078cc0ff */
[-C--:B------:R-:W-:Y:S02]  /*1bcb0*/  LEA R138, P1, R6, R168.reuse, 0x1 ;  /* 0x000000a8068a7211 */ /* 0x080fe400078208ff */
[----:B------:R-:W-:Y:S02]  /*1bcc0*/  LOP3.LUT P5, RZ, R216, 0x2, RZ, 0xc0, !PT ;  /* 0x00000002d8ff7812 */ /* 0x000fe400078ac0ff */
[-C--:B------:R-:W-:Y:S02]  /*1bcd0*/  LEA.HI.X R139, R6, R169.reuse, R2, 0x1, P1 ;  /* 0x000000a9068b7211 */ /* 0x080fe400008f0c02 */
[----:B------:R-:W-:Y:S02]  /*1bce0*/  LOP3.LUT P4, RZ, R216, 0x4, RZ, 0xc0, !PT ;  /* 0x00000004d8ff7812 */ /* 0x000fe4000788c0ff */
[----:B------:R-:W-:Y:S03]  /*1bcf0*/  IADD3 R7, P0, R6, UR7, RZ ;  /* 0x0000000706077c10 */ /* 0x000fe6000ff1e0ff */
[----:B------:R-:W-:Y:S01]  /*1bd00*/  @!PT LDS RZ, [RZ] ;  /* 0x00000000fffff984 */ /* 0x000fe20000000800 */
[----:B------:R-:W-:Y:S01]  /*1bd10*/  @!PT LDS RZ, [RZ] ;  /* 0x00000000fffff984 */ /* 0x000fe20000000800 */
[----:B------:R-:W-:Y:S01]  /*1bd20*/  @!PT LDS RZ, [RZ] ;  /* 0x00000000fffff984 */ /* 0x000fe20000000800 */
[----:B------:R1:W-:Y:S01]  /*1bd30*/  @P6 LDGSTS.E.BYPASS.LTC128B.128 [R211+0xc000], [R138.64] ;  /* 0x0c0000008ad36fae */ /* 0x0003e2000b901d48 */
[C---:B------:R-:W-:Y:S02]  /*1bd40*/  @P6 LEA R12, P2, R7.reuse, R168, 0x1 ;  /* 0x000000a8070c6211 */ /* 0x040fe400078408ff */
[C---:B------:R-:W-:Y:S02]  /*1bd50*/  IADD3.X R4, R208.reuse, R2, RZ, P0, !PT ;  /* 0x00000002d0047210 */ /* 0x040fe400007fe4ff */
[C---:B------:R-:W-:Y:S01]  /*1bd60*/  @P5 LEA R8, P1, R7.reuse, R168, 0x1 ;  /* 0x000000a807085211 */ /* 0x040fe200078208ff */
[----:B------:R-:W-:Y:S01]  /*1bd70*/  @!P6 STS.128 [R211+0xc000], RZ ;  /* 0x00c000ffd300e388 */ /* 0x000fe20000000c00 */
[CCC-:B------:R-:W-:Y:S02]  /*1bd80*/  @P6 LEA.HI.X R13, R7.reuse, R169.reuse, R4.reuse, 0x1, P2 ;  /* 0x000000a9070d6211 */ /* 0x1c0fe400010f0c04 */
[CCC-:B------:R-:W-:Y:S02]  /*1bd90*/  @P5 LEA.HI.X R9, R7.reuse, R169.reuse, R4.reuse, 0x1, P1 ;  /* 0x000000a907095211 */ /* 0x1c0fe400008f0c04 */
[C---:B------:R-:W-:Y:S01]  /*1bda0*/  IADD3 R5, P0, R7.reuse, UR7, RZ ;  /* 0x0000000707057c10 */ /* 0x040fe2000ff1e0ff */
[----:B------:R-:W-:Y:S01]  /*1bdb0*/  @!PT LDS RZ, [RZ] ;  /* 0x00000000fffff984 */ /* 0x000fe20000000800 */
[----:B------:R-:W-:Y:S01]  /*1bdc0*/  @!PT LDS RZ, [RZ] ;  /* 0x00000000fffff984 */ /* 0x000fe20000000800 */
[----:B------:R-:W-:Y:S01]  /*1bdd0*/  @!PT LDS RZ, [RZ] ;  /* 0x00000000fffff984 */ /* 0x000fe20000000800 */
[----:B------:R1:W-:Y:S03]  /*1bde0*/  @P5 LDGSTS.E.BYPASS.LTC128B.128 [R211+0xe000], [R138.64+0x80] ;  /* 0x0e0000808ad35fae */ /* 0x0003e6000b901d48 */
[C---:B------:R-:W-:Y:S02]  /*1bdf0*/  IADD3.X R2, R208.reuse, R4, RZ, P0, !PT ;  /* 0x00000004d0027210 */ /* 0x040fe400007fe4ff */
[-C--:B------:R-:W-:Y:S01]  /*1be00*/  @P4 LEA R6, P0, R7, R168.reuse, 0x1 ;  /* 0x000000a807064211 */ /* 0x080fe200078008ff */
[----:B------:R-:W-:Y:S01]  /*1be10*/  @!P5 STS.128 [R211+0xe000], RZ ;  /* 0x00e000ffd300d388 */ /* 0x000fe20000000c00 */
[-C--:B------:R-:W-:Y:S02]  /*1be20*/  @P6 LEA R10, P2, R5, R168.reuse, 0x1 ;  /* 0x000000a8050a6211 */ /* 0x080fe400078408ff */
[-C--:B------:R-:W-:Y:S02]  /*1be30*/  @P4 LEA.HI.X R7, R7, R169.reuse, R4, 0x1, P0 ;  /* 0x000000a907074211 */ /* 0x080fe400000f0c04 */
[CCC-:B------:R-:W-:Y:S01]  /*1be40*/  @P6 LEA.HI.X R11, R5.reuse, R169.reuse, R2.reuse, 0x1, P2 ;  /* 0x000000a9050b6211 */ /* 0x1c0fe200010f0c02 */
[----:B------:R-:W-:Y:S01]  /*1be50*/  @!PT LDS RZ, [RZ] ;  /* 0x00000000fffff984 */ /* 0x000fe20000000800 */
[----:B------:R-:W-:Y:S01]  /*1be60*/  @!PT LDS RZ, [RZ] ;  /* 0x00000000fffff984 */ /* 0x000fe20000000800 */
[----:B------:R-:W-:Y:S01]  /*1be70*/  @!PT LDS RZ, [RZ] ;  /* 0x00000000fffff984 */ /* 0x000fe20000000800 */
[----:B------:R1:W-:Y:S01]  /*1be80*/  @P4 LDGSTS.E.BYPASS.LTC128B.128 [R211+0x10000], [R138.64+0x100] ;  /* 0x100001008ad34fae */ /* 0x0003e2000b901d48 */
[CC--:B------:R-:W-:Y:S02]  /*1be90*/  @P5 LEA R16, P1, R5.reuse, R168.reuse, 0x1 ;  /* 0x000000a805105211 */ /* 0x0c0fe400078208ff */
[C---:B------:R-:W-:Y:S02]  /*1bea0*/  @P4 LEA R14, P0, R5.reuse, R168, 0x1 ;  /* 0x000000a8050e4211 */ /* 0x040fe400078008ff */
[CCC-:B------:R-:W-:Y:S01]  /*1beb0*/  @P5 LEA.HI.X R17, R5.reuse, R169.reuse, R2.reuse, 0x1, P1 ;  /* 0x000000a905115211 */ /* 0x1c0fe200008f0c02 */
[----:B------:R-:W-:Y:S01]  /*1bec0*/  @!P4 STS.128 [R211+0x10000], RZ ;  /* 0x010000ffd300c388 */ /* 0x000fe20000000c00 */
[CC--:B------:R-:W-:Y:S02]  /*1bed0*/  @P4 LEA.HI.X R15, R5.reuse, R169.reuse, R2, 0x1, P0 ;  /* 0x000000a9050f4211 */ /* 0x0c0fe400000f0c02 */
[----:B------:R-:W-:Y:S03]  /*1bee0*/  IADD3 R4, P2, R5, UR7, RZ ;  /* 0x0000000705047c10 */ /* 0x000fe6000ff5e0ff */
[----:B------:R-:W-:Y:S01]  /*1bef0*/  @!PT LDS RZ, [RZ] ;  /* 0x00000000fffff984 */ /* 0x000fe20000000800 */
[----:B------:R-:W-:Y:S01]  /*1bf00*/  @!PT LDS RZ, [RZ] ;  /* 0x00000000fffff984 */ /* 0x000fe20000000800 */
[----:B------:R-:W-:Y:S01]  /*1bf10*/  @!PT LDS RZ, [RZ] ;  /* 0x00000000fffff984 */ /* 0x000fe20000000800 */
[----:B------:R2:W-:Y:S01]  /*1bf20*/  @P6 LDGSTS.E.BYPASS.LTC128B.128 [R211+0xc800], [R12.64] ;  /* 0x0c8000000cd36fae */ /* 0x0005e2000b901d48 */
[----:B------:R-:W-:Y:S02]  /*1bf30*/  IADD3.X R2, R208, R2, RZ, P2, !PT ;  /* 0x00000002d0027210 */ /* 0x000fe400017fe4ff */
[CC--:B------:R-:W-:Y:S02]  /*1bf40*/  @P6 LEA R22, P2, R4.reuse, R168.reuse, 0x1 ;  /* 0x000000a804166211 */ /* 0x0c0fe400078408ff */
[CC--:B------:R-:W-:Y:S01]  /*1bf50*/  @P5 LEA R20, P1, R4.reuse, R168.reuse, 0x1 ;  /* 0x000000a804145211 */ /* 0x0c0fe200078208ff */
[----:B------:R-:W-:Y:S01]  /*1bf60*/  @!P6 STS.128 [R211+0xc800], RZ ;  /* 0x00c800ffd300e388 */ /* 0x000fe20000000c00 */
[CCC-:B------:R-:W-:Y:S02]  /*1bf70*/  @P6 LEA.HI.X R23, R4.reuse, R169.reuse, R2.reuse, 0x1, P2 ;  /* 0x000000a904176211 */ /* 0x1c0fe400010f0c02 */
[CCC-:B------:R-:W-:Y:S02]  /*1bf80*/  @P5 LEA.HI.X R21, R4.reuse, R169.reuse, R2.reuse, 0x1, P1 ;  /* 0x000000a904155211 */ /* 0x1c0fe400008f0c02 */
[C---:B------:R-:W-:Y:S01]  /*1bf90*/  @P4 LEA R28, P0, R4.reuse, R168, 0x1 ;  /* 0x000000a8041c4211 */ /* 0x040fe200078008ff */
[----:B------:R-:W-:Y:S01]  /*1bfa0*/  @!PT LDS RZ, [RZ] ;  /* 0x00000000fffff984 */ /* 0x000fe20000000800 */
[----:B------:R-:W-:Y:S01]  /*1bfb0*/  @!PT LDS RZ, [RZ] ;  /* 0x00000000fffff984 */ /* 0x000fe20000000800 */
[----:B------:R-:W-:Y:S01]  /*1bfc0*/  @!PT LDS RZ, [RZ] ;  /* 0x00000000fffff984 */ /* 0x000fe20000000800 */
[----:B------:R3:W-:Y:S03]  /*1bfd0*/  @P5 LDGSTS.E.BYPASS.LTC128B.128 [R211+0xe800], [R8.64+0x80] ;  /* 0x0e80008008d35fae */ /* 0x0007e6000b901d48 */
[----:B------:R-:W-:Y:S02]  /*1bfe0*/  @P4 LEA.HI.X R29, R4, R169, R2, 0x1, P0 ;  /* 0x000000a9041d4211 */ /* 0x000fe400000f0c02 */
[----:B------:R-:W-:Y:S01]  /*1bff0*/  ISETP.GE.AND P0, PT, R215, 0x2, PT ;  /* 0x00000002d700780c */ /* 0x000fe20003f06270 */
        /* <DEDUP_REMOVED lines=37> */
[----:B------:R-:W4:Y:S06]  /*1c250*/  LDSM.16.M88.4 R144, [R205+0x6000] ;  /* 0x00600000cd90783b */ /* 0x000f2c0000000200 */
[----:B-----5:R-:W2:Y:S06]  /*1c260*/  LDSM.16.M88.4 R16, [R205+0x6800] ;  /* 0x00680000cd10783b */ /* 0x020eac0000000200 */
[----:B------:R-:W1:Y:S06]  /*1c270*/  LDSM.16.M88.4 R24, [R205+0x7000] ;  /* 0x00700000cd18783b */ /* 0x000e6c0000000200 */
[----:B------:R-:W0:Y:S06]  /*1c280*/  LDGDEPBAR ;  /* 0x00000000000079af */ /* 0x000e2c0000000000 */
[----:B------:R-:W5:Y:S06]  /*1c290*/  LDSM.16.M88.4 R32, [R205+0x7800] ;  /* 0x00780000cd20783b */ /* 0x000f6c0000000200 */
[----:B------:R-:W-:Y:S06]  /*1c2a0*/  LDSM.16.M88.4 R132, [R204] ;  /* 0x00000000cc84783b */ /* 0x000fec0000000200 */
[----:B------:R-:W5:Y:S01]  /*1c2b0*/  LDSM.16.M88.4 R148, [R203] ;  /* 0x00000000cb94783b */ /* 0x000f620000000200 */
[C---:B----4-:R-:W-:Y:S05]  /*1c2c0*/  HMMA.16816.F32 R4, R140.reuse, R144, RZ ;  /* 0x000000908c04723c */ /* 0x050fea00000018ff */
[----:B------:R-:W4:Y:S03]  /*1c2d0*/  LDSM.16.M88.4 R152, [R195] ;  /* 0x00000000c398783b */ /* 0x000f260000000200 */
[C---:B---3--:R-:W-:Y:S03]  /*1c2e0*/  HMMA.16816.F32 R8, R140.reuse, R146, RZ ;  /* 0x000000928c08723c */ /* 0x048fe600000018ff */
[----:B------:R-:W3:Y:S06]  /*1c2f0*/  LDSM.16.M88.4 R156, [R194] ;  /* 0x00000000c29c783b */ /* 0x000eec0000000200 */
[----:B------:R-:W3:Y:S01]  /*1c300*/  LDSM.16.M88.4 R160, [R193] ;  /* 0x00000000c1a0783b */ /* 0x000ee20000000200 */
[C---:B--2---:R-:W-:Y:S05]  /*1c310*/  HMMA.16816.F32 R12, R140.reuse, R16, RZ ;  /* 0x000000108c0c723c */ /* 0x044fea00000018ff */
[----:B------:R-:W-:Y:S03]  /*1c320*/  LDSM.16.M88.4 R164, [R202] ;  /* 0x00000000caa4783b */ /* 0x000fe60000000200 */
[C---:B------:R-:W-:Y:S03]  /*1c330*/  HMMA.16816.F32 R16, R140.reuse, R18, RZ ;  /* 0x000000128c10723c */ /* 0x040fe600000018ff */
[----:B------:R-:W2:Y:S05]  /*1c340*/  LDSM.16.M88.4 R168, [R199+0x6000] ;  /* 0x00600000c7a8783b */ /* 0x000eaa0000000200 */
[C---:B-1----:R-:W-:Y:S01]  /*1c350*/  HMMA.16816.F32 R20, R140.reuse, R24, RZ ;  /* 0x000000188c14723c */ /* 0x042fe200000018ff */
[----:B------:R-:W-:Y:S06]  /*1c360*/  LDSM.16.M88.4 R144, [R199+0x7000] ;  /* 0x00700000c790783b */ /* 0x000fec0000000200 */
[----:B------:R-:W-:Y:S01]  /*1c370*/  LDSM.16.M88.4 R172, [R199+0x7800] ;  /* 0x00780000c7ac783b */ /* 0x000fe20000000200 */
[C---:B------:R-:W-:Y:S05]  /*1c380*/  HMMA.16816.F32 R24, R140.reuse, R26, RZ ;  /* 0x0000001a8c18723c */ /* 0x040fea00000018ff */
[----:B------:R-:W-:Y:S03]  /*1c390*/  LDSM.16.M88.4 R176, [R201] ;  /* 0x00000000c9b0783b */ /* 0x000fe60000000200 */
[C---:B-----5:R-:W-:Y:S03]  /*1c3a0*/  HMMA.16816.F32 R28, R140.reuse, R32, RZ ;  /* 0x000000208c1c723c */ /* 0x060fe600000018ff */
[----:B------:R-:W-:Y:S05]  /*1c3b0*/  LDSM.16.M88.4 R180, [R192] ;  /* 0x00000000c0b4783b */ /* 0x000fea0000000200 */
[----:B------:R-:W-:Y:S01]  /*1c3c0*/  HMMA.16816.F32 R32, R140, R34, RZ ;  /* 0x000000228c20723c */ /* 0x000fe200000018ff */
[----:B------:R-:W1:Y:S07]  /*1c3d0*/  LDSM.16.M88.4 R140, [R199+0x6800] ;  /* 0x00680000c78c783b */ /* 0x000e6e0000000200 */
[C---:B------:R-:W-:Y:S08]  /*1c3e0*/  HMMA.16816.F32 R4, R132.reuse, R148, R4 ;  /* 0x000000948404723c */ /* 0x040ff00000001804 */
[C---:B------:R-:W-:Y:S01]  /*1c3f0*/  HMMA.16816.F32 R8, R132.reuse, R150, R8 ;  /* 0x000000968408723c */ /* 0x040fe20000001808 */
[----:B------:R-:W-:Y:S07]  /*1c400*/  LDSM.16.M88.4 R148, [R192+0x1000] ;  /* 0x00100000c094783b */ /* 0x000fee0000000200 */
        /* <DEDUP_REMOVED lines=9> */
[----:B------:R-:W4:Y:S01]  /*1c4a0*/  LDSM.16.M88.4 R160, [R205+0x8000] ;  /* 0x00800000cda0783b */ /* 0x000f220000000200 */
[C---:B--2---:R-:W-:Y:S08]  /*1c4b0*/  HMMA.16816.F32 R4, R164.reuse, R168, R4 ;  /* 0x000000a8a404723c */ /* 0x044ff00000001804 */
[C---:B------:R-:W-:Y:S01]  /*1c4c0*/  HMMA.16816.F32 R8, R164.reuse, R170, R8 ;  /* 0x000000aaa408723c */ /* 0x040fe20000001808 */
[----:B------:R-:W-:Y:S07]  /*1c4d0*/  LDSM.16.M88.4 R168, [R204+0x2000] ;  /* 0x00200000cca8783b */ /* 0x000fee0000000200 */
[C---:B-1----:R-:W-:Y:S08]  /*1c4e0*/  HMMA.16816.F32 R12, R164.reuse, R140, R12 ;  /* 0x0000008ca40c723c */ /* 0x042ff0000000180c */
[C---:B------:R-:W-:Y:S01]  /*1c4f0*/  HMMA.16816.F32 R16, R164.reuse, R142, R16 ;  /* 0x0000008ea410723c */ /* 0x040fe20000001810 */
[----:B------:R-:W1:Y:S07]  /*1c500*/  LDSM.16.M88.4 R140, [R205+0x8800] ;  /* 0x00880000cd8c783b */ /* 0x000e6e0000000200 */
[C---:B------:R-:W-:Y:S08]  /*1c510*/  HMMA.16816.F32 R20, R164.reuse, R144, R20 ;  /* 0x00000090a414723c */ /* 0x040ff00000001814 */
[C---:B------:R-:W-:Y:S01]  /*1c520*/  HMMA.16816.F32 R24, R164.reuse, R146, R24 ;  /* 0x00000092a418723c */ /* 0x040fe20000001818 */
[----:B------:R-:W2:Y:S07]  /*1c530*/  LDSM.16.M88.4 R144, [R205+0x9000] ;  /* 0x00900000cd90783b */ /* 0x000eae0000000200 */
[C---:B------:R-:W-:Y:S08]  /*1c540*/  HMMA.16816.F32 R28, R164.reuse, R172, R28 ;  /* 0x000000aca41c723c */ /* 0x040ff0000000181c */
[----:B------:R-:W-:Y:S01]  /*1c550*/  HMMA.16816.F32 R32, R164, R174, R32 ;  /* 0x000000aea420723c */ /* 0x000fe20000001820 */
[----:B------:R-:W5:Y:S06]  /*1c560*/  LDSM.16.M88.4 R164, [R205+0x9800] ;  /* 0x00980000cda4783b */ /* 0x000f6c0000000200 */
[----:B------:R-:W1:Y:S01]  /*1c570*/  LDSM.16.M88.4 R172, [R191] ;  /* 0x00000000bfac783b */ /* 0x000e620000000200 */
        /* <DEDUP_REMOVED lines=13> */
[C---:B----4-:R-:W-:Y:S08]  /*1c650*/  HMMA.16816.F32 R4, R156.reuse, R160, R4 ;  /* 0x000000a09c04723c */ /* 0x050ff00000001804 */
        /* <DEDUP_REMOVED lines=10> */
[----:B------:R-:W4:Y:S06]  /*1c700*/  LDSM.16.M88.4 R156, [R199+0x9800] ;  /* 0x00980000c79c783b */ /* 0x000f2c0000000200 */
[----:B------:R-:W5:Y:S01]  /*1c710*/  LDSM.16.M88.4 R164, [R192+0x2000] ;  /* 0x00200000c0a4783b */ /* 0x000f620000000200 */
        /* <DEDUP_REMOVED lines=24> */
[----:B------:R-:W4:Y:S06]  /*1c8a0*/  LDSM.16.M88.4 R156, [R205+0xb800] ;  /* 0x00b80000cd9c783b */ /* 0x000f2c0000000200 */
[----:B------:R-:W1:Y:S01]  /*1c8b0*/  LDSM.16.M88.4 R176, [R204+0x4000] ;  /* 0x00400000ccb0783b */ /* 0x000e620000000200 */
[C---:B-----5:R-:W-:Y:S08]  /*1c8c0*/  HMMA.16816.F32 R4, R160.reuse, R164, R4 ;  /* 0x000000a4a004723c */ /* 0x060ff00000001804 */
[C---:B------:R-:W-:Y:S01]  /*1c8d0*/  HMMA.16816.F32 R8, R160.reuse, R166, R8 ;  /* 0x000000a6a008723c */ /* 0x040fe20000001808 */
[----:B------:R-:W-:Y:S07]  /*1c8e0*/  LDSM.16.M88.4 R164, [R199+0xa000] ;  /* 0x00a00000c7a4783b */ /* 0x000fee0000000200 */
[C---:B---3--:R-:W-:Y:S08]  /*1c8f0*/  HMMA.16816.F32 R12, R160.reuse, R132, R12 ;  /* 0x00000084a00c723c */ /* 0x048ff0000000180c */
[C---:B------:R-:W-:Y:S01]  /*1c900*/  HMMA.16816.F32 R16, R160.reuse, R134, R16 ;  /* 0x00000086a010723c */ /* 0x040fe20000001810 */
[----:B------:R-:W3:Y:S07]  /*1c910*/  LDSM.16.M88.4 R132, [R186] ;  /* 0x00000000ba84783b */ /* 0x000eee0000000200 */
[C---:B------:R-:W-:Y:S08]  /*1c920*/  HMMA.16816.F32 R20, R160.reuse, R148, R20 ;  /* 0x00000094a014723c */ /* 0x040ff00000001814 */
[C---:B------:R-:W-:Y:S01]  /*1c930*/  HMMA.16816.F32 R24, R160.reuse, R150, R24 ;  /* 0x00000096a018723c */ /* 0x040fe20000001818 */
[----:B------:R-:W5:Y:S07]  /*1c940*/  LDSM.16.M88.4 R148, [R185] ;  /* 0x00000000b994783b */ /* 0x000f6e0000000200 */
        /* <DEDUP_REMOVED lines=17> */
[C---:B------:R-:W-:Y:S08]  /*1ca60*/  HMMA.16816.F32 R4, R176.reuse, R180, R4 ;  /* 0x000000b4b004723c */ /* 0x040ff00000001804 */
[C---:B------:R-:W-:Y:S08]  /*1ca70*/  HMMA.16816.F32 R8, R176.reuse, R182, R8 ;  /* 0x000000b6b008723c */ /* 0x040ff00000001808 */
[C---:B---3--:R-:W-:Y:S08]  /*1ca80*/  HMMA.16816.F32 R12, R176.reuse, R132, R12 ;  /* 0x00000084b00c723c */ /* 0x048ff0000000180c */
[C---:B------:R-:W-:Y:S01]  /*1ca90*/  HMMA.16816.F32 R16, R176.reuse, R134, R16 ;  /* 0x00000086b010723c */ /* 0x040fe20000001810 */
[----:B------:R-:W3:Y:S07]  /*1caa0*/  LDSM.16.M88.4 R132, [R192+0x4800] ;  /* 0x00480000c084783b */ /* 0x000eee0000000200 */
[C---:B-----5:R-:W-:Y:S08]  /*1cab0*/  HMMA.16816.F32 R20, R176.reuse, R148, R20 ;  /* 0x00000094b014723c */ /* 0x060ff00000001814 */
[C---:B------:R-:W-:Y:S08]  /*1cac0*/  HMMA.16816.F32 R24, R176.reuse, R150, R24 ;  /* 0x00000096b018723c */ /* 0x040ff00000001818 */
[C---:B------:R-:W-:Y:S08]  /*1cad0*/  HMMA.16816.F32 R28, R176.reuse, R152, R28 ;  /* 0x00000098b01c723c */ /* 0x040ff0000000181c */
[----:B------:R-:W-:Y:S08]  /*1cae0*/  HMMA.16816.F32 R32, R176, R154, R32 ;  /* 0x0000009ab020723c */ /* 0x000ff00000001820 */
[C---:B------:R-:W-:Y:S08]  /*1caf0*/  HMMA.16816.F32 R4, R160.reuse, R164, R4 ;  /* 0x000000a4a004723c */ /* 0x040ff00000001804 */
[C---:B------:R-:W-:Y:S08]  /*1cb00*/  HMMA.16816.F32 R8, R160.reuse, R166, R8 ;  /* 0x000000a6a008723c */ /* 0x040ff00000001808 */
[C---:B-1----:R-:W-:Y:S08]  /*1cb10*/  HMMA.16816.F32 R12, R160.reuse, R140, R12 ;  /* 0x0000008ca00c723c */ /* 0x042ff0000000180c */
[C---:B------:R-:W-:Y:S08]  /*1cb20*/  HMMA.16816.F32 R16, R160.reuse, R142, R16 ;  /* 0x0000008ea010723c */ /* 0x040ff00000001810 */
[C---:B--2---:R-:W-:Y:S08]  /*1cb30*/  HMMA.16816.F32 R20, R160.reuse, R144, R20 ;  /* 0x00000090a014723c */ /* 0x044ff00000001814 */
[C---:B------:R-:W-:Y:S08]  /*1cb40*/  HMMA.16816.F32 R24, R160.reuse, R146, R24 ;  /* 0x00000092a018723c */ /* 0x040ff00000001818 */
[C---:B----4-:R-:W-:Y:S08]  /*1cb50*/  HMMA.16816.F32 R28, R160.reuse, R156, R28 ;  /* 0x0000009ca01c723c */ /* 0x050ff0000000181c */
[----:B------:R-:W-:Y:S08]  /*1cb60*/  HMMA.16816.F32 R32, R160, R158, R32 ;  /* 0x0000009ea020723c */ /* 0x000ff00000001820 */
[C---:B------:R-:W-:Y:S08]  /*1cb70*/  HMMA.16816.F32 R4, R168.reuse, R172, R4 ;  /* 0x000000aca804723c */ /* 0x040ff00000001804 */
[C---:B------:R-:W-:Y:S08]  /*1cb80*/  HMMA.16816.F32 R8, R168.reuse, R174, R8 ;  /* 0x000000aea808723c */ /* 0x040ff00000001808 */
[C---:B---3--:R-:W-:Y:S08]  /*1cb90*/  HMMA.16816.F32 R12, R168.reuse, R132, R12 ;  /* 0x00000084a80c723c */ /* 0x048ff0000000180c */
        /* <DEDUP_REMOVED lines=18> */
[----:B------:R-:W-:Y:S03]  /*1ccc0*/  FMUL.FTZ R19, R19, c[0x0][0x2ec] ;  /* 0x0000bb0013137a20 */ /* 0x000fe60000410000 */
[----:B------:R5:W1:Y:S10]  /*1ccd0*/  MUFU.TANH R175, R11 ;  /* 0x0000000b00af7308 */ /* 0x000a740000002400 */
[----:B------:R1:W1:Y:S10]  /*1cce0*/  MUFU.TANH R142, R13 ;  /* 0x0000000d008e7308 */ /* 0x0002740000002400 */
[----:B------:R2:W2:Y:S01]  /*1ccf0*/  MUFU.TANH R140, R2 ;  /* 0x00000002008c7308 */ /* 0x0004a20000002400 */
[C---:B---3--:R-:W-:Y:S01]  /*1cd00*/  HMMA.16816.F32 R20, R168.reuse, R4, R20 ;  /* 0x00000004a814723c */ /* 0x048fe20000001814 */
[----:B-----5:R-:W3:Y:S01]  /*1cd10*/  LDSM.16.M88.4 R8, [R192+0x5800] ;  /* 0x00580000c008783b */ /* 0x020ee20000000200 */
[----:B------:R-:W-:Y:S07]  /*1cd20*/  DEPBAR.LE SB0, 0x0 ;  /* 0x000080000000791a */ /* 0x000fee0000000000 */
[----:B------:R-:W2:Y:S01]  /*1cd30*/  MUFU.TANH R161, R161 ;  /* 0x000000a100a17308 */ /* 0x000ea20000002400 */
[----:B------:R-:W-:Y:S01]  /*1cd40*/  BAR.SYNC.DEFER_BLOCKING 0x0 ;  /* 0x0000000000007b1d */ /* 0x000fe20000010000 */
[C---:B------:R-:W-:Y:S05]  /*1cd50*/  HMMA.16816.F32 R24, R168.reuse, R6, R24 ;  /* 0x00000006a818723c */ /* 0x040fea0000001818 */
[----:B------:R-:W-:Y:S02]  /*1cd60*/  FMUL.FTZ R5, R17, c[0x0][0x2ec] ;  /* 0x0000bb0011057a20 */ /* 0x000fe40000410000 */
[----:B-1----:R-:W-:Y:S01]  /*1cd70*/  FMUL.FTZ R13, R18, c[0x0][0x2ec] ;  /* 0x0000bb00120d7a20 */ /* 0x002fe20000410000 */
        /* <DEDUP_REMOVED lines=8> */
[----:B------:R-:W1:Y:S01]  /*1ce00*/  MUFU.TANH R167, R167 ;  /* 0x000000a700a77308 */ /* 0x000e620000002400 */
[----:B------:R-:W-:Y:S02]  /*1ce10*/  FMUL.FTZ R26, R26, c[0x0][0x2ec] ;  /* 0x0000bb001a1a7a20 */ /* 0x000fe40000410000 */
[----:B------:R-:W-:Y:S01]  /*1ce20*/  FMUL.FTZ R27, R27, c[0x0][0x2ec] ;  /* 0x0000bb001b1b7a20 */ /* 0x000fe20000410000 */
[C---:B---3--:R-:W-:Y:S06]  /*1ce30*/  HMMA.16816.F32 R28, R168.reuse, R8, R28 ;  /* 0x00000008a81c723c */ /* 0x048fec000000181c */
[----:B------:R-:W3:Y:S02]  /*1ce40*/  MUFU.TANH R162, R162 ;  /* 0x000000a200a27308 */ /* 0x000ee40000002400 */
[----:B------:R-:W-:Y:S07]  /*1ce50*/  HMMA.16816.F32 R32, R168, R10, R32 ;  /* 0x0000000aa820723c */ /* 0x000fee0000001820 */
[----:B------:R-:W-:Y:S01]  /*1ce60*/  MOV R168, R138 ;  /* 0x0000008a00a87202 */ /* 0x000fe20000000f00 */
[----:B------:R1:W1:Y:S01]  /*1ce70*/  MUFU.TANH R143, R14 ;  /* 0x0000000e008f7308 */ /* 0x0002620000002400 */
[----:B------:R-:W-:Y:S07]  /*1ce80*/  MOV R169, R139 ;  /* 0x0000008b00a97202 */ /* 0x000fee0000000f00 */
[----:B------:R-:W-:Y:S02]  /*1ce90*/  FMUL.FTZ R150, R28, c[0x0][0x2ec] ;  /* 0x0000bb001c967a20 */ /* 0x000fe40000410000 */
[----:B------:R1:W1:Y:S01]  /*1cea0*/  MUFU.TANH R141, R15 ;  /* 0x0000000f008d7308 */ /* 0x0002620000002400 */
[----:B------:R-:W-:Y:S02]  /*1ceb0*/  FMUL.FTZ R29, R29, c[0x0][0x2ec] ;  /* 0x0000bb001d1d7a20 */ /* 0x000fe40000410000 */
[----:B------:R-:W-:Y:S02]  /*1cec0*/  FMUL.FTZ R30, R30, c[0x0][0x2ec] ;  /* 0x0000bb001e1e7a20 */ /* 0x000fe40000410000 */
[----:B------:R-:W-:Y:S02]  /*1ced0*/  FMUL.FTZ R31, R31, c[0x0][0x2ec] ;  /* 0x0000bb001f1f7a20 */ /* 0x000fe40000410000 */
[----:B--2---:R-:W-:Y:S02]  /*1cee0*/  FMUL.FTZ R2, R32, c[0x0][0x2ec] ;  /* 0x0000bb0020027a20 */ /* 0x004fe40000410000 */
[----:B------:R-:W-:Y:S01]  /*1cef0*/  FMUL.FTZ R33, R33, c[0x0][0x2ec] ;  /* 0x0000bb0021217a20 */ /* 0x000fe20000410000 */
[----:B------:R-:W2:Y:S01]  /*1cf00*/  MUFU.TANH R5, R5 ;  /* 0x0000000500057308 */ /* 0x000ea20000002400 */
[----:B------:R-:W-:Y:S02]  /*1cf10*/  FMUL.FTZ R34, R34, c[0x0][0x2ec] ;  /* 0x0000bb0022227a20 */ /* 0x000fe40000410000 */
[----:B------:R-:W-:Y:S07]  /*1cf20*/  FMUL.FTZ R35, R35, c[0x0][0x2ec] ;  /* 0x0000bb0023237a20 */ /* 0x000fee0000410000 */
[----:B------:R-:W1:Y:S10]  /*1cf30*/  MUFU.TANH R13, R13 ;  /* 0x0000000d000d7308 */ /* 0x000e740000002400 */
        /* <DEDUP_REMOVED lines=13> */
[----:B------:R1:W1:Y:S10]  /*1d010*/  MUFU.TANH R146, R2 ;  /* 0x0000000200927308 */ /* 0x0002740000002400 */
[----:B------:R1:W1:Y:S10]  /*1d020*/  MUFU.TANH R144, R33 ;  /* 0x0000002100907308 */ /* 0x0002740000002400 */
[----:B------:R1:W1:Y:S10]  /*1d030*/  MUFU.TANH R135, R34 ;  /* 0x0000002200877308 */ /* 0x0002740000002400 */
[----:B------:R1:W1:Y:S01]  /*1d040*/  MUFU.TANH R134, R35 ;  /* 0x0000002300867308 */ /* 0x0002620000002400 */
[----:B------:R-:W-:-:S05]  /*1d050*/  @!P0 BRA `(.L_x_3036) ;  /* 0x000009b000008947 */ /* 0x000fca0003800000 */
[----:B--234-:R-:W-:Y:S02]  /*1d060*/  ULDC UR6, c[0x0][0x198] ;  /* 0x0000660000067ab9 */ /* 0x01cfe40000000800 */
[----:B------:R-:W-:Y:S04]  /*1d070*/  ULEA UR6, -UR6, URZ, 0x6 ;  /* 0x0000003f06067291 */ /* 0x000fe8000f8e313f */
[----:B------:R-:W-:Y:S02]  /*1d080*/  USHF.R.S32.HI UR5, URZ, 0x1f, UR6 ;  /* 0x0000001f3f057899 */ /* 0x000fe40008011406 */
[----:B------:R-:W-:Y:S04]  /*1d090*/  MOV R6, UR6 ;  /* 0x0000000600067c02 */ /* 0x000fe80008000f00 */
[----:B-1----:R-:W-:Y:S01]  /*1d0a0*/  MOV R2, UR5 ;  /* 0x0000000500027c02 */ /* 0x002fe20008000f00 */
[----:B------:R-:W-:-:S05]  /*1d0b0*/  @!P3 BRA `(.L_x_3037) ;  /* 0x000003c00000b947 */ /* 0x000fca0003800000 */
[----:B------:R-:W-:Y:S01]  /*1d0c0*/  IMAD.SHL.U32 R10, R215, 0x40, RZ ;  /* 0x00000040d70a7824 */ /* 0x000fe200078e00ff */
[----:B------:R-:W-:Y:S04]  /*1d0d0*/  IABS R4, c[0x0][0x2d0] ;  /* 0x0000b40000047a13 */ /* 0x000fe80000000000 */
[----:B------:R-:W1:Y:S01]  /*1d0e0*/  I2F.RP R11, R4 ;  /* 0x00000004000b7306 */ /* 0x000e620000209400 */
[C---:B------:R-:W-:Y:S02]  /*1d0f0*/  IADD3 R8, R10.reuse, -0x80, RZ ;  /* 0xffffff800a087810 */ /* 0x040fe40007ffe0ff */
[----:B------:R-:W-:Y:S07]  /*1d100*/  IADD3 R10, R10, -0x40, RZ ;  /* 0xffffffc00a0a7810 */ /* 0x000fee0007ffe0ff */
[----:B-1----:R-:W1:Y:S02]  /*1d110*/  MUFU.RCP R2, R11 ;  /* 0x0000000b00027308 */ /* 0x002e640000001000 */
[----:B-1----:R-:W-:Y:S02]  /*1d120*/  IADD3 R6, R2, 0xffffffe, RZ ;  /* 0x0ffffffe02067810 */ /* 0x002fe40007ffe0ff */
[----:B------:R-:W-:Y:S06]  /*1d130*/  IABS R11, R10 ;  /* 0x0000000a000b7213 */ /* 0x000fec0000000000 */
[----:B------:R-:W1:Y:S01]  /*1d140*/  F2I.FTZ.U32.TRUNC.NTZ R7, R6 ;  /* 0x0000000600077305 */ /* 0x000e62000021f000 */
[----:B------:R-:W-:Y:S01]  /*1d150*/  LOP3.LUT R10, R10, c[0x0][0x2d0], RZ, 0x3c, !PT ;  /* 0x0000b4000a0a7a12 */ /* 0x000fe200078e3cff */
[--C-:B-1----:R-:W-:Y:S02]  /*1d160*/  IMAD.MOV R9, RZ, RZ, -R7.reuse ;  /* 0x000000ffff097224 */ /* 0x102fe400078e0a07 */
[----:B------:R-:W-:Y:S02]  /*1d170*/  IMAD.MOV.U32 R6, RZ, RZ, RZ ;  /* 0x000000ffff067224 */ /* 0x000fe400078e00ff */
[----:B------:R-:W-:Y:S01]  /*1d180*/  IMAD R2, R9, R4, RZ ;  /* 0x0000000409027224 */ /* 0x000fe200078e02ff */
[----:B------:R-:W-:Y:S02]  /*1d190*/  IABS R9, R8 ;  /* 0x0000000800097213 */ /* 0x000fe40000000000 */
[----:B------:R-:W-:Y:S01]  /*1d1a0*/  LOP3.LUT R8, R8, c[0x0][0x2d0], RZ, 0x3c, !PT ;  /* 0x0000b40008087a12 */ /* 0x000fe200078e3cff */
        /* <DEDUP_REMOVED lines=29> */
[----:B------:R-:W-:Y:S01]  /*1d380*/  IMAD.MOV.U32 R9, RZ, RZ, 0x40 ;  /* 0x00000040ff097424 */ /* 0x000fe200078e00ff */
[----:B------:R-:W-:Y:S01]  /*1d390*/  LEA.HI.X.SX32 R15, R7, R213, 0x2, P0 ;  /* 0x000000d5070f7211 */ /* 0x000fe200000f16ff */
        /* <DEDUP_REMOVED lines=14> */
.L_x_3037:
        /* <DEDUP_REMOVED lines=32> */
[C---:B------:R-:W-:Y:S02]  /*1d680*/  IADD3 R4, P2, R7.reuse, UR4, RZ ;  /* 0x0000000407047c10 */ /* 0x040fe4000ff5e0ff */
[-CC-:B------:R-:W-:Y:S01]  /*1d690*/  @P4 LEA.HI.X R7, R7, R217.reuse, R2.reuse, 0x1, P0 ;  /* 0x000000d907074211 */ /* 0x180fe200000f0c02 */
[----:B------:R-:W-:Y:S01]  /*1d6a0*/  @!PT LDS RZ, [RZ] ;  /* 0x00000000fffff984 */ /* 0x000fe20000000800 */
[----:B------:R-:W-:Y:S01]  /*1d6b0*/  @!PT LDS RZ, [RZ] ;  /* 0x00000000fffff984 */ /* 0x000fe20000000800 */
[----:B------:R-:W-:Y:S01]  /*1d6c0*/  @!PT LDS RZ, [RZ] ;  /* 0x00000000fffff984 */ /* 0x000fe20000000800 */
[----:B------:R1:W-:Y:S01]  /*1d6d0*/  @P6 LDGSTS.E.BYPASS.LTC128B.128 [R211+0x6800], [R16.64] ;  /* 0x0680000010d36fae */ /* 0x0003e2000b901d48 */
[CC--:B------:R-:W-:Y:S01]  /*1d6e0*/  @P5 LEA R22, P1, R4.reuse, R214.reuse, 0x1 ;  /* 0x000000d604165211 */ /* 0x0c0fe200078208ff */
[----:B------:R-:W-:Y:S01]  /*1d6f0*/  IMAD.X R2, R207, 0x1, R2, P2 ;  /* 0x00000001cf027824 */ /* 0x000fe200010e0602 */
[CC--:B------:R-:W-:Y:S01]  /*1d700*/  @P6 LEA R24, P2, R4.reuse, R214.reuse, 0x1 ;  /* 0x000000d604186211 */ /* 0x0c0fe200078408ff */
[----:B------:R1:W-:Y:S01]  /*1d710*/  @!P6 STS.128 [R211+0x6800], RZ ;  /* 0x006800ffd300e388 */ /* 0x0003e20000000c00 */
[C---:B------:R-:W-:Y:S01]  /*1d720*/  @P4 LEA R26, P0, R4.reuse, R214, 0x1 ;  /* 0x000000d6041a4211 */ /* 0x040fe200078008ff */
[----:B------:R-:W-:Y:S01]  /*1d730*/  IMAD.MOV.U32 R214, RZ, RZ, R18 ;  /* 0x000000ffffd67224 */ /* 0x000fe200078e0012 */
[CCC-:B------:R-:W-:Y:S01]  /*1d740*/  @P6 LEA.HI.X R25, R4.reuse, R217.reuse, R2.reuse, 0x1, P2 ;  /* 0x000000d904196211 */ /* 0x1c0fe200010f0c02 */
[----:B------:R-:W-:Y:S01]  /*1d750*/  @!PT LDS RZ, [RZ] ;  /* 0x00000000fffff984 */ /* 0x000fe20000000800 */
[----:B------:R-:W-:Y:S01]  /*1d760*/  @!PT LDS RZ, [RZ] ;  /* 0x00000000fffff984 */ /* 0x000fe20000000800 */
[----:B------:R-:W-:Y:S01]  /*1d770*/  @!PT LDS RZ, [RZ] ;  /* 0x00000000fffff984 */ /* 0x000fe20000000800 */
[----:B------:R1:W-:Y:S01]  /*1d780*/  @P5 LDGSTS.E.BYPASS.LTC128B.128 [R211+0x8800], [R10.64+0x80] ;  /* 0x088000800ad35fae */ /* 0x0003e2000b901d48 */
[CCC-:B------:R-:W-:Y:S02]  /*1d790*/  @P5 LEA.HI.X R23, R4.reuse, R217.reuse, R2.reuse, 0x1, P1 ;  /* 0x000000d904175211 */ /* 0x1c0fe400008f0c02 */
[----:B------:R-:W-:Y:S01]  /*1d7a0*/  @P4 LEA.HI.X R27, R4, R217, R2, 0x1, P0 ;  /* 0x000000d9041b4211 */ /* 0x000fe200000f0c02 */
[----:B------:R1:W-:Y:S01]  /*1d7b0*/  @!P5 STS.128 [R211+0x8800], RZ ;  /* 0x008800ffd300d388 */ /* 0x0003e20000000c00 */
[----:B------:R-:W-:Y:S03]  /*1d7c0*/  IMAD.MOV.U32 R217, RZ, RZ, R19 ;  /* 0x000000ffffd97224 */ /* 0x000fe600078e0013 */
        /* <DEDUP_REMOVED lines=36> */
.L_x_3036:
[----:B-1234-:R-:W-:Y:S01]  /*1da10*/  IADD3 R7, R215, -0x1, RZ ;  /* 0xffffffffd7077810 */ /* 0x01efe20007ffe0ff */
[----:B------:R-:W-:Y:S03]  /*1da20*/  LDSM.16.MT88.4 R28, [R197+0xc000] ;  /* 0x00c00000c51c783b */ /* 0x000fe60000004200 */
[----:B------:R-:W-:Y:S04]  /*1da30*/  LEA R2, R7, R218, 0x6 ;  /* 0x000000da07027211 */ /* 0x000fe800078e30ff */
        /* <DEDUP_REMOVED lines=28> */
[C---:B------:R-:W-:Y:S02]  /*1dc00*/  FFMA.FTZ R165, R0.reuse, R8, R165 ;  /* 0x0000000800a57223 */ /* 0x040fe400000100a5 */
[C---:B------:R-:W-:Y:S01]  /*1dc10*/  FFMA.FTZ R167, R0.reuse, R4, R167 ;  /* 0x0000000400a77223 */ /* 0x040fe200000100a7 */
[----:B------:R-:W-:Y:S01]  /*1dc20*/  FMNMX.FTZ R10, R159, R136, !PT ;  /* 0x000000889f0a7209 */ /* 0x000fe20007810000 */
[C---:B------:R-:W-:Y:S01]  /*1dc30*/  FFMA.FTZ R173, R0.reuse, R4, R173 ;  /* 0x0000000400ad7223 */ /* 0x040fe200000100ad */
[----:B------:R-:W-:Y:S01]  /*1dc40*/  FMNMX.FTZ R4, R163, R3, !PT ;  /* 0x00000003a3047209 */ /* 0x000fe20007810000 */
[----:B------:R-:W-:Y:S01]  /*1dc50*/  FFMA.FTZ R161, R0, R8, R161 ;  /* 0x0000000800a17223 */ /* 0x000fe200000100a1 */
[----:B------:R-:W-:Y:S01]  /*1dc60*/  IADD3 R8, R2, 0x31, RZ ;  /* 0x0000003102087810 */ /* 0x000fe20007ffe0ff */
[C---:B------:R-:W-:Y:S01]  /*1dc70*/  FFMA.FTZ R175, R0.reuse, R6, R175 ;  /* 0x0000000600af7223 */ /* 0x040fe200000100af */
[----:B------:R-:W-:Y:S01]  /*1dc80*/  FMNMX.FTZ R4, R165, R4, !PT ;  /* 0x00000004a5047209 */ /* 0x000fe20007810000 */
[C---:B------:R-:W-:Y:S01]  /*1dc90*/  FFMA.FTZ R143, R0.reuse, R17, R143 ;  /* 0x00000011008f7223 */ /* 0x040fe2000001008f */
[----:B------:R-:W-:Y:S01]  /*1dca0*/  FMNMX.FTZ R12, R161, R10, !PT ;  /* 0x0000000aa10c7209 */ /* 0x000fe20007810000 */
[C---:B------:R-:W-:Y:S01]  /*1dcb0*/  FFMA.FTZ R6, R0.reuse, R6, R133 ;  /* 0x0000000600067223 */ /* 0x040fe20000010085 */
[----:B------:R-:W-:Y:S01]  /*1dcc0*/  FMNMX.FTZ R4, R173, R4, !PT ;  /* 0x00000004ad047209 */ /* 0x000fe20007810000 */
[-C--:B------:R-:W-:Y:S01]  /*1dcd0*/  FFMA.FTZ R141, R0, R23.reuse, R141 ;  /* 0x00000017008d7223 */ /* 0x080fe2000001008d */
[----:B------:R-:W-:Y:S01]  /*1dce0*/  IADD3 R10, R2, 0x38, RZ ;  /* 0x00000038020a7810 */ /* 0x000fe20007ffe0ff */
[C---:B------:R-:W-:Y:S01]  /*1dcf0*/  FFMA.FTZ R142, R0.reuse, R23, R142 ;  /* 0x00000017008e7223 */ /* 0x040fe2000001008e */
[----:B------:R-:W-:Y:S01]  /*1dd00*/  FMNMX.FTZ R23, R167, R12, !PT ;  /* 0x0000000ca7177209 */ /* 0x000fe20007810000 */
[C---:B------:R-:W-:Y:S01]  /*1dd10*/  FFMA.FTZ R162, R0.reuse, R17, R162 ;  /* 0x0000001100a27223 */ /* 0x040fe200000100a2 */
[----:B------:R-:W-:Y:S01]  /*1dd20*/  FMNMX.FTZ R4, R175, R4, !PT ;  /* 0x00000004af047209 */ /* 0x000fe20007810000 */
[----:B------:R-:W-:Y:S01]  /*1dd30*/  FFMA.FTZ R139, R0, R21, R13 ;  /* 0x00000015008b7223 */ /* 0x000fe2000001000d */
[----:B------:R-:W-:Y:S01]  /*1dd40*/  FMNMX.FTZ R23, R6, R23, !PT ;  /* 0x0000001706177209 */ /* 0x000fe20007810000 */
[C---:B------:R-:W-:Y:S01]  /*1dd50*/  FFMA.FTZ R140, R0.reuse, R21, R140 ;  /* 0x00000015008c7223 */ /* 0x040fe2000001008c */
[----:B------:R-:W-:Y:S01]  /*1dd60*/  FMNMX.FTZ R4, R143, R4, !PT ;  /* 0x000000048f047209 */ /* 0x000fe20007810000 */
[----:B------:R-:W-:Y:S01]  /*1dd70*/  FFMA.FTZ R137, R0, R138, R137 ;  /* 0x0000008a00897223 */ /* 0x000fe20000010089 */
[----:B------:R-:W-:Y:S01]  /*1dd80*/  FMNMX.FTZ R23, R162, R23, !PT ;  /* 0x00000017a2177209 */ /* 0x000fe20007810000 */
[----:B------:R-:W1:Y:S01]  /*1dd90*/  I2F R17, R8 ;  /* 0x0000000800117306 */ /* 0x000e620000201400 */
[----:B------:R-:W-:Y:S01]  /*1dda0*/  FMNMX.FTZ R4, R141, R4, !PT ;  /* 0x000000048d047209 */ /* 0x000fe20007810000 */
[----:B------:R-:W-:Y:S01]  /*1ddb0*/  FFMA.FTZ R138, R0, R138, R5 ;  /* 0x0000008a008a7223 */ /* 0x000fe20000010005 */
[----:B------:R-:W-:Y:S01]  /*1ddc0*/  FMNMX.FTZ R23, R142, R23, !PT ;  /* 0x000000178e177209 */ /* 0x000fe20007810000 */
[C---:B------:R-:W-:Y:S01]  /*1ddd0*/  FFMA.FTZ R157, R0.reuse, R19, R157 ;  /* 0x00000013009d7223 */ /* 0x040fe2000001009d */
[----:B------:R-:W-:Y:S01]  /*1dde0*/  FMNMX.FTZ R4, R139, R4, !PT ;  /* 0x000000048b047209 */ /* 0x000fe20007810000 */
[----:B------:R-:W-:Y:S01]  /*1ddf0*/  FFMA.FTZ R155, R0, R15, R155 ;  /* 0x0000000f009b7223 */ /* 0x000fe2000001009b */
[----:B------:R-:W-:Y:S01]  /*1de00*/  IADD3 R5, R2, 0x39, RZ ;  /* 0x0000003902057810 */ /* 0x000fe20007ffe0ff */
[----:B------:R-:W-:Y:S01]  /*1de10*/  FFMA.FTZ R160, R0, R19, R160 ;  /* 0x0000001300a07223 */ /* 0x000fe200000100a0 */
[----:B------:R-:W-:Y:S01]  /*1de20*/  FMNMX.FTZ R4, R137, R4, !PT ;  /* 0x0000000489047209 */ /* 0x000fe20007810000 */
[----:B------:R-:W2:Y:S01]  /*1de30*/  I2F R13, R10 ;  /* 0x0000000a000d7306 */ /* 0x000ea20000201400 */
        /* <DEDUP_REMOVED lines=9> */
[----:B------:R-:W3:Y:S01]  /*1ded0*/  I2F R5, R5 ;  /* 0x0000000500057306 */ /* 0x000ee20000201400 */
[----:B------:R-:W-:Y:S01]  /*1dee0*/  FMNMX.FTZ R4, R153, R4, !PT ;  /* 0x0000000499047209 */ /* 0x000fe20007810000 */
[----:B------:R-:W-:Y:S01]  /*1def0*/  FFMA.FTZ R154, R0, R7, R154 ;  /* 0x00000007009a7223 */ /* 0x000fe2000001009a */
[----:B------:R-:W-:Y:S01]  /*1df00*/  FMNMX.FTZ R23, R158, R23, !PT ;  /* 0x000000179e177209 */ /* 0x000fe20007810000 */
[C---:B-1----:R-:W-:Y:S01]  /*1df10*/  FFMA.FTZ R147, R0.reuse, R17, R147 ;  /* 0x0000001100937223 */ /* 0x042fe20000010093 */
[----:B------:R-:W-:Y:S01]  /*1df20*/  FMNMX.FTZ R4, R151, R4, !PT ;  /* 0x0000000497047209 */ /* 0x000fe20007810000 */
[----:B------:R-:W-:Y:S01]  /*1df30*/  FFMA.FTZ R150, R0, R9, R150 ;  /* 0x0000000900967223 */ /* 0x000fe20000010096 */
[----:B------:R-:W-:Y:S01]  /*1df40*/  FMNMX.FTZ R23, R156, R23, !PT ;  /* 0x000000179c177209 */ /* 0x000fe20007810000 */
[----:B------:R-:W-:Y:S01]  /*1df50*/  FFMA.FTZ R148, R0, R17, R148 ;  /* 0x0000001100947223 */ /* 0x000fe20000010094 */
[----:B------:R-:W-:Y:S02]  /*1df60*/  FMNMX.FTZ R2, R149, R4, !PT ;  /* 0x0000000495027209 */ /* 0x000fe40007810000 */
[----:B------:R-:W-:Y:S02]  /*1df70*/  FMNMX.FTZ R23, R154, R23, !PT ;  /* 0x000000179a177209 */ /* 0x000fe40007810000 */
[----:B------:R-:W-:Y:S01]  /*1df80*/  FMNMX.FTZ R2, R147, R2, !PT ;  /* 0x0000000293027209 */ /* 0x000fe20007810000 */
[----:B--2---:R-:W-:Y:S01]  /*1df90*/  FFMA.FTZ R135, R0, R13, R135 ;  /* 0x0000000d00877223 */ /* 0x004fe20000010087 */
[----:B------:R-:W-:Y:S01]  /*1dfa0*/  FMNMX.FTZ R23, R150, R23, !PT ;  /* 0x0000001796177209 */ /* 0x000fe20007810000 */
[----:B------:R-:W-:Y:S02]  /*1dfb0*/  FFMA.FTZ R146, R0, R13, R146 ;  /* 0x0000000d00927223 */ /* 0x000fe40000010092 */
[----:B------:R-:W-:Y:S01]  /*1dfc0*/  LDSM.16.MT88.4 R12, [R200+0xc000] ;  /* 0x00c00000c80c783b */ /* 0x000fe20000004200 */
        /* <DEDUP_REMOVED lines=32> */
[--C-:B------:R-:W-:Y:S01]  /*1e1d0*/  FFMA.FTZ R170, R175, c[0x0][0x23c], -R152.reuse ;  /* 0x00008f00afaa7a23 */ /* 0x100fe20000010898 */
[----:B------:R-:W-:Y:S01]  /*1e1e0*/  LDSM.16.MT88.4 R164, [R200+0x11800] ;  /* 0x01180000c8a4783b */ /* 0x000fe20000004200 */
        /* <DEDUP_REMOVED lines=208> */
[----:B------:R-:W-:Y:S01]  /*1eef0*/  FFMA.FTZ R177, R2, R223, R177 ;  /* 0x000000df02b17223 */ /* 0x000fe200000100b1 */
[----:B------:R-:W-:Y:S01]  /*1ef00*/  IADD3 R2, R215, -0x1, RZ ;  /* 0xffffffffd7027810 */ /* 0x000fe20007ffe0ff */
[----:B------:R-:W-:Y:S01]  /*1ef10*/  FFMA.FTZ R176, R3, R220, R176 ;  /* 0x000000dc03b07223 */ /* 0x000fe200000100b0 */
[----:B------:R-:W-:Y:S01]  /*1ef20*/  MOV R3, R132 ;  /* 0x0000008400037202 */ /* 0x000fe20000000f00 */
[----:B------:R-:W-:Y:S01]  /*1ef30*/  FADD.FTZ R172, R172, R177 ;  /* 0x000000b1acac7221 */ /* 0x000fe20000010000 */
[C---:B------:R-:W-:Y:S01]  /*1ef40*/  HMMA.16816.F32 R4, R100.reuse, R112, R4 ;  /* 0x000000706404723c */ /* 0x040fe20000001804 */
[----:B------:R-:W-:Y:S03]  /*1ef50*/  LDSM.16.MT88.4 R128, [R198+0xf000] ;  /* 0x00f00000c680783b */ /* 0x000fe60000004200 */
[----:B------:R-:W5:Y:S01]  /*1ef60*/  MUFU.EX2 R135, R135 ;  /* 0x0000008700877308 */ /* 0x000f620000000800 */
[----:B------:R-:W-:Y:S01]  /*1ef70*/  FADD.FTZ R175, R175, R176 ;  /* 0x000000b0afaf7221 */ /* 0x000fe20000010000 */
[----:B------:R-:W-:Y:S01]  /*1ef80*/  MOV R215, R2 ;  /* 0x0000000200d77202 */ /* 0x000fe20000000f00 */
        /* <DEDUP_REMOVED lines=131> */
.L_x_3034:
        /* <DEDUP_REMOVED lines=257> */
.L_x_3039:
[----:B------:R-:W2:Y:S04]  /*207d0*/  S2R R11, SR_CTAID.Z ;  /* 0x00000000000b7919 */ /* 0x000ea80000002700 */
[----:B-1----:R-:W2:Y:S02]  /*207e0*/  S2R R4, SR_CTAID.Y ;  /* 0x0000000000047919 */ /* 0x002ea40000002600 */
[----:B--2---:R-:W-:-:S04]  /*207f0*/  IMAD R8, R4, c[0x0][0x1c0], R11 ;  /* 0x0000700004087a24 */ /* 0x004fc800078e020b */
[----:B------:R-:W-:Y:S02]  /*20800*/  IMAD R8, R8, c[0x0][0x214], RZ ;  /* 0x0000850008087a24 */ /* 0x000fe400078e02ff */
.L_x_3040:
        /* <DEDUP_REMOVED lines=54> */
.L_x_3042:
[----:B---34-:R-:W-:Y:S05]  /*20b70*/  BSYNC B0 ;  /* 0x0000000000007941 */ /* 0x018fea0003800000 */
.L_x_3041:
        /* <DEDUP_REMOVED lines=43> */
.L_x_3044:
[----:B------:R-:W-:Y:S05]  /*20e30*/  BSYNC B0 ;  /* 0x0000000000007941 */ /* 0x000fea0003800000 */
.L_x_3043:
        /* <DEDUP_REMOVED lines=20> */
.L_x_3046:
[----:B------:R-:W-:Y:S05]  /*20f80*/  BSYNC B0 ;  /* 0x0000000000007941 */ /* 0x000fea0003800000 */
.L_x_3045:
        /* <DEDUP_REMOVED lines=20> */
.L_x_3048:
[----:B------:R-:W-:Y:S05]  /*210d0*/  BSYNC B0 ;  /* 0x0000000000007941 */ /* 0x000fea0003800000 */
.L_x_3047:
        /* <DEDUP_REMOVED lines=21> */
.L_x_3049:
        /* <DEDUP_REMOVED lines=13> */
.L_x_4113:


//--------------------- .text._ZN5flash24flash_fwd_splitkv_kernelI23Flash_fwd_kernel_traitsILi192ELi64ELi64ELi4ELb0ELb0EN7cutlass6half_tE19Flash_kernel_traitsILi192ELi64ELi64ELi4ES3_EELb1ELb0ELb0ELb0ELb1ELb0ELb1ELb0EEEvNS_16Flash_fwd_paramsE --------------------------
	.section	.text._ZN5flash24flash_fwd_splitkv_kernelI23Flash_fwd_kernel_traitsILi192ELi64ELi64ELi4ELb0ELb0EN7cutlass6half_tE19Flash_kernel_traitsILi192ELi64ELi64ELi4ES3_EELb1ELb0ELb0ELb0ELb1ELb0ELb1ELb0EEEvNS_16Flash_fwd_paramsE,"ax",@progbits
	.sectioninfo	@"SHI_REGISTERS=230"
	.align	128
        .global         _ZN5flash24flash_fwd_splitkv_kernelI23Flash_fwd_kernel_traitsILi192ELi64ELi64ELi4ELb0ELb0EN7cutlass6half_tE19Flash_kernel_traitsILi192ELi64ELi64ELi4ES3_EELb1ELb0ELb0ELb0ELb1ELb0ELb1ELb0EEEvNS_16Flash_fwd_paramsE
        .type           _ZN5flash24flash_fwd_splitkv_kernelI23Flash_fwd_kernel_traitsILi192ELi64ELi64ELi4ELb0ELb0EN7cutlass6half_tE19Flash_kernel_traitsILi192ELi64ELi64ELi4ES3_EELb1ELb0ELb0ELb0ELb1ELb0ELb1ELb0EEEvNS_16Flash_fwd_paramsE,@function
        .size           _ZN5flash24flash_fwd_splitkv_kernelI23Flash_fwd_kernel_traitsILi192ELi64ELi64ELi4ELb0ELb0EN7cutlass6half_tE19Flash_kernel_traitsILi192ELi64ELi64ELi4ES3_EELb1ELb0ELb0ELb0ELb1ELb0ELb1ELb0EEEvNS_16Flash_fwd_paramsE,(.L_x_4114 - _ZN5flash24flash_fwd_splitkv_kernelI23Flash_fwd_kernel_traitsILi192ELi64ELi64ELi4ELb0ELb0EN7cutlass6half_tE19Flash_kernel_traitsILi192ELi64ELi64ELi4ES3_EELb1ELb0ELb0ELb0ELb1ELb0ELb1ELb0EEEvNS_16Flash_fwd_paramsE)
        .other          _ZN5flash24flash_fwd_splitkv_kernelI23Flash_fwd_kernel_traitsILi192ELi64ELi64ELi4ELb0ELb0EN7cutlass6half_tE19Flash_kernel_traitsILi192ELi64ELi64ELi4ES3_EELb1ELb0ELb0ELb0ELb1ELb0ELb1ELb0EEEvNS_16Flash_fwd_paramsE,@"STO_CUDA_ENTRY STV_DEFAULT"
_ZN5flash24flash_fwd_splitkv_kernelI23Flash_fwd_kernel_traitsILi192ELi64ELi64ELi4ELb0ELb0EN7cutlass6half_tE19Flash_kernel_traitsILi192ELi64ELi64ELi4ES3_EELb1ELb0ELb0ELb0ELb1ELb0ELb1ELb0EEEvNS_16Flash_fwd_paramsE:
.text._ZN5flash24flash_fwd_splitkv_kernelI23Flash_fwd_kernel_traitsILi192ELi64ELi64ELi4ELb0ELb0EN7cutlass6half_tE19Flash_kernel_traitsILi192ELi64ELi64ELi4ES3_EELb1ELb0ELb0ELb0ELb1ELb0ELb1ELb0EEEvNS_16Flash_fwd_paramsE:
[----:B------:R-:W-:Y:S02]  /*0000*/  MOV R1, c[0x0][0x28] ;  /* 0x00000a0000017a02 */ /* 0x000fe40000000f00 */
[----:B------:R-:W1:Y:S01]  /*0010*/  I2F.U32.RP R6, c[0x0][0x1c0] ;  /* 0x0000700000067b06 */ /* 0x000e620000209000 */
[----:B------:R-:W2:Y:S01]  /*0020*/  S2R R0, SR_CTAID.Z ;  /* 0x0000000000007919 */ /* 0x000ea20000002700 */
[----:B------:R-:W-:Y:S01]  /*0030*/  ISETP.NE.U32.AND P1, PT, RZ, c[0x0][0x1c0], PT ;  /* 0x00007000ff007a0c */ /* 0x000fe20003f25070 */
[----:B------:R-:W-:Y:S01]  /*0040*/  IMAD.MOV.U32 R11, RZ, RZ, -0x1 ;  /* 0xffffffffff0b7424 */ /* 0x000fe200078e00ff */
[----:B------:R-:W-:-:S04]  /*0050*/  ULDC.64 UR4, c[0x0][0x118] ;  /* 0x0000460000047ab9 */ /* 0x000fc80000000a00 */
[----:B-1----:R-:W1:Y:S02]  /*0060*/  MUFU.RCP R4, R6 ;  /* 0x0000000600047308 */ /* 0x002e640000001000 */
[----:B-1----:R-:W-:-:S06]  /*0070*/  IADD3 R4, R4, 0xffffffe, RZ ;  /* 0x0ffffffe04047810 */ /* 0x002fcc0007ffe0ff */
[----:B------:R-:W1:Y:S02]  /*0080*/  F2I.FTZ.U32.TRUNC.NTZ R3, R4 ;  /* 0x0000000400037305 */ /* 0x000e64000021f000 */
[----:B-1----:R-:W-:-:S04]  /*0090*/  IMAD.MOV R2, RZ, RZ, -R3 ;  /* 0x000000ffff027224 */ /* 0x002fc800078e0a03 */
[----:B------:R-:W-:Y:S02]  /*00a0*/  IMAD R5, R2, c[0x0][0x1c0], RZ ;  /* 0x0000700002057a24 */ /* 0x000fe400078e02ff */
[----:B------:R-:W-:-:S04]  /*00b0*/  IMAD.MOV.U32 R2, RZ, RZ, RZ ;  /* 0x000000ffff027224 */ /* 0x000fc800078e00ff */
[----:B------:R-:W-:Y:S02]  /*00c0*/  IMAD.HI.U32 R5, R3, R5, R2 ;  /* 0x0000000503057227 */ /* 0x000fe400078e0002 */
[----:B------:R-:W1:Y:S04]  /*00d0*/  LDC.U8 R2, c[0x0][0x312] ;  /* 0x0000c480ff027b82 */ /* 0x000e680000000000 */
[----:B--2---:R-:W-:-:S04]  /*00e0*/  IMAD.HI.U32 R204, R5, R0, RZ ;  /* 0x0000000005cc7227 */ /* 0x004fc800078e00ff */
[----:B------:R-:W-:-:S04]  /*00f0*/  IMAD.MOV R3, RZ, RZ, -R204 ;  /* 0x000000ffff037224 */ /* 0x000fc800078e0acc */
[----:B------:R-:W-:-:S05]  /*0100*/  IMAD R3, R3, c[0x0][0x1c0], R0 ;  /* 0x0000700003037a24 */ /* 0x000fca00078e0200 */
[----:B------:R-:W-:Y:S02]  /*0110*/  ISETP.GE.U32.AND P2, PT, R3, c[0x0][0x1c0], PT ;  /* 0x0000700003007a0c */ /* 0x000fe40003f46070 */
[----:B-1----:R-:W-:-:S11]  /*0120*/  ISETP.NE.AND P3, PT, R2, RZ, PT ;  /* 0x000000ff0200720c */ /* 0x002fd60003f65270 */
        /* <DEDUP_REMOVED lines=23> */
[----:B------:R-:W4:Y:S04]  /*02a0*/  S2R R5, SR_CTAID.Y ;  /* 0x0000000000057919 */ /* 0x000f280000002600 */
[----:B------:R-:W1:Y:S01]  /*02b0*/  S2R R4, SR_TID.X ;  /* 0x0000000000047919 */ /* 0x000e620000002100 */
        /* <DEDUP_REMOVED lines=10> */
.L_x_3050:
[----:B-1-34-:R-:W-:Y:S02]  /*0360*/  MOV R0, c[0x0][0x218] ;  /* 0x0000860000007a02 */ /* 0x01afe40000000f00 */
.L_x_3051:
        /* <DEDUP_REMOVED lines=13> */
[----:B------:R-:W-:-:S03]  /*0440*/  IMAD.MOV.U32 R0, RZ, RZ, c[0x0][0x218] ;  /* 0x00008600ff007624 */ /* 0x000fc600078e00ff */
[----:B------:R-:W1:Y:S02]  /*0450*/  I2F.RP R6, R8 ;  /* 0x0000000800067306 */ /* 0x000e640000209400 */
[----:B------:R-:W-:-:S04]  /*0460*/  IADD3 R0, R0, 0x3f, RZ ;  /* 0x0000003f00007810 */ /* 0x000fc80007ffe0ff */
[----:B------:R-:W-:-:S04]  /*0470*/  SHF.R.S32.HI R9, RZ, 0x1f, R0 ;  /* 0x0000001fff097819 */ /* 0x000fc80000011400 */
[----:B------:R-:W-:-:S04]  /*0480*/  LEA.HI R9, R9, R0, RZ, 0x6 ;  /* 0x0000000009097211 */ /* 0x000fc800078f30ff */
[----:B------:R-:W-:Y:S01]  /*0490*/  LEA.HI.SX32 R9, R9, c[0x0][0x10], 0x1a ;  /* 0x0000040009097a11 */ /* 0x000fe200078fd2ff */
[----:B-1----:R-:W1:Y:S03]  /*04a0*/  MUFU.RCP R12, R6 ;  /* 0x00000006000c7308 */ /* 0x002e660000001000 */
[----:B------:R-:W-:-:S04]  /*04b0*/  IADD3 R9, R9, -0x1, RZ ;  /* 0xffffffff09097810 */ /* 0x000fc80007ffe0ff */
[----:B------:R-:W-:Y:S02]  /*04c0*/  IABS R0, R9 ;  /* 0x0000000900007213 */ /* 0x000fe40000000000 */
[----:B------:R-:W-:-:S04]  /*04d0*/  LOP3.LUT R9, R9, c[0x0][0x10], RZ, 0x3c, !PT ;  /* 0x0000040009097a12 */ /* 0x000fc800078e3cff */
[----:B------:R-:W-:Y:S02]  /*04e0*/  ISETP.GE.AND P0, PT, R9, RZ, PT ;  /* 0x000000ff0900720c */ /* 0x000fe40003f06270 */
[----:B------:R-:W-:Y:S02]  /*04f0*/  IADD3 R9, -R88, 0x7f, R89 ;  /* 0x0000007f58097810 */ /* 0x000fe40007ffe159 */
[----:B-1----:R-:W-:Y:S02]  /*0500*/  IADD3 R12, R12, 0xffffffe, RZ ;  /* 0x0ffffffe0c0c7810 */ /* 0x002fe40007ffe0ff */
[----:B------:R-:W-:Y:S02]  /*0510*/  IADD3 R9, R9, c[0x0][0x2e8], R84 ;  /* 0x0000ba0009097a10 */ /* 0x000fe40007ffe054 */
[----:B------:R-:W1:Y:S02]  /*0520*/  F2I.FTZ.U32.TRUNC.NTZ R13, R12 ;  /* 0x0000000c000d7305 */ /* 0x000e64000021f000 */
[----:B-1----:R-:W-:-:S02]  /*0530*/  IMAD.MOV R15, RZ, RZ, -R13 ;  /* 0x000000ffff0f7224 */ /* 0x002fc400078e0a0d */
[----:B------:R-:W-:Y:S02]  /*0540*/  IMAD.MOV.U32 R12, RZ, RZ, RZ ;  /* 0x000000ffff0c7224 */ /* 0x000fe400078e00ff */
[----:B------:R-:W-:-:S04]  /*0550*/  IMAD R6, R15, R8, RZ ;  /* 0x000000080f067224 */ /* 0x000fc800078e02ff */
[----:B------:R-:W-:-:S06]  /*0560*/  IMAD.HI.U32 R13, R13, R6, R12 ;  /* 0x000000060d0d7227 */ /* 0x000fcc00078e000c */
[----:B------:R-:W-:-:S04]  /*0570*/  IMAD.HI.U32 R6, R13, R0, RZ ;  /* 0x000000000d067227 */ /* 0x000fc800078e00ff */
[----:B------:R-:W-:-:S04]  /*0580*/  IMAD.MOV R13, RZ, RZ, -R6 ;  /* 0x000000ffff0d7224 */ /* 0x000fc800078e0a06 */
[----:B------:R-:W-:Y:S01]  /*0590*/  IMAD R13, R8, R13, R0 ;  /* 0x0000000d080d7224 */ /* 0x000fe200078e0200 */
[----:B------:R-:W-:-:S04]  /*05a0*/  SHF.R.S32.HI R0, RZ, 0x1f, R9 ;  /* 0x0000001fff007819 */ /* 0x000fc80000011409 */
[----:B------:R-:W-:Y:S02]  /*05b0*/  ISETP.GT.U32.AND P1, PT, R8, R13, PT ;  /* 0x0000000d0800720c */ /* 0x000fe40003f24070 */
[----:B------:R-:W-:-:S04]  /*05c0*/  LEA.HI R0, R0, R9, RZ, 0x6 ;  /* 0x0000000900007211 */ /* 0x000fc800078f30ff */
[----:B------:R-:W-:-:S07]  /*05d0*/  SHF.R.S32.HI R0, RZ, 0x6, R0 ;  /* 0x00000006ff007819 */ /* 0x000fce0000011400 */
[----:B------:R-:W-:Y:S01]  /*05e0*/  @!P1 IMAD.IADD R13, R13, 0x1, -R8 ;  /* 0x000000010d0d9824 */ /* 0x000fe200078e0a08 */
[----:B------:R-:W-:Y:S02]  /*05f0*/  @!P1 IADD3 R6, R6, 0x1, RZ ;  /* 0x0000000106069810 */ /* 0x000fe40007ffe0ff */
[----:B------:R-:W-:Y:S02]  /*0600*/  ISETP.NE.AND P1, PT, RZ, c[0x0][0x10], PT ;  /* 0x00000400ff007a0c */ /* 0x000fe40003f25270 */
[----:B------:R-:W-:Y:S02]  /*0610*/  ISETP.GE.U32.AND P2, PT, R13, R8, PT ;  /* 0x000000080d00720c */ /* 0x000fe40003f46070 */
[----:B------:R-:W-:-:S11]  /*0620*/  IADD3 R13, R84, 0x3f, RZ ;  /* 0x0000003f540d7810 */ /* 0x000fd60007ffe0ff */
[----:B------:R-:W-:-:S05]  /*0630*/  @P2 IADD3 R6, R6, 0x1, RZ ;  /* 0x0000000106062810 */ /* 0x000fca0007ffe0ff */
[----:B------:R-:W-:Y:S01]  /*0640*/  IMAD.MOV.U32 R8, RZ, RZ, R6 ;  /* 0x000000ffff087224 */ /* 0x000fe200078e0006 */
[----:B------:R-:W-:-:S03]  /*0650*/  SHF.R.S32.HI R6, RZ, 0x1f, R13 ;  /* 0x0000001fff067819 */ /* 0x000fc6000001140d */
[----:B------:R-:W-:Y:S01]  /*0660*/  @!P0 IMAD.MOV R8, RZ, RZ, -R8 ;  /* 0x000000ffff088224 */ /* 0x000fe200078e0a08 */
[----:B------:R-:W-:Y:S02]  /*0670*/  @!P1 LOP3.LUT R8, RZ, c[0x0][0x10], RZ, 0x33, !PT ;  /* 0x00000400ff089a12 */ /* 0x000fe400078e33ff */
[----:B------:R-:W-:-:S03]  /*0680*/  LEA.HI R6, R6, R13, RZ, 0x6 ;  /* 0x0000000d06067211 */ /* 0x000fc600078f30ff */
[----:B------:R-:W-:Y:S01]  /*0690*/  IMAD R200, R8, R5, RZ ;  /* 0x0000000508c87224 */ /* 0x000fe200078e02ff */
[----:B------:R-:W-:-:S03]  /*06a0*/  SHF.R.S32.HI R6, RZ, 0x6, R6 ;  /* 0x00000006ff067819 */ /* 0x000fc60000011406 */
[----:B------:R-:W-:-:S05]  /*06b0*/  IMAD.IADD R9, R8, 0x1, R200 ;  /* 0x0000000108097824 */ /* 0x000fca00078e02c8 */
[----:B------:R-:W-:-:S04]  /*06c0*/  IMNMX R9, R6, R9, PT ;  /* 0x0000000906097217 */ /* 0x000fc80003800200 */
[----:B------:R-:W-:-:S04]  /*06d0*/  IMNMX R145, R9, R0, PT ;  /* 0x0000000009917217 */ /* 0x000fc80003800200 */
[----:B------:R-:W-:-:S13]  /*06e0*/  ISETP.GE.AND P0, PT, R200, R145, PT ;  /* 0x00000091c800720c */ /* 0x000fda0003f06270 */
[----:B------:R-:W-:Y:S05]  /*06f0*/  @!P0 BRA `(.L_x_3052) ;  /* 0x0000058000008947 */ /* 0x000fea0003800000 */
[----:B------:R-:W-:Y:S01]  /*0700*/  SHF.R.S32.HI R3, RZ, 0x1f, R4 ;  /* 0x0000001fff037819 */ /* 0x000fe20000011404 */
[----:B------:R-:W-:Y:S01]  /*0710*/  IMAD R2, R5, c[0x0][0x210], R204 ;  /* 0x0000840005027a24 */ /* 0x000fe200078e02cc */
[----:B------:R-:W-:Y:S02]  /*0720*/  LOP3.LUT P6, RZ, R4, 0xf, RZ, 0xc0, !PT ;  /* 0x0000000f04ff7812 */ /* 0x000fe400078cc0ff */
[----:B------:R-:W-:Y:S01]  /*0730*/  LEA.HI R0, R3, R4, RZ, 0x4 ;  /* 0x0000000403007211 */ /* 0x000fe200078f20ff */
[----:B------:R-:W-:-:S03]  /*0740*/  IMAD R2, R2, c[0x0][0x1c0], R19 ;  /* 0x0000700002027a24 */ /* 0x000fc600078e0213 */
[----:B------:R-:W-:Y:S02]  /*0750*/  LOP3.LUT R3, R0, 0x3ffffff0, RZ, 0xc0, !PT ;  /* 0x3ffffff000037812 */ /* 0x000fe400078ec0ff */
[----:B------:R-:W-:-:S03]  /*0760*/  SHF.R.S32.HI R0, RZ, 0x4, R0 ;  /* 0x00000004ff007819 */ /* 0x000fc60000011400 */
[----:B------:R-:W-:Y:S01]  /*0770*/  IMAD.IADD R3, R4, 0x1, -R3 ;  /* 0x0000000104037824 */ /* 0x000fe200078e0a03 */
[C---:B------:R-:W-:Y:S02]  /*0780*/  IADD3 R8, R0.reuse, 0x18, RZ ;  /* 0x0000001800087810 */ /* 0x040fe40007ffe0ff */
[C---:B------:R-:W-:Y:S01]  /*0790*/  IADD3 R4, R0.reuse, 0x8, RZ ;  /* 0x0000000800047810 */ /* 0x040fe20007ffe0ff */
[----:B------:R-:W-:Y:S01]  /*07a0*/  IMAD.SHL.U32 R6, R3, 0x4, RZ ;  /* 0x0000000403067824 */ /* 0x000fe200078e00ff */
[----:B------:R-:W-:Y:S01]  /*07b0*/  IADD3 R10, R0, 0x38, RZ ;  /* 0x00000038000a7810 */ /* 0x000fe20007ffe0ff */
[--C-:B------:R-:W-:Y:S02]  /*07c0*/  IMAD R3, R2, c[0x0][0x214], R89.reuse ;  /* 0x0000850002037a24 */ /* 0x100fe400078e0259 */
[----:B------:R-:W-:Y:S01]  /*07d0*/  IMAD.IADD R89, R88, 0x1, -R89 ;  /* 0x0000000158597824 */ /* 0x000fe200078e0a59 */
[----:B------:R-:W-:Y:S01]  /*07e0*/  SHF.R.S32.HI R7, RZ, 0x1f, R6 ;  /* 0x0000001fff077819 */ /* 0x000fe20000011406 */
[----:B------:R-:W-:-:S03]  /*07f0*/  IMAD R5, R3, c[0x0][0x22c], RZ ;  /* 0x00008b0003057a24 */ /* 0x000fc600078e02ff */
[CC--:B------:R-:W-:Y:S01]  /*0800*/  ISETP.GE.AND P3, PT, R0.reuse, R89.reuse, PT ;  /* 0x000000590000720c */ /* 0x0c0fe20003f66270 */
[----:B------:R-:W-:Y:S01]  /*0810*/  IMAD.WIDE R6, R0, 0xc0, R6 ;  /* 0x000000c000067825 */ /* 0x000fe200078e0206 */
[CC--:B------:R-:W-:Y:S02]  /*0820*/  ISETP.GE.AND P2, PT, R4.reuse, R89.reuse, PT ;  /* 0x000000590400720c */ /* 0x0c0fe40003f46270 */
[----:B------:R-:W-:Y:S02]  /*0830*/  ISETP.GE.OR P5, PT, R4, R89, P6 ;  /* 0x000000590400720c */ /* 0x000fe400037a6670 */
[C---:B------:R-:W-:Y:S02]  /*0840*/  IADD3 R2, P0, R5.reuse, R6, RZ ;  /* 0x0000000605027210 */ /* 0x040fe40007f1e0ff */
[----:B------:R-:W-:Y:S02]  /*0850*/  IADD3 R6, R0, 0x10, RZ ;  /* 0x0000001000067810 */ /* 0x000fe40007ffe0ff */
[----:B------:R-:W-:-:S02]  /*0860*/  LEA.HI.X.SX32 R5, R5, R7, 0x1, P0 ;  /* 0x0000000705057211 */ /* 0x000fc400000f0eff */
[----:B------:R-:W-:Y:S02]  /*0870*/  LEA R12, P0, R2, c[0x0][0x1d8], 0x2 ;  /* 0x00007600020c7a11 */ /* 0x000fe400078010ff */
[-C--:B------:R-:W-:Y:S02]  /*0880*/  ISETP.GE.AND P1, PT, R6, R89.reuse, PT ;  /* 0x000000590600720c */ /* 0x080fe40003f26270 */
[----:B------:R-:W-:Y:S02]  /*0890*/  LEA.HI.X R13, R2, c[0x0][0x1dc], R5, 0x2, P0 ;  /* 0x00007700020d7a11 */ /* 0x000fe400000f1405 */
[-C--:B------:R-:W-:Y:S02]  /*08a0*/  ISETP.GE.OR P4, PT, R6, R89.reuse, P6 ;  /* 0x000000590600720c */ /* 0x080fe40003786670 */
[----:B------:R-:W-:Y:S01]  /*08b0*/  IADD3 R6, R0, 0x20, RZ ;  /* 0x0000002000067810 */ /* 0x000fe20007ffe0ff */
[----:B------:R-:W-:Y:S01]  /*08c0*/  @!P3 STG.E.128 [R12.64], RZ ;  /* 0x000000ff0c00b986 */ /* 0x000fe2000c101d04 */
[----:B------:R-:W-:-:S02]  /*08d0*/  ISETP.GE.AND P0, PT, R8, R89, PT ;  /* 0x000000590800720c */ /* 0x000fc40003f06270 */
[C---:B------:R-:W-:Y:S01]  /*08e0*/  IADD3 R4, R0.reuse, 0x28, RZ ;  /* 0x0000002800047810 */ /* 0x040fe20007ffe0ff */
[----:B------:R-:W-:Y:S01]  /*08f0*/  @!P3 STG.E.128 [R12.64+0x100], RZ ;  /* 0x000100ff0c00b986 */ /* 0x000fe2000c101d04 */
[----:B------:R-:W-:Y:S02]  /*0900*/  IADD3 R2, R0, 0x30, RZ ;  /* 0x0000003000027810 */ /* 0x000fe40007ffe0ff */
[----:B------:R-:W-:Y:S01]  /*0910*/  SHF.R.S32.HI R5, RZ, 0x1f, R3 ;  /* 0x0000001fff057819 */ /* 0x000fe20000011403 */
[----:B------:R-:W-:Y:S01]  /*0920*/  @!P3 STG.E.128 [R12.64+0x200], RZ ;  /* 0x000200ff0c00b986 */ /* 0x000fe2000c101d04 */
[----:B------:R-:W-:Y:S01]  /*0930*/  ISETP.GE.AND P3, PT, R6, R89, PT ;  /* 0x000000590600720c */ /* 0x000fe20003f66270 */
[----:B------:R-:W-:Y:S02]  /*0940*/  @!P4 IMAD.MOV.U32 R15, RZ, RZ, -0x800000 ;  /* 0xff800000ff0fc424 */ /* 0x000fe400078e00ff */
[----:B------:R-:W-:Y:S04]  /*0950*/  @!P2 STG.E.128 [R12.64+0x1800], RZ ;  /* 0x001800ff0c00a986 */ /* 0x000fe8000c101d04 */
[----:B------:R-:W-:Y:S04]  /*0960*/  @!P0 STG.E.128 [R12.64+0x4800], RZ ;  /* 0x004800ff0c008986 */ /* 0x000fe8000c101d04 */
[----:B------:R-:W-:Y:S04]  /*0970*/  @!P0 STG.E.128 [R12.64+0x4900], RZ ;  /* 0x004900ff0c008986 */ /* 0x000fe8000c101d04 */
[----:B------:R-:W-:Y:S01]  /*0980*/  @!P0 STG.E.128 [R12.64+0x4a00], RZ ;  /* 0x004a00ff0c008986 */ /* 0x000fe2000c101d04 */
[----:B------:R-:W-:-:S03]  /*0990*/  IADD3 R3, P0, R3, R0, RZ ;  /* 0x0000000003037210 */ /* 0x000fc60007f1e0ff */
[----:B------:R-:W-:Y:S01]  /*09a0*/  @!P2 STG.E.128 [R12.64+0x1900], RZ ;  /* 0x001900ff0c00a986 */ /* 0x000fe2000c101d04 */
[----:B------:R-:W-:Y:S02]  /*09b0*/  LEA.HI.X.SX32 R14, R0, R5, 0x1, P0 ;  /* 0x00000005000e7211 */ /* 0x000fe400000f0eff */
[C---:B------:R-:W-:Y:S01]  /*09c0*/  LEA R16, P0, R3.reuse, c[0x0][0x208], 0x2 ;  /* 0x0000820003107a11 */ /* 0x040fe200078010ff */
[----:B------:R-:W-:Y:S01]  /*09d0*/  @!P2 STG.E.128 [R12.64+0x1a00], RZ ;  /* 0x001a00ff0c00a986 */ /* 0x000fe2000c101d04 */
[-C--:B------:R-:W-:Y:S02]  /*09e0*/  ISETP.GE.AND P2, PT, R4, R89.reuse, PT ;  /* 0x000000590400720c */ /* 0x080fe40003f46270 */
[----:B------:R-:W-:Y:S01]  /*09f0*/  LEA.HI.X R17, R3, c[0x0][0x20c], R14, 0x2, P0 ;  /* 0x0000830003117a11 */ /* 0x000fe200000f140e */
[----:B------:R-:W-:Y:S01]  /*0a00*/  @!P1 STG.E.128 [R12.64+0x3000], RZ ;  /* 0x003000ff0c009986 */ /* 0x000fe2000c101d04 */
[----:B------:R-:W-:Y:S01]  /*0a10*/  @!P5 IMAD.MOV.U32 R3, RZ, RZ, -0x800000 ;  /* 0xff800000ff03d424 */ /* 0x000fe200078e00ff */
[----:B------:R-:W-:-:S02]  /*0a20*/  ISETP.GE.OR P0, PT, R2, R89, P6 ;  /* 0x000000590200720c */ /* 0x000fc40003706670 */
[----:B------:R-:W-:Y:S04]  /*0a30*/  @!P1 STG.E.128 [R12.64+0x3100], RZ ;  /* 0x003100ff0c009986 */ /* 0x000fe8000c101d04 */
[----:B------:R-:W-:Y:S01]  /*0a40*/  @!P1 STG.E.128 [R12.64+0x3200], RZ ;  /* 0x003200ff0c009986 */ /* 0x000fe2000c101d04 */
[----:B------:R-:W-:-:S03]  /*0a50*/  ISETP.GE.AND P1, PT, R2, R89, PT ;  /* 0x000000590200720c */ /* 0x000fc60003f26270 */
[----:B------:R-:W-:Y:S03]  /*0a60*/  @!P3 STG.E.128 [R12.64+0x6000], RZ ;  /* 0x006000ff0c00b986 */ /* 0x000fe6000c101d04 */
[----:B------:R-:W-:Y:S01]  /*0a70*/  @!P0 IMAD.MOV.U32 R5, RZ, RZ, -0x800000 ;  /* 0xff800000ff058424 */ /* 0x000fe200078e00ff */
[----:B------:R-:W-:Y:S04]  /*0a80*/  @!P3 STG.E.128 [R12.64+0x6100], RZ ;  /* 0x006100ff0c00b986 */ /* 0x000fe8000c101d04 */
[----:B------:R-:W-:Y:S01]  /*0a90*/  @!P3 STG.E.128 [R12.64+0x6200], RZ ;  /* 0x006200ff0c00b986 */ /* 0x000fe2000c101d04 */
[----:B------:R-:W-:-:S03]  /*0aa0*/  ISETP.GE.AND P3, PT, R10, R89, PT ;  /* 0x000000590a00720c */ /* 0x000fc60003f66270 */
[----:B------:R-:W-:Y:S04]  /*0ab0*/  @!P2 STG.E.128 [R12.64+0x7800], RZ ;  /* 0x007800ff0c00a986 */ /* 0x000fe8000c101d04 */
[----:B------:R-:W-:Y:S04]  /*0ac0*/  @!P2 STG.E.128 [R12.64+0x7900], RZ ;  /* 0x007900ff0c00a986 */ /* 0x000fe8000c101d04 */
[----:B------:R-:W-:Y:S01]  /*0ad0*/  @!P2 STG.E.128 [R12.64+0x7a00], RZ ;  /* 0x007a00ff0c00a986 */ /* 0x000fe2000c101d04 */
[----:B------:R-:W-:-:S03]  /*0ae0*/  ISETP.GE.OR P2, PT, R8, R89, P6 ;  /* 0x000000590800720c */ /* 0x000fc60003746670 */
[----:B------:R-:W-:Y:S04]  /*0af0*/  @!P1 STG.E.128 [R12.64+0x9000], RZ ;  /* 0x009000ff0c009986 */ /* 0x000fe8000c101d04 */
[----:B------:R-:W-:Y:S04]  /*0b00*/  @!P1 STG.E.128 [R12.64+0x9100], RZ ;  /* 0x009100ff0c009986 */ /* 0x000fe8000c101d04 */
[----:B------:R-:W-:Y:S01]  /*0b10*/  @!P1 STG.E.128 [R12.64+0x9200], RZ ;  /* 0x009200ff0c009986 */ /* 0x000fe2000c101d04 */
[----:B------:R-:W-:Y:S01]  /*0b20*/  ISETP.GE.OR P1, PT, R6, R89, P6 ;  /* 0x000000590600720c */ /* 0x000fe20003726670 */
[----:B------:R-:W-:-:S02]  /*0b30*/  @!P2 IMAD.MOV.U32 R11, RZ, RZ, -0x800000 ;  /* 0xff800000ff0ba424 */ /* 0x000fc400078e00ff */
[----:B------:R-:W-:Y:S04]  /*0b40*/  @!P3 STG.E.128 [R12.64+0xa800], RZ ;  /* 0x00a800ff0c00b986 */ /* 0x000fe8000c101d04 */
[----:B------:R-:W-:Y:S04]  /*0b50*/  @!P3 STG.E.128 [R12.64+0xa900], RZ ;  /* 0x00a900ff0c00b986 */ /* 0x000fe8000c101d04 */
[----:B------:R1:W-:Y:S01]  /*0b60*/  @!P3 STG.E.128 [R12.64+0xaa00], RZ ;  /* 0x00aa00ff0c00b986 */ /* 0x0003e2000c101d04 */
[----:B------:R-:W-:Y:S01]  /*0b70*/  ISETP.GE.OR P3, PT, R4, R89, P6 ;  /* 0x000000590400720c */ /* 0x000fe20003766670 */
[----:B------:R-:W-:-:S02]  /*0b80*/  @!P1 IMAD.MOV.U32 R9, RZ, RZ, -0x800000 ;  /* 0xff800000ff099424 */ /* 0x000fc400078e00ff */
[----:B------:R2:W-:Y:S01]  /*0b90*/  @!P5 STG.E [R16.64+0x20], R3 ;  /* 0x000020031000d986 */ /* 0x0005e2000c101904 */
[-C--:B------:R-:W-:Y:S02]  /*0ba0*/  ISETP.GE.OR P5, PT, R0, R89.reuse, P6 ;  /* 0x000000590000720c */ /* 0x080fe400037a6670 */
[----:B------:R-:W-:Y:S01]  /*0bb0*/  ISETP.GE.OR P6, PT, R10, R89, P6 ;  /* 0x000000590a00720c */ /* 0x000fe200037c6670 */
[----:B------:R2:W-:Y:S04]  /*0bc0*/  @!P4 STG.E [R16.64+0x40], R15 ;  /* 0x0000400f1000c986 */ /* 0x0005e8000c101904 */
[----:B------:R2:W-:Y:S02]  /*0bd0*/  @!P2 STG.E [R16.64+0x60], R11 ;  /* 0x0000600b1000a986 */ /* 0x0005e4000c101904 */
[----:B------:R-:W-:-:S02]  /*0be0*/  @!P3 IMAD.MOV.U32 R7, RZ, RZ, -0x800000 ;  /* 0xff800000ff07b424 */ /* 0x000fc400078e00ff */
[----:B------:R2:W-:Y:S04]  /*0bf0*/  @!P1 STG.E [R16.64+0x80], R9 ;  /* 0x0000800910009986 */ /* 0x0005e8000c101904 */
[----:B------:R2:W-:Y:S04]  /*0c00*/  @!P3 STG.E [R16.64+0xa0], R7 ;  /* 0x0000a0071000b986 */ /* 0x0005e8000c101904 */
[----:B------:R2:W-:Y:S01]  /*0c10*/  @!P0 STG.E [R16.64+0xc0], R5 ;  /* 0x0000c00510008986 */ /* 0x0005e2000c101904 */
[----:B-1----:R-:W-:-:S05]  /*0c20*/  @!P5 IMAD.MOV.U32 R13, RZ, RZ, -0x800000 ;  /* 0xff800000ff0dd424 */ /* 0x002fca00078e00ff */
[----:B------:R2:W-:Y:S01]  /*0c30*/  @!P5 STG.E [R16.64], R13 ;  /* 0x0000000d1000d986 */ /* 0x0005e2000c101904 */
[----:B------:R-:W-:Y:S05]  /*0c40*/  @P6 EXIT ;  /* 0x000000000000694d */ /* 0x000fea0003800000 */
[----:B--2---:R-:W-:-:S05]  /*0c50*/  MOV R3, 0xff800000 ;  /* 0xff80000000037802 */ /* 0x004fca0000000f00 */
[----:B------:R-:W-:Y:S01]  /*0c60*/  STG.E [R16.64+0xe0], R3 ;  /* 0x0000e00310007986 */ /* 0x000fe2000c101904 */
[----:B------:R-:W-:Y:S05]  /*0c70*/  EXIT ;  /* 0x000000000000794d */ /* 0x000fea0003800000 */
.L_x_3052:
[----:B------:R-:W-:Y:S01]  /*0c80*/  ISETP.NE.U32.AND P0, PT, RZ, c[0x0][0x2b8], PT ;  /* 0x0000ae00ff007a0c */ /* 0x000fe20003f05070 */
[----:B------:R-:W-:Y:S01]  /*0c90*/  IMAD.MOV.U32 R0, RZ, RZ, R204 ;  /* 0x000000ffff007224 */ /* 0x000fe200078e00cc */
[----:B------:R-:W-:Y:S02]  /*0ca0*/  ISETP.NE.U32.AND P1, PT, RZ, c[0x0][0x2c0], PT ;  /* 0x0000b000ff007a0c */ /* 0x000fe40003f25070 */
[----:B------:R-:W-:Y:S02]  /*0cb0*/  ISETP.NE.AND.EX P0, PT, RZ, c[0x0][0x2bc], PT, P0 ;  /* 0x0000af00ff007a0c */ /* 0x000fe40003f05300 */
[----:B------:R-:W-:-:S11]  /*0cc0*/  ISETP.NE.AND.EX P1, PT, RZ, c[0x0][0x2c4], PT, P1 ;  /* 0x0000b100ff007a0c */ /* 0x000fd60003f25310 */
[C---:B------:R-:W-:Y:S02]  /*0cd0*/  @P0 IMAD.WIDE R12, R204.reuse, R3, c[0x0][0x2b8] ;  /* 0x0000ae00cc0c0625 */ /* 0x040fe400078e0203 */
[----:B------:R-:W-:Y:S02]  /*0ce0*/  @P1 SHF.R.S32.HI R3, RZ, 0x1f, R204 ;  /* 0x0000001fff031819 */ /* 0x000fe400000114cc */
[----:B------:R-:W-:Y:S01]  /*0cf0*/  @P1 IMAD.WIDE.U32 R8, R204, c[0x0][0x2c8], RZ ;  /* 0x0000b200cc081a25 */ /* 0x000fe200078e00ff */
[----:B------:R-:W-:Y:S01]  /*0d00*/  CS2R R208, SRZ ;  /* 0x0000000000d07805 */ /* 0x000fe2000001ff00 */
[----:B------:R1:W5:Y:S01]  /*0d10*/  @P0 LDG.E R0, [R12.64] ;  /* 0x000000040c000981 */ /* 0x000362000c1e1900 */
[----:B------:R-:W-:Y:S01]  /*0d20*/  PLOP3.LUT P6, PT, PT, PT, PT, 0x8, 0x0 ;  /* 0x000000000000781c */ /* 0x000fe20003fce170 */
[----:B------:R-:W-:Y:S01]  /*0d30*/  @P1 IMAD R3, R3, c[0x0][0x2c8], RZ ;  /* 0x0000b20003031a24 */ /* 0x000fe200078e02ff */
[----:B------:R-:W-:Y:S02]  /*0d40*/  @P1 LEA R208, P0, R8, c[0x0][0x2c0], 0x2 ;  /* 0x0000b00008d01a11 */ /* 0x000fe400078010ff */
[----:B------:R-:W-:Y:S01]  /*0d50*/  IABS R133, c[0x0][0x2d0] ;  /* 0x0000b40000857a13 */ /* 0x000fe20000000000 */
[----:B------:R-:W-:-:S04]  /*0d60*/  @P1 IMAD R3, R204, c[0x0][0x2cc], R3 ;  /* 0x0000b300cc031a24 */ /* 0x000fc800078e0203 */
[----:B------:R-:W-:-:S05]  /*0d70*/  @P1 IMAD.IADD R3, R9, 0x1, R3 ;  /* 0x0000000109031824 */ /* 0x000fca00078e0203 */
        /* <DEDUP_REMOVED lines=14> */
[----:B------:R-:W-:Y:S01]  /*0e60*/  IMAD.HI.U32 R3, R7, R2, R6 ;  /* 0x0000000207037227 */ /* 0x000fe200078e0006 */
[----:B------:R-:W-:-:S05]  /*0e70*/  MOV R2, R0 ;  /* 0x0000000000027202 */ /* 0x000fca0000000f00 */
        /* <DEDUP_REMOVED lines=8> */
[----:B------:R-:W-:Y:S02]  /*0f00*/  ISETP.NE.AND P1, PT, RZ, c[0x0][0x2d0], PT ;  /* 0x0000b400ff007a0c */ /* 0x000fe40003f25270 */
[----:B------:R-:W-:-:S07]  /*0f10*/  ISETP.GE.AND P0, PT, R0, RZ, PT ;  /* 0x000000ff0000720c */ /* 0x000fce0003f06270 */
[----:B------:R-:W-:-:S06]  /*0f20*/  @P2 IADD3 R3, R3, 0x1, RZ ;  /* 0x0000000103032810 */ /* 0x000fcc0007ffe0ff */
[----:B------:R-:W-:Y:S01]  /*0f30*/  @!P0 IMAD.MOV R3, RZ, RZ, -R3 ;  /* 0x000000ffff038224 */ /* 0x000fe200078e0a03 */
        /* <DEDUP_REMOVED lines=29> */
[----:B------:R-:W-:-:S04]  /*1110*/  @!P1 LOP3.LUT R9, RZ, c[0x0][0x1c8], RZ, 0x33, !PT ;  /* 0x00007200ff099a12 */ /* 0x000fc800078e33ff */
[----:B------:R-:W-:Y:S02]  /*1120*/  SHF.R.S32.HI R8, RZ, 0x1f, R9 ;  /* 0x0000001fff087819 */ /* 0x000fe40000011409 */
[----:B--2---:R-:W-:Y:S01]  /*1130*/  SHF.R.S32.HI R5, RZ, 0x1f, R6 ;  /* 0x0000001fff057819 */ /* 0x004fe20000011406 */
[----:B------:R-:W-:-:S04]  /*1140*/  IMAD.WIDE.U32 R12, R6, c[0x0][0x180], RZ ;  /* 0x00006000060c7a25 */ /* 0x000fc800078e00ff */
[C---:B------:R-:W-:Y:S02]  /*1150*/  IMAD R7, R5.reuse, c[0x0][0x180], RZ ;  /* 0x0000600005077a24 */ /* 0x040fe400078e02ff */
[----:B------:R-:W-:Y:S02]  /*1160*/  IMAD R5, R5, c[0x0][0x188], RZ ;  /* 0x0000620005057a24 */ /* 0x000fe400078e02ff */
[----:B------:R-:W-:Y:S02]  /*1170*/  IMAD R2, R6, c[0x0][0x184], R7 ;  /* 0x0000610006027a24 */ /* 0x000fe400078e0207 */
[----:B------:R-:W-:Y:S02]  /*1180*/  IMAD R7, R15, c[0x0][0x19c], R0 ;  /* 0x000067000f077a24 */ /* 0x000fe400078e0200 */
[----:B------:R-:W-:Y:S01]  /*1190*/  IMAD R0, R8, c[0x0][0x1b0], RZ ;  /* 0x00006c0008007a24 */ /* 0x000fe200078e02ff */
[----:B------:R-:W-:Y:S01]  /*11a0*/  IADD3 R13, R13, R2, RZ ;  /* 0x000000020d0d7210 */ /* 0x000fe20007ffe0ff */
[----:B------:R-:W-:-:S02]  /*11b0*/  IMAD R10, R6, c[0x0][0x18c], R5 ;  /* 0x00006300060a7a24 */ /* 0x000fc400078e0205 */
[----:B------:R-:W-:Y:S02]  /*11c0*/  IMAD R5, R9, c[0x0][0x1b4], R0 ;  /* 0x00006d0009057a24 */ /* 0x000fe400078e0200 */
[----:B------:R-:W-:-:S04]  /*11d0*/  IMAD.WIDE.U32 R28, R15, c[0x0][0x198], R12 ;  /* 0x000066000f1c7a25 */ /* 0x000fc800078e000c */
[----:B------:R-:W-:Y:S02]  /*11e0*/  IMAD.IADD R29, R29, 0x1, R7 ;  /* 0x000000011d1d7824 */ /* 0x000fe400078e0207 */
[----:B------:R-:W-:-:S04]  /*11f0*/  IMAD.WIDE.U32 R6, R6, c[0x0][0x188], RZ ;  /* 0x0000620006067a25 */ /* 0x000fc800078e00ff */
[----:B------:R-:W-:Y:S01]  /*1200*/  IMAD.WIDE.U32 R28, R9, c[0x0][0x1b0], R28 ;  /* 0x00006c00091c7a25 */ /* 0x000fe200078e001c */
[----:B------:R-:W-:-:S03]  /*1210*/  MOV R18, R6 ;  /* 0x0000000600127202 */ /* 0x000fc60000000f00 */
[----:B------:R-:W-:Y:S01]  /*1220*/  IMAD.IADD R10, R7, 0x1, R10 ;  /* 0x00000001070a7824 */ /* 0x000fe200078e020a */
[----:B------:R-:W-:Y:S01]  /*1230*/  IADD3 R5, R29, R5, RZ ;  /* 0x000000051d057210 */ /* 0x000fe20007ffe0ff */
[----:B------:R-:W-:Y:S05]  /*1240*/  BRA `(.L_x_3054) ;  /* 0x0000044000007947 */ /* 0x000fea0003800000 */
.L_x_3053:
[----:B-1----:R-:W-:-:S13]  /*1250*/  ISETP.NE.AND P3, PT, R7, -0x1, PT ;  /* 0xffffffff0700780c */ /* 0x002fda0003f65270 */
        /* <DEDUP_REMOVED lines=13> */
[----:B------:R-:W-:-:S04]  /*1330*/  IADD3 R5, R9, R3, RZ ;  /* 0x0000000309057210 */ /* 0x000fc80007ffe0ff */
.L_x_3055:
[----:B------:R-:W-:Y:S01]  /*1340*/  IABS R9, c[0x0][0x1c8] ;  /* 0x0000720000097a13 */ /* 0x000fe20000000000 */
[----:B------:R-:W-:Y:S01]  /*1350*/  IMAD.MOV.U32 R17, RZ, RZ, R5 ;  /* 0x000000ffff117224 */ /* 0x000fe200078e0005 */
[----:B------:R-:W-:Y:S02]  /*1360*/  LEA R15, R145, 0xffffffc0, 0x6 ;  /* 0xffffffc0910f7811 */ /* 0x000fe400078e30ff */
[----:B------:R-:W1:Y:S01]  /*1370*/  I2F.RP R10, R9 ;  /* 0x00000009000a7306 */ /* 0x000e620000209400 */
[----:B------:R-:W-:-:S05]  /*1380*/  MOV R16, R8 ;  /* 0x0000000800107202 */ /* 0x000fca0000000f00 */
[----:B------:R-:W-:Y:S02]  /*1390*/  IMAD.WIDE.U32 R16, R15, c[0x0][0x198], R16 ;  /* 0x000066000f107a25 */ /* 0x000fe400078e0010 */
[----:B-1----:R-:W1:Y:S02]  /*13a0*/  MUFU.RCP R12, R10 ;  /* 0x0000000a000c7308 */ /* 0x002e640000001000 */
[----:B-1----:R-:W-:-:S06]  /*13b0*/  IADD3 R12, R12, 0xffffffe, RZ ;  /* 0x0ffffffe0c0c7810 */ /* 0x002fcc0007ffe0ff */
[----:B------:R-:W1:Y:S02]  /*13c0*/  F2I.FTZ.U32.TRUNC.NTZ R13, R12 ;  /* 0x0000000c000d7305 */ /* 0x000e64000021f000 */
        /* <DEDUP_REMOVED lines=10> */
[----:B------:R-:W-:Y:S02]  /*1470*/  ISETP.GE.AND P1, PT, R3, RZ, PT ;  /* 0x000000ff0300720c */ /* 0x000fe40003f26270 */
[----:B------:R-:W-:-:S09]  /*1480*/  SHF.R.S32.HI R3, RZ, 0x1f, R15 ;  /* 0x0000001fff037819 */ /* 0x000fd2000001140f */
[----:B------:R-:W-:Y:S01]  /*1490*/  @!P0 IMAD.IADD R10, R10, 0x1, -R9 ;  /* 0x000000010a0a8824 */ /* 0x000fe200078e0a09 */
[----:B------:R-:W-:Y:S02]  /*14a0*/  @!P0 IADD3 R6, R6, 0x1, RZ ;  /* 0x0000000106068810 */ /* 0x000fe40007ffe0ff */
[----:B------:R-:W-:Y:S02]  /*14b0*/  ISETP.NE.AND P0, PT, RZ, c[0x0][0x1c8], PT ;  /* 0x00007200ff007a0c */ /* 0x000fe40003f05270 */
[----:B------:R-:W-:Y:S02]  /*14c0*/  ISETP.GE.U32.AND P2, PT, R10, R9, PT ;  /* 0x000000090a00720c */ /* 0x000fe40003f46070 */
[----:B------:R-:W-:-:S05]  /*14d0*/  @P3 IADD3 R10, R2, R7, RZ ;  /* 0x00000007020a3210 */ /* 0x000fca0007ffe0ff */
[----:B------:R-:W-:-:S04]  /*14e0*/  @P3 IMAD.WIDE.U32 R12, R10, c[0x0][0x1a0], RZ ;  /* 0x000068000a0c3a25 */ /* 0x000fc800078e00ff */
[----:B------:R-:W-:Y:S01]  /*14f0*/  @P3 IMAD R10, R10, c[0x0][0x1a4], R13 ;  /* 0x000069000a0a3a24 */ /* 0x000fe200078e020d */
[----:B------:R-:W-:Y:S02]  /*1500*/  @P3 MOV R18, R12 ;  /* 0x0000000c00123202 */ /* 0x000fe40000000f00 */
[----:B------:R-:W-:-:S04]  /*1510*/  @P2 IADD3 R6, R6, 0x1, RZ ;  /* 0x0000000106062810 */ /* 0x000fc80007ffe0ff */
[----:B------:R-:W-:Y:S01]  /*1520*/  MOV R9, R6 ;  /* 0x0000000600097202 */ /* 0x000fe20000000f00 */
[----:B------:R-:W-:-:S04]  /*1530*/  IMAD R6, R3, c[0x0][0x198], RZ ;  /* 0x0000660003067a24 */ /* 0x000fc800078e02ff */
[----:B------:R-:W-:Y:S01]  /*1540*/  @!P1 IMAD.MOV R9, RZ, RZ, -R9 ;  /* 0x000000ffff099224 */ /* 0x000fe200078e0a09 */
[----:B------:R-:W-:Y:S01]  /*1550*/  @!P0 LOP3.LUT R9, RZ, c[0x0][0x1c8], RZ, 0x33, !PT ;  /* 0x00007200ff098a12 */ /* 0x000fe200078e33ff */
[----:B------:R-:W-:-:S03]  /*1560*/  IMAD R5, R15, c[0x0][0x19c], R6 ;  /* 0x000067000f057a24 */ /* 0x000fc600078e0206 */
[----:B------:R-:W-:Y:S01]  /*1570*/  SHF.R.S32.HI R8, RZ, 0x1f, R9 ;  /* 0x0000001fff087819 */ /* 0x000fe20000011409 */
[----:B------:R-:W-:-:S04]  /*1580*/  IMAD.IADD R17, R17, 0x1, R5 ;  /* 0x0000000111117824 */ /* 0x000fc800078e0205 */
[----:B------:R-:W-:Y:S02]  /*1590*/  IMAD R6, R8, c[0x0][0x1b0], RZ ;  /* 0x00006c0008067a24 */ /* 0x000fe400078e02ff */
[----:B------:R-:W-:-:S04]  /*15a0*/  IMAD.WIDE.U32 R28, R9, c[0x0][0x1b0], R16 ;  /* 0x00006c00091c7a25 */ /* 0x000fc800078e0010 */
        /* <DEDUP_REMOVED lines=14> */
.L_x_3054:
[----:B------:R-:W-:Y:S01]  /*1690*/  ISETP.NE.AND P0, PT, R11, -0x1, PT ;  /* 0xffffffff0b00780c */ /* 0x000fe20003f05270 */
[----:B------:R-:W-:Y:S01]  /*16a0*/  IMAD.IADD R199, R88, 0x1, -R89 ;  /* 0x0000000158c77824 */ /* 0x000fe200078e0a59 */
[----:B------:R-:W-:Y:S01]  /*16b0*/  SHF.R.S32.HI R87, RZ, 0x1f, R4 ;  /* 0x0000001fff577819 */ /* 0x000fe20000011404 */
[----:B------:R-:W-:Y:S01]  /*16c0*/  IMAD R8, R8, c[0x0][0x1b8], RZ ;  /* 0x00006e0008087a24 */ /* 0x000fe200078e02ff */
[----:B------:R-:W-:Y:S02]  /*16d0*/  SHF.R.S32.HI R2, RZ, 0x1f, R19 ;  /* 0x0000001fff027819 */ /* 0x000fe40000011413 */
[----:B------:R-:W-:Y:S01]  /*16e0*/  LEA.HI R13, R87, R4, RZ, 0x3 ;  /* 0x00000004570d7211 */ /* 0x000fe200078f18ff */
[----:B------:R-:W-:Y:S01]  /*16f0*/  IMAD R8, R9, c[0x0][0x1bc], R8 ;  /* 0x00006f0009087a24 */ /* 0x000fe200078e0208 */
[----:B------:R-:W-:Y:S01]  /*1700*/  IADD3 R205, R145, -0x1, RZ ;  /* 0xffffffff91cd7810 */ /* 0x000fe20007ffe0ff */
[----:B------:R-:W-:Y:S01]  /*1710*/  IMAD R2, R2, c[0x0][0x1a8], RZ ;  /* 0x00006a0002027a24 */ /* 0x000fe200078e02ff */
[----:B------:R-:W-:-:S02]  /*1720*/  SHF.R.S32.HI R6, RZ, 0x3, R13 ;  /* 0x00000003ff067819 */ /* 0x000fc4000001140d */
[----:B------:R-:W-:Y:S01]  /*1730*/  LOP3.LUT R13, R13, 0xfffffff8, RZ, 0xc0, !PT ;  /* 0xfffffff80d0d7812 */ /* 0x000fe200078ec0ff */
[----:B------:R-:W-:Y:S01]  /*1740*/  @P0 IMAD.WIDE.U32 R24, R11, c[0x0][0x190], RZ ;  /* 0x000064000b180a25 */ /* 0x000fe200078e00ff */
[----:B------:R-:W-:Y:S02]  /*1750*/  @!P0 SHF.R.S32.HI R7, RZ, 0x1f, R204 ;  /* 0x0000001fff078819 */ /* 0x000fe400000114cc */
[----:B------:R-:W-:Y:S01]  /*1760*/  IADD3 R14, R6, 0x20, RZ ;  /* 0x00000020060e7810 */ /* 0x000fe20007ffe0ff */
[----:B------:R-:W-:Y:S01]  /*1770*/  @!P0 IMAD.WIDE.U32 R16, R204, c[0x0][0x178], RZ ;  /* 0x00005e00cc108a25 */ /* 0x000fe200078e00ff */
[----:B------:R-:W-:Y:S02]  /*1780*/  IADD3 R12, R6, 0x30, RZ ;  /* 0x00000030060c7810 */ /* 0x000fe40007ffe0ff */
[-C--:B------:R-:W-:Y:S01]  /*1790*/  ISETP.GE.AND P5, PT, R14, R199.reuse, PT ;  /* 0x000000c70e00720c */ /* 0x080fe20003fa6270 */
[----:B------:R-:W-:Y:S01]  /*17a0*/  @!P0 IMAD R7, R7, c[0x0][0x178], RZ ;  /* 0x00005e0007078a24 */ /* 0x000fe200078e02ff */
[----:B------:R-:W-:Y:S01]  /*17b0*/  ISETP.GE.AND P3, PT, R6, R199, PT ;  /* 0x000000c70600720c */ /* 0x000fe20003f66270 */
[----:B------:R-:W-:-:S02]  /*17c0*/  @P0 IMAD R11, R11, c[0x0][0x194], R25 ;  /* 0x000065000b0b0a24 */ /* 0x000fc400078e0219 */
[----:B-----5:R-:W-:Y:S01]  /*17d0*/  @!P0 IMAD R0, R204, c[0x0][0x17c], R7 ;  /* 0x00005f00cc008a24 */ /* 0x020fe200078e0207 */
[----:B------:R-:W-:Y:S01]  /*17e0*/  SHF.R.S32.HI R7, RZ, 0x1f, R6 ;  /* 0x0000001fff077819 */ /* 0x000fe20000011406 */
[----:B------:R-:W-:Y:S01]  /*17f0*/  @!P0 IMAD.MOV.U32 R24, RZ, RZ, R16 ;  /* 0x000000ffff188224 */ /* 0x000fe200078e0010 */
[----:B------:R-:W-:Y:S01]  /*1800*/  IADD3 R16, R6, 0x10, RZ ;  /* 0x0000001006107810 */ /* 0x000fe20007ffe0ff */
[----:B------:R-:W-:Y:S01]  /*1810*/  @!P0 IMAD.IADD R11, R17, 0x1, R0 ;  /* 0x00000001110b8824 */ /* 0x000fe200078e0200 */
[----:B------:R-:W-:Y:S01]  /*1820*/  LEA.HI R17, R87, R4, RZ, 0x6 ;  /* 0x0000000457117211 */ /* 0x000fe200078f30ff */
[----:B------:R-:W-:Y:S01]  /*1830*/  IMAD.IADD R0, R4, 0x1, -R13 ;  /* 0x0000000104007824 */ /* 0x000fe200078e0a0d */
[----:B------:R-:W-:Y:S01]  /*1840*/  ISETP.GE.AND P0, PT, R16, R199, PT ;  /* 0x000000c71000720c */ /* 0x000fe20003f06270 */
[----:B------:R-:W-:Y:S02]  /*1850*/  IMAD.SHL.U32 R13, R6, 0x40, RZ ;  /* 0x00000040060d7824 */ /* 0x000fe400078e00ff */
[----:B------:R-:W-:-:S02]  /*1860*/  IMAD.SHL.U32 R22, R0, 0x8, RZ ;  /* 0x0000000800167824 */ /* 0x000fc400078e00ff */
[----:B------:R-:W-:Y:S01]  /*1870*/  IMAD.WIDE R36, R37, 0x40, R6 ;  /* 0x0000004025247825 */ /* 0x000fe200078e0206 */
[----:B------:R-:W-:Y:S02]  /*1880*/  LOP3.LUT R13, R13, 0x1c0, RZ, 0xc0, !PT ;  /* 0x000001c00d0d7812 */ /* 0x000fe400078ec0ff */
[C---:B------:R-:W-:Y:S01]  /*1890*/  IADD3 R24, P4, R22.reuse, R24, RZ ;  /* 0x0000001816187210 */ /* 0x040fe20007f9e0ff */
[----:B------:R-:W-:Y:S01]  /*18a0*/  IMAD R2, R19, c[0x0][0x1ac], R2 ;  /* 0x00006b0013027a24 */ /* 0x000fe200078e0202 */
[--C-:B------:R-:W-:Y:S01]  /*18b0*/  SHF.R.S32.HI R20, RZ, 0x1f, R22.reuse ;  /* 0x0000001fff147819 */ /* 0x100fe20000011416 */
[----:B------:R-:W-:Y:S01]  /*18c0*/  IMAD R135, R7, c[0x0][0x198], RZ ;  /* 0x0000660007877a24 */ /* 0x000fe200078e02ff */
[C---:B------:R-:W-:Y:S02]  /*18d0*/  IADD3 R18, P1, R22.reuse, R18, RZ ;  /* 0x0000001216127210 */ /* 0x040fe40007f3e0ff */
[----:B------:R-:W-:Y:S01]  /*18e0*/  IADD3 R28, P2, R22, R28, RZ ;  /* 0x0000001c161c7210 */ /* 0x000fe20007f5e0ff */
[----:B------:R-:W-:Y:S01]  /*18f0*/  IMAD.X R25, R20, 0x1, R11, P4 ;  /* 0x0000000114197824 */ /* 0x000fe200020e060b */
[----:B------:R-:W-:Y:S01]  /*1900*/  ISETP.GE.AND P4, PT, R12, R199, PT ;  /* 0x000000c70c00720c */ /* 0x000fe20003f86270 */
[----:B------:R-:W-:Y:S01]  /*1910*/  IMAD R135, R6, c[0x0][0x19c], R135 ;  /* 0x0000670006877a24 */ /* 0x000fe200078e0287 */
[----:B------:R-:W-:Y:S01]  /*1920*/  LOP3.LUT R22, R13, 0x38, R22, 0xf8, !PT ;  /* 0x000000380d167812 */ /* 0x000fe200078ef816 */
[----:B------:R-:W-:Y:S01]  /*1930*/  IMAD.WIDE.U32 R24, R19, c[0x0][0x1a8], R24 ;  /* 0x00006a0013187a25 */ /* 0x000fe200078e0018 */
[----:B------:R-:W-:-:S03]  /*1940*/  SHF.R.U32.HI R13, RZ, 0x3, R13 ;  /* 0x00000003ff0d7819 */ /* 0x000fc6000001160d */
[----:B------:R-:W-:Y:S01]  /*1950*/  IMAD.X R19, R20, 0x1, R10, P1 ;  /* 0x0000000114137824 */ /* 0x000fe200008e060a */
[----:B------:R-:W-:Y:S01]  /*1960*/  @!P0 IADD3 R32, P1, R36, 0x10, RZ ;  /* 0x0000001024208810 */ /* 0x000fe20007f3e0ff */
[----:B------:R-:W-:Y:S01]  /*1970*/  IMAD.X R29, R20, 0x1, R5, P2 ;  /* 0x00000001141d7824 */ /* 0x000fe200010e0605 */
[----:B------:R-:W-:Y:S01]  /*1980*/  @!P5 IADD3 R30, P2, R36, 0x20, RZ ;  /* 0x00000020241ed810 */ /* 0x000fe20007f5e0ff */
[----:B------:R-:W-:Y:S01]  /*1990*/  IMAD.IADD R21, R25, 0x1, R2 ;  /* 0x0000000119157824 */ /* 0x000fe200078e0202 */
[----:B------:R-:W-:Y:S01]  /*19a0*/  LOP3.LUT R13, R22, R13, RZ, 0x3c, !PT ;  /* 0x0000000d160d7212 */ /* 0x000fe200078e3cff */
[----:B------:R-:W-:Y:S02]  /*19b0*/  IMAD.SHL.U32 R22, R17, 0x8, RZ ;  /* 0x0000000811167824 */ /* 0x000fe400078e00ff */
[--C-:B------:R-:W-:Y:S01]  /*19c0*/  @!P0 IMAD.X R5, RZ, RZ, R37.reuse, P1 ;  /* 0x000000ffff058224 */ /* 0x100fe200008e0625 */
[----:B------:R-:W-:Y:S01]  /*19d0*/  @!P4 IADD3 R26, P1, R36, 0x30, RZ ;  /* 0x00000030241ac810 */ /* 0x000fe20007f3e0ff */
[----:B------:R-:W-:Y:S01]  /*19e0*/  @!P5 IMAD.X R11, RZ, RZ, R37, P2 ;  /* 0x000000ffff0bd224 */ /* 0x000fe200010e0625 */
[----:B------:R-:W-:Y:S01]  /*19f0*/  LOP3.LUT R207, R13, 0xfffffe00, R22, 0xf8, !PT ;  /* 0xfffffe000dcf7812 */ /* 0x000fe200078ef816 */
[----:B------:R-:W-:Y:S01]  /*1a00*/  @!P3 IMAD R10, R37, c[0x0][0x190], RZ ;  /* 0x00006400250aba24 */ /* 0x000fe200078e02ff */
[----:B------:R-:W-:Y:S01]  /*1a10*/  IADD3 R146, P2, R6, R15, RZ ;  /* 0x0000000f06927210 */ /* 0x000fe20007f5e0ff */
[----:B------:R-:W-:-:S02]  /*1a20*/  @!P3 IMAD.MOV.U32 R20, RZ, RZ, R24 ;  /* 0x000000ffff14b224 */ /* 0x000fc400078e0018 */
[--C-:B------:R-:W-:Y:S02]  /*1a30*/  @!P0 IMAD.MOV.U32 R35, RZ, RZ, R21.reuse ;  /* 0x000000ffff238224 */ /* 0x100fe400078e0015 */
[--C-:B------:R-:W-:Y:S02]  /*1a40*/  @!P5 IMAD.MOV.U32 R25, RZ, RZ, R21.reuse ;  /* 0x000000ffff19d224 */ /* 0x100fe400078e0015 */
[--C-:B------:R-:W-:Y:S02]  /*1a50*/  @!P4 IMAD.MOV.U32 R23, RZ, RZ, R21.reuse ;  /* 0x000000ffff17c224 */ /* 0x100fe400078e0015 */
[----:B------:R-:W-:Y:S02]  /*1a60*/  @!P5 IMAD R11, R11, c[0x0][0x190], RZ ;  /* 0x000064000b0bda24 */ /* 0x000fe400078e02ff */
[C---:B------:R-:W-:Y:S02]  /*1a70*/  @!P3 IMAD R10, R36.reuse, c[0x0][0x194], R10 ;  /* 0x00006500240aba24 */ /* 0x040fe400078e020a */
[----:B------:R-:W-:-:S04]  /*1a80*/  @!P3 IMAD.WIDE.U32 R20, R36, c[0x0][0x190], R20 ;  /* 0x000064002414ba25 */ /* 0x000fc800078e0014 */
[----:B------:R-:W-:Y:S02]  /*1a90*/  @!P0 IMAD R5, R5, c[0x0][0x190], RZ ;  /* 0x0000640005058a24 */ /* 0x000fe400078e02ff */
[----:B------:R-:W-:Y:S02]  /*1aa0*/  @!P4 IMAD.X R13, RZ, RZ, R37, P1 ;  /* 0x000000ffff0dc224 */ /* 0x000fe400008e0625 */
[--C-:B------:R-:W-:Y:S02]  /*1ab0*/  @!P0 IMAD.MOV.U32 R34, RZ, RZ, R24.reuse ;  /* 0x000000ffff228224 */ /* 0x100fe400078e0018 */
[C---:B------:R-:W-:Y:S02]  /*1ac0*/  @!P5 IMAD R11, R30.reuse, c[0x0][0x194], R11 ;  /* 0x000065001e0bda24 */ /* 0x040fe400078e020b */
[--C-:B------:R-:W-:Y:S02]  /*1ad0*/  @!P4 IMAD.MOV.U32 R22, RZ, RZ, R24.reuse ;  /* 0x000000ffff16c224 */ /* 0x100fe400078e0018 */
[----:B------:R-:W-:Y:S01]  /*1ae0*/  @!P5 IMAD.WIDE.U32 R30, R30, c[0x0][0x190], R24 ;  /* 0x000064001e1eda25 */ /* 0x000fe200078e0018 */
[----:B------:R-:W-:-:S03]  /*1af0*/  @!P3 LEA R24, P1, R20, c[0x0][0x160], 0x1 ;  /* 0x000058001418ba11 */ /* 0x000fc600078208ff */
[----:B------:R-:W-:Y:S02]  /*1b00*/  @!P3 IMAD.IADD R10, R21, 0x1, R10 ;  /* 0x00000001150ab824 */ /* 0x000fe400078e020a */
[----:B------:R-:W-:Y:S02]  /*1b10*/  @!P0 IMAD R5, R32, c[0x0][0x194], R5 ;  /* 0x0000650020058a24 */ /* 0x000fe400078e0205 */
[----:B------:R-:W-:Y:S01]  /*1b20*/  @!P4 IMAD R13, R13, c[0x0][0x190], RZ ;  /* 0x000064000d0dca24 */ /* 0x000fe200078e02ff */
[----:B------:R-:W-:Y:S01]  /*1b30*/  @!P3 LEA.HI.X R25, R20, c[0x0][0x164], R10, 0x1, P1 ;  /* 0x000059001419ba11 */ /* 0x000fe200008f0c0a */
[----:B------:R-:W-:Y:S01]  /*1b40*/  @!P0 IMAD.WIDE.U32 R32, R32, c[0x0][0x190], R34 ;  /* 0x0000640020208a25 */ /* 0x000fe200078e0022 */
[----:B------:R-:W-:-:S03]  /*1b50*/  @!P5 LEA R20, P1, R30, c[0x0][0x160], 0x1 ;  /* 0x000058001e14da11 */ /* 0x000fc600078208ff */
[C---:B------:R-:W-:Y:S01]  /*1b60*/  @!P4 IMAD R2, R26.reuse, c[0x0][0x194], R13 ;  /* 0x000065001a02ca24 */ /* 0x040fe200078e020d */
[CC--:B------:R-:W-:Y:S01]  /*1b70*/  LEA.HI R13, R87.reuse, R4.reuse, RZ, 0x4 ;  /* 0x00000004570d7211 */ /* 0x0c0fe200078f20ff */
[----:B------:R-:W-:Y:S01]  /*1b80*/  @!P4 IMAD.WIDE.U32 R26, R26, c[0x0][0x190], R22 ;  /* 0x000064001a1aca25 */ /* 0x000fe200078e0016 */
[----:B------:R-:W-:-:S03]  /*1b90*/  LEA.HI R87, R87, R4, RZ, 0x5 ;  /* 0x0000000457577211 */ /* 0x000fc600078f28ff */
[----:B------:R-:W-:Y:S01]  /*1ba0*/  IMAD.X R10, R7, 0x1, R3, P2 ;  /* 0x00000001070a7824 */ /* 0x000fe200010e0603 */
[C---:B------:R-:W-:Y:S01]  /*1bb0*/  @!P0 LEA R22, P2, R32.reuse, c[0x0][0x160], 0x1 ;  /* 0x0000580020168a11 */ /* 0x040fe200078408ff */
[----:B------:R-:W-:Y:S01]  /*1bc0*/  @!P0 IMAD.IADD R5, R33, 0x1, R5 ;  /* 0x0000000121058824 */ /* 0x000fe200078e0205 */
[----:B------:R-:W-:Y:S01]  /*1bd0*/  SHF.R.S32.HI R86, RZ, 0x5, R87 ;  /* 0x00000005ff567819 */ /* 0x000fe20000011457 */
[----:B------:R-:W-:Y:S01]  /*1be0*/  IMAD.SHL.U32 R3, R205, 0x40, RZ ;  /* 0x00000040cd037824 */ /* 0x000fe200078e00ff */
[----:B------:R-:W-:Y:S01]  /*1bf0*/  LOP3.LUT R87, R87, 0xffffffe0, RZ, 0xc0, !PT ;  /* 0xffffffe057577812 */ /* 0x000fe200078ec0ff */
[----:B------:R-:W-:Y:S01]  /*1c00*/  @!P5 IMAD.IADD R11, R31, 0x1, R11 ;  /* 0x000000011f0bd824 */ /* 0x000fe200078e020b */
[----:B------:R-:W-:Y:S01]  /*1c10*/  @!P0 LEA.HI.X R23, R32, c[0x0][0x164], R5, 0x1, P2 ;  /* 0x0000590020178a11 */ /* 0x000fe200010f0c05 */
[----:B------:R-:W-:Y:S02]  /*1c20*/  IMAD.IADD R5, R84, 0x1, -R3 ;  /* 0x0000000154057824 */ /* 0x000fe400078e0a03 */
[----:B------:R-:W-:Y:S01]  /*1c30*/  @!P4 IMAD.IADD R2, R27, 0x1, R2 ;  /* 0x000000011b02c824 */ /* 0x000fe200078e0202 */
[----:B------:R-:W-:Y:S01]  /*1c40*/  @!P5 LEA.HI.X R21, R30, c[0x0][0x164], R11, 0x1, P1 ;  /* 0x000059001e15da11 */ /* 0x000fe200008f0c0b */
[----:B------:R-:W-:Y:S01]  /*1c50*/  IMAD.WIDE.U32 R30, R6, c[0x0][0x198], R28 ;  /* 0x00006600061e7a25 */ /* 0x000fe200078e001c */
[----:B------:R-:W-:-:S02]  /*1c60*/  ISETP.GE.AND P1, PT, R16, R5, PT ;  /* 0x000000051000720c */ /* 0x000fc40003f26270 */
[C---:B------:R-:W-:Y:S01]  /*1c70*/  @!P4 LEA R28, P2, R26.reuse, c[0x0][0x160], 0x1 ;  /* 0x000058001a1cca11 */ /* 0x040fe200078408ff */
[----:B------:R-:W-:Y:S02]  /*1c80*/  IMAD.SHL.U32 R207, R207, 0x2, RZ ;  /* 0x00000002cfcf7824 */ /* 0x000fe400078e00ff */
[----:B------:R-:W-:Y:S01]  /*1c90*/  IMAD.MOV.U32 R134, RZ, RZ, R30 ;  /* 0x000000ffff867224 */ /* 0x000fe200078e001e */
[----:B------:R-:W-:Y:S01]  /*1ca0*/  @!P4 LEA.HI.X R29, R26, c[0x0][0x164], R2, 0x1, P2 ;  /* 0x000059001a1dca11 */ /* 0x000fe200010f0c02 */
[----:B------:R-:W-:Y:S01]  /*1cb0*/  IMAD.MOV.U32 R2, RZ, RZ, c[0x0][0x198] ;  /* 0x00006600ff027624 */ /* 0x000fe200078e00ff */
[----:B------:R-:W-:Y:S01]  /*1cc0*/  @!PT LDS RZ, [RZ] ;  /* 0x00000000fffff984 */ /* 0x000fe20000000800 */
[----:B------:R-:W-:Y:S01]  /*1cd0*/  @!PT LDS RZ, [RZ] ;  /* 0x00000000fffff984 */ /* 0x000fe20000000800 */
[----:B------:R-:W-:Y:S01]  /*1ce0*/  @!PT LDS RZ, [RZ] ;  /* 0x00000000fffff984 */ /* 0x000fe20000000800 */
[----:B------:R1:W-:Y:S01]  /*1cf0*/  @!P3 LDGSTS.E.BYPASS.LTC128B.128 [R207], [R24.64] ;  /* 0x0000000018cfbfae */ /* 0x0003e2000b901d44 */
[----:B------:R-:W-:Y:S02]  /*1d00*/  IMAD.IADD R135, R31, 0x1, R135 ;  /* 0x000000011f877824 */ /* 0x000fe400078e0287 */
[----:B------:R-:W-:Y:S01]  /*1d10*/  IMAD.MOV.U32 R7, RZ, RZ, c[0x0][0x19c] ;  /* 0x00006700ff077624 */ /* 0x000fe200078e00ff */
[----:B------:R1:W-:Y:S01]  /*1d20*/  @!P3 LDGSTS.E.BYPASS.LTC128B.128 [R207+0x2000], [R24.64+0x80] ;  /* 0x0200008018cfbfae */ /* 0x0003e2000b901d44 */
[----:B------:R-:W-:Y:S01]  /*1d30*/  @!P1 LEA R11, P2, R2, R134, 0x4 ;  /* 0x00000086020b9211 */ /* 0x000fe200078420ff */
[----:B------:R-:W-:-:S02]  /*1d40*/  IMAD.WIDE.U32 R18, R9, c[0x0][0x1b8], R18 ;  /* 0x00006e0009127a25 */ /* 0x000fc400078e0012 */
[----:B------:R1:W-:Y:S01]  /*1d50*/  @!P3 LDGSTS.E.BYPASS.LTC128B.128 [R207+0x4000], [R24.64+0x100] ;  /* 0x0400010018cfbfae */ /* 0x0003e2000b901d44 */
[----:B------:R-:W-:Y:S01]  /*1d60*/  @!P1 LEA.HI.X R26, R2, R135, R7, 0x4, P2 ;  /* 0x00000087021a9211 */ /* 0x000fe200010f2407 */
[----:B------:R-:W-:Y:S01]  /*1d70*/  IMAD R9, R10, c[0x0][0x1a0], RZ ;  /* 0x000068000a097a24 */ /* 0x000fe200078e02ff */
[----:B------:R-:W-:Y:S01]  /*1d80*/  @!P1 LEA R30, P2, R11, c[0x0][0x168], 0x1 ;  /* 0x00005a000b1e9a11 */ /* 0x000fe200078408ff */
[----:B------:R2:W-:Y:S01]  /*1d90*/  @!P0 LDGSTS.E.BYPASS.LTC128B.128 [R207+0x800], [R22.64] ;  /* 0x0080000016cf8fae */ /* 0x0005e2000b901d44 */
[----:B------:R-:W-:Y:S01]  /*1da0*/  ISETP.GE.AND P3, PT, R6, R5, PT ;  /* 0x000000050600720c */ /* 0x000fe20003f66270 */
[----:B------:R-:W-:Y:S01]  /*1db0*/  IMAD.IADD R19, R19, 0x1, R8 ;  /* 0x0000000113137824 */ /* 0x000fe200078e0208 */
[----:B------:R-:W-:Y:S01]  /*1dc0*/  @!P1 LEA.HI.X R31, R11, c[0x0][0x16c], R26, 0x1, P2 ;  /* 0x00005b000b1f9a11 */ /* 0x000fe200010f0c1a */
[----:B------:R2:W-:Y:S01]  /*1dd0*/  @!P0 LDGSTS.E.BYPASS.LTC128B.128 [R207+0x2800], [R22.64+0x80] ;  /* 0x0280008016cf8fae */ /* 0x0005e2000b901d44 */
[----:B------:R-:W-:-:S03]  /*1de0*/  IMAD.WIDE.U32 R26, R2, 0x20, RZ ;  /* 0x00000020021a7825 */ /* 0x000fc600078e00ff */
[----:B------:R2:W-:Y:S01]  /*1df0*/  @!P0 LDGSTS.E.BYPASS.LTC128B.128 [R207+0x4800], [R22.64+0x100] ;  /* 0x0480010016cf8fae */ /* 0x0005e2000b901d44 */
[----:B------:R-:W-:Y:S01]  /*1e00*/  ISETP.GE.AND P0, PT, R14, R5, PT ;  /* 0x000000050e00720c */ /* 0x000fe20003f06270 */
[C---:B------:R-:W-:Y:S02]  /*1e10*/  IMAD R9, R146.reuse, c[0x0][0x1a4], R9 ;  /* 0x0000690092097a24 */ /* 0x040fe400078e0209 */
[----:B------:R3:W-:Y:S01]  /*1e20*/  @!P5 LDGSTS.E.BYPASS.LTC128B.128 [R207+0x1000], [R20.64] ;  /* 0x0100000014cfdfae */ /* 0x0007e2000b901d44 */
[----:B------:R-:W-:-:S03]  /*1e30*/  IMAD.WIDE.U32 R146, R146, c[0x0][0x1a0], R18 ;  /* 0x0000680092927a25 */ /* 0x000fc600078e0012 */
[----:B------:R3:W-:Y:S01]  /*1e40*/  @!P5 LDGSTS.E.BYPASS.LTC128B.128 [R207+0x3000], [R20.64+0x80] ;  /* 0x0300008014cfdfae */ /* 0x0007e2000b901d44 */
[----:B------:R-:W-:Y:S02]  /*1e50*/  IMAD.IADD R144, R147, 0x1, R9 ;  /* 0x0000000193907824 */ /* 0x000fe400078e0209 */
[----:B------:R-:W-:Y:S01]  /*1e60*/  IMAD.SHL.U32 R8, R0, 0x40, RZ ;  /* 0x0000004000087824 */ /* 0x000fe200078e00ff */
[----:B------:R3:W-:Y:S02]  /*1e70*/  @!P5 LDGSTS.E.BYPASS.LTC128B.128 [R207+0x5000], [R20.64+0x100] ;  /* 0x0500010014cfdfae */ /* 0x0007e4000b901d44 */
[C---:B------:R-:W-:Y:S01]  /*1e80*/  @!P0 IADD3 R11, P2, R134.reuse, R26, RZ ;  /* 0x0000001a860b8210 */ /* 0x040fe20007f5e0ff */
[----:B-1----:R-:W-:Y:S01]  /*1e90*/  IMAD.SHL.U32 R24, R7, 0x20, RZ ;  /* 0x0000002007187824 */ /* 0x002fe200078e00ff */
[----:B------:R-:W-:Y:S01]  /*1ea0*/  @!P3 LEA R26, P5, R134, c[0x0][0x168], 0x1 ;  /* 0x00005a00861aba11 */ /* 0x000fe200078a08ff */
[----:B------:R1:W-:Y:S01]  /*1eb0*/  @!P4 LDGSTS.E.BYPASS.LTC128B.128 [R207+0x1800], [R28.64] ;  /* 0x018000001ccfcfae */ /* 0x0003e2000b901d44 */
[----:B------:R-:W-:-:S02]  /*1ec0*/  LOP3.LUT R8, R8, 0x1c0, RZ, 0xc0, !PT ;  /* 0x000001c008087812 */ /* 0x000fc400078ec0ff */
[----:B------:R-:W-:Y:S01]  /*1ed0*/  @!P0 IADD3.X R24, R135, R27, R24, P2, !PT ;  /* 0x0000001b87188210 */ /* 0x000fe200017fe418 */
[----:B------:R1:W-:Y:S01]  /*1ee0*/  @!P4 LDGSTS.E.BYPASS.LTC128B.128 [R207+0x3800], [R28.64+0x80] ;  /* 0x038000801ccfcfae */ /* 0x0003e2000b901d44 */
[----:B------:R-:W-:Y:S02]  /*1ef0*/  @!P3 LEA.HI.X R27, R134, c[0x0][0x16c], R135, 0x1, P5 ;  /* 0x00005b00861bba11 */ /* 0x000fe400028f0c87 */
[-C--:B------:R-:W-:Y:S01]  /*1f00*/  ISETP.GE.AND P5, PT, R16, R5.reuse, PT ;  /* 0x000000051000720c */ /* 0x080fe20003fa6270 */
[----:B------:R1:W-:Y:S01]  /*1f10*/  @!P4 LDGSTS.E.BYPASS.LTC128B.128 [R207+0x5800], [R28.64+0x100] ;  /* 0x058001001ccfcfae */ /* 0x0003e2000b901d44 */
[-C--:B------:R-:W-:Y:S02]  /*1f20*/  ISETP.GE.AND P4, PT, R14, R5.reuse, PT ;  /* 0x000000050e00720c */ /* 0x080fe40003f86270 */
[C---:B--2---:R-:W-:Y:S01]  /*1f30*/  @!P0 LEA R22, P2, R11.reuse, c[0x0][0x168], 0x1 ;  /* 0x00005a000b168a11 */ /* 0x044fe200078408ff */
[----:B------:R2:W-:Y:S03]  /*1f40*/  @!P3 LDGSTS.E.BYPASS.LTC128B.128 [R207+0x6000], [R26.64] ;  /* 0x060000001acfbfae */ /* 0x0005e6000b901d44 */
[----:B------:R-:W-:Y:S01]  /*1f50*/  @!P0 LEA.HI.X R23, R11, c[0x0][0x16c], R24, 0x1, P2 ;  /* 0x00005b000b178a11 */ /* 0x000fe200010f0c18 */
[----:B------:R2:W-:Y:S01]  /*1f60*/  @!P3 LDGSTS.E.BYPASS.LTC128B.128 [R207+0x8000], [R26.64+0x80] ;  /* 0x080000801acfbfae */ /* 0x0005e2000b901d44 */
[----:B------:R-:W-:-:S02]  /*1f70*/  ISETP.GE.AND P2, PT, R12, R5, PT ;  /* 0x000000050c00720c */ /* 0x000fc40003f46270 */
[----:B------:R-:W-:Y:S01]  /*1f80*/  SHF.R.S32.HI R11, RZ, 0x4, R13 ;  /* 0x00000004ff0b7819 */ /* 0x000fe2000001140d */
[----:B------:R2:W-:Y:S01]  /*1f90*/  @!P3 LDGSTS.E.BYPASS.LTC128B.128 [R207+0xa000], [R26.64+0x100] ;  /* 0x0a0001001acfbfae */ /* 0x0005e2000b901d44 */
[----:B------:R-:W-:-:S03]  /*1fa0*/  ISETP.GE.AND P3, PT, R12, R5, PT ;  /* 0x000000050c00720c */ /* 0x000fc60003f66270 */
[----:B------:R1:W-:Y:S04]  /*1fb0*/  @!P1 LDGSTS.E.BYPASS.LTC128B.128 [R207+0x6800], [R30.64] ;  /* 0x068000001ecf9fae */ /* 0x0003e8000b901d44 */
[----:B------:R1:W-:Y:S02]  /*1fc0*/  @!P1 LDGSTS.E.BYPASS.LTC128B.128 [R207+0x8800], [R30.64+0x80] ;  /* 0x088000801ecf9fae */ /* 0x0003e4000b901d44 */
[----:B------:R-:W-:Y:S02]  /*1fd0*/  @!P2 IMAD R7, R7, 0x30, RZ ;  /* 0x000000300707a824 */ /* 0x000fe400078e02ff */
[----:B------:R-:W-:Y:S01]  /*1fe0*/  @!P2 IMAD.WIDE.U32 R14, R2, 0x30, R134 ;  /* 0x00000030020ea825 */ /* 0x000fe200078e0086 */
[----:B------:R1:W-:Y:S01]  /*1ff0*/  @!P1 LDGSTS.E.BYPASS.LTC128B.128 [R207+0xa800], [R30.64+0x100] ;  /* 0x0a8001001ecf9fae */ /* 0x0003e2000b901d44 */
[----:B------:R-:W-:-:S02]  /*2000*/  ISETP.GE.AND P1, PT, R6, R5, PT ;  /* 0x000000050600720c */ /* 0x000fc40003f26270 */
[----:B------:R-:W-:Y:S01]  /*2010*/  @!P2 IMAD.IADD R7, R15, 0x1, R7 ;  /* 0x000000010f07a824 */ /* 0x000fe200078e0207 */
[----:B------:R3:W-:Y:S01]  /*2020*/  @!P0 LDGSTS.E.BYPASS.LTC128B.128 [R207+0x7000], [R22.64] ;  /* 0x0700000016cf8fae */ /* 0x0007e2000b901d44 */
[----:B------:R-:W-:Y:S01]  /*2030*/  LEA.HI R5, R11, R11, RZ, 0x1 ;  /* 0x0000000b0b057211 */ /* 0x000fe200078f08ff */
[----:B------:R-:W-:Y:S02]  /*2040*/  IMAD.SHL.U32 R15, R6, 0x8, RZ ;  /* 0x00000008060f7824 */ /* 0x000fe400078e00ff */
[----:B------:R3:W-:Y:S01]  /*2050*/  @!P0 LDGSTS.E.BYPASS.LTC128B.128 [R207+0x9000], [R22.64+0x80] ;  /* 0x0900008016cf8fae */ /* 0x0007e2000b901d44 */
[----:B------:R-:W-:Y:S01]  /*2060*/  LOP3.LUT R12, R5, 0xfffffffe, RZ, 0xc0, !PT ;  /* 0xfffffffe050c7812 */ /* 0x000fe200078ec0ff */
[----:B------:R-:W-:Y:S01]  /*2070*/  IMAD.MOV.U32 R5, RZ, RZ, 0x20 ;  /* 0x00000020ff057424 */ /* 0x000fe200078e00ff */
[----:B------:R-:W-:Y:S01]  /*2080*/  LOP3.LUT R9, R8, 0x8, R15, 0xf8, !PT ;  /* 0x0000000808097812 */ /* 0x000fe200078ef80f */
[----:B------:R3:W-:Y:S01]  /*2090*/  @!P0 LDGSTS.E.BYPASS.LTC128B.128 [R207+0xb000], [R22.64+0x100] ;  /* 0x0b00010016cf8fae */ /* 0x0007e2000b901d44 */
[C---:B------:R-:W-:Y:S01]  /*20a0*/  @!P2 LEA R16, P0, R14.reuse, c[0x0][0x168], 0x1 ;  /* 0x00005a000e10aa11 */ /* 0x040fe200078008ff */
[----:B------:R-:W-:Y:S01]  /*20b0*/  IMAD.IADD R11, R11, 0x1, -R12 ;  /* 0x000000010b0b7824 */ /* 0x000fe200078e0a0c */
[----:B------:R-:W-:Y:S01]  /*20c0*/  SHF.R.U32.HI R8, RZ, 0x3, R8 ;  /* 0x00000003ff087819 */ /* 0x000fe20000011608 */
[----:B------:R-:W-:Y:S01]  /*20d0*/  IMAD R10, R5, c[0x0][0x1a4], RZ ;  /* 0x00006900050a7a24 */ /* 0x000fe200078e02ff */
[----:B------:R-:W-:-:S02]  /*20e0*/  @!P2 LEA.HI.X R17, R14, c[0x0][0x16c], R7, 0x1, P0 ;  /* 0x00005b000e11aa11 */ /* 0x000fc400000f0c07 */
[----:B------:R-:W-:Y:S01]  /*20f0*/  LOP3.LUT R7, R13, 0xfffffff0, RZ, 0xc0, !PT ;  /* 0xfffffff00d077812 */ /* 0x000fe200078ec0ff */
[----:B------:R-:W-:Y:S01]  /*2100*/  IMAD.WIDE.U32 R12, R5, c[0x0][0x1a0], RZ ;  /* 0x00006800050c7a25 */ /* 0x000fe200078e00ff */
[----:B------:R-:W-:Y:S01]  /*2110*/  LEA R202, P0, R146, c[0x0][0x170], 0x1 ;  /* 0x00005c0092ca7a11 */ /* 0x000fe200078008ff */
[----:B------:R4:W-:Y:S01]  /*2120*/  @!P2 LDGSTS.E.BYPASS.LTC128B.128 [R207+0x7800], [R16.64] ;  /* 0x0780000010cfafae */ /* 0x0009e2000b901d44 */
[----:B------:R-:W-:Y:S01]  /*2130*/  LOP3.LUT R8, R9, R8, RZ, 0x3c, !PT ;  /* 0x0000000809087212 */ /* 0x000fe200078e3cff */
[----:B------:R-:W-:Y:S01]  /*2140*/  IMAD.IADD R7, R4, 0x1, -R7 ;  /* 0x0000000104077824 */ /* 0x000fe200078e0a07 */
[----:B------:R-:W-:Y:S01]  /*2150*/  LEA.HI.X R201, R146, c[0x0][0x174], R144, 0x1, P0 ;  /* 0x00005d0092c97a11 */ /* 0x000fe200000f0c90 */
[----:B------:R4:W-:Y:S01]  /*2160*/  @!P2 LDGSTS.E.BYPASS.LTC128B.128 [R207+0x9800], [R16.64+0x80] ;  /* 0x0980008010cfafae */ /* 0x0009e2000b901d44 */
[----:B------:R-:W-:Y:S01]  /*2170*/  @!P5 IADD3 R12, P0, R202, R12, RZ ;  /* 0x0000000cca0cd210 */ /* 0x000fe20007f1e0ff */
[----:B------:R-:W-:Y:S01]  /*2180*/  IMAD R197, R11, 0x200, R8 ;  /* 0x000002000bc57824 */ /* 0x000fe200078e0208 */
[----:B------:R-:W-:Y:S01]  /*2190*/  SHF.R.S32.HI R14, RZ, 0x1f, R7 ;  /* 0x0000001fff0e7819 */ /* 0x000fe20000011407 */
[----:B------:R4:W-:Y:S01]  /*21a0*/  @!P2 LDGSTS.E.BYPASS.LTC128B.128 [R207+0xb800], [R16.64+0x100] ;  /* 0x0b80010010cfafae */ /* 0x0009e2000b901d44 */
[----:B------:R-:W-:Y:S01]  /*21b0*/  @!P3 IMAD.MOV.U32 R203, RZ, RZ, R201 ;  /* 0x000000ffffcbb224 */ /* 0x000fe200078e00c9 */
[----:B------:R-:W-:Y:S01]  /*21c0*/  @!P5 IADD3.X R13, R201, R13, R10, P0, !PT ;  /* 0x0000000dc90dd210 */ /* 0x000fe200007fe40a */
[----:B------:R-:W-:Y:S01]  /*21d0*/  IMAD.SHL.U32 R11, R11, 0x8, RZ ;  /* 0x000000080b0b7824 */ /* 0x000fe200078e00ff */
[----:B------:R-:W0:Y:S01]  /*21e0*/  LDGDEPBAR ;  /* 0x00000000000079af */ /* 0x000e220000000000 */
[----:B------:R-:W-:Y:S01]  /*21f0*/  LEA.HI R85, R14, R7, RZ, 0x3 ;  /* 0x000000070e557211 */ /* 0x000fe200078f18ff */
[----:B------:R-:W-:-:S02]  /*2200*/  @!P3 IMAD.MOV.U32 R14, RZ, RZ, c[0x0][0x1a0] ;  /* 0x00006800ff0eb624 */ /* 0x000fc400078e00ff */
[----:B------:R-:W-:Y:S01]  /*2210*/  @!P4 IMAD.MOV.U32 R8, RZ, RZ, c[0x0][0x1a4] ;  /* 0x00006900ff08c624 */ /* 0x000fe200078e00ff */
[----:B------:R-:W-:Y:S01]  /*2220*/  LOP3.LUT R6, R85, 0xfffffff8, RZ, 0xc0, !PT ;  /* 0xfffffff855067812 */ /* 0x000fe200078ec0ff */
[----:B------:R-:W-:-:S04]  /*2230*/  @!P3 IMAD.WIDE.U32 R14, R14, 0x60, R202 ;  /* 0x000000600e0eb825 */ /* 0x000fc800078e00ca */
[----:B------:R-:W-:Y:S02]  /*2240*/  @!P1 IMAD.MOV.U32 R203, RZ, RZ, R201 ;  /* 0x000000ffffcb9224 */ /* 0x000fe400078e00c9 */
[----:B------:R-:W-:Y:S02]  /*2250*/  IMAD.IADD R6, R7, 0x1, -R6 ;  /* 0x0000000107067824 */ /* 0x000fe400078e0a06 */
[----:B------:R-:W-:Y:S02]  /*2260*/  @!P4 IMAD.MOV.U32 R7, RZ, RZ, c[0x0][0x1a0] ;  /* 0x00006800ff07c624 */ /* 0x000fe400078e00ff */
[----:B------:R-:W-:Y:S02]  /*2270*/  IMAD.SHL.U32 R85, R85, 0x40, RZ ;  /* 0x0000004055557824 */ /* 0x000fe400078e00ff */
[----:B------:R-:W-:Y:S02]  /*2280*/  @!P3 IMAD.MOV.U32 R9, RZ, RZ, c[0x0][0x1a4] ;  /* 0x00006900ff09b624 */ /* 0x000fe400078e00ff */
[----:B------:R-:W-:Y:S01]  /*2290*/  IMAD.SHL.U32 R197, R197, 0x2, RZ ;  /* 0x00000002c5c57824 */ /* 0x000fe200078e00ff */
[----:B------:R-:W-:Y:S01]  /*22a0*/  LOP3.LUT R85, R85, 0xfffffe00, RZ, 0xc0, !PT ;  /* 0xfffffe0055557812 */ /* 0x000fe200078ec0ff */
[----:B------:R-:W-:Y:S01]  /*22b0*/  @!P3 IMAD R9, R9, 0x60, RZ ;  /* 0x000000600909b824 */ /* 0x000fe200078e02ff */
[----:B------:R-:W-:-:S04]  /*22c0*/  DEPBAR.LE SB0, 0x0 ;  /* 0x000080000000791a */ /* 0x000fc80000000000 */
[----:B------:R-:W-:Y:S01]  /*22d0*/  BAR.SYNC.DEFER_BLOCKING 0x0 ;  /* 0x0000000000007b1d */ /* 0x000fe20000010000 */
[----:B------:R-:W-:Y:S01]  /*22e0*/  @!P3 IMAD.IADD R9, R15, 0x1, R9 ;  /* 0x000000010f09b824 */ /* 0x000fe200078e0209 */
[----:B------:R-:W-:-:S04]  /*22f0*/  IADD3 R195, R197, 0x6020, RZ ;  /* 0x00006020c5c37810 */ /* 0x000fc80007ffe0ff */
        /* <DEDUP_REMOVED lines=9> */
[C---:B------:R-:W-:Y:S01]  /*2390*/  R2P PR, R6.reuse, 0x6 ;  /* 0x0000000606007804 */ /* 0x040fe20000000000 */
[----:B------:R-:W-:Y:S01]  /*23a0*/  IMAD.SHL.U32 R6, R6, 0x40, RZ ;  /* 0x0000004006067824 */ /* 0x000fe200078e00ff */
[----:B------:R-:W-:Y:S01]  /*23b0*/  @!P4 LEA R10, P0, R7, R202, 0x6 ;  /* 0x000000ca070ac211 */ /* 0x000fe200078030ff */
[----:B------:R-:W-:Y:S02]  /*23c0*/  @P5 STS.128 [R207+0xc800], RZ ;  /* 0x00c800ffcf005388 */ /* 0x000fe40000000c00 */
[----:B------:R-:W-:-:S02]  /*23d0*/  SEL R5, R5, 0xffffffe0, !P2 ;  /* 0xffffffe005057807 */ /* 0x000fc40005000000 */
[----:B------:R-:W-:Y:S01]  /*23e0*/  LOP3.LUT R6, R6, 0x1c0, RZ, 0xc0, !PT ;  /* 0x000001c006067812 */ /* 0x000fe200078ec0ff */
[----:B------:R-:W-:Y:S03]  /*23f0*/  @P5 STS.128 [R207+0xe800], RZ ;  /* 0x00e800ffcf005388 */ /* 0x000fe60000000c00 */
[----:B------:R-:W-:Y:S01]  /*2400*/  LOP3.LUT R11, R6, 0x8, R11, 0xf8, !PT ;  /* 0x00000008060b7812 */ /* 0x000fe200078ef80b */
[----:B------:R-:W-:Y:S01]  /*2410*/  @P5 STS.128 [R207+0x10800], RZ ;  /* 0x010800ffcf005388 */ /* 0x000fe20000000c00 */
[----:B------:R-:W-:-:S03]  /*2420*/  SHF.R.U32.HI R6, RZ, 0x3, R6 ;  /* 0x00000003ff067819 */ /* 0x000fc60000011606 */
[----:B------:R-:W-:Y:S01]  /*2430*/  @!PT LDS RZ, [RZ] ;  /* 0x00000000fffff984 */ /* 0x000fe20000000800 */
[----:B------:R-:W-:Y:S01]  /*2440*/  @!PT LDS RZ, [RZ] ;  /* 0x00000000fffff984 */ /* 0x000fe20000000800 */
[----:B------:R-:W-:Y:S01]  /*2450*/  @!PT LDS RZ, [RZ] ;  /* 0x00000000fffff984 */ /* 0x000fe20000000800 */
[----:B------:R1:W-:Y:S01]  /*2460*/  @!P5 LDGSTS.E.BYPASS.LTC128B.128 [R207+0xc800], [R12.64] ;  /* 0x0c8000000ccfdfae */ /* 0x0003e2000b901d44 */
[----:B------:R-:W-:Y:S02]  /*2470*/  LOP3.LUT R6, R11, R6, RZ, 0x3c, !PT ;  /* 0x000000060b067212 */ /* 0x000fe400078e3cff */
[----:B------:R-:W-:Y:S01]  /*2480*/  @!P4 LEA.HI.X R11, R7, R201, R8, 0x6, P0 ;  /* 0x000000c9070bc211 */ /* 0x000fe200000f3408 */
[----:B------:R-:W-:Y:S01]  /*2490*/  IMAD R7, R86, 0x400, R85 ;  /* 0x0000040056077824 */ /* 0x000fe200078e0255 */
[----:B------:R1:W-:Y:S01]  /*24a0*/  @!P5 LDGSTS.E.BYPASS.LTC128B.128 [R207+0xe800], [R12.64+0x80] ;  /* 0x0e8000800ccfdfae */ /* 0x0003e2000b901d44 */
[----:B------:R-:W-:Y:S02]  /*24b0*/  @!P3 IMAD.MOV.U32 R8, RZ, RZ, R14 ;  /* 0x000000ffff08b224 */ /* 0x000fe400078e000e */
[----:B------:R-:W-:Y:S01]  /*24c0*/  IMAD.IADD R198, R6, 0x1, R7 ;  /* 0x0000000106c67824 */ /* 0x000fe200078e0207 */
[----:B------:R1:W-:Y:S01]  /*24d0*/  @!P5 LDGSTS.E.BYPASS.LTC128B.128 [R207+0x10800], [R12.64+0x100] ;  /* 0x108001000ccfdfae */ /* 0x0003e2000b901d44 */
[----:B------:R-:W-:-:S02]  /*24e0*/  IMAD.MOV.U32 R7, RZ, RZ, 0x10 ;  /* 0x00000010ff077424 */ /* 0x000fc400078e00ff */
[----:B------:R-:W-:Y:S01]  /*24f0*/  IMAD.SHL.U32 R198, R198, 0x2, RZ ;  /* 0x00000002c6c67824 */ /* 0x000fe200078e00ff */
[----:B------:R-:W-:Y:S01]  /*2500*/  @P4 STS.128 [R207+0xd000], RZ ;  /* 0x00d000ffcf004388 */ /* 0x000fe20000000c00 */
[----:B------:R-:W-:Y:S01]  /*2510*/  IMAD R86, R86, 0x10, R89 ;  /* 0x0000001056567824 */ /* 0x000fe200078e0259 */
[----:B------:R-:W-:Y:S01]  /*2520*/  SEL R7, R7, 0xfffffff0, !P1 ;  /* 0xfffffff007077807 */ /* 0x000fe20004800000 */
[--C-:B------:R-:W-:Y:S01]  /*2530*/  IMAD R194, R5, 0x2, R198.reuse ;  /* 0x0000000205c27824 */ /* 0x100fe200078e02c6 */
[----:B------:R-:W-:Y:S01]  /*2540*/  @P4 STS.128 [R207+0xf000], RZ ;  /* 0x00f000ffcf004388 */ /* 0x000fe20000000c00 */
[----:B------:R-:W-:Y:S02]  /*2550*/  R2P PR, R0, 0x6 ;  /* 0x0000000600007804 */ /* 0x000fe40000000000 */
[----:B------:R-:W-:Y:S01]  /*2560*/  IADD3 R0, R197, 0x6000, RZ ;  /* 0x00006000c5007810 */ /* 0x000fe20007ffe0ff */
[----:B------:R-:W-:Y:S01]  /*2570*/  @P4 STS.128 [R207+0x11000], RZ ;  /* 0x011000ffcf004388 */ /* 0x000fe20000000c00 */
[----:B------:R-:W-:-:S03]  /*2580*/  IMAD R196, R7, 0x2, R198 ;  /* 0x0000000207c47824 */ /* 0x000fc600078e02c6 */
[----:B------:R-:W-:Y:S01]  /*2590*/  @!PT LDS RZ, [RZ] ;  /* 0x00000000fffff984 */ /* 0x000fe20000000800 */
[----:B------:R-:W-:Y:S01]  /*25a0*/  @!PT LDS RZ, [RZ] ;  /* 0x00000000fffff984 */ /* 0x000fe20000000800 */
[----:B------:R-:W-:Y:S01]  /*25b0*/  @!PT LDS RZ, [RZ] ;  /* 0x00000000fffff984 */ /* 0x000fe20000000800 */
[----:B------:R1:W-:Y:S01]  /*25c0*/  @!P4 LDGSTS.E.BYPASS.LTC128B.128 [R207+0xd000], [R10.64] ;  /* 0x0d0000000acfcfae */ /* 0x0003e2000b901d44 */
[----:B------:R-:W-:-:S03]  /*25d0*/  IMAD R193, R5, 0x2, R196 ;  /* 0x0000000205c17824 */ /* 0x000fc600078e02c4 */
[----:B------:R1:W-:Y:S02]  /*25e0*/  @!P4 LDGSTS.E.BYPASS.LTC128B.128 [R207+0xf000], [R10.64+0x80] ;  /* 0x0f0000800acfcfae */ /* 0x0003e4000b901d44 */
[----:B------:R-:W-:Y:S01]  /*25f0*/  @P1 IADD3 R195, R0, -0x20, RZ ;  /* 0xffffffe000c31810 */ /* 0x000fe20007ffe0ff */
[----:B------:R-:W-:Y:S01]  /*2600*/  IMAD.MOV.U32 R0, RZ, RZ, 0x40 ;  /* 0x00000040ff007424 */ /* 0x000fe200078e00ff */
[----:B------:R1:W-:Y:S01]  /*2610*/  @!P4 LDGSTS.E.BYPASS.LTC128B.128 [R207+0x11000], [R10.64+0x100] ;  /* 0x110001000acfcfae */ /* 0x0003e2000b901d44 */
[----:B------:R-:W-:Y:S02]  /*2620*/  ISETP.GT.AND P1, PT, R205, R200, PT ;  /* 0x000000c8cd00720c */ /* 0x000fe40003f24270 */
[C---:B------:R-:W-:Y:S01]  /*2630*/  IADD3 R187, R195.reuse, 0x800, RZ ;  /* 0x00000800c3bb7810 */ /* 0x040fe20007ffe0ff */
[----:B------:R-:W-:Y:S01]  /*2640*/  @P3 STS.128 [R207+0xd800], RZ ;  /* 0x00d800ffcf003388 */ /* 0x000fe20000000c00 */
[----:B------:R-:W-:Y:S02]  /*2650*/  SEL R0, R0, 0xffffffc0, !P2 ;  /* 0xffffffc000007807 */ /* 0x000fe40005000000 */
[C---:B------:R-:W-:Y:S01]  /*2660*/  IADD3 R186, R195.reuse, 0x1000, RZ ;  /* 0x00001000c3ba7810 */ /* 0x040fe20007ffe0ff */
[----:B------:R-:W-:Y:S01]  /*2670*/  @P3 STS.128 [R207+0xf800], RZ ;  /* 0x00f800ffcf003388 */ /* 0x000fe20000000c00 */
[----:B------:R-:W-:Y:S01]  /*2680*/  IADD3 R185, R195, 0x1800, RZ ;  /* 0x00001800c3b97810 */ /* 0x000fe20007ffe0ff */
[----:B------:R-:W-:Y:S01]  /*2690*/  IMAD.IADD R191, R197, 0x1, R0 ;  /* 0x00000001c5bf7824 */ /* 0x000fe200078e0200 */
[C---:B------:R-:W-:Y:S01]  /*26a0*/  IADD3 R183, R195.reuse, 0x2000, RZ ;  /* 0x00002000c3b77810 */ /* 0x040fe20007ffe0ff */
[----:B------:R-:W-:Y:S01]  /*26b0*/  @P3 STS.128 [R207+0x11800], RZ ;  /* 0x011800ffcf003388 */ /* 0x000fe20000000c00 */
[----:B------:R-:W-:Y:S01]  /*26c0*/  IMAD.IADD R184, R0, 0x1, R195 ;  /* 0x0000000100b87824 */ /* 0x000fe200078e02c3 */
[----:B------:R-:W-:Y:S01]  /*26d0*/  @!P1 LEA R210, P0, R134, c[0x0][0x168], 0x1 ;  /* 0x00005a0086d29a11 */ /* 0x000fe200078008ff */
[----:B------:R-:W-:Y:S01]  /*26e0*/  IMAD.IADD R0, R4, 0x1, -R87 ;  /* 0x0000000104007824 */ /* 0x000fe200078e0a57 */
[----:B------:R-:W-:Y:S01]  /*26f0*/  @!PT LDS RZ, [RZ] ;  /* 0x00000000fffff984 */ /* 0x000fe20000000800 */
[----:B------:R-:W-:Y:S01]  /*2700*/  @!PT LDS RZ, [RZ] ;  /* 0x00000000fffff984 */ /* 0x000fe20000000800 */
[----:B------:R-:W-:Y:S01]  /*2710*/  @!PT LDS RZ, [RZ] ;  /* 0x00000000fffff984 */ /* 0x000fe20000000800 */
[----:B------:R1:W-:Y:S01]  /*2720*/  @!P3 LDGSTS.E.BYPASS.LTC128B.128 [R207+0xd800], [R8.64] ;  /* 0x0d80000008cfbfae */ /* 0x0003e2000b901d44 */
[----:B------:R-:W-:-:S02]  /*2730*/  IADD3 R182, R195, 0x2800, RZ ;  /* 0x00002800c3b67810 */ /* 0x000fc40007ffe0ff */
[----:B------:R-:W-:Y:S01]  /*2740*/  @!P1 LEA.HI.X R211, R134, c[0x0][0x16c], R135, 0x1, P0 ;  /* 0x00005b0086d39a11 */ /* 0x000fe200000f0c87 */
[----:B------:R1:W-:Y:S01]  /*2750*/  @!P3 LDGSTS.E.BYPASS.LTC128B.128 [R207+0xf800], [R8.64+0x80] ;  /* 0x0f80008008cfbfae */ /* 0x0003e2000b901d44 */
[C---:B------:R-:W-:Y:S02]  /*2760*/  IADD3 R181, R195.reuse, 0x3000, RZ ;  /* 0x00003000c3b57810 */ /* 0x040fe40007ffe0ff */
[C---:B------:R-:W-:Y:S01]  /*2770*/  IADD3 R180, R195.reuse, 0x3800, RZ ;  /* 0x00003800c3b47810 */ /* 0x040fe20007ffe0ff */
[----:B------:R3:W-:Y:S01]  /*2780*/  @!P3 LDGSTS.E.BYPASS.LTC128B.128 [R207+0x11800], [R8.64+0x100] ;  /* 0x1180010008cfbfae */ /* 0x0007e2000b901d44 */
[C---:B------:R-:W-:Y:S02]  /*2790*/  IADD3 R179, R195.reuse, 0x4000, RZ ;  /* 0x00004000c3b37810 */ /* 0x040fe40007ffe0ff */
[C---:B------:R-:W-:Y:S01]  /*27a0*/  IADD3 R178, R195.reuse, 0x4800, RZ ;  /* 0x00004800c3b27810 */ /* 0x040fe20007ffe0ff */
[----:B------:R-:W-:Y:S01]  /*27b0*/  LDSM.16.M88.4 R52, [R198] ;  /* 0x00000000c634783b */ /* 0x000fe20000000200 */
[----:B------:R-:W-:-:S02]  /*27c0*/  IADD3 R177, R195, 0x5000, RZ ;  /* 0x00005000c3b17810 */ /* 0x000fc40007ffe0ff */
[----:B------:R-:W-:Y:S01]  /*27d0*/  IADD3 R176, R195, 0x5800, RZ ;  /* 0x00005800c3b07810 */ /* 0x000fe20007ffe0ff */
[----:B--2---:R-:W2:Y:S04]  /*27e0*/  LDSM.16.M88.4 R24, [R197+0x6000] ;  /* 0x00600000c518783b */ /* 0x004ea80000000200 */
[----:B----4-:R-:W4:Y:S04]  /*27f0*/  LDSM.16.M88.4 R16, [R197+0x6800] ;  /* 0x00680000c510783b */ /* 0x010f280000000200 */
[----:B------:R-:W4:Y:S04]  /*2800*/  LDSM.16.M88.4 R60, [R197+0x7000] ;  /* 0x00700000c53c783b */ /* 0x000f280000000200 */
[----:B------:R-:W-:Y:S04]  /*2810*/  LDSM.16.M88.4 R40, [R196] ;  /* 0x00000000c428783b */ /* 0x000fe80000000200 */
[----:B-1----:R-:W1:Y:S04]  /*2820*/  LDSM.16.M88.4 R12, [R195] ;  /* 0x00000000c30c783b */ /* 0x002e680000000200 */
[----:B------:R-:W1:Y:S04]  /*2830*/  LDSM.16.M88.4 R36, [R197+0x7800] ;  /* 0x00780000c524783b */ /* 0x000e680000000200 */
[----:B------:R-:W1:Y:S04]  /*2840*/  LDSM.16.M88.4 R68, [R195+0x800] ;  /* 0x00080000c344783b */ /* 0x000e680000000200 */
[----:B------:R-:W1:Y:S04]  /*2850*/  LDSM.16.M88.4 R48, [R195+0x1000] ;  /* 0x00100000c330783b */ /* 0x000e680000000200 */
[----:B---3--:R-:W-:Y:S04]  /*2860*/  LDSM.16.M88.4 R8, [R194] ;  /* 0x00000000c208783b */ /* 0x008fe80000000200 */
[----:B------:R-:W3:Y:S01]  /*2870*/  LDSM.16.M88.4 R32, [R191+0x6000] ;  /* 0x00600000bf20783b */ /* 0x000ee20000000200 */
[C---:B--2---:R-:W-:Y:S03]  /*2880*/  HMMA.16816.F32 R28, R52.reuse, R24, RZ ;  /* 0x00000018341c723c */ /* 0x044fe600000018ff */
[----:B------:R-:W2:Y:S04]  /*2890*/  LDSM.16.M88.4 R44, [R195+0x1800] ;  /* 0x00180000c32c783b */ /* 0x000ea80000000200 */
        /* <DEDUP_REMOVED lines=8> */
[----:B------:R-:W-:Y:S08]  /*2920*/  HMMA.16816.F32 R60, R52, R62, RZ ;  /* 0x0000003e343c723c */ /* 0x000ff000000018ff */
[C---:B-1----:R-:W-:Y:S08]  /*2930*/  HMMA.16816.F32 R28, R40.reuse, R12, R28 ;  /* 0x0000000c281c723c */ /* 0x042ff0000000181c */
[----:B------:R-:W-:Y:S01]  /*2940*/  HMMA.16816.F32 R24, R40, R14, R24 ;  /* 0x0000000e2818723c */ /* 0x000fe20000001818 */
[----:B------:R-:W-:Y:S07]  /*2950*/  LDSM.16.M88.4 R12, [R191+0x7000] ;  /* 0x00700000bf0c783b */ /* 0x000fee0000000200 */
[C---:B------:R-:W-:Y:S08]  /*2960*/  HMMA.16816.F32 R56, R52.reuse, R36, RZ ;  /* 0x000000243438723c */ /* 0x040ff000000018ff */
[----:B------:R-:W-:Y:S01]  /*2970*/  HMMA.16816.F32 R52, R52, R38, RZ ;  /* 0x000000263434723c */ /* 0x000fe200000018ff */
[----:B------:R-:W1:Y:S07]  /*2980*/  LDSM.16.M88.4 R36, [R191+0x6800] ;  /* 0x00680000bf24783b */ /* 0x000e6e0000000200 */
[C---:B------:R-:W-:Y:S08]  /*2990*/  HMMA.16816.F32 R20, R40.reuse, R68, R20 ;  /* 0x000000442814723c */ /* 0x040ff00000001814 */
[C---:B------:R-:W-:Y:S01]  /*29a0*/  HMMA.16816.F32 R16, R40.reuse, R70, R16 ;  /* 0x000000462810723c */ /* 0x040fe20000001810 */
[----:B------:R-:W4:Y:S07]  /*29b0*/  LDSM.16.M88.4 R68, [R191+0x7800] ;  /* 0x00780000bf44783b */ /* 0x000f2e0000000200 */
[C---:B------:R-:W-:Y:S08]  /*29c0*/  HMMA.16816.F32 R64, R40.reuse, R48, R64 ;  /* 0x000000302840723c */ /* 0x040ff00000001840 */
[----:B------:R-:W-:Y:S01]  /*29d0*/  HMMA.16816.F32 R60, R40, R50, R60 ;  /* 0x00000032283c723c */ /* 0x000fe2000000183c */
[----:B------:R-:W-:Y:S07]  /*29e0*/  LDSM.16.M88.4 R48, [R184] ;  /* 0x00000000b830783b */ /* 0x000fee0000000200 */
[C---:B---3--:R-:W-:Y:S08]  /*29f0*/  HMMA.16816.F32 R28, R8.reuse, R32, R28 ;  /* 0x00000020081c723c */ /* 0x048ff0000000181c */
[----:B------:R-:W-:Y:S01]  /*2a00*/  HMMA.16816.F32 R24, R8, R34, R24 ;  /* 0x000000220818723c */ /* 0x000fe20000001818 */
[----:B------:R-:W3:Y:S07]  /*2a10*/  LDSM.16.M88.4 R32, [R193] ;  /* 0x00000000c120783b */ /* 0x000eee0000000200 */
[C---:B--2---:R-:W-:Y:S08]  /*2a20*/  HMMA.16816.F32 R56, R40.reuse, R44, R56 ;  /* 0x0000002c2838723c */ /* 0x044ff00000001838 */
[----:B------:R-:W-:Y:S01]  /*2a30*/  HMMA.16816.F32 R52, R40, R46, R52 ;  /* 0x0000002e2834723c */ /* 0x000fe20000001834 */
[----:B------:R-:W2:Y:S04]  /*2a40*/  LDSM.16.M88.4 R44, [R184+0x800] ;  /* 0x00080000b82c783b */ /* 0x000ea80000000200 */
[----:B------:R-:W2:Y:S03]  /*2a50*/  LDSM.16.M88.4 R40, [R184+0x1000] ;  /* 0x00100000b828783b */ /* 0x000ea60000000200 */
[C---:B-1----:R-:W-:Y:S08]  /*2a60*/  HMMA.16816.F32 R20, R8.reuse, R36, R20 ;  /* 0x000000240814723c */ /* 0x042ff00000001814 */
[C---:B------:R-:W-:Y:S01]  /*2a70*/  HMMA.16816.F32 R16, R8.reuse, R38, R16 ;  /* 0x000000260810723c */ /* 0x040fe20000001810 */
[----:B------:R-:W-:Y:S07]  /*2a80*/  LDSM.16.M88.4 R36, [R184+0x1800] ;  /* 0x00180000b824783b */ /* 0x000fee0000000200 */
[C---:B------:R-:W-:Y:S08]  /*2a90*/  HMMA.16816.F32 R64, R8.reuse, R12, R64 ;  /* 0x0000000c0840723c */ /* 0x040ff00000001840 */
[C---:B------:R-:W-:Y:S01]  /*2aa0*/  HMMA.16816.F32 R60, R8.reuse, R14, R60 ;  /* 0x0000000e083c723c */ /* 0x040fe2000000183c */
[----:B------:R-:W1:Y:S07]  /*2ab0*/  LDSM.16.M88.4 R12, [R197+0x8000] ;  /* 0x00800000c50c783b */ /* 0x000e6e0000000200 */
[C---:B----4-:R-:W-:Y:S08]  /*2ac0*/  HMMA.16816.F32 R56, R8.reuse, R68, R56 ;  /* 0x000000440838723c */ /* 0x050ff00000001838 */
[----:B------:R-:W-:Y:S01]  /*2ad0*/  HMMA.16816.F32 R52, R8, R70, R52 ;  /* 0x000000460834723c */ /* 0x000fe20000001834 */
[----:B------:R-:W4:Y:S04]  /*2ae0*/  LDSM.16.M88.4 R8, [R197+0x8800] ;  /* 0x00880000c508783b */ /* 0x000f280000000200 */
[----:B------:R-:W-:Y:S03]  /*2af0*/  LDSM.16.M88.4 R68, [R195+0x2000] ;  /* 0x00200000c344783b */ /* 0x000fe60000000200 */
[C---:B---3--:R-:W-:Y:S08]  /*2b00*/  HMMA.16816.F32 R28, R32.reuse, R48, R28 ;  /* 0x00000030201c723c */ /* 0x048ff0000000181c */
[C---:B------:R-:W-:Y:S01]  /*2b10*/  HMMA.16816.F32 R24, R32.reuse, R50, R24 ;  /* 0x000000322018723c */ /* 0x040fe20000001818 */
[----:B------:R-:W-:Y:S07]  /*2b20*/  LDSM.16.M88.4 R48, [R195+0x3800] ;  /* 0x00380000c330783b */ /* 0x000fee0000000200 */
[C---:B--2---:R-:W-:Y:S08]  /*2b30*/  HMMA.16816.F32 R20, R32.reuse, R44, R20 ;  /* 0x0000002c2014723c */ /* 0x044ff00000001814 */
[C---:B------:R-:W-:Y:S01]  /*2b40*/  HMMA.16816.F32 R16, R32.reuse, R46, R16 ;  /* 0x0000002e2010723c */ /* 0x040fe20000001810 */
[----:B------:R-:W2:Y:S07]  /*2b50*/  LDSM.16.M88.4 R44, [R196+0x2000] ;  /* 0x00200000c42c783b */ /* 0x000eae0000000200 */
        /* <DEDUP_REMOVED lines=8> */
[----:B------:R-:W1:Y:S04]  /*2be0*/  LDSM.16.M88.4 R36, [R195+0x3000] ;  /* 0x00300000c324783b */ /* 0x000e680000000200 */
[----:B------:R-:W1:Y:S03]  /*2bf0*/  LDSM.16.M88.4 R32, [R194+0x2000] ;  /* 0x00200000c220783b */ /* 0x000e660000000200 */
[C---:B----4-:R-:W-:Y:S08]  /*2c00*/  HMMA.16816.F32 R20, R72.reuse, R8, R20 ;  /* 0x000000084814723c */ /* 0x050ff00000001814 */
[C---:B------:R-:W-:Y:S01]  /*2c10*/  HMMA.16816.F32 R16, R72.reuse, R10, R16 ;  /* 0x0000000a4810723c */ /* 0x040fe20000001810 */
[----:B------:R-:W4:Y:S07]  /*2c20*/  LDSM.16.M88.4 R8, [R191+0x8800] ;  /* 0x00880000bf08783b */ /* 0x000f2e0000000200 */
[C---:B------:R-:W-:Y:S08]  /*2c30*/  HMMA.16816.F32 R64, R72.reuse, R80, R64 ;  /* 0x000000504840723c */ /* 0x040ff00000001840 */
[----:B------:R-:W-:Y:S08]  /*2c40*/  HMMA.16816.F32 R60, R72, R82, R60 ;  /* 0x00000052483c723c */ /* 0x000ff0000000183c */
[C---:B--2---:R-:W-:Y:S08]  /*2c50*/  HMMA.16816.F32 R28, R44.reuse, R68, R28 ;  /* 0x000000442c1c723c */ /* 0x044ff0000000181c */
[----:B------:R-:W-:Y:S01]  /*2c60*/  HMMA.16816.F32 R24, R44, R70, R24 ;  /* 0x000000462c18723c */ /* 0x000fe20000001818 */
[----:B------:R-:W-:Y:S07]  /*2c70*/  LDSM.16.M88.4 R68, [R184+0x3800] ;  /* 0x00380000b844783b */ /* 0x000fee0000000200 */
[C---:B------:R-:W-:Y:S08]  /*2c80*/  HMMA.16816.F32 R56, R72.reuse, R76, R56 ;  /* 0x0000004c4838723c */ /* 0x040ff00000001838 */
[----:B------:R-:W-:Y:S01]  /*2c90*/  HMMA.16816.F32 R52, R72, R78, R52 ;  /* 0x0000004e4834723c */ /* 0x000fe20000001834 */
[----:B------:R-:W-:Y:S04]  /*2ca0*/  LDSM.16.M88.4 R76, [R193+0x2000] ;  /* 0x00200000c14c783b */ /* 0x000fe80000000200 */
[----:B------:R-:W-:Y:S03]  /*2cb0*/  LDSM.16.M88.4 R72, [R184+0x3000] ;  /* 0x00300000b848783b */ /* 0x000fe60000000200 */
[C---:B---3--:R-:W-:Y:S08]  /*2cc0*/  HMMA.16816.F32 R20, R44.reuse, R40, R20 ;  /* 0x000000282c14723c */ /* 0x048ff00000001814 */
[C---:B------:R-:W-:Y:S01]  /*2cd0*/  HMMA.16816.F32 R16, R44.reuse, R42, R16 ;  /* 0x0000002a2c10723c */ /* 0x040fe20000001810 */
[----:B------:R-:W2:Y:S07]  /*2ce0*/  LDSM.16.M88.4 R40, [R191+0x9000] ;  /* 0x00900000bf28783b */ /* 0x000eae0000000200 */
[C---:B-1----:R-:W-:Y:S08]  /*2cf0*/  HMMA.16816.F32 R64, R44.reuse, R36, R64 ;  /* 0x000000242c40723c */ /* 0x042ff00000001840 */
[----:B------:R-:W-:Y:S01]  /*2d00*/  HMMA.16816.F32 R60, R44, R38, R60 ;  /* 0x000000262c3c723c */ /* 0x000fe2000000183c */
[----:B------:R-:W1:Y:S07]  /*2d10*/  LDSM.16.M88.4 R36, [R191+0x9800] ;  /* 0x00980000bf24783b */ /* 0x000e6e0000000200 */
[C---:B------:R-:W-:Y:S08]  /*2d20*/  HMMA.16816.F32 R28, R32.reuse, R12, R28 ;  /* 0x0000000c201c723c */ /* 0x040ff0000000181c */
[----:B------:R-:W-:Y:S01]  /*2d30*/  HMMA.16816.F32 R24, R32, R14, R24 ;  /* 0x0000000e2018723c */ /* 0x000fe20000001818 */
[----:B------:R-:W3:Y:S07]  /*2d40*/  LDSM.16.M88.4 R12, [R184+0x2000] ;  /* 0x00200000b80c783b */ /* 0x000eee0000000200 */
[C---:B------:R-:W-:Y:S08]  /*2d50*/  HMMA.16816.F32 R56, R44.reuse, R48, R56 ;  /* 0x000000302c38723c */ /* 0x040ff00000001838 */
[----:B------:R-:W-:Y:S01]  /*2d60*/  HMMA.16816.F32 R52, R44, R50, R52 ;  /* 0x000000322c34723c */ /* 0x000fe20000001834 */
[----:B------:R-:W-:Y:S04]  /*2d70*/  LDSM.16.M88.4 R48, [R198+0x4000] ;  /* 0x00400000c630783b */ /* 0x000fe80000000200 */
[----:B------:R-:W-:Y:S03]  /*2d80*/  LDSM.16.M88.4 R44, [R197+0xa000] ;  /* 0x00a00000c52c783b */ /* 0x000fe60000000200 */
[C---:B----4-:R-:W-:Y:S08]  /*2d90*/  HMMA.16816.F32 R20, R32.reuse, R8, R20 ;  /* 0x000000082014723c */ /* 0x050ff00000001814 */
[C---:B------:R-:W-:Y:S01]  /*2da0*/  HMMA.16816.F32 R16, R32.reuse, R10, R16 ;  /* 0x0000000a2010723c */ /* 0x040fe20000001810 */
[----:B------:R-:W4:Y:S07]  /*2db0*/  LDSM.16.M88.4 R8, [R184+0x2800] ;  /* 0x00280000b808783b */ /* 0x000f2e0000000200 */
[C---:B--2---:R-:W-:Y:S08]  /*2dc0*/  HMMA.16816.F32 R64, R32.reuse, R40, R64 ;  /* 0x000000282040723c */ /* 0x044ff00000001840 */
[C---:B------:R-:W-:Y:S01]  /*2dd0*/  HMMA.16816.F32 R60, R32.reuse, R42, R60 ;  /* 0x0000002a203c723c */ /* 0x040fe2000000183c */
[----:B------:R-:W2:Y:S07]  /*2de0*/  LDSM.16.M88.4 R40, [R197+0xa800] ;  /* 0x00a80000c528783b */ /* 0x000eae0000000200 */
[C---:B-1----:R-:W-:Y:S08]  /*2df0*/  HMMA.16816.F32 R56, R32.reuse, R36, R56 ;  /* 0x000000242038723c */ /* 0x042ff00000001838 */
[----:B------:R-:W-:Y:S01]  /*2e00*/  HMMA.16816.F32 R52, R32, R38, R52 ;  /* 0x000000262034723c */ /* 0x000fe20000001834 */
[----:B------:R-:W1:Y:S04]  /*2e10*/  LDSM.16.M88.4 R36, [R197+0xb000] ;  /* 0x00b00000c524783b */ /* 0x000e680000000200 */
[----:B------:R-:W1:Y:S03]  /*2e20*/  LDSM.16.M88.4 R32, [R197+0xb800] ;  /* 0x00b80000c520783b */ /* 0x000e660000000200 */
[C---:B---3--:R-:W-:Y:S08]  /*2e30*/  HMMA.16816.F32 R28, R76.reuse, R12, R28 ;  /* 0x0000000c4c1c723c */ /* 0x048ff0000000181c */
[C---:B------:R-:W-:Y:S01]  /*2e40*/  HMMA.16816.F32 R24, R76.reuse, R14, R24 ;  /* 0x0000000e4c18723c */ /* 0x040fe20000001818 */
[----:B------:R-:W-:Y:S07]  /*2e50*/  LDSM.16.M88.4 R12, [R196+0x4000] ;  /* 0x00400000c40c783b */ /* 0x000fee0000000200 */
[C---:B----4-:R-:W-:Y:S08]  /*2e60*/  HMMA.16816.F32 R20, R76.reuse, R8, R20 ;  /* 0x000000084c14723c */ /* 0x050ff00000001814 */
[C---:B------:R-:W-:Y:S01]  /*2e70*/  HMMA.16816.F32 R16, R76.reuse, R10, R16 ;  /* 0x0000000a4c10723c */ /* 0x040fe20000001810 */
[----:B------:R-:W3:Y:S07]  /*2e80*/  LDSM.16.M88.4 R8, [R195+0x4000] ;  /* 0x00400000c308783b */ /* 0x000eee0000000200 */
[C---:B------:R-:W-:Y:S08]  /*2e90*/  HMMA.16816.F32 R64, R76.reuse, R72, R64 ;  /* 0x000000484c40723c */ /* 0x040ff00000001840 */
[C---:B------:R-:W-:Y:S08]  /*2ea0*/  HMMA.16816.F32 R56, R76.reuse, R68, R56 ;  /* 0x000000444c38723c */ /* 0x040ff00000001838 */
[----:B------:R-:W-:Y:S01]  /*2eb0*/  HMMA.16816.F32 R52, R76, R70, R52 ;  /* 0x000000464c34723c */ /* 0x000fe20000001834 */
[----:B------:R-:W-:Y:S07]  /*2ec0*/  LDSM.16.M88.4 R68, [R195+0x5000] ;  /* 0x00500000c344783b */ /* 0x000fee0000000200 */
[C---:B------:R-:W-:Y:S08]  /*2ed0*/  HMMA.16816.F32 R28, R48.reuse, R44, R28 ;  /* 0x0000002c301c723c */ /* 0x040ff0000000181c */
[----:B------:R-:W-:Y:S01]  /*2ee0*/  HMMA.16816.F32 R24, R48, R46, R24 ;  /* 0x0000002e3018723c */ /* 0x000fe20000001818 */
[----:B------:R-:W4:Y:S07]  /*2ef0*/  LDSM.16.M88.4 R44, [R195+0x4800] ;  /* 0x00480000c32c783b */ /* 0x000f2e0000000200 */
[----:B------:R-:W-:Y:S01]  /*2f00*/  HMMA.16816.F32 R60, R76, R74, R60 ;  /* 0x0000004a4c3c723c */ /* 0x000fe2000000183c */
[----:B------:R-:W3:Y:S07]  /*2f10*/  LDSM.16.M88.4 R76, [R195+0x5800] ;  /* 0x00580000c34c783b */ /* 0x000eee0000000200 */
[C---:B--2---:R-:W-:Y:S08]  /*2f20*/  HMMA.16816.F32 R20, R48.reuse, R40, R20 ;  /* 0x000000283014723c */ /* 0x044ff00000001814 */
[C---:B------:R-:W-:Y:S01]  /*2f30*/  HMMA.16816.F32 R16, R48.reuse, R42, R16 ;  /* 0x0000002a3010723c */ /* 0x040fe20000001810 */
[----:B------:R-:W-:Y:S07]  /*2f40*/  LDSM.16.M88.4 R40, [R191+0xa000] ;  /* 0x00a00000bf28783b */ /* 0x000fee0000000200 */
[C---:B-1----:R-:W-:Y:S01]  /*2f50*/  HMMA.16816.F32 R72, R48.reuse, R36, R64 ;  /* 0x000000243048723c */ /* 0x042fe20000001840 */
[----:B------:R-:W1:Y:S07]  /*2f60*/  LDSM.16.M88.4 R64, [R194+0x4000] ;  /* 0x00400000c240783b */ /* 0x000e6e0000000200 */
[C---:B------:R-:W-:Y:S08]  /*2f70*/  HMMA.16816.F32 R56, R48.reuse, R32, R56 ;  /* 0x000000203038723c */ /* 0x040ff00000001838 */
[C---:B------:R-:W-:Y:S01]  /*2f80*/  HMMA.16816.F32 R52, R48.reuse, R34, R52 ;  /* 0x000000223034723c */ /* 0x040fe20000001834 */
[----:B------:R-:W2:Y:S07]  /*2f90*/  LDSM.16.M88.4 R32, [R191+0xa800] ;  /* 0x00a80000bf20783b */ /* 0x000eae0000000200 */
[----:B------:R-:W-:Y:S01]  /*2fa0*/  HMMA.16816.F32 R60, R48, R38, R60 ;  /* 0x00000026303c723c */ /* 0x000fe2000000183c */
[----:B------:R-:W-:Y:S04]  /*2fb0*/  LDSM.16.M88.4 R36, [R193+0x4000] ;  /* 0x00400000c124783b */ /* 0x000fe80000000200 */
[----:B------:R-:W-:Y:S03]  /*2fc0*/  LDSM.16.M88.4 R48, [R184+0x5000] ;  /* 0x00500000b830783b */ /* 0x000fe60000000200 */
[C---:B---3--:R-:W-:Y:S08]  /*2fd0*/  HMMA.16816.F32 R28, R12.reuse, R8, R28 ;  /* 0x000000080c1c723c */ /* 0x048ff0000000181c */
[C---:B------:R-:W-:Y:S01]  /*2fe0*/  HMMA.16816.F32 R24, R12.reuse, R10, R24 ;  /* 0x0000000a0c18723c */ /* 0x040fe20000001818 */
[----:B------:R-:W3:Y:S07]  /*2ff0*/  LDSM.16.M88.4 R8, [R191+0xb000] ;  /* 0x00b00000bf08783b */ /* 0x000eee0000000200 */
[C---:B----4-:R-:W-:Y:S08]  /*3000*/  HMMA.16816.F32 R20, R12.reuse, R44, R20 ;  /* 0x0000002c0c14723c */ /* 0x050ff00000001814 */
[C---:B------:R-:W-:Y:S01]  /*3010*/  HMMA.16816.F32 R16, R12.reuse, R46, R16 ;  /* 0x0000002e0c10723c */ /* 0x040fe20000001810 */
[----:B------:R-:W4:Y:S07]  /*3020*/  LDSM.16.M88.4 R44, [R191+0xb800] ;  /* 0x00b80000bf2c783b */ /* 0x000f2e0000000200 */
[C---:B------:R-:W-:Y:S08]  /*3030*/  HMMA.16816.F32 R72, R12.reuse, R68, R72 ;  /* 0x000000440c48723c */ /* 0x040ff00000001848 */
[C---:B------:R-:W-:Y:S08]  /*3040*/  HMMA.16816.F32 R60, R12.reuse, R70, R60 ;  /* 0x000000460c3c723c */ /* 0x040ff0000000183c */
[C---:B------:R-:W-:Y:S08]  /*3050*/  HMMA.16816.F32 R56, R12.reuse, R76, R56 ;  /* 0x0000004c0c38723c */ /* 0x040ff00000001838 */
[----:B------:R-:W-:Y:S01]  /*3060*/  HMMA.16816.F32 R52, R12, R78, R52 ;  /* 0x0000004e0c34723c */ /* 0x000fe20000001834 */
[----:B------:R-:W4:Y:S07]  /*3070*/  LDSM.16.M88.4 R12, [R184+0x4000] ;  /* 0x00400000b80c783b */ /* 0x000f2e0000000200 */
[C---:B-1----:R-:W-:Y:S08]  /*3080*/  HMMA.16816.F32 R28, R64.reuse, R40, R28 ;  /* 0x00000028401c723c */ /* 0x042ff0000000181c */
[C---:B------:R-:W-:Y:S01]  /*3090*/  HMMA.16816.F32 R24, R64.reuse, R42, R24 ;  /* 0x0000002a4018723c */ /* 0x040fe20000001818 */
[----:B------:R-:W1:Y:S07]  /*30a0*/  LDSM.16.M88.4 R40, [R184+0x4800] ;  /* 0x00480000b828783b */ /* 0x000e6e0000000200 */
[C---:B--2---:R-:W-:Y:S08]  /*30b0*/  HMMA.16816.F32 R20, R64.reuse, R32, R20 ;  /* 0x000000204014723c */ /* 0x044ff00000001814 */
[----:B------:R-:W-:Y:S01]  /*30c0*/  HMMA.16816.F32 R16, R64, R34, R16 ;  /* 0x000000224010723c */ /* 0x000fe20000001810 */
[----:B------:R-:W2:Y:S01]  /*30d0*/  LDSM.16.M88.4 R32, [R184+0x5800] ;  /* 0x00580000b820783b */ /* 0x000ea20000000200 */
[----:B------:R-:W-:-:S06]  /*30e0*/  DEPBAR.LE SB0, 0x0 ;  /* 0x000080000000791a */ /* 0x000fcc0000000000 */
[C---:B---3--:R-:W-:Y:S07]  /*30f0*/  HMMA.16816.F32 R72, R64.reuse, R8, R72 ;  /* 0x000000084048723c */ /* 0x048fee0000001848 */
[----:B------:R-:W-:Y:S01]  /*3100*/  SHF.R.S32.HI R9, RZ, 0x1f, R0 ;  /* 0x0000001fff097819 */ /* 0x000fe20000011400 */
[----:B------:R-:W-:Y:S03]  /*3110*/  HMMA.16816.F32 R60, R64, R10, R60 ;  /* 0x0000000a403c723c */ /* 0x000fe6000000183c */
[----:B------:R-:W-:-:S04]  /*3120*/  LEA.HI R0, R9, R0, RZ, 0x2 ;  /* 0x0000000009007211 */ /* 0x000fc800078f10ff */
[----:B------:R-:W-:Y:S01]  /*3130*/  SHF.R.S32.HI R9, RZ, 0x2, R0 ;  /* 0x00000002ff097819 */ /* 0x000fe20000011400 */
[----:B----4-:R-:W-:Y:S01]  /*3140*/  HMMA.16816.F32 R56, R64, R44, R56 ;  /* 0x0000002c4038723c */ /* 0x010fe20000001838 */
[----:B------:R-:W-:Y:S02]  /*3150*/  LOP3.LUT R0, R6, R85, RZ, 0xfc, !PT ;  /* 0x0000005506007212 */ /* 0x000fe400078efcff */
[----:B------:R-:W-:-:S04]  /*3160*/  IADD3 R9, R86, 0x1, R9 ;  /* 0x0000000156097810 */ /* 0x000fc80007ffe009 */
[----:B------:R-:W-:Y:S01]  /*3170*/  IADD3 R9, R84, R9, -R88 ;  /* 0x0000000954097210 */ /* 0x000fe20007ffe858 */
[----:B------:R-:W-:Y:S03]  /*3180*/  HMMA.16816.F32 R52, R64, R46, R52 ;  /* 0x0000002e4034723c */ /* 0x000fe60000001834 */
[----:B------:R-:W-:-:S04]  /*3190*/  IADD3 R9, R9, c[0x0][0x2e8], RZ ;  /* 0x0000ba0009097a10 */ /* 0x000fc80007ffe0ff */
[C---:B------:R-:W-:Y:S01]  /*31a0*/  IADD3 R203, R9.reuse, 0x8, RZ ;  /* 0x0000000809cb7810 */ /* 0x040fe20007ffe0ff */
[----:B------:R-:W-:Y:S01]  /*31b0*/  HMMA.16816.F32 R28, R36, R12, R28 ;  /* 0x0000000c241c723c */ /* 0x000fe2000000181c */
[-C--:B------:R-:W-:Y:S02]  /*31c0*/  IMNMX R206, R9, R84.reuse, PT ;  /* 0x0000005409ce7217 */ /* 0x080fe40003800200 */
[----:B------:R-:W-:-:S05]  /*31d0*/  IMNMX R203, R203, R84, PT ;  /* 0x00000054cbcb7217 */ /* 0x000fca0003800200 */
[C---:B------:R-:W-:Y:S08]  /*31e0*/  HMMA.16816.F32 R24, R36.reuse, R14, R24 ;  /* 0x0000000e2418723c */ /* 0x040ff00000001818 */
[C---:B-1----:R-:W-:Y:S08]  /*31f0*/  HMMA.16816.F32 R20, R36.reuse, R40, R20 ;  /* 0x000000282414723c */ /* 0x042ff00000001814 */
[C---:B------:R-:W-:Y:S08]  /*3200*/  HMMA.16816.F32 R16, R36.reuse, R42, R16 ;  /* 0x0000002a2410723c */ /* 0x040ff00000001810 */
[C---:B------:R-:W-:Y:S08]  /*3210*/  HMMA.16816.F32 R72, R36.reuse, R48, R72 ;  /* 0x000000302448723c */ /* 0x040ff00000001848 */
[C---:B------:R-:W-:Y:S08]  /*3220*/  HMMA.16816.F32 R60, R36.reuse, R50, R60 ;  /* 0x00000032243c723c */ /* 0x040ff0000000183c */
[C---:B--2---:R-:W-:Y:S08]  /*3230*/  HMMA.16816.F32 R56, R36.reuse, R32, R56 ;  /* 0x000000202438723c */ /* 0x044ff00000001838 */
        /* <DEDUP_REMOVED lines=9> */
[----:B------:R-:W-:-:S04]  /*32d0*/  LOP3.LUT R12, R12, c[0x0][0x2d0], RZ, 0x3c, !PT ;  /* 0x0000b4000c0c7a12 */ /* 0x000fc800078e3cff */
        /* <DEDUP_REMOVED lines=52> */
.L_x_3057:
[----:B------:R-:W-:-:S04]  /*3620*/  LEA R8, -R2, RZ, 0x6 ;  /* 0x000000ff02087211 */ /* 0x000fc800078e31ff */
[----:B------:R-:W-:Y:S02]  /*3630*/  SHF.R.S32.HI R6, RZ, 0x1f, R8 ;  /* 0x0000001fff067819 */ /* 0x000fe40000011408 */
.L_x_3058:
        /* <DEDUP_REMOVED lines=29> */
.L_x_3056:
[----:B------:R-:W-:Y:S02]  /*3810*/  IMAD.SHL.U32 R212, R4, 0x2, RZ ;  /* 0x0000000204d47824 */ /* 0x000fe400078e00ff */
[----:B------:R-:W-:-:S03]  /*3820*/  IMAD.SHL.U32 R192, R0, 0x2, RZ ;  /* 0x0000000200c07824 */ /* 0x000fc600078e00ff */
[----:B------:R-:W-:Y:S01]  /*3830*/  LOP3.LUT R212, R212, 0x6, RZ, 0xc0, !PT ;  /* 0x00000006d4d47812 */ /* 0x000fe200078ec0ff */
[--C-:B------:R-:W-:Y:S01]  /*3840*/  IMAD R189, R5, 0x2, R192.reuse ;  /* 0x0000000205bd7824 */ /* 0x100fe200078e02c0 */
[----:B------:R-:W-:Y:S01]  /*3850*/  LDSM.16.MT88.4 R68, [R192+0xe000] ;  /* 0x00e00000c044783b */ /* 0x000fe20000004200 */
[----:B------:R-:W-:Y:S02]  /*3860*/  IMAD R190, R7, 0x2, R192 ;  /* 0x0000000207be7824 */ /* 0x000fe400078e02c0 */
[----:B------:R-:W-:Y:S01]  /*3870*/  IMAD.IADD R3, R3, 0x1, R212 ;  /* 0x0000000103037824 */ /* 0x000fe200078e02d4 */
[----:B------:R-:W-:Y:S01]  /*3880*/  LDSM.16.MT88.4 R84, [R189+0xe000] ;  /* 0x00e00000bd54783b */ /* 0x000fe20000004200 */
[----:B------:R-:W-:-:S03]  /*3890*/  IMAD R188, R5, 0x2, R190 ;  /* 0x0000000205bc7824 */ /* 0x000fc600078e02be */
[C---:B------:R-:W-:Y:S01]  /*38a0*/  IADD3 R6, R3.reuse, 0x1, RZ ;  /* 0x0000000103067810 */ /* 0x040fe20007ffe0ff */
[----:B------:R-:W-:Y:S01]  /*38b0*/  LDSM.16.MT88.4 R44, [R190+0xc000] ;  /* 0x00c00000be2c783b */ /* 0x000fe20000004200 */
[----:B------:R-:W-:Y:S02]  /*38c0*/  IADD3 R4, R3, 0x8, RZ ;  /* 0x0000000803047810 */ /* 0x000fe40007ffe0ff */
[CC--:B------:R-:W-:Y:S01]  /*38d0*/  ISETP.GE.AND P1, PT, R6.reuse, R206.reuse, PT ;  /* 0x000000ce0600720c */ /* 0x0c0fe20003f26270 */
[----:B------:R-:W-:Y:S01]  /*38e0*/  LDSM.16.MT88.4 R76, [R190+0xe000] ;  /* 0x00e00000be4c783b */ /* 0x000fe20000004200 */
[-C--:B------:R-:W-:Y:S02]  /*38f0*/  ISETP.GE.AND P4, PT, R6, R203.reuse, PT ;  /* 0x000000cb0600720c */ /* 0x080fe40003f86270 */
[C---:B------:R-:W-:Y:S01]  /*3900*/  ISETP.GE.AND P0, PT, R4.reuse, R206, PT ;  /* 0x000000ce0400720c */ /* 0x040fe20003f06270 */
[----:B------:R-:W-:Y:S01]  /*3910*/  LDSM.16.MT88.4 R92, [R188+0xe000] ;  /* 0x00e00000bc5c783b */ /* 0x000fe20000004200 */
[----:B------:R-:W-:-:S02]  /*3920*/  ISETP.GE.AND P2, PT, R4, R203, PT ;  /* 0x000000cb0400720c */ /* 0x000fc40003f46270 */
[C---:B------:R-:W-:Y:S01]  /*3930*/  IADD3 R6, R3.reuse, 0x9, RZ ;  /* 0x0000000903067810 */ /* 0x040fe20007ffe0ff */
[----:B------:R-:W-:Y:S01]  /*3940*/  LDSM.16.MT88.4 R100, [R192+0x10000] ;  /* 0x01000000c064783b */ /* 0x000fe20000004200 */
[----:B------:R-:W-:Y:S02]  /*3950*/  IADD3 R4, R3, 0x10, RZ ;  /* 0x0000001003047810 */ /* 0x000fe40007ffe0ff */
[----:B------:R-:W-:Y:S01]  /*3960*/  FSEL R35, R24, -INF , !P0 ;  /* 0xff80000018237808 */ /* 0x000fe20004000000 */
[----:B------:R-:W-:Y:S01]  /*3970*/  LDSM.16.MT88.4 R124, [R190+0x10000] ;  /* 0x01000000be7c783b */ /* 0x000fe20000004200 */
[----:B------:R-:W-:Y:S02]  /*3980*/  FSEL R33, R26, -INF , !P2 ;  /* 0xff8000001a217808 */ /* 0x000fe40005000000 */
[C---:B------:R-:W-:Y:S01]  /*3990*/  ISETP.GE.AND P5, PT, R6.reuse, R206, PT ;  /* 0x000000ce0600720c */ /* 0x040fe20003fa6270 */
[----:B------:R-:W-:Y:S01]  /*39a0*/  LDSM.16.MT88.4 R112, [R189+0x10000] ;  /* 0x01000000bd70783b */ /* 0x000fe20000004200 */
[----:B------:R-:W-:-:S02]  /*39b0*/  ISETP.GE.AND P3, PT, R6, R203, PT ;  /* 0x000000cb0600720c */ /* 0x000fc40003f66270 */
[C---:B------:R-:W-:Y:S01]  /*39c0*/  ISETP.GE.AND P0, PT, R4.reuse, R206, PT ;  /* 0x000000ce0400720c */ /* 0x040fe20003f06270 */
[----:B------:R-:W-:Y:S01]  /*39d0*/  LDSM.16.MT88.4 R136, [R190+0xc800] ;  /* 0x00c80000be88783b */ /* 0x000fe20000004200 */
[----:B------:R-:W-:Y:S02]  /*39e0*/  ISETP.GE.AND P2, PT, R4, R203, PT ;  /* 0x000000cb0400720c */ /* 0x000fe40003f46270 */
[C---:B------:R-:W-:Y:S02]  /*39f0*/  IADD3 R6, R3.reuse, 0x11, RZ ;  /* 0x0000001103067810 */ /* 0x040fe40007ffe0ff */
[----:B------:R-:W-:Y:S02]  /*3a00*/  IADD3 R4, R3, 0x18, RZ ;  /* 0x0000001803047810 */ /* 0x000fe40007ffe0ff */
[----:B------:R-:W-:Y:S02]  /*3a10*/  FSEL R25, R25, -INF , !P5 ;  /* 0xff80000019197808 */ /* 0x000fe40006800000 */
[----:B------:R-:W-:-:S02]  /*3a20*/  FSEL R27, R27, -INF , !P3 ;  /* 0xff8000001b1b7808 */ /* 0x000fc40005800000 */
[----:B------:R-:W-:Y:S02]  /*3a30*/  FSEL R15, R20, -INF , !P0 ;  /* 0xff800000140f7808 */ /* 0x000fe40004000000 */
[----:B-1----:R-:W-:Y:S02]  /*3a40*/  FSEL R11, R22, -INF , !P2 ;  /* 0xff800000160b7808 */ /* 0x002fe40005000000 */
[CC--:B------:R-:W-:Y:S02]  /*3a50*/  ISETP.GE.AND P5, PT, R6.reuse, R206.reuse, PT ;  /* 0x000000ce0600720c */ /* 0x0c0fe40003fa6270 */
[-C--:B------:R-:W-:Y:S02]  /*3a60*/  ISETP.GE.AND P3, PT, R6, R203.reuse, PT ;  /* 0x000000cb0600720c */ /* 0x080fe40003f66270 */
[C---:B------:R-:W-:Y:S02]  /*3a70*/  ISETP.GE.AND P0, PT, R4.reuse, R206, PT ;  /* 0x000000ce0400720c */ /* 0x040fe40003f06270 */
[----:B------:R-:W-:-:S02]  /*3a80*/  ISETP.GE.AND P2, PT, R4, R203, PT ;  /* 0x000000cb0400720c */ /* 0x000fc40003f46270 */
[----:B------:R-:W-:Y:S02]  /*3a90*/  IADD3 R4, R3, 0x19, RZ ;  /* 0x0000001903047810 */ /* 0x000fe40007ffe0ff */
[----:B------:R-:W-:Y:S02]  /*3aa0*/  FSEL R21, R21, -INF , !P5 ;  /* 0xff80000015157808 */ /* 0x000fe40006800000 */
[----:B------:R-:W-:Y:S02]  /*3ab0*/  FSEL R23, R23, -INF , !P3 ;  /* 0xff80000017177808 */ /* 0x000fe40005800000 */
[C---:B------:R-:W-:Y:S02]  /*3ac0*/  ISETP.GE.AND P5, PT, R3.reuse, R206, PT ;  /* 0x000000ce0300720c */ /* 0x040fe40003fa6270 */
[----:B------:R-:W-:Y:S02]  /*3ad0*/  ISETP.GE.AND P3, PT, R4, R203, PT ;  /* 0x000000cb0400720c */ /* 0x000fe40003f66270 */
[----:B------:R-:W-:-:S02]  /*3ae0*/  IADD3 R6, R3, 0x20, RZ ;  /* 0x0000002003067810 */ /* 0x000fc40007ffe0ff */
[----:B------:R-:W-:Y:S02]  /*3af0*/  FSEL R29, R29, -INF , !P1 ;  /* 0xff8000001d1d7808 */ /* 0x000fe40004800000 */
        /* <DEDUP_REMOVED lines=11> */
[----:B------:R-:W-:Y:S02]  /*3bb0*/  FMNMX.FTZ R10, R30, R31, !PT ;  /* 0x0000001f1e0a7209 */ /* 0x000fe40007810000 */
[----:B------:R-:W-:Y:S02]  /*3bc0*/  FMNMX.FTZ R12, R25, R6, !PT ;  /* 0x00000006190c7209 */ /* 0x000fe40007810000 */
[----:B------:R-:W-:Y:S02]  /*3bd0*/  FMNMX.FTZ R10, R33, R10, !PT ;  /* 0x0000000a210a7209 */ /* 0x000fe40007810000 */
[----:B------:R-:W-:Y:S02]  /*3be0*/  FMNMX.FTZ R12, R15, R12, !PT ;  /* 0x0000000c0f0c7209 */ /* 0x000fe40007810000 */
        /* <DEDUP_REMOVED lines=19> */
[----:B------:R-:W-:-:S02]  /*3d20*/  FSEL R223, R74, -INF , !P2 ;  /* 0xff8000004adf7808 */ /* 0x000fc40005000000 */
        /* <DEDUP_REMOVED lines=21> */
[----:B------:R-:W-:Y:S01]  /*3e80*/  FMNMX.FTZ R10, R221, R10, !PT ;  /* 0x0000000add0a7209 */ /* 0x000fe20007810000 */
[----:B------:R-:W-:Y:S01]  /*3e90*/  LDSM.16.MT88.4 R60, [R188+0xc000] ;  /* 0x00c00000bc3c783b */ /* 0x000fe20000004200 */
        /* <DEDUP_REMOVED lines=20> */
[----:B------:R-:W1:Y:S01]  /*3fe0*/  SHFL.BFLY PT, R37, R8, 0x2, 0x1f ;  /* 0x0c401f0008257f89 */ /* 0x000e6200000e0000 */
[----:B------:R-:W-:-:S02]  /*3ff0*/  ISETP.GT.AND P3, PT, R205, R200, PT ;  /* 0x000000c8cd00720c */ /* 0x000fc40003f64270 */
[----:B------:R-:W-:Y:S01]  /*4000*/  FMNMX.FTZ R39, R169, R10, !PT ;  /* 0x0000000aa9277209 */ /* 0x000fe20007810000 */
[----:B------:R-:W-:Y:S04]  /*4010*/  LDSM.16.MT88.4 R52, [R189+0xc000] ;  /* 0x00c00000bd34783b */ /* 0x000fe80000004200 */
[----:B------:R-:W2:Y:S01]  /*4020*/  SHFL.BFLY PT, R4, R39, 0x2, 0x1f ;  /* 0x0c401f0027047f89 */ /* 0x000ea200000e0000 */
[----:B-1----:R-:W-:-:S05]  /*4030*/  FMNMX.FTZ R37, R8, R37, !PT ;  /* 0x0000002508257209 */ /* 0x002fca0007810000 */
[----:B------:R-:W1:Y:S01]  /*4040*/  SHFL.BFLY PT, R132, R37, 0x1, 0x1f ;  /* 0x0c201f0025847f89 */ /* 0x000e6200000e0000 */
[----:B--2---:R-:W-:-:S05]  /*4050*/  FMNMX.FTZ R4, R39, R4, !PT ;  /* 0x0000000427047209 */ /* 0x004fca0007810000 */
[----:B------:R-:W2:Y:S01]  /*4060*/  SHFL.BFLY PT, R3, R4, 0x1, 0x1f ;  /* 0x0c201f0004037f89 */ /* 0x000ea200000e0000 */
[----:B-1----:R-:W-:-:S03]  /*4070*/  FMNMX.FTZ R132, R37, R132, !PT ;  /* 0x0000008425847209 */ /* 0x002fc60007810000 */
[----:B------:R-:W1:Y:S01]  /*4080*/  LDSM.16.MT88.4 R36, [R192+0xc000] ;  /* 0x00c00000c024783b */ /* 0x000e620000004200 */
[C---:B------:R-:W-:Y:S01]  /*4090*/  FSETP.NEU.FTZ.AND P0, PT, R132.reuse, -INF , PT ;  /* 0xff8000008400780b */ /* 0x040fe20003f1d000 */
[----:B------:R-:W-:Y:S01]  /*40a0*/  FMUL.FTZ R140, R132, c[0x0][0x23c] ;  /* 0x00008f00848c7a20 */ /* 0x000fe20000410000 */
[----:B--2---:R-:W-:-:S04]  /*40b0*/  FMNMX.FTZ R3, R4, R3, !PT ;  /* 0x0000000304037209 */ /* 0x004fc80007810000 */
[----:B------:R-:W-:Y:S01]  /*40c0*/  FSEL R140, R140, RZ, P0 ;  /* 0x000000ff8c8c7208 */ /* 0x000fe20000000000 */
[----:B------:R-:W2:Y:S01]  /*40d0*/  LDSM.16.MT88.4 R4, [R188+0x10000] ;  /* 0x01000000bc04783b */ /* 0x000ea20000004200 */
        /* <DEDUP_REMOVED lines=8> */
[----:B------:R-:W-:-:S02]  /*4160*/  FFMA.FTZ R158, R30, c[0x0][0x23c], -R166 ;  /* 0x00008f001e9e7a23 */ /* 0x000fc400000108a6 */
[--C-:B------:R-:W-:Y:S02]  /*4170*/  FFMA.FTZ R163, R31, c[0x0][0x23c], -R166.reuse ;  /* 0x00008f001fa37a23 */ /* 0x100fe400000108a6 */
[--C-:B------:R-:W-:Y:S01]  /*4180*/  FFMA.FTZ R160, R33, c[0x0][0x23c], -R166.reuse ;  /* 0x00008f0021a07a23 */ /* 0x100fe200000108a6 */
[----:B------:R-:W-:Y:S01]  /*4190*/  LDSM.16.MT88.4 R28, [R188+0xc800] ;  /* 0x00c80000bc1c783b */ /* 0x000fe20000004200 */
[----:B------:R-:W-:Y:S01]  /*41a0*/  FFMA.FTZ R155, R27, c[0x0][0x23c], -R166 ;  /* 0x00008f001b9b7a23 */ /* 0x000fe200000108a6 */
[----:B------:R-:W3:Y:S01]  /*41b0*/  MUFU.EX2 R156, R156 ;  /* 0x0000009c009c7308 */ /* 0x000ee20000000800 */
[----:B------:R-:W-:Y:S01]  /*41c0*/  FFMA.FTZ R148, R17, c[0x0][0x23c], -R140 ;  /* 0x00008f0011947a23 */ /* 0x000fe2000001088c */
[----:B------:R-:W-:Y:S01]  /*41d0*/  LDSM.16.MT88.4 R32, [R189+0xc800] ;  /* 0x00c80000bd20783b */ /* 0x000fe20000004200 */
[--C-:B------:R-:W-:Y:S02]  /*41e0*/  FFMA.FTZ R154, R11, c[0x0][0x23c], -R166.reuse ;  /* 0x00008f000b9a7a23 */ /* 0x100fe400000108a6 */
[--C-:B------:R-:W-:Y:S01]  /*41f0*/  FFMA.FTZ R153, R9, c[0x0][0x23c], -R166.reuse ;  /* 0x00008f0009997a23 */ /* 0x100fe200000108a6 */
[----:B------:R-:W-:Y:S01]  /*4200*/  LDSM.16.MT88.4 R24, [R190+0xe800] ;  /* 0x00e80000be18783b */ /* 0x000fe20000004200 */
[----:B------:R-:W-:Y:S01]  /*4210*/  FFMA.FTZ R0, R19, c[0x0][0x23c], -R166 ;  /* 0x00008f0013007a23 */ /* 0x000fe200000108a6 */
[----:B------:R-:W-:Y:S01]  /*4220*/  MUFU.EX2 R159, R159 ;  /* 0x0000009f009f7308 */ /* 0x000fe20000000800 */
[--C-:B------:R-:W-:Y:S01]  /*4230*/  FFMA.FTZ R157, R15, c[0x0][0x23c], -R140.reuse ;  /* 0x00008f000f9d7a23 */ /* 0x100fe2000001088c */
[----:B------:R-:W4:Y:S01]  /*4240*/  LDSM.16.MT88.4 R8, [R192+0xe800] ;  /* 0x00e80000c008783b */ /* 0x000f220000004200 */
[----:B------:R-:W-:-:S02]  /*4250*/  FFMA.FTZ R150, R21, c[0x0][0x23c], -R140 ;  /* 0x00008f0015967a23 */ /* 0x000fc4000001088c */
[----:B------:R-:W-:Y:S01]  /*4260*/  FFMA.FTZ R151, R13, c[0x0][0x23c], -R140 ;  /* 0x00008f000d977a23 */ /* 0x000fe2000001088c */
[----:B------:R-:W5:Y:S01]  /*4270*/  LDSM.16.MT88.4 R16, [R189+0xe800] ;  /* 0x00e80000bd10783b */ /* 0x000f620000004200 */
[----:B------:R-:W-:Y:S01]  /*4280*/  FFMA.FTZ R149, R23, c[0x0][0x23c], -R166 ;  /* 0x00008f0017957a23 */ /* 0x000fe200000108a6 */
[----:B------:R-:W1:Y:S01]  /*4290*/  MUFU.EX2 R152, R152 ;  /* 0x0000009800987308 */ /* 0x000e620000000800 */
[----:B---3--:R-:W-:Y:S01]  /*42a0*/  F2FP.PACK_AB R116, R156, R161 ;  /* 0x000000a19c74723e */ /* 0x008fe200000000ff */
[----:B------:R-:W3:Y:S01]  /*42b0*/  LDSM.16.MT88.4 R20, [R192+0xc800] ;  /* 0x00c80000c014783b */ /* 0x000ee20000004200 */
[--C-:B------:R-:W-:Y:S02]  /*42c0*/  FFMA.FTZ R162, R165, c[0x0][0x23c], -R140.reuse ;  /* 0x00008f00a5a27a23 */ /* 0x100fe4000001088c */
[--C-:B------:R-:W-:Y:S01]  /*42d0*/  FFMA.FTZ R165, R227, c[0x0][0x23c], -R140.reuse ;  /* 0x00008f00e3a57a23 */ /* 0x100fe2000001088c */
[----:B------:R-:W2:Y:S01]  /*42e0*/  LDSM.16.MT88.4 R12, [R188+0xe800] ;  /* 0x00e80000bc0c783b */ /* 0x000ea20000004200 */
[--C-:B------:R-:W-:Y:S01]  /*42f0*/  FFMA.FTZ R164, R225, c[0x0][0x23c], -R140.reuse ;  /* 0x00008f00e1a47a23 */ /* 0x100fe2000001088c */
[----:B------:R-:W-:Y:S01]  /*4300*/  MUFU.EX2 R158, R158 ;  /* 0x0000009e009e7308 */ /* 0x000fe20000000800 */
[----:B------:R-:W-:-:S02]  /*4310*/  FFMA.FTZ R167, R167, c[0x0][0x23c], -R140 ;  /* 0x00008f00a7a77a23 */ /* 0x000fc4000001088c */
[--C-:B------:R-:W-:Y:S02]  /*4320*/  FFMA.FTZ R168, R223, c[0x0][0x23c], -R166.reuse ;  /* 0x00008f00dfa87a23 */ /* 0x100fe400000108a6 */
[--C-:B------:R-:W-:Y:S02]  /*4330*/  FFMA.FTZ R171, R171, c[0x0][0x23c], -R166.reuse ;  /* 0x00008f00abab7a23 */ /* 0x100fe400000108a6 */
[--C-:B------:R-:W-:Y:S01]  /*4340*/  FFMA.FTZ R170, R221, c[0x0][0x23c], -R166.reuse ;  /* 0x00008f00ddaa7a23 */ /* 0x100fe200000108a6 */
[----:B------:R-:W4:Y:S01]  /*4350*/  MUFU.EX2 R163, R163 ;  /* 0x000000a300a37308 */ /* 0x000f220000000800 */
[----:B-1----:R-:W-:Y:S01]  /*4360*/  F2FP.PACK_AB R118, R152, R159 ;  /* 0x0000009f9876723e */ /* 0x002fe200000000ff */
        /* <DEDUP_REMOVED lines=8> */
[----:B------:R-:W1:Y:S01]  /*43f0*/  MUFU.EX2 R155, R155 ;  /* 0x0000009b009b7308 */ /* 0x000e620000000800 */
        /* <DEDUP_REMOVED lines=9> */
[----:B-1----:R-:W-:Y:S01]  /*4490*/  F2FP.PACK_AB R119, R155, R160 ;  /* 0x000000a09b77723e */ /* 0x002fe200000000ff */
        /* <DEDUP_REMOVED lines=46> */
[----:B------:R-:W3:Y:S06]  /*4780*/  MUFU.EX2 R166, R166 ;  /* 0x000000a600a67308 */ /* 0x000eec0000000800 */
[C---:B--2---:R-:W-:Y:S07]  /*4790*/  HMMA.16816.F32 R120, R116.reuse, R4, RZ ;  /* 0x000000047478723c */ /* 0x044fee00000018ff */
[----:B-1----:R-:W-:Y:S01]  /*47a0*/  F2FP.PACK_AB R4, R150, R157 ;  /* 0x0000009d9604723e */ /* 0x002fe200000000ff */
[----:B------:R-:W-:Y:S01]  /*47b0*/  HMMA.16816.F32 R116, R116, R6, RZ ;  /* 0x000000067474723c */ /* 0x000fe200000018ff */
[----:B----4-:R-:W-:Y:S01]  /*47c0*/  F2FP.PACK_AB R5, R149, R154 ;  /* 0x0000009a9505723e */ /* 0x010fe200000000ff */
        /* <DEDUP_REMOVED lines=13> */
[C---:B-----5:R-:W-:Y:S08]  /*48a0*/  HMMA.16816.F32 R80, R4.reuse, R16, R80 ;  /* 0x000000100450723c */ /* 0x060ff00000001850 */
        /* <DEDUP_REMOVED lines=92> */
[----:B------:R-:W-:-:S05]  /*4e70*/  FADD.FTZ R219, R166, R213 ;  /* 0x000000d5a6db7221 */ /* 0x000fca0000010000 */
        /* <DEDUP_REMOVED lines=29> */
[----:B------:R-:W-:Y:S01]  /*5050*/  IADD3 R205, R145, -0x2, RZ ;  /* 0xfffffffe91cd7810 */ /* 0x000fe20007ffe0ff */
[----:B------:R-:W-:Y:S06]  /*5060*/  BAR.SYNC.DEFER_BLOCKING 0x0 ;  /* 0x0000000000007b1d */ /* 0x000fec0000010000 */
[----:B------:R-:W-:Y:S05]  /*5070*/  @!P6 BRA `(.L_x_3060) ;  /* 0x000003a00000e947 */ /* 0x000fea0003800000 */
[----:B------:R-:W1:Y:S01]  /*5080*/  I2F.RP R4, R133 ;  /* 0x0000008500047306 */ /* 0x000e620000209400 */
[----:B------:R-:W-:-:S05]  /*5090*/  IMAD.SHL.U32 R0, R205, 0x40, RZ ;  /* 0x00000040cd007824 */ /* 0x000fca00078e00ff */
[----:B------:R-:W-:Y:S02]  /*50a0*/  IADD3 R10, R0, 0x40, RZ ;  /* 0x00000040000a7810 */ /* 0x000fe40007ffe0ff */
        /* <DEDUP_REMOVED lines=55> */
.L_x_3060:
[----:B------:R-:W-:-:S05]  /*5420*/  IMAD.MOV.U32 R9, RZ, RZ, c[0x0][0x1a0] ;  /* 0x00006800ff097624 */ /* 0x000fca00078e00ff */
[----:B------:R-:W-:-:S04]  /*5430*/  LEA R9, -R9, RZ, 0x6 ;  /* 0x000000ff09097211 */ /* 0x000fc800078e31ff */
[----:B------:R-:W-:Y:S02]  /*5440*/  SHF.R.S32.HI R6, RZ, 0x1f, R9 ;  /* 0x0000001fff067819 */ /* 0x000fe40000011409 */
.L_x_3061:
        /* <DEDUP_REMOVED lines=9> */
[----:B------:R-:W-:Y:S01]  /*54e0*/  IMAD.MOV.U32 R12, RZ, RZ, R202 ;  /* 0x000000ffff0c7224 */ /* 0x000fe200078e00ca */
[----:B------:R-:W-:Y:S01]  /*54f0*/  IADD3 R9, P0, R9, R146, RZ ;  /* 0x0000009209097210 */ /* 0x000fe20007f1e0ff */
[----:B------:R-:W-:Y:S01]  /*5500*/  IMAD.MOV.U32 R13, RZ, RZ, R201 ;  /* 0x000000ffff0d7224 */ /* 0x000fe200078e00c9 */
[C---:B------:R-:W-:Y:S01]  /*5510*/  LEA.HI.X R7, R0.reuse, R6, R7, 0x4, P1 ;  /* 0x0000000600077211 */ /* 0x040fe200008f2407 */
[----:B------:R-:W-:Y:S01]  /*5520*/  IMAD R212, R205, 0x40, R212 ;  /* 0x00000040cdd47824 */ /* 0x000fe200078e02d4 */
[----:B------:R-:W-:Y:S01]  /*5530*/  LEA.HI.X R11, R5, c[0x0][0x174], R4, 0x1, P2 ;  /* 0x00005d00050b7a11 */ /* 0x000fe200010f0c04 */
[C---:B------:R-:W-:Y:S01]  /*5540*/  IMAD.SHL.U32 R5, R0.reuse, 0x20, RZ ;  /* 0x0000002000057824 */ /* 0x040fe200078e00ff */
[----:B------:R-:W-:Y:S01]  /*5550*/  SHF.L.U64.HI R0, R0, R213, c[0x0][0x1a4] ;  /* 0x0000690000007619 */ /* 0x000fe200000102d5 */
[----:B------:R-:W-:Y:S01]  /*5560*/  IMAD.X R144, R7, 0x1, R144, P0 ;  /* 0x0000000107907824 */ /* 0x000fe200000e0690 */
[----:B------:R-:W-:Y:S01]  /*5570*/  LEA R6, P0, R9, c[0x0][0x170], 0x1 ;  /* 0x00005c0009067a11 */ /* 0x000fe200078008ff */
[----:B------:R-:W-:Y:S01]  /*5580*/  @!PT LDS RZ, [RZ] ;  /* 0x00000000fffff984 */ /* 0x000fe20000000800 */
[----:B------:R-:W-:Y:S01]  /*5590*/  @!PT LDS RZ, [RZ] ;  /* 0x00000000fffff984 */ /* 0x000fe20000000800 */
[----:B------:R-:W-:Y:S01]  /*55a0*/  @!PT LDS RZ, [RZ] ;  /* 0x00000000fffff984 */ /* 0x000fe20000000800 */
[----:B------:R1:W-:Y:S01]  /*55b0*/  LDGSTS.E.BYPASS.LTC128B.128 [R207+0xc000], [R12.64] ;  /* 0x0c0000000ccf7fae */ /* 0x0003e2000b901d44 */
[----:B------:R-:W-:-:S02]  /*55c0*/  IADD3 R8, P1, R5, R202, RZ ;  /* 0x000000ca05087210 */ /* 0x000fc40007f3e0ff */
[----:B------:R-:W-:Y:S01]  /*55d0*/  LEA.HI.X R7, R9, c[0x0][0x174], R144, 0x1, P0 ;  /* 0x00005d0009077a11 */ /* 0x000fe200000f0c90 */
[----:B------:R2:W-:Y:S01]  /*55e0*/  LDGSTS.E.BYPASS.LTC128B.128 [R207+0xe000], [R10.64+0x80] ;  /* 0x0e0000800acf7fae */ /* 0x0005e2000b901d44 */
[-C--:B------:R-:W-:Y:S01]  /*55f0*/  IADD3 R16, P0, R8, R5.reuse, RZ ;  /* 0x0000000508107210 */ /* 0x080fe20007f1e0ff */
[----:B------:R-:W-:Y:S01]  /*5600*/  IMAD.X R9, R0, 0x1, R201, P1 ;  /* 0x0000000100097824 */ /* 0x000fe200008e06c9 */
[-C--:B------:R-:W-:Y:S01]  /*5610*/  IADD3 R18, P2, R6, R5.reuse, RZ ;  /* 0x0000000506127210 */ /* 0x080fe20007f5e0ff */
[----:B------:R2:W-:Y:S01]  /*5620*/  LDGSTS.E.BYPASS.LTC128B.128 [R207+0x10000], [R10.64+0x100] ;  /* 0x100001000acf7fae */ /* 0x0005e2000b901d44 */
[-C--:B------:R-:W-:Y:S01]  /*5630*/  IADD3 R4, P1, R16, R5.reuse, RZ ;  /* 0x0000000510047210 */ /* 0x080fe20007f3e0ff */
[--C-:B------:R-:W-:Y:S01]  /*5640*/  IMAD.X R17, R9, 0x1, R0.reuse, P0 ;  /* 0x0000000109117824 */ /* 0x100fe200000e0600 */
[----:B------:R-:W-:Y:S01]  /*5650*/  IADD3 R28, P0, R18, R5, RZ ;  /* 0x00000005121c7210 */ /* 0x000fe20007f1e0ff */
[--C-:B------:R-:W-:Y:S01]  /*5660*/  IMAD.X R19, R7, 0x1, R0.reuse, P2 ;  /* 0x0000000107137824 */ /* 0x100fe200010e0600 */
[----:B------:R2:W-:Y:S01]  /*5670*/  LDGSTS.E.BYPASS.LTC128B.128 [R207+0xc800], [R8.64] ;  /* 0x0c80000008cf7fae */ /* 0x0005e2000b901d44 */
[----:B------:R-:W-:-:S02]  /*5680*/  IMAD.X R5, R17, 0x1, R0, P1 ;  /* 0x0000000111057824 */ /* 0x000fc400008e0600 */
[----:B------:R-:W-:Y:S01]  /*5690*/  IMAD.X R29, R19, 0x1, R0, P0 ;  /* 0x00000001131d7824 */ /* 0x000fe200000e0600 */
[----:B------:R3:W-:Y:S01]  /*56a0*/  LDGSTS.E.BYPASS.LTC128B.128 [R207+0xe800], [R6.64+0x80] ;  /* 0x0e80008006cf7fae */ /* 0x0007e2000b901d44 */
[C---:B------:R-:W-:Y:S02]  /*56b0*/  IADD3 R0, R212.reuse, 0x1, RZ ;  /* 0x00000001d4007810 */ /* 0x040fe40007ffe0ff */
[-C--:B------:R-:W-:Y:S01]  /*56c0*/  ISETP.GE.AND P0, PT, R212, R206.reuse, PT ;  /* 0x000000ced400720c */ /* 0x080fe20003f06270 */
[----:B------:R3:W-:Y:S01]  /*56d0*/  LDGSTS.E.BYPASS.LTC128B.128 [R207+0x10800], [R6.64+0x100] ;  /* 0x1080010006cf7fae */ /* 0x0007e2000b901d44 */
[C---:B------:R-:W-:Y:S02]  /*56e0*/  ISETP.GE.AND P5, PT, R0.reuse, R206, PT ;  /* 0x000000ce0000720c */ /* 0x040fe40003fa6270 */
[----:B------:R-:W-:Y:S01]  /*56f0*/  ISETP.GE.AND P2, PT, R0, R203, PT ;  /* 0x000000cb0000720c */ /* 0x000fe20003f46270 */
[----:B------:R4:W-:Y:S01]  /*5700*/  LDGSTS.E.BYPASS.LTC128B.128 [R207+0xd000], [R16.64] ;  /* 0x0d00000010cf7fae */ /* 0x0009e2000b901d44 */
[----:B------:R-:W-:-:S03]  /*5710*/  IADD3 R0, R212, 0x8, RZ ;  /* 0x00000008d4007810 */ /* 0x000fc60007ffe0ff */
[----:B------:R4:W-:Y:S01]  /*5720*/  LDGSTS.E.BYPASS.LTC128B.128 [R207+0xf000], [R18.64+0x80] ;  /* 0x0f00008012cf7fae */ /* 0x0009e2000b901d44 */
[C---:B------:R-:W-:Y:S02]  /*5730*/  ISETP.GE.AND P3, PT, R0.reuse, R206, PT ;  /* 0x000000ce0000720c */ /* 0x040fe40003f66270 */
[----:B------:R-:W-:Y:S01]  /*5740*/  ISETP.GE.AND P1, PT, R0, R203, PT ;  /* 0x000000cb0000720c */ /* 0x000fe20003f26270 */
[----:B------:R4:W-:Y:S04]  /*5750*/  LDGSTS.E.BYPASS.LTC128B.128 [R207+0x11000], [R18.64+0x100] ;  /* 0x1100010012cf7fae */ /* 0x0009e8000b901d44 */
[----:B------:R3:W-:Y:S04]  /*5760*/  LDGSTS.E.BYPASS.LTC128B.128 [R207+0xd800], [R4.64] ;  /* 0x0d80000004cf7fae */ /* 0x0007e8000b901d44 */
[----:B------:R5:W-:Y:S04]  /*5770*/  LDGSTS.E.BYPASS.LTC128B.128 [R207+0xf800], [R28.64+0x80] ;  /* 0x0f8000801ccf7fae */ /* 0x000be8000b901d44 */
[----:B------:R5:W-:Y:S04]  /*5780*/  LDGSTS.E.BYPASS.LTC128B.128 [R207+0x11800], [R28.64+0x100] ;  /* 0x118001001ccf7fae */ /* 0x000be8000b901d44 */
[----:B------:R-:W-:Y:S04]  /*5790*/  LDSM.16.M88.4 R148, [R198] ;  /* 0x00000000c694783b */ /* 0x000fe80000000200 */
[----:B------:R-:W4:Y:S04]  /*57a0*/  LDSM.16.M88.4 R20, [R197+0x6000] ;  /* 0x00600000c514783b */ /* 0x000f280000000200 */
[----:B-1----:R-:W1:Y:S04]  /*57b0*/  LDSM.16.M88.4 R12, [R197+0x6800] ;  /* 0x00680000c50c783b */ /* 0x002e680000000200 */
[----:B------:R-:W1:Y:S04]  /*57c0*/  LDSM.16.M88.4 R156, [R197+0x7000] ;  /* 0x00700000c59c783b */ /* 0x000e680000000200 */
[----:B------:R-:W1:Y:S04]  /*57d0*/  LDSM.16.M88.4 R164, [R197+0x7800] ;  /* 0x00780000c5a4783b */ /* 0x000e680000000200 */
[----:B--2---:R-:W-:Y:S04]  /*57e0*/  LDSM.16.M88.4 R8, [R196] ;  /* 0x00000000c408783b */ /* 0x004fe80000000200 */
[----:B------:R-:W2:Y:S04]  /*57f0*/  LDSM.16.M88.4 R144, [R195] ;  /* 0x00000000c390783b */ /* 0x000ea80000000200 */
[----:B------:R-:W2:Y:S04]  /*5800*/  LDSM.16.M88.4 R136, [R187] ;  /* 0x00000000bb88783b */ /* 0x000ea80000000200 */
[----:B---3--:R-:W3:Y:S04]  /*5810*/  LDSM.16.M88.4 R4, [R186] ;  /* 0x00000000ba04783b */ /* 0x008ee80000000200 */
[----:B------:R-:W2:Y:S04]  /*5820*/  LDSM.16.M88.4 R140, [R185] ;  /* 0x00000000b98c783b */ /* 0x000ea80000000200 */
[----:B------:R-:W-:Y:S01]  /*5830*/  LDSM.16.M88.4 R32, [R194] ;  /* 0x00000000c220783b */ /* 0x000fe20000000200 */
[C---:B----4-:R-:W-:Y:S03]  /*5840*/  HMMA.16816.F32 R24, R148.reuse, R20, RZ ;  /* 0x000000149418723c */ /* 0x050fe600000018ff */
[----:B-----5:R-:W4:Y:S04]  /*5850*/  LDSM.16.M88.4 R28, [R191+0x6000] ;  /* 0x00600000bf1c783b */ /* 0x020f280000000200 */
[----:B------:R-:W5:Y:S01]  /*5860*/  LDSM.16.M88.4 R168, [R191+0x6800] ;  /* 0x00680000bfa8783b */ /* 0x000f620000000200 */
[C---:B------:R-:W-:Y:S03]  /*5870*/  HMMA.16816.F32 R20, R148.reuse, R22, RZ ;  /* 0x000000169414723c */ /* 0x040fe600000018ff */
[----:B------:R-:W-:Y:S04]  /*5880*/  LDSM.16.M88.4 R172, [R194+0x2000] ;  /* 0x00200000c2ac783b */ /* 0x000fe80000000200 */
[----:B------:R-:W0:Y:S01]  /*5890*/  LDGDEPBAR ;  /* 0x00000000000079af */ /* 0x000e220000000000 */
[C---:B-1----:R-:W-:Y:S08]  /*58a0*/  HMMA.16816.F32 R16, R148.reuse, R12, RZ ;  /* 0x0000000c9410723c */ /* 0x042ff000000018ff */
[C---:B------:R-:W-:Y:S08]  /*58b0*/  HMMA.16816.F32 R160, R148.reuse, R156, RZ ;  /* 0x0000009c94a0723c */ /* 0x040ff000000018ff */
[C---:B------:R-:W-:Y:S08]  /*58c0*/  HMMA.16816.F32 R12, R148.reuse, R14, RZ ;  /* 0x0000000e940c723c */ /* 0x040ff000000018ff */
[C---:B------:R-:W-:Y:S08]  /*58d0*/  HMMA.16816.F32 R156, R148.reuse, R158, RZ ;  /* 0x0000009e949c723c */ /* 0x040ff000000018ff */
[C---:B------:R-:W-:Y:S08]  /*58e0*/  HMMA.16816.F32 R152, R148.reuse, R164, RZ ;  /* 0x000000a49498723c */ /* 0x040ff000000018ff */
[----:B------:R-:W-:Y:S01]  /*58f0*/  HMMA.16816.F32 R148, R148, R166, RZ ;  /* 0x000000a69494723c */ /* 0x000fe200000018ff */
[----:B------:R-:W1:Y:S07]  /*5900*/  LDSM.16.M88.4 R164, [R191+0x7000] ;  /* 0x00700000bfa4783b */ /* 0x000e6e0000000200 */
[C---:B--2---:R-:W-:Y:S08]  /*5910*/  HMMA.16816.F32 R24, R8.reuse, R144, R24 ;  /* 0x000000900818723c */ /* 0x044ff00000001818 */
[C---:B------:R-:W-:Y:S01]  /*5920*/  HMMA.16816.F32 R20, R8.reuse, R146, R20 ;  /* 0x000000920814723c */ /* 0x040fe20000001814 */
[----:B------:R-:W2:Y:S07]  /*5930*/  LDSM.16.M88.4 R144, [R191+0x7800] ;  /* 0x00780000bf90783b */ /* 0x000eae0000000200 */
[C---:B------:R-:W-:Y:S08]  /*5940*/  HMMA.16816.F32 R16, R8.reuse, R136, R16 ;  /* 0x000000880810723c */ /* 0x040ff00000001810 */
[C---:B------:R-:W-:Y:S01]  /*5950*/  HMMA.16816.F32 R12, R8.reuse, R138, R12 ;  /* 0x0000008a080c723c */ /* 0x040fe2000000180c */
[----:B------:R-:W-:Y:S07]  /*5960*/  LDSM.16.M88.4 R136, [R193] ;  /* 0x00000000c188783b */ /* 0x000fee0000000200 */
[C---:B---3--:R-:W-:Y:S08]  /*5970*/  HMMA.16816.F32 R160, R8.reuse, R4, R160 ;  /* 0x0000000408a0723c */ /* 0x048ff000000018a0 */
[C---:B------:R-:W-:Y:S01]  /*5980*/  HMMA.16816.F32 R156, R8.reuse, R6, R156 ;  /* 0x00000006089c723c */ /* 0x040fe2000000189c */
[----:B------:R-:W3:Y:S07]  /*5990*/  LDSM.16.M88.4 R4, [R184] ;  /* 0x00000000b804783b */ /* 0x000eee0000000200 */
[C---:B------:R-:W-:Y:S08]  /*59a0*/  HMMA.16816.F32 R152, R8.reuse, R140, R152 ;  /* 0x0000008c0898723c */ /* 0x040ff00000001898 */
[----:B------:R-:W-:Y:S01]  /*59b0*/  HMMA.16816.F32 R148, R8, R142, R148 ;  /* 0x0000008e0894723c */ /* 0x000fe20000001894 */
[----:B------:R-:W2:Y:S04]  /*59c0*/  LDSM.16.M88.4 R8, [R184+0x800] ;  /* 0x00080000b808783b */ /* 0x000ea80000000200 */
[----:B------:R-:W-:Y:S03]  /*59d0*/  LDSM.16.M88.4 R140, [R184+0x1800] ;  /* 0x00180000b88c783b */ /* 0x000fe60000000200 */
[C---:B----4-:R-:W-:Y:S08]  /*59e0*/  HMMA.16816.F32 R24, R32.reuse, R28, R24 ;  /* 0x0000001c2018723c */ /* 0x050ff00000001818 */
[C---:B------:R-:W-:Y:S01]  /*59f0*/  HMMA.16816.F32 R20, R32.reuse, R30, R20 ;  /* 0x0000001e2014723c */ /* 0x040fe20000001814 */
[----:B------:R-:W4:Y:S07]  /*5a00*/  LDSM.16.M88.4 R28, [R184+0x1000] ;  /* 0x00100000b81c783b */ /* 0x000f2e0000000200 */
[C---:B-----5:R-:W-:Y:S08]  /*5a10*/  HMMA.16816.F32 R16, R32.reuse, R168, R16 ;  /* 0x000000a82010723c */ /* 0x060ff00000001810 */
[C---:B------:R-:W-:Y:S01]  /*5a20*/  HMMA.16816.F32 R12, R32.reuse, R170, R12 ;  /* 0x000000aa200c723c */ /* 0x040fe2000000180c */
[----:B------:R-:W-:Y:S07]  /*5a30*/  LDSM.16.M88.4 R168, [R197+0x8000] ;  /* 0x00800000c5a8783b */ /* 0x000fee0000000200 */
[C---:B-1----:R-:W-:Y:S08]  /*5a40*/  HMMA.16816.F32 R160, R32.reuse, R164, R160 ;  /* 0x000000a420a0723c */ /* 0x042ff000000018a0 */
[C---:B------:R-:W-:Y:S01]  /*5a50*/  HMMA.16816.F32 R156, R32.reuse, R166, R156 ;  /* 0x000000a6209c723c */ /* 0x040fe2000000189c */
[----:B------:R-:W-:Y:S07]  /*5a60*/  LDSM.16.M88.4 R164, [R197+0x8800] ;  /* 0x00880000c5a4783b */ /* 0x000fee0000000200 */
[C---:B--2---:R-:W-:Y:S08]  /*5a70*/  HMMA.16816.F32 R152, R32.reuse, R144, R152 ;  /* 0x000000902098723c */ /* 0x044ff00000001898 */
[----:B------:R-:W-:Y:S01]  /*5a80*/  HMMA.16816.F32 R148, R32, R146, R148 ;  /* 0x000000922094723c */ /* 0x000fe20000001894 */
[----:B------:R-:W-:Y:S04]  /*5a90*/  LDSM.16.M88.4 R32, [R197+0x9000] ;  /* 0x00900000c520783b */ /* 0x000fe80000000200 */
[----:B------:R-:W-:Y:S03]  /*5aa0*/  LDSM.16.M88.4 R144, [R183] ;  /* 0x00000000b790783b */ /* 0x000fe60000000200 */
[C---:B---3--:R-:W-:Y:S08]  /*5ab0*/  HMMA.16816.F32 R24, R136.reuse, R4, R24 ;  /* 0x000000048818723c */ /* 0x048ff00000001818 */
[C---:B------:R-:W-:Y:S01]  /*5ac0*/  HMMA.16816.F32 R20, R136.reuse, R6, R20 ;  /* 0x000000068814723c */ /* 0x040fe20000001814 */
[----:B------:R-:W1:Y:S07]  /*5ad0*/  LDSM.16.M88.4 R4, [R198+0x2000] ;  /* 0x00200000c604783b */ /* 0x000e6e0000000200 */
[C---:B------:R-:W-:Y:S08]  /*5ae0*/  HMMA.16816.F32 R16, R136.reuse, R8, R16 ;  /* 0x000000088810723c */ /* 0x040ff00000001810 */
[C---:B------:R-:W-:Y:S01]  /*5af0*/  HMMA.16816.F32 R12, R136.reuse, R10, R12 ;  /* 0x0000000a880c723c */ /* 0x040fe2000000180c */
[----:B------:R-:W2:Y:S07]  /*5b00*/  LDSM.16.M88.4 R8, [R197+0x9800] ;  /* 0x00980000c508783b */ /* 0x000eae0000000200 */
[C---:B----4-:R-:W-:Y:S08]  /*5b10*/  HMMA.16816.F32 R160, R136.reuse, R28, R160 ;  /* 0x0000001c88a0723c */ /* 0x050ff000000018a0 */
        /* <DEDUP_REMOVED lines=14> */
[----:B------:R-:W1:Y:S07]  /*5c00*/  LDSM.16.M88.4 R32, [R180] ;  /* 0x00000000b420783b */ /* 0x000e6e0000000200 */
[C---:B--2---:R-:W-:Y:S08]  /*5c10*/  HMMA.16816.F32 R152, R4.reuse, R8, R152 ;  /* 0x000000080498723c */ /* 0x044ff00000001898 */
[----:B------:R-:W-:Y:S01]  /*5c20*/  HMMA.16816.F32 R148, R4, R10, R148 ;  /* 0x0000000a0494723c */ /* 0x000fe20000001894 */
[----:B------:R-:W2:Y:S04]  /*5c30*/  LDSM.16.M88.4 R8, [R191+0x8000] ;  /* 0x00800000bf08783b */ /* 0x000ea80000000200 */
[----:B------:R-:W1:Y:S03]  /*5c40*/  LDSM.16.M88.4 R4, [R191+0x8800] ;  /* 0x00880000bf04783b */ /* 0x000e660000000200 */
[C---:B---3--:R-:W-:Y:S08]  /*5c50*/  HMMA.16816.F32 R24, R28.reuse, R144, R24 ;  /* 0x000000901c18723c */ /* 0x048ff00000001818 */
[C---:B------:R-:W-:Y:S01]  /*5c60*/  HMMA.16816.F32 R20, R28.reuse, R146, R20 ;  /* 0x000000921c14723c */ /* 0x040fe20000001814 */
[----:B------:R-:W-:Y:S07]  /*5c70*/  LDSM.16.M88.4 R144, [R193+0x2000] ;  /* 0x00200000c190783b */ /* 0x000fee0000000200 */
[C---:B----4-:R-:W-:Y:S08]  /*5c80*/  HMMA.16816.F32 R16, R28.reuse, R140, R16 ;  /* 0x0000008c1c10723c */ /* 0x050ff00000001810 */
[C---:B------:R-:W-:Y:S01]  /*5c90*/  HMMA.16816.F32 R12, R28.reuse, R142, R12 ;  /* 0x0000008e1c0c723c */ /* 0x040fe2000000180c */
[----:B------:R-:W3:Y:S07]  /*5ca0*/  LDSM.16.M88.4 R140, [R184+0x2000] ;  /* 0x00200000b88c783b */ /* 0x000eee0000000200 */
[C---:B-----5:R-:W-:Y:S08]  /*5cb0*/  HMMA.16816.F32 R160, R28.reuse, R136, R160 ;  /* 0x000000881ca0723c */ /* 0x060ff000000018a0 */
[C---:B------:R-:W-:Y:S01]  /*5cc0*/  HMMA.16816.F32 R156, R28.reuse, R138, R156 ;  /* 0x0000008a1c9c723c */ /* 0x040fe2000000189c */
[----:B------:R-:W-:Y:S07]  /*5cd0*/  LDSM.16.M88.4 R136, [R184+0x2800] ;  /* 0x00280000b888783b */ /* 0x000fee0000000200 */
[C---:B-1----:R-:W-:Y:S08]  /*5ce0*/  HMMA.16816.F32 R152, R28.reuse, R32, R152 ;  /* 0x000000201c98723c */ /* 0x042ff00000001898 */
[----:B------:R-:W-:Y:S01]  /*5cf0*/  HMMA.16816.F32 R148, R28, R34, R148 ;  /* 0x000000221c94723c */ /* 0x000fe20000001894 */
[----:B------:R-:W1:Y:S04]  /*5d00*/  LDSM.16.M88.4 R32, [R184+0x3000] ;  /* 0x00300000b820783b */ /* 0x000e680000000200 */
[----:B------:R-:W-:Y:S03]  /*5d10*/  LDSM.16.M88.4 R28, [R184+0x3800] ;  /* 0x00380000b81c783b */ /* 0x000fe60000000200 */
[C---:B--2---:R-:W-:Y:S08]  /*5d20*/  HMMA.16816.F32 R24, R172.reuse, R8, R24 ;  /* 0x00000008ac18723c */ /* 0x044ff00000001818 */
[C---:B------:R-:W-:Y:S01]  /*5d30*/  HMMA.16816.F32 R20, R172.reuse, R10, R20 ;  /* 0x0000000aac14723c */ /* 0x040fe20000001814 */
[----:B------:R-:W-:Y:S07]  /*5d40*/  LDSM.16.M88.4 R8, [R198+0x4000] ;  /* 0x00400000c608783b */ /* 0x000fee0000000200 */
[C---:B------:R-:W-:Y:S08]  /*5d50*/  HMMA.16816.F32 R16, R172.reuse, R4, R16 ;  /* 0x00000004ac10723c */ /* 0x040ff00000001810 */
[C---:B------:R-:W-:Y:S01]  /*5d60*/  HMMA.16816.F32 R12, R172.reuse, R6, R12 ;  /* 0x00000006ac0c723c */ /* 0x040fe2000000180c */
[----:B------:R-:W2:Y:S07]  /*5d70*/  LDSM.16.M88.4 R4, [R197+0xa000] ;  /* 0x00a00000c504783b */ /* 0x000eae0000000200 */
[C---:B------:R-:W-:Y:S08]  /*5d80*/  HMMA.16816.F32 R160, R172.reuse, R168, R160 ;  /* 0x000000a8aca0723c */ /* 0x040ff000000018a0 */
[----:B------:R-:W-:Y:S01]  /*5d90*/  HMMA.16816.F32 R156, R172, R170, R156 ;  /* 0x000000aaac9c723c */ /* 0x000fe2000000189c */
[----:B------:R-:W4:Y:S07]  /*5da0*/  LDSM.16.M88.4 R168, [R197+0xb000] ;  /* 0x00b00000c5a8783b */ /* 0x000f2e0000000200 */
        /* <DEDUP_REMOVED lines=9> */
[C---:B--2---:R-:W-:Y:S08]  /*5e40*/  HMMA.16816.F32 R24, R8.reuse, R4, R24 ;  /* 0x000000040818723c */ /* 0x044ff00000001818 */
[----:B------:R-:W-:Y:S01]  /*5e50*/  HMMA.16816.F32 R20, R8, R6, R20 ;  /* 0x000000060814723c */ /* 0x000fe20000001814 */
[----:B------:R-:W1:Y:S07]  /*5e60*/  LDSM.16.M88.4 R4, [R177] ;  /* 0x00000000b104783b */ /* 0x000e6e0000000200 */
[C---:B------:R-:W-:Y:S08]  /*5e70*/  HMMA.16816.F32 R16, R144.reuse, R136, R16 ;  /* 0x000000889010723c */ /* 0x040ff00000001810 */
[C---:B------:R-:W-:Y:S01]  /*5e80*/  HMMA.16816.F32 R12, R144.reuse, R138, R12 ;  /* 0x0000008a900c723c */ /* 0x040fe2000000180c */
[----:B------:R-:W-:Y:S07]  /*5e90*/  LDSM.16.M88.4 R136, [R178] ;  /* 0x00000000b288783b */ /* 0x000fee0000000200 */
[C---:B------:R-:W-:Y:S08]  /*5ea0*/  HMMA.16816.F32 R152, R144.reuse, R28, R152 ;  /* 0x0000001c9098723c */ /* 0x040ff00000001898 */
[----:B------:R-:W-:Y:S01]  /*5eb0*/  HMMA.16816.F32 R164, R144, R30, R164 ;  /* 0x0000001e90a4723c */ /* 0x000fe200000018a4 */
[----:B------:R-:W2:Y:S04]  /*5ec0*/  LDSM.16.M88.4 R28, [R179] ;  /* 0x00000000b31c783b */ /* 0x000ea80000000200 */
[----:B------:R-:W5:Y:S03]  /*5ed0*/  LDSM.16.M88.4 R144, [R176] ;  /* 0x00000000b090783b */ /* 0x000f660000000200 */
[C---:B----4-:R-:W-:Y:S08]  /*5ee0*/  HMMA.16816.F32 R160, R8.reuse, R168, R160 ;  /* 0x000000a808a0723c */ /* 0x050ff000000018a0 */
[C---:B------:R-:W-:Y:S08]  /*5ef0*/  HMMA.16816.F32 R156, R8.reuse, R170, R156 ;  /* 0x000000aa089c723c */ /* 0x040ff0000000189c */
[C---:B---3--:R-:W-:Y:S08]  /*5f00*/  HMMA.16816.F32 R16, R8.reuse, R148, R16 ;  /* 0x000000940810723c */ /* 0x048ff00000001810 */
[C---:B------:R-:W-:Y:S01]  /*5f10*/  HMMA.16816.F32 R12, R8.reuse, R150, R12 ;  /* 0x00000096080c723c */ /* 0x040fe2000000180c */
[----:B------:R-:W-:Y:S07]  /*5f20*/  LDSM.16.M88.4 R148, [R191+0xa000] ;  /* 0x00a00000bf94783b */ /* 0x000fee0000000200 */
[C---:B------:R-:W-:Y:S01]  /*5f30*/  HMMA.16816.F32 R168, R8.reuse, R140, R152 ;  /* 0x0000008c08a8723c */ /* 0x040fe20000001898 */
[----:B------:R-:W3:Y:S07]  /*5f40*/  LDSM.16.M88.4 R152, [R194+0x4000] ;  /* 0x00400000c298783b */ /* 0x000eee0000000200 */
[----:B------:R-:W-:Y:S01]  /*5f50*/  HMMA.16816.F32 R164, R8, R142, R164 ;  /* 0x0000008e08a4723c */ /* 0x000fe200000018a4 */
[----:B------:R-:W-:Y:S04]  /*5f60*/  LDSM.16.M88.4 R8, [R191+0xa800] ;  /* 0x00a80000bf08783b */ /* 0x000fe80000000200 */
[----:B------:R-:W-:Y:S03]  /*5f70*/  LDSM.16.M88.4 R140, [R184+0x4800] ;  /* 0x00480000b88c783b */ /* 0x000fe60000000200 */
[C---:B-1----:R-:W-:Y:S08]  /*5f80*/  HMMA.16816.F32 R160, R32.reuse, R4, R160 ;  /* 0x0000000420a0723c */ /* 0x042ff000000018a0 */
[C---:B------:R-:W-:Y:S01]  /*5f90*/  HMMA.16816.F32 R156, R32.reuse, R6, R156 ;  /* 0x00000006209c723c */ /* 0x040fe2000000189c */
[----:B------:R-:W1:Y:S07]  /*5fa0*/  LDSM.16.M88.4 R4, [R191+0xb000] ;  /* 0x00b00000bf04783b */ /* 0x000e6e0000000200 */
[C---:B--2---:R-:W-:Y:S08]  /*5fb0*/  HMMA.16816.F32 R24, R32.reuse, R28, R24 ;  /* 0x0000001c2018723c */ /* 0x044ff00000001818 */
[C---:B------:R-:W-:Y:S08]  /*5fc0*/  HMMA.16816.F32 R16, R32.reuse, R136, R16 ;  /* 0x000000882010723c */ /* 0x040ff00000001810 */
[C---:B------:R-:W-:Y:S01]  /*5fd0*/  HMMA.16816.F32 R12, R32.reuse, R138, R12 ;  /* 0x0000008a200c723c */ /* 0x040fe2000000180c */
[----:B------:R-:W2:Y:S07]  /*5fe0*/  LDSM.16.M88.4 R136, [R191+0xb800] ;  /* 0x00b80000bf88783b */ /* 0x000eae0000000200 */
[C---:B------:R-:W-:Y:S01]  /*5ff0*/  HMMA.16816.F32 R20, R32.reuse, R30, R20 ;  /* 0x0000001e2014723c */ /* 0x040fe20000001814 */
[----:B------:R-:W-:Y:S07]  /*6000*/  LDSM.16.M88.4 R28, [R184+0x4000] ;  /* 0x00400000b81c783b */ /* 0x000fee0000000200 */
[C---:B-----5:R-:W-:Y:S08]  /*6010*/  HMMA.16816.F32 R168, R32.reuse, R144, R168 ;  /* 0x0000009020a8723c */ /* 0x060ff000000018a8 */
[----:B------:R-:W-:Y:S01]  /*6020*/  HMMA.16816.F32 R164, R32, R146, R164 ;  /* 0x0000009220a4723c */ /* 0x000fe200000018a4 */
[----:B------:R-:W4:Y:S04]  /*6030*/  LDSM.16.M88.4 R32, [R193+0x4000] ;  /* 0x00400000c120783b */ /* 0x000f280000000200 */
[----:B------:R-:W5:Y:S03]  /*6040*/  LDSM.16.M88.4 R144, [R184+0x5000] ;  /* 0x00500000b890783b */ /* 0x000f660000000200 */
[C---:B---3--:R-:W-:Y:S08]  /*6050*/  HMMA.16816.F32 R24, R152.reuse, R148, R24 ;  /* 0x000000949818723c */ /* 0x048ff00000001818 */
[C---:B-1----:R-:W-:Y:S08]  /*6060*/  HMMA.16816.F32 R160, R152.reuse, R4, R160 ;  /* 0x0000000498a0723c */ /* 0x042ff000000018a0 */
[----:B------:R-:W-:Y:S01]  /*6070*/  HMMA.16816.F32 R156, R152, R6, R156 ;  /* 0x00000006989c723c */ /* 0x000fe2000000189c */
[----:B------:R-:W1:Y:S01]  /*6080*/  LDSM.16.M88.4 R4, [R184+0x5800] ;  /* 0x00580000b804783b */ /* 0x000e620000000200 */
[----:B------:R-:W-:-:S06]  /*6090*/  DEPBAR.LE SB0, 0x0 ;  /* 0x000080000000791a */ /* 0x000fcc0000000000 */
[C---:B------:R-:W-:Y:S08]  /*60a0*/  HMMA.16816.F32 R20, R152.reuse, R150, R20 ;  /* 0x000000969814723c */ /* 0x040ff00000001814 */
[C---:B------:R-:W-:Y:S07]  /*60b0*/  HMMA.16816.F32 R16, R152.reuse, R8, R16 ;  /* 0x000000089810723c */ /* 0x040fee0000001810 */
[C---:B------:R-:W-:Y:S01]  /*60c0*/  IADD3 R8, R212.reuse, 0x9, RZ ;  /* 0x00000009d4087810 */ /* 0x040fe20007ffe0ff */
[----:B------:R-:W-:Y:S01]  /*60d0*/  HMMA.16816.F32 R12, R152, R10, R12 ;  /* 0x0000000a980c723c */ /* 0x000fe2000000180c */
[----:B------:R-:W-:-:S02]  /*60e0*/  IADD3 R9, R212, 0x10, RZ ;  /* 0x00000010d4097810 */ /* 0x000fc40007ffe0ff */
[----:B------:R-:W-:-:S04]  /*60f0*/  ISETP.GE.AND P4, PT, R8, R206, PT ;  /* 0x000000ce0800720c */ /* 0x000fc80003f86270 */
[C---:B------:R-:W-:Y:S01]  /*6100*/  IADD3 R11, R212.reuse, 0x11, RZ ;  /* 0x00000011d40b7810 */ /* 0x040fe20007ffe0ff */
[----:B--2---:R-:W-:Y:S07]  /*6110*/  HMMA.16816.F32 R168, R152, R136, R168 ;  /* 0x0000008898a8723c */ /* 0x004fee00000018a8 */
[C---:B------:R-:W-:Y:S01]  /*6120*/  IADD3 R136, R212.reuse, 0x19, RZ ;  /* 0x00000019d4887810 */ /* 0x040fe20007ffe0ff */
[----:B----4-:R-:W-:Y:S01]  /*6130*/  HMMA.16816.F32 R24, R32, R28, R24 ;  /* 0x0000001c2018723c */ /* 0x010fe20000001818 */
[----:B------:R-:W-:-:S06]  /*6140*/  IADD3 R137, R212, 0x30, RZ ;  /* 0x00000030d4897810 */ /* 0x000fcc0007ffe0ff */
[C---:B------:R-:W-:Y:S01]  /*6150*/  IADD3 R29, R212.reuse, 0x38, RZ ;  /* 0x00000038d41d7810 */ /* 0x040fe20007ffe0ff */
[C---:B------:R-:W-:Y:S07]  /*6160*/  HMMA.16816.F32 R20, R32.reuse, R30, R20 ;  /* 0x0000001e2014723c */ /* 0x040fee0000001814 */
[----:B------:R-:W-:Y:S01]  /*6170*/  IADD3 R31, R212, 0x31, RZ ;  /* 0x00000031d41f7810 */ /* 0x000fe20007ffe0ff */
[C---:B------:R-:W-:Y:S08]  /*6180*/  HMMA.16816.F32 R16, R32.reuse, R140, R16 ;  /* 0x0000008c2010723c */ /* 0x040ff00000001810 */
[----:B------:R-:W-:Y:S01]  /*6190*/  HMMA.16816.F32 R12, R32, R142, R12 ;  /* 0x0000008e200c723c */ /* 0x000fe2000000180c */
[----:B------:R-:W-:-:S02]  /*61a0*/  FSEL R28, R25, -INF , !P5 ;  /* 0xff800000191c7808 */ /* 0x000fc40006800000 */
[-C--:B------:R-:W-:Y:S02]  /*61b0*/  ISETP.GE.AND P5, PT, R212, R203.reuse, PT ;  /* 0x000000cbd400720c */ /* 0x080fe40003fa6270 */
[----:B------:R-:W-:Y:S02]  /*61c0*/  FSEL R0, R24, -INF , !P0 ;  /* 0xff80000018007808 */ /* 0x000fe40004000000 */
[----:B------:R-:W-:Y:S01]  /*61d0*/  ISETP.GE.AND P0, PT, R8, R203, PT ;  /* 0x000000cb0800720c */ /* 0x000fe20003f06270 */
[----:B-----5:R-:W-:Y:S01]  /*61e0*/  HMMA.16816.F32 R160, R32, R144, R160 ;  /* 0x0000009020a0723c */ /* 0x020fe200000018a0 */
[----:B------:R-:W-:Y:S02]  /*61f0*/  FSEL R10, R20, -INF , !P3 ;  /* 0xff800000140a7808 */ /* 0x000fe40005800000 */
[----:B------:R-:W-:Y:S01]  /*6200*/  FSEL R8, R26, -INF , !P5 ;  /* 0xff8000001a087808 */ /* 0x000fe20006800000 */
[----:B------:R-:W-:Y:S01]  /*6210*/  BAR.SYNC.DEFER_BLOCKING 0x0 ;  /* 0x0000000000007b1d */ /* 0x000fe20000010000 */
[----:B------:R-:W-:-:S02]  /*6220*/  ISETP.GE.AND P3, PT, R9, R206, PT ;  /* 0x000000ce0900720c */ /* 0x000fc40003f66270 */
[-C--:B------:R-:W-:Y:S01]  /*6230*/  ISETP.GE.AND P5, PT, R9, R203.reuse, PT ;  /* 0x000000cb0900720c */ /* 0x080fe20003fa6270 */
[C---:B------:R-:W-:Y:S01]  /*6240*/  HMMA.16816.F32 R156, R32.reuse, R146, R156 ;  /* 0x00000092209c723c */ /* 0x040fe2000000189c */
[----:B------:R-:W-:Y:S02]  /*6250*/  FSEL R9, R27, -INF , !P2 ;  /* 0xff8000001b097808 */ /* 0x000fe40005000000 */
[----:B------:R-:W-:Y:S02]  /*6260*/  FSEL R30, R21, -INF , !P4 ;  /* 0xff800000151e7808 */ /* 0x000fe40006000000 */
[C---:B------:R-:W-:Y:S02]  /*6270*/  ISETP.GE.AND P4, PT, R11.reuse, R206, PT ;  /* 0x000000ce0b00720c */ /* 0x040fe40003f86270 */
[----:B------:R-:W-:Y:S01]  /*6280*/  ISETP.GE.AND P2, PT, R11, R203, PT ;  /* 0x000000cb0b00720c */ /* 0x000fe20003f46270 */
[----:B-1----:R-:W-:Y:S01]  /*6290*/  HMMA.16816.F32 R168, R32, R4, R168 ;  /* 0x0000000420a8723c */ /* 0x002fe200000018a8 */
[----:B------:R-:W-:-:S02]  /*62a0*/  FSEL R11, R22, -INF , !P1 ;  /* 0xff800000160b7808 */ /* 0x000fc40004800000 */
[----:B------:R-:W-:Y:S02]  /*62b0*/  IADD3 R27, R212, 0x20, RZ ;  /* 0x00000020d41b7810 */ /* 0x000fe40007ffe0ff */
[----:B------:R-:W-:Y:S02]  /*62c0*/  FSEL R26, R16, -INF , !P3 ;  /* 0xff800000101a7808 */ /* 0x000fe40005800000 */
[----:B------:R-:W-:Y:S01]  /*62d0*/  FSEL R5, R23, -INF , !P0 ;  /* 0xff80000017057808 */ /* 0x000fe20004000000 */
[----:B------:R-:W-:Y:S01]  /*62e0*/  HMMA.16816.F32 R164, R152, R138, R164 ;  /* 0x0000008a98a4723c */ /* 0x000fe200000018a4 */
[-C--:B------:R-:W-:Y:S02]  /*62f0*/  ISETP.GE.AND P0, PT, R136, R206.reuse, PT ;  /* 0x000000ce8800720c */ /* 0x080fe40003f06270 */
[----:B------:R-:W-:Y:S02]  /*6300*/  ISETP.GE.AND P3, PT, R27, R206, PT ;  /* 0x000000ce1b00720c */ /* 0x000fe40003f66270 */
[----:B------:R-:W-:-:S02]  /*6310*/  FSEL R20, R13, -INF , !P0 ;  /* 0xff8000000d147808 */ /* 0x000fc40004000000 */
[C---:B------:R-:W-:Y:S02]  /*6320*/  IADD3 R138, R212.reuse, 0x18, RZ ;  /* 0x00000018d48a7810 */ /* 0x040fe40007ffe0ff */
[----:B------:R-:W-:Y:S02]  /*6330*/  IADD3 R139, R212, 0x29, RZ ;  /* 0x00000029d48b7810 */ /* 0x000fe40007ffe0ff */
[-C--:B------:R-:W-:Y:S02]  /*6340*/  ISETP.GE.AND P1, PT, R138, R206.reuse, PT ;  /* 0x000000ce8a00720c */ /* 0x080fe40003f26270 */
[----:B------:R-:W-:Y:S02]  /*6350*/  IADD3 R25, R212, 0x21, RZ ;  /* 0x00000021d4197810 */ /* 0x000fe40007ffe0ff */
[----:B------:R-:W-:Y:S02]  /*6360*/  FSEL R22, R12, -INF , !P1 ;  /* 0xff8000000c167808 */ /* 0x000fe40004800000 */
[----:B------:R-:W-:-:S02]  /*6370*/  ISETP.GE.AND P1, PT, R139, R206, PT ;  /* 0x000000ce8b00720c */ /* 0x000fc40003f26270 */
[C---:B------:R-:W-:Y:S02]  /*6380*/  IADD3 R21, R212.reuse, 0x28, RZ ;  /* 0x00000028d4157810 */ /* 0x040fe40007ffe0ff */
[----:B------:R-:W-:Y:S02]  /*6390*/  IADD3 R4, R212, 0x39, RZ ;  /* 0x00000039d4047810 */ /* 0x000fe40007ffe0ff */
[-C--:B------:R-:W-:Y:S01]  /*63a0*/  ISETP.GE.AND P0, PT, R137, R206.reuse, PT ;  /* 0x000000ce8900720c */ /* 0x080fe20003f06270 */
[----:B------:R-:W-:Y:S01]  /*63b0*/  HMMA.16816.F32 R164, R32, R6, R164 ;  /* 0x0000000620a4723c */ /* 0x000fe200000018a4 */
[----:B------:R-:W-:Y:S02]  /*63c0*/  FSEL R212, R160, -INF , !P3 ;  /* 0xff800000a0d47808 */ /* 0x000fe40005800000 */
[----:B------:R-:W-:Y:S02]  /*63d0*/  ISETP.GE.AND P3, PT, R31, R206, PT ;  /* 0x000000ce1f00720c */ /* 0x000fe40003f66270 */
[----:B------:R-:W-:-:S02]  /*63e0*/  FSEL R172, R157, -INF , !P1 ;  /* 0xff8000009dac7808 */ /* 0x000fc40004800000 */
[-C--:B------:R-:W-:Y:S02]  /*63f0*/  ISETP.GE.AND P1, PT, R138, R203.reuse, PT ;  /* 0x000000cb8a00720c */ /* 0x080fe40003f26270 */
[----:B------:R-:W-:Y:S02]  /*6400*/  FSEL R138, R168, -INF , !P0 ;  /* 0xff800000a88a7808 */ /* 0x000fe40004000000 */
[-C--:B------:R-:W-:Y:S02]  /*6410*/  ISETP.GE.AND P0, PT, R136, R203.reuse, PT ;  /* 0x000000cb8800720c */ /* 0x080fe40003f06270 */
[----:B------:R-:W-:Y:S02]  /*6420*/  FSEL R136, R169, -INF , !P3 ;  /* 0xff800000a9887808 */ /* 0x000fe40005800000 */
[----:B------:R-:W-:Y:S02]  /*6430*/  ISETP.GE.AND P3, PT, R27, R203, PT ;  /* 0x000000cb1b00720c */ /* 0x000fe40003f66270 */
[----:B------:R-:W-:-:S02]  /*6440*/  FSEL R23, R18, -INF , !P5 ;  /* 0xff80000012177808 */ /* 0x000fc40006800000 */
[----:B------:R-:W-:Y:S02]  /*6450*/  FSEL R215, R162, -INF , !P3 ;  /* 0xff800000a2d77808 */ /* 0x000fe40005800000 */
[----:B------:R-:W-:Y:S02]  /*6460*/  ISETP.GE.AND P3, PT, R137, R203, PT ;  /* 0x000000cb8900720c */ /* 0x000fe40003f66270 */
[----:B------:R-:W-:Y:S02]  /*6470*/  FSEL R27, R19, -INF , !P2 ;  /* 0xff800000131b7808 */ /* 0x000fe40005000000 */
[----:B------:R-:W-:Y:S02]  /*6480*/  FSEL R153, R170, -INF , !P3 ;  /* 0xff800000aa997808 */ /* 0x000fe40005800000 */
[----:B------:R-:W-:Y:S02]  /*6490*/  ISETP.GT.AND P3, PT, R205, R200, PT ;  /* 0x000000c8cd00720c */ /* 0x000fe40003f64270 */
[----:B------:R-:W-:-:S02]  /*64a0*/  ISETP.GE.AND P5, PT, R25, R206, PT ;  /* 0x000000ce1900720c */ /* 0x000fc40003fa6270 */
[-C--:B------:R-:W-:Y:S02]  /*64b0*/  ISETP.GE.AND P2, PT, R25, R203.reuse, PT ;  /* 0x000000cb1900720c */ /* 0x080fe40003f46270 */
[----:B------:R-:W-:Y:S02]  /*64c0*/  FSEL R24, R17, -INF , !P4 ;  /* 0xff80000011187808 */ /* 0x000fe40006000000 */
[----:B------:R-:W-:Y:S02]  /*64d0*/  FSEL R25, R14, -INF , !P1 ;  /* 0xff8000000e197808 */ /* 0x000fe40004800000 */
[C---:B------:R-:W-:Y:S02]  /*64e0*/  ISETP.GE.AND P4, PT, R21.reuse, R206, PT ;  /* 0x000000ce1500720c */ /* 0x040fe40003f86270 */
[----:B------:R-:W-:Y:S02]  /*64f0*/  ISETP.GE.AND P1, PT, R21, R203, PT ;  /* 0x000000cb1500720c */ /* 0x000fe40003f26270 */
[----:B------:R-:W-:-:S02]  /*6500*/  FSEL R21, R15, -INF , !P0 ;  /* 0xff8000000f157808 */ /* 0x000fc40004000000 */
[----:B------:R-:W-:Y:S02]  /*6510*/  ISETP.GE.AND P0, PT, R139, R203, PT ;  /* 0x000000cb8b00720c */ /* 0x000fe40003f06270 */
[----:B------:R-:W-:Y:S02]  /*6520*/  FSEL R214, R161, -INF , !P5 ;  /* 0xff800000a1d67808 */ /* 0x000fe40006800000 */
[----:B------:R-:W-:Y:S02]  /*6530*/  FSEL R174, R156, -INF , !P4 ;  /* 0xff8000009cae7808 */ /* 0x000fe40006000000 */
[----:B------:R-:W-:Y:S02]  /*6540*/  FSEL R175, R163, -INF , !P2 ;  /* 0xff800000a3af7808 */ /* 0x000fe40005000000 */
[----:B------:R-:W-:Y:S02]  /*6550*/  FSEL R173, R158, -INF , !P1 ;  /* 0xff8000009ead7808 */ /* 0x000fe40004800000 */
[----:B------:R-:W-:-:S02]  /*6560*/  FSEL R169, R159, -INF , !P0 ;  /* 0xff8000009fa97808 */ /* 0x000fc40004000000 */
[-C--:B------:R-:W-:Y:S02]  /*6570*/  ISETP.GE.AND P5, PT, R29, R206.reuse, PT ;  /* 0x000000ce1d00720c */ /* 0x080fe40003fa6270 */
[C---:B------:R-:W-:Y:S02]  /*6580*/  ISETP.GE.AND P4, PT, R4.reuse, R206, PT ;  /* 0x000000ce0400720c */ /* 0x040fe40003f86270 */
[-C--:B------:R-:W-:Y:S02]  /*6590*/  ISETP.GE.AND P2, PT, R31, R203.reuse, PT ;  /* 0x000000cb1f00720c */ /* 0x080fe40003f46270 */
[-C--:B------:R-:W-:Y:S02]  /*65a0*/  ISETP.GE.AND P1, PT, R29, R203.reuse, PT ;  /* 0x000000cb1d00720c */ /* 0x080fe40003f26270 */
[----:B------:R-:W-:Y:S02]  /*65b0*/  ISETP.GE.AND P0, PT, R4, R203, PT ;  /* 0x000000cb0400720c */ /* 0x000fe40003f06270 */
[----:B------:R-:W-:-:S02]  /*65c0*/  FSEL R139, R171, -INF , !P2 ;  /* 0xff800000ab8b7808 */ /* 0x000fc40005000000 */
        /* <DEDUP_REMOVED lines=35> */
[----:B------:R-:W-:Y:S02]  /*6800*/  ISETP.GE.AND P0, PT, R15, RZ, PT ;  /* 0x000000ff0f00720c */ /* 0x000fe40003f06270 */
[----:B------:R-:W-:-:S02]  /*6810*/  @!P1 IADD3 R14, R14, 0x1, RZ ;  /* 0x000000010e0e9810 */ /* 0x000fc40007ffe0ff */
[----:B------:R-:W-:-:S05]  /*6820*/  ISETP.NE.AND P1, PT, RZ, c[0x0][0x2d0], PT ;  /* 0x0000b400ff007a0c */ /* 0x000fca0003f25270 */
        /* <DEDUP_REMOVED lines=25> */
.L_x_3063:
[----:B------:R-:W-:-:S04]  /*69c0*/  LEA R12, -R2, RZ, 0x6 ;  /* 0x000000ff020c7211 */ /* 0x000fc800078e31ff */
[----:B------:R-:W-:Y:S02]  /*69d0*/  SHF.R.S32.HI R4, RZ, 0x1f, R12 ;  /* 0x0000001fff047819 */ /* 0x000fe4000001140c */
.L_x_3064:
        /* <DEDUP_REMOVED lines=28> */
.L_x_3062:
        /* <DEDUP_REMOVED lines=57> */
[----:B------:R-:W-:Y:S01]  /*6f30*/  FFMA.FTZ R142, R30, c[0x0][0x23c], -R157 ;  /* 0x00008f001e8e7a23 */ /* 0x000fe2000001089d */
[----:B------:R-:W-:Y:S01]  /*6f40*/  MUFU.EX2 R145, R145 ;  /* 0x0000009100917308 */ /* 0x000fe20000000800 */
[--C-:B------:R-:W-:Y:S01]  /*6f50*/  FFMA.FTZ R141, R8, c[0x0][0x23c], -R152.reuse ;  /* 0x00008f00088d7a23 */ /* 0x100fe20000010898 */
[----:B------:R-:W-:Y:S01]  /*6f60*/  LDSM.16.MT88.4 R28, [R188+0xc800] ;  /* 0x00c80000bc1c783b */ /* 0x000fe20000004200 */
[--C-:B------:R-:W-:Y:S02]  /*6f70*/  FFMA.FTZ R140, R9, c[0x0][0x23c], -R152.reuse ;  /* 0x00008f00098c7a23 */ /* 0x100fe40000010898 */
[----:B------:R-:W-:-:S02]  /*6f80*/  FFMA.FTZ R0, R11, c[0x0][0x23c], -R152 ;  /* 0x00008f000b007a23 */ /* 0x000fc40000010898 */
[----:B------:R-:W-:Y:S01]  /*6f90*/  FFMA.FTZ R149, R5, c[0x0][0x23c], -R152 ;  /* 0x00008f0005957a23 */ /* 0x000fe20000010898 */
[----:B------:R-:W1:Y:S01]  /*6fa0*/  MUFU.EX2 R144, R144 ;  /* 0x0000009000907308 */ /* 0x000e620000000800 */
[----:B------:R-:W-:Y:S01]  /*6fb0*/  FMUL.FTZ R150, R4, c[0x0][0x23c] ;  /* 0x00008f0004967a20 */ /* 0x000fe20000410000 */
[----:B------:R-:W2:Y:S01]  /*6fc0*/  LDSM.16.MT88.4 R8, [R189+0xc000] ;  /* 0x00c00000bd08783b */ /* 0x000ea20000004200 */
        /* <DEDUP_REMOVED lines=9> */
[----:B-1----:R-:W-:Y:S01]  /*7060*/  F2FP.PACK_AB R4, R144, R145 ;  /* 0x000000919004723e */ /* 0x002fe200000000ff */
[--C-:B------:R-:W-:Y:S02]  /*7070*/  FFMA.FTZ R161, R25, c[0x0][0x23c], -R152.reuse ;  /* 0x00008f0019a17a23 */ /* 0x100fe40000010898 */
[----:B------:R-:W-:Y:S01]  /*7080*/  FFMA.FTZ R162, R21, c[0x0][0x23c], -R152 ;  /* 0x00008f0015a27a23 */ /* 0x000fe20000010898 */
[----:B------:R-:W-:Y:S01]  /*7090*/  LDSM.16.MT88.4 R24, [R192+0xe800] ;  /* 0x00e80000c018783b */ /* 0x000fe20000004200 */
[----:B------:R-:W-:-:S02]  /*70a0*/  FFMA.FTZ R164, R212, c[0x0][0x23c], -R157 ;  /* 0x00008f00d4a47a23 */ /* 0x000fc4000001089d */
[----:B------:R-:W-:Y:S01]  /*70b0*/  MUFU.EX2 R141, R141 ;  /* 0x0000008d008d7308 */ /* 0x000fe20000000800 */
[----:B------:R-:W-:Y:S01]  /*70c0*/  LDSM.16.MT88.4 R20, [R190+0xe800] ;  /* 0x00e80000be14783b */ /* 0x000fe20000004200 */
[--C-:B------:R-:W-:Y:S02]  /*70d0*/  FFMA.FTZ R167, R214, c[0x0][0x23c], -R157.reuse ;  /* 0x00008f00d6a77a23 */ /* 0x100fe4000001089d */
[--C-:B------:R-:W-:Y:S02]  /*70e0*/  FFMA.FTZ R165, R174, c[0x0][0x23c], -R157.reuse ;  /* 0x00008f00aea57a23 */ /* 0x100fe4000001089d */
[----:B------:R-:W-:Y:S02]  /*70f0*/  FFMA.FTZ R166, R172, c[0x0][0x23c], -R157 ;  /* 0x00008f00aca67a23 */ /* 0x000fe4000001089d */
[----:B------:R-:W1:Y:S01]  /*7100*/  MUFU.EX2 R140, R140 ;  /* 0x0000008c008c7308 */ /* 0x000e620000000800 */
[----:B---3--:R-:W-:Y:S01]  /*7110*/  F2FP.PACK_AB R6, R142, R143 ;  /* 0x0000008f8e06723e */ /* 0x008fe200000000ff */
[----:B------:R-:W-:-:S02]  /*7120*/  FFMA.FTZ R168, R215, c[0x0][0x23c], -R152 ;  /* 0x00008f00d7a87a23 */ /* 0x000fc40000010898 */
[--C-:B------:R-:W-:Y:S02]  /*7130*/  FFMA.FTZ R171, R175, c[0x0][0x23c], -R152.reuse ;  /* 0x00008f00afab7a23 */ /* 0x100fe40000010898 */
[--C-:B------:R-:W-:Y:S02]  /*7140*/  FFMA.FTZ R170, R173, c[0x0][0x23c], -R152.reuse ;  /* 0x00008f00adaa7a23 */ /* 0x100fe40000010898 */
[----:B------:R-:W-:Y:S01]  /*7150*/  MUFU.EX2 R0, R0 ;  /* 0x0000000000007308 */ /* 0x000fe20000000800 */
[----:B------:R-:W-:Y:S02]  /*7160*/  FFMA.FTZ R169, R169, c[0x0][0x23c], -R152 ;  /* 0x00008f00a9a97a23 */ /* 0x000fe40000010898 */
[--C-:B------:R-:W-:Y:S02]  /*7170*/  FFMA.FTZ R172, R138, c[0x0][0x23c], -R157.reuse ;  /* 0x00008f008aac7a23 */ /* 0x100fe4000001089d */
[--C-:B------:R-:W-:Y:S02]  /*7180*/  FFMA.FTZ R173, R136, c[0x0][0x23c], -R157.reuse ;  /* 0x00008f0088ad7a23 */ /* 0x100fe4000001089d */
[--C-:B------:R-:W-:Y:S01]  /*7190*/  FFMA.FTZ R155, R155, c[0x0][0x23c], -R157.reuse ;  /* 0x00008f009b9b7a23 */ /* 0x100fe2000001089d */
[----:B------:R-:W3:Y:S01]  /*71a0*/  MUFU.EX2 R149, R149 ;  /* 0x0000009500957308 */ /* 0x000ee20000000800 */
[----:B-1----:R-:W-:Y:S01]  /*71b0*/  F2FP.PACK_AB R5, R140, R141 ;  /* 0x0000008d8c05723e */ /* 0x002fe200000000ff */
[----:B------:R-:W-:-:S02]  /*71c0*/  FFMA.FTZ R154, R154, c[0x0][0x23c], -R157 ;  /* 0x00008f009a9a7a23 */ /* 0x000fc4000001089d */
[--C-:B------:R-:W-:Y:S02]  /*71d0*/  FFMA.FTZ R153, R153, c[0x0][0x23c], -R152.reuse ;  /* 0x00008f0099997a23 */ /* 0x100fe40000010898 */
[--C-:B------:R-:W-:Y:S02]  /*71e0*/  FFMA.FTZ R174, R139, c[0x0][0x23c], -R152.reuse ;  /* 0x00008f008bae7a23 */ /* 0x100fe40000010898 */
[----:B------:R-:W1:Y:S01]  /*71f0*/  MUFU.EX2 R150, R150 ;  /* 0x0000009600967308 */ /* 0x000e620000000800 */
[--C-:B------:R-:W-:Y:S02]  /*7200*/  FFMA.FTZ R157, R137, c[0x0][0x23c], -R152.reuse ;  /* 0x00008f00899d7a23 */ /* 0x100fe40000010898 */
[----:B------:R-:W-:Y:S01]  /*7210*/  FFMA.FTZ R152, R151, c[0x0][0x23c], -R152 ;  /* 0x00008f0097987a23 */ /* 0x000fe20000010898 */
[----:B------:R-:W-:Y:S04]  /*7220*/  LDSM.16.MT88.4 R136, [R190+0xd800] ;  /* 0x00d80000be88783b */ /* 0x000fe80000004200 */
[----:B------:R-:W4:Y:S01]  /*7230*/  MUFU.EX2 R148, R148 ;  /* 0x0000009400947308 */ /* 0x000f220000000800 */
[----:B---3--:R-:W-:Y:S01]  /*7240*/  F2FP.PACK_AB R7, R149, R0 ;  /* 0x000000009507723e */ /* 0x008fe200000000ff */
        /* <DEDUP_REMOVED lines=18> */
[----:B------:R-:W3:Y:S01]  /*7370*/  LDSM.16.MT88.4 R12, [R192+0xe000] ;  /* 0x00e00000c00c783b */ /* 0x000ee20000004200 */
        /* <DEDUP_REMOVED lines=28> */
[----:B------:R-:W1:Y:S01]  /*7540*/  MUFU.EX2 R162, R162 ;  /* 0x000000a200a27308 */ /* 0x000e620000000800 */
[----:B------:R-:W-:Y:S02]  /*7550*/  FMUL.FTZ R71, R71, R148 ;  /* 0x0000009447477220 */ /* 0x000fe40000410000 */
[C---:B---3--:R-:W-:Y:S01]  /*7560*/  HMMA.16816.F32 R64, R4.reuse, R12, R64 ;  /* 0x0000000c0440723c */ /* 0x048fe20000001840 */
[-C--:B------:R-:W-:Y:S02]  /*7570*/  FMUL.FTZ R56, R56, R150.reuse ;  /* 0x0000009638387220 */ /* 0x080fe40000410000 */
[----:B------:R-:W-:Y:S02]  /*7580*/  FMUL.FTZ R57, R57, R150 ;  /* 0x0000009639397220 */ /* 0x000fe40000410000 */
[-C--:B------:R-:W-:Y:S01]  /*7590*/  FMUL.FTZ R58, R58, R148.reuse ;  /* 0x000000943a3a7220 */ /* 0x080fe20000410000 */
[----:B------:R-:W-:Y:S01]  /*75a0*/  MUFU.EX2 R164, R164 ;  /* 0x000000a400a47308 */ /* 0x000fe20000000800 */
[----:B------:R-:W-:Y:S01]  /*75b0*/  FMUL.FTZ R59, R59, R148 ;  /* 0x000000943b3b7220 */ /* 0x000fe20000410000 */
[----:B------:R-:W-:Y:S01]  /*75c0*/  HMMA.16816.F32 R68, R4, R14, R68 ;  /* 0x0000000e0444723c */ /* 0x000fe20000001844 */
[----:B------:R-:W3:Y:S01]  /*75d0*/  LDSM.16.MT88.4 R12, [R188+0xe000] ;  /* 0x00e00000bc0c783b */ /* 0x000ee20000004200 */
        /* <DEDUP_REMOVED lines=103> */
[C---:B-1----:R-:W-:Y:S01]  /*7c50*/  F2FP.PACK_AB R4, R156.reuse, R3 ;  /* 0x000000039c04723e */ /* 0x042fe200000000ff */
[----:B------:R-:W-:Y:S01]  /*7c60*/  FADD.FTZ R3, R3, R142 ;  /* 0x0000008e03037221 */ /* 0x000fe20000010000 */
[----:B-----5:R-:W-:Y:S02]  /*7c70*/  F2FP.PACK_AB R5, R163, R160 ;  /* 0x000000a0a305723e */ /* 0x020fe400000000ff */
[----:B------:R-:W-:Y:S01]  /*7c80*/  F2FP.PACK_AB R6, R159, R158 ;  /* 0x0000009e9f06723e */ /* 0x000fe200000000ff */
[----:B------:R-:W-:Y:S01]  /*7c90*/  FADD.FTZ R3, R156, R3 ;  /* 0x000000039c037221 */ /* 0x000fe20000010000 */
[----:B------:R-:W-:-:S03]  /*7ca0*/  F2FP.PACK_AB R7, R162, R161 ;  /* 0x000000a1a207723e */ /* 0x000fc600000000ff */
[----:B------:R-:W-:-:S04]  /*7cb0*/  FADD.FTZ R158, R158, R3 ;  /* 0x000000039e9e7221 */ /* 0x000fc80000010000 */
[----:B---3--:R-:W-:Y:S01]  /*7cc0*/  HMMA.16816.F32 R128, R4, R12, R128 ;  /* 0x0000000c0480723c */ /* 0x008fe20000001880 */
        /* <DEDUP_REMOVED lines=36> */
[----:B------:R-:W-:-:S02]  /*7f10*/  F2FP.PACK_AB R4, R167, R164 ;  /* 0x000000a4a704723e */ /* 0x000fc400000000ff */
[----:B------:R-:W-:Y:S02]  /*7f20*/  F2FP.PACK_AB R5, R171, R168 ;  /* 0x000000a8ab05723e */ /* 0x000fe400000000ff */
        /* <DEDUP_REMOVED lines=54> */
[C---:B------:R-:W-:Y:S01]  /*8290*/  HMMA.16816.F32 R68, R4.reuse, R26, R68 ;  /* 0x0000001a0444723c */ /* 0x040fe20000001844 */
[----:B------:R-:W3:Y:S01]  /*82a0*/  LDSM.16.MT88.4 R24, [R189+0x11800] ;  /* 0x01180000bd18783b */ /* 0x000ee20000004200 */
[----:B------:R-:W-:Y:S02]  /*82b0*/  FADD.FTZ R0, R164, R159 ;  /* 0x0000009fa4007221 */ /* 0x000fe40000010000 */
[----:B------:R-:W-:Y:S02]  /*82c0*/  FADD.FTZ R3, R162, R3 ;  /* 0x00000003a2037221 */ /* 0x000fe40000010000 */
[----:B------:R-:W-:Y:S02]  /*82d0*/  FADD.FTZ R0, R167, R0 ;  /* 0x00000000a7007221 */ /* 0x000fe40000010000 */
[----:B-1----:R-:W-:Y:S01]  /*82e0*/  HMMA.16816.F32 R96, R4, R12, R96 ;  /* 0x0000000c0460723c */ /* 0x002fe20000001860 */
[----:B------:R-:W-:-:S02]  /*82f0*/  FADD.FTZ R168, R168, R3 ;  /* 0x00000003a8a87221 */ /* 0x000fc40000010000 */
[----:B------:R-:W-:Y:S02]  /*8300*/  FADD.FTZ R3, R165, R0 ;  /* 0x00000000a5037221 */ /* 0x000fe40000010000 */
[----:B------:R-:W-:Y:S02]  /*8310*/  FADD.FTZ R171, R171, R168 ;  /* 0x000000a8abab7221 */ /* 0x000fe40000010000 */
[----:B------:R-:W-:Y:S01]  /*8320*/  FADD.FTZ R3, R166, R3 ;  /* 0x00000003a6037221 */ /* 0x000fe20000010000 */
[----:B------:R-:W-:Y:S01]  /*8330*/  HMMA.16816.F32 R100, R4, R14, R100 ;  /* 0x0000000e0464723c */ /* 0x000fe20000001864 */
[----:B------:R-:W1:Y:S01]  /*8340*/  LDSM.16.MT88.4 R12, [R188+0x11800] ;  /* 0x01180000bc0c783b */ /* 0x000e620000004200 */
[----:B------:R-:W-:Y:S02]  /*8350*/  FADD.FTZ R0, R170, R171 ;  /* 0x000000abaa007221 */ /* 0x000fe40000010000 */
[----:B------:R-:W-:Y:S01]  /*8360*/  FADD.FTZ R172, R172, R3 ;  /* 0x00000003acac7221 */ /* 0x000fe20000010000 */
[----:B------:R-:W-:Y:S01]  /*8370*/  MOV R3, R146 ;  /* 0x0000009200037202 */ /* 0x000fe20000000f00 */
[----:B------:R-:W-:-:S02]  /*8380*/  FADD.FTZ R0, R169, R0 ;  /* 0x00000000a9007221 */ /* 0x000fc40000010000 */
[C---:B------:R-:W-:Y:S01]  /*8390*/  HMMA.16816.F32 R40, R4.reuse, R136, R40 ;  /* 0x000000880428723c */ /* 0x040fe20000001828 */
[----:B------:R-:W-:Y:S02]  /*83a0*/  FADD.FTZ R172, R173, R172 ;  /* 0x000000acadac7221 */ /* 0x000fe40000010000 */
[----:B------:R-:W-:Y:S02]  /*83b0*/  FADD.FTZ R153, R153, R0 ;  /* 0x0000000099997221 */ /* 0x000fe40000010000 */
[----:B------:R-:W-:Y:S02]  /*83c0*/  FADD.FTZ R155, R155, R172 ;  /* 0x000000ac9b9b7221 */ /* 0x000fe40000010000 */
[----:B------:R-:W-:Y:S01]  /*83d0*/  FADD.FTZ R174, R174, R153 ;  /* 0x00000099aeae7221 */ /* 0x000fe20000010000 */
[----:B------:R-:W-:Y:S01]  /*83e0*/  HMMA.16816.F32 R44, R4, R138, R44 ;  /* 0x0000008a042c723c */ /* 0x000fe2000000182c */
[----:B------:R-:W-:Y:S02]  /*83f0*/  FADD.FTZ R221, R154, R155 ;  /* 0x0000009b9add7221 */ /* 0x000fe40000010000 */
[----:B------:R-:W-:-:S04]  /*8400*/  FADD.FTZ R157, R157, R174 ;  /* 0x000000ae9d9d7221 */ /* 0x000fc80000010000 */
[----:B------:R-:W-:Y:S01]  /*8410*/  FADD.FTZ R219, R152, R157 ;  /* 0x0000009d98db7221 */ /* 0x000fe20000010000 */
        /* <DEDUP_REMOVED lines=17> */
.L_x_3059:
        /* <DEDUP_REMOVED lines=10> */
[----:B------:R-:W-:-:S02]  /*85d0*/  SHF.L.U32 R215, R215, 0x5, RZ ;  /* 0x00000005d7d77819 */ /* 0x000fc400000006ff */
[----:B------:R-:W-:Y:S02]  /*85e0*/  SHF.R.S32.HI R214, RZ, 0x1f, R216 ;  /* 0x0000001fffd67819 */ /* 0x000fe400000114d8 */
[----:B------:R-:W-:Y:S02]  /*85f0*/  SHF.R.S32.HI R217, RZ, 0x1f, R218 ;  /* 0x0000001fffd97819 */ /* 0x000fe400000114da */
.L_x_3069:
        /* <DEDUP_REMOVED lines=65> */
.L_x_3066:
[C---:B------:R-:W-:Y:S04]  /*8a10*/  LEA R202, P0, R6.reuse, R202, 0x1 ;  /* 0x000000ca06ca7211 */ /* 0x040fe800078008ff */
[----:B------:R-:W-:Y:S02]  /*8a20*/  LEA.HI.X R201, R6, R201, R3, 0x1, P0 ;  /* 0x000000c906c97211 */ /* 0x000fe400000f0c03 */
[C---:B------:R-:W-:Y:S03]  /*8a30*/  IADD3 R222, P0, R215.reuse, R202, RZ ;  /* 0x000000cad7de7210 */ /* 0x040fe60007f1e0ff */
[--C-:B------:R-:W-:Y:S02]  /*8a40*/  IMAD.MOV.U32 R203, RZ, RZ, R201.reuse ;  /* 0x000000ffffcb7224 */ /* 0x100fe400078e00c9 */
[C---:B------:R-:W-:Y:S01]  /*8a50*/  IMAD.X R223, R212.reuse, 0x1, R201, P0 ;  /* 0x00000001d4df7824 */ /* 0x040fe200000e06c9 */
[C---:B------:R-:W-:Y:S02]  /*8a60*/  IADD3 R134, P0, R215.reuse, R222, RZ ;  /* 0x000000ded7867210 */ /* 0x040fe40007f1e0ff */
[----:B------:R-:W-:Y:S01]  /*8a70*/  @!PT LDS RZ, [RZ] ;  /* 0x00000000fffff984 */ /* 0x000fe20000000800 */
[----:B------:R-:W-:Y:S01]  /*8a80*/  @!PT LDS RZ, [RZ] ;  /* 0x00000000fffff984 */ /* 0x000fe20000000800 */
[----:B------:R-:W-:Y:S01]  /*8a90*/  @!PT LDS RZ, [RZ] ;  /* 0x00000000fffff984 */ /* 0x000fe20000000800 */
[----:B------:R1:W-:Y:S03]  /*8aa0*/  LDGSTS.E.BYPASS.LTC128B.128 [R207+0xc000], [R202.64] ;  /* 0x0c000000cacf7fae */ /* 0x0003e6000b901d44 */
[C---:B------:R-:W-:Y:S01]  /*8ab0*/  IMAD.X R135, R212.reuse, 0x1, R223, P0 ;  /* 0x00000001d4877824 */ /* 0x040fe200000e06df */
[----:B------:R1:W-:Y:S01]  /*8ac0*/  LDGSTS.E.BYPASS.LTC128B.128 [R207+0xe000], [R202.64+0x80] ;  /* 0x0e000080cacf7fae */ /* 0x0003e2000b901d44 */
[----:B------:R-:W-:Y:S03]  /*8ad0*/  IADD3 R2, P0, R215, R134, RZ ;  /* 0x00000086d7027210 */ /* 0x000fe60007f1e0ff */
[----:B------:R1:W-:Y:S02]  /*8ae0*/  LDGSTS.E.BYPASS.LTC128B.128 [R207+0x10000], [R202.64+0x100] ;  /* 0x10000100cacf7fae */ /* 0x0003e4000b901d44 */
[----:B------:R-:W-:Y:S01]  /*8af0*/  IMAD.X R3, R212, 0x1, R135, P0 ;  /* 0x00000001d4037824 */ /* 0x000fe200000e0687 */
[----:B------:R-:W-:Y:S01]  /*8b00*/  ISETP.GT.AND P0, PT, R205, R200, PT ;  /* 0x000000c8cd00720c */ /* 0x000fe20003f04270 */
        /* <DEDUP_REMOVED lines=173> */
[----:B------:R-:W-:Y:S04]  /*95e0*/  IABS R2, c[0x0][0x2d0] ;  /* 0x0000b40000027a13 */ /* 0x000fe80000000000 */
[----:B------:R-:W1:Y:S10]  /*95f0*/  I2F.RP R135, R2 ;  /* 0x0000000200877306 */ /* 0x000e740000209400 */
[----:B-1----:R-:W1:Y:S02]  /*9600*/  MUFU.RCP R3, R135 ;  /* 0x0000008700037308 */ /* 0x002e640000001000 */
[----:B-1----:R-:W-:Y:S01]  /*9610*/  IADD3 R136, R3, 0xffffffe, RZ ;  /* 0x0ffffffe03887810 */ /* 0x002fe20007ffe0ff */
[----:B------:R-:W-:Y:S07]  /*9620*/  IMAD.SHL.U32 R3, R205, 0x40, RZ ;  /* 0x00000040cd037824 */ /* 0x000fee00078e00ff */
[----:B------:R-:W1:Y:S01]  /*9630*/  F2I.FTZ.U32.TRUNC.NTZ R137, R136 ;  /* 0x0000008800897305 */ /* 0x000e62000021f000 */
[C---:B------:R-:W-:Y:S02]  /*9640*/  IADD3 R138, R3.reuse, -0x40, RZ ;  /* 0xffffffc0038a7810 */ /* 0x040fe40007ffe0ff */
        /* <DEDUP_REMOVED lines=33> */
[----:B------:R-:W-:Y:S01]  /*9860*/  LEA R140, P1, R3, R208, 0x2 ;  /* 0x000000d0038c7211 */ /* 0x000fe200078210ff */
[C---:B------:R-:W-:Y:S01]  /*9870*/  IMAD.IADD R2, R139.reuse, 0x1, -R3 ;  /* 0x000000018b027824 */ /* 0x040fe200078e0a03 */
[-C--:B------:R-:W-:Y:S02]  /*9880*/  LEA.HI.X.SX32 R135, R139, R209.reuse, 0x2, P0 ;  /* 0x000000d18b877211 */ /* 0x080fe400000f16ff */
[----:B------:R-:W-:Y:S01]  /*9890*/  LEA.HI.X.SX32 R141, R3, R209, 0x2, P1 ;  /* 0x000000d1038d7211 */ /* 0x000fe200008f16ff */
[----:B------:R-:W-:Y:S03]  /*98a0*/  IMAD.MOV.U32 R3, RZ, RZ, 0x40 ;  /* 0x00000040ff037424 */ /* 0x000fe600078e00ff */
[----:B------:R-:W2:Y:S01]  /*98b0*/  LDG.E R135, [R134.64] ;  /* 0x0000000486877981 */ /* 0x000ea2000c1e1900 */
[----:B------:R-:W-:Y:S03]  /*98c0*/  IMAD R3, R2, c[0x0][0x2d0], -R3 ;  /* 0x0000b40002037a24 */ /* 0x000fe600078e0a03 */
[----:B------:R-:W2:Y:S01]  /*98d0*/  LDG.E R132, [R140.64] ;  /* 0x000000048c847981 */ /* 0x000ea2000c1e1900 */
        /* <DEDUP_REMOVED lines=11> */
.L_x_3068:
        /* <DEDUP_REMOVED lines=24> */
.L_x_3067:
        /* <DEDUP_REMOVED lines=408> */
.L_x_3065:
[----:B------:R-:W1:Y:S01]  /*b490*/  SHFL.BFLY PT, R0, R219, 0x2, 0x1f ;  /* 0x0c401f00db007f89 */ /* 0x000e6200000e0000 */
[----:B------:R-:W-:Y:S01]  /*b4a0*/  MOV R7, 0x3f800000 ;  /* 0x3f80000000077802 */ /* 0x000fe20000000f00 */
[----:B------:R-:W-:Y:S01]  /*b4b0*/  BSSY B0, `(.L_x_3070) ;  /* 0x0000112000007945 */ /* 0x000fe20003800000 */
[----:B------:R-:W-:Y:S01]  /*b4c0*/  MOV R6, 0x3f800000 ;  /* 0x3f80000000067802 */ /* 0x000fe20000000f00 */
[----:B------:R-:W2:Y:S04]  /*b4d0*/  SHFL.BFLY PT, R2, R221, 0x2, 0x1f ;  /* 0x0c401f00dd027f89 */ /* 0x000ea800000e0000 */
        /* <DEDUP_REMOVED lines=17> */
[----:B------:R-:W-:Y:S02]  /*b5f0*/  LOP3.LUT R17, R8, 0x1ffffffc, RZ, 0xc0, !PT ;  /* 0x1ffffffc08117812 */ /* 0x000fe400078ec0ff */
[----:B------:R-:W-:Y:S02]  /*b600*/  IADD3 R5, R10, -R5, RZ ;  /* 0x800000050a057210 */ /* 0x000fe40007ffe0ff */
[----:B------:R-:W1:Y:S01]  /*b610*/  S2R R10, SR_TID.X ;  /* 0x00000000000a7919 */ /* 0x000e620000002100 */
[----:B------:R-:W-:Y:S01]  /*b620*/  IADD3 R14, -R17, R0, RZ ;  /* 0x00000000110e7210 */ /* 0x000fe20007ffe1ff */
[----:B------:R-:W2:Y:S01]  /*b630*/  @P3 MUFU.RCP R6, R2 ;  /* 0x0000000200063308 */ /* 0x000ea20000001000 */
[----:B------:R-:W-:-:S02]  /*b640*/  LOP3.LUT R16, R5, 0x1, RZ, 0xc0, !PT ;  /* 0x0000000105107812 */ /* 0x000fc400078ec0ff */
[----:B------:R-:W-:Y:S02]  /*b650*/  SHF.L.U32 R19, R5, 0x6, RZ ;  /* 0x0000000605137819 */ /* 0x000fe400000006ff */
[----:B------:R-:W-:Y:S02]  /*b660*/  ISETP.NE.U32.AND P0, PT, R16, 0x1, PT ;  /* 0x000000011000780c */ /* 0x000fe40003f05070 */
[----:B------:R-:W-:Y:S01]  /*b670*/  LOP3.LUT R19, R19, 0x1c0, RZ, 0xc0, !PT ;  /* 0x000001c013137812 */ /* 0x000fe200078ec0ff */
[----:B------:R-:W3:Y:S01]  /*b680*/  @P4 MUFU.RCP R7, R4 ;  /* 0x0000000400074308 */ /* 0x000ee20000001000 */
[----:B------:R-:W-:Y:S02]  /*b690*/  R2P PR, R5, 0x6 ;  /* 0x0000000605007804 */ /* 0x000fe40000000000 */
[----:B------:R-:W-:Y:S01]  /*b6a0*/  LEA.HI R19, R19, R19, RZ, 0x1d ;  /* 0x0000001313137211 */ /* 0x000fe200078fe8ff */
[----:B--2---:R-:W-:-:S04]  /*b6b0*/  FMUL.FTZ R131, R6, R131 ;  /* 0x0000008306837220 */ /* 0x004fc80000410000 */
[----:B------:R-:W2:Y:S01]  /*b6c0*/  @P4 MUFU.LG2 R4, R4 ;  /* 0x0000000400044308 */ /* 0x000ea20000000c00 */
[C---:B------:R-:W-:Y:S02]  /*b6d0*/  FMUL.FTZ R130, R6.reuse, R130 ;  /* 0x0000008206827220 */ /* 0x040fe40000410000 */
[C---:B------:R-:W-:Y:S01]  /*b6e0*/  FMUL.FTZ R39, R6.reuse, R39 ;  /* 0x0000002706277220 */ /* 0x040fe20000410000 */
[----:B-1----:R-:W-:Y:S01]  /*b6f0*/  SHF.R.S32.HI R11, RZ, 0x1f, R10 ;  /* 0x0000001fff0b7819 */ /* 0x002fe2000001140a */
[----:B------:R-:W-:Y:S02]  /*b700*/  FMUL.FTZ R38, R6, R38 ;  /* 0x0000002606267220 */ /* 0x000fe40000410000 */
[----:B---3--:R-:W-:Y:S01]  /*b710*/  FMUL.FTZ R128, R7, R128 ;  /* 0x0000008007807220 */ /* 0x008fe20000410000 */
[-C--:B------:R-:W-:Y:S01]  /*b720*/  LEA.HI R13, R11, R10.reuse, RZ, 0x4 ;  /* 0x0000000a0b0d7211 */ /* 0x080fe200078f20ff */
[----:B------:R-:W-:Y:S01]  /*b730*/  FMUL.FTZ R129, R7, R129 ;  /* 0x0000008107817220 */ /* 0x000fe20000410000 */
[----:B------:R-:W-:Y:S01]  /*b740*/  LEA.HI R11, R11, R10, RZ, 0x5 ;  /* 0x0000000a0b0b7211 */ /* 0x000fe200078f28ff */
[----:B------:R-:W-:Y:S01]  /*b750*/  FMUL.FTZ R36, R7, R36 ;  /* 0x0000002407247220 */ /* 0x000fe20000410000 */
[----:B------:R-:W-:Y:S01]  /*b760*/  LOP3.LUT R15, R13, 0xfffffff0, RZ, 0xc0, !PT ;  /* 0xfffffff00d0f7812 */ /* 0x000fe200078ec0ff */
[C---:B------:R-:W-:Y:S01]  /*b770*/  FMUL.FTZ R37, R7.reuse, R37 ;  /* 0x0000002507257220 */ /* 0x040fe20000410000 */
[----:B------:R-:W-:Y:S01]  /*b780*/  SHF.R.S32.HI R12, RZ, 0x4, R13 ;  /* 0x00000004ff0c7819 */ /* 0x000fe2000001140d */
[----:B------:R-:W-:Y:S01]  /*b790*/  FMUL.FTZ R40, R7, R40 ;  /* 0x0000002807287220 */ /* 0x000fe20000410000 */
[----:B------:R-:W-:Y:S01]  /*b7a0*/  IADD3 R8, -R15, R10, RZ ;  /* 0x0000000a0f087210 */ /* 0x000fe20007ffe1ff */
[----:B------:R-:W-:Y:S01]  /*b7b0*/  FMUL.FTZ R41, R7, R41 ;  /* 0x0000002907297220 */ /* 0x000fe20000410000 */
[----:B------:R-:W-:Y:S01]  /*b7c0*/  SHF.L.U32 R15, R12, 0x6, RZ ;  /* 0x000000060c0f7819 */ /* 0x000fe200000006ff */
[----:B------:R-:W-:Y:S01]  /*b7d0*/  FMUL.FTZ R43, R6, R43 ;  /* 0x0000002b062b7220 */ /* 0x000fe20000410000 */
[----:B------:R-:W-:Y:S01]  /*b7e0*/  LEA.HI R17, R8, R8, RZ, 0x1 ;  /* 0x0000000808117211 */ /* 0x000fe200078f08ff */
[C---:B------:R-:W-:Y:S01]  /*b7f0*/  FMUL.FTZ R42, R6.reuse, R42 ;  /* 0x0000002a062a7220 */ /* 0x040fe20000410000 */
[----:B------:R-:W-:Y:S01]  /*b800*/  LOP3.LUT R15, R15, 0x1c0, RZ, 0xc0, !PT ;  /* 0x000001c00f0f7812 */ /* 0x000fe200078ec0ff */
[----:B------:R-:W-:Y:S01]  /*b810*/  FMUL.FTZ R44, R7, R44 ;  /* 0x0000002c072c7220 */ /* 0x000fe20000410000 */
[----:B------:R-:W-:Y:S01]  /*b820*/  SHF.L.U32 R16, R17, 0x2, RZ ;  /* 0x0000000211107819 */ /* 0x000fe200000006ff */
[----:B------:R-:W-:Y:S01]  /*b830*/  FMUL.FTZ R45, R7, R45 ;  /* 0x0000002d072d7220 */ /* 0x000fe20000410000 */
[----:B------:R-:W-:Y:S01]  /*b840*/  SHF.R.S32.HI R13, RZ, 0x5, R9 ;  /* 0x00000005ff0d7819 */ /* 0x000fe20000011409 */
[C---:B------:R-:W-:Y:S01]  /*b850*/  FMUL.FTZ R47, R6.reuse, R47 ;  /* 0x0000002f062f7220 */ /* 0x040fe20000410000 */
[----:B------:R-:W-:Y:S01]  /*b860*/  LOP3.LUT R16, R15, 0x38, R16, 0xf8, !PT ;  /* 0x000000380f107812 */ /* 0x000fe200078ef810 */
[C---:B------:R-:W-:Y:S01]  /*b870*/  FMUL.FTZ R46, R6.reuse, R46 ;  /* 0x0000002e062e7220 */ /* 0x040fe20000410000 */
[----:B------:R-:W-:Y:S01]  /*b880*/  LEA R14, R13, R14, 0x9 ;  /* 0x0000000e0d0e7211 */ /* 0x000fe200078e48ff */
[C---:B------:R-:W-:Y:S01]  /*b890*/  FMUL.FTZ R48, R7.reuse, R48 ;  /* 0x0000003007307220 */ /* 0x040fe20000410000 */
[----:B------:R-:W-:Y:S01]  /*b8a0*/  SHF.R.U32.HI R15, RZ, 0x3, R15 ;  /* 0x00000003ff0f7819 */ /* 0x000fe2000001160f */
[----:B------:R-:W-:Y:S01]  /*b8b0*/  FMUL.FTZ R49, R7, R49 ;  /* 0x0000003107317220 */ /* 0x000fe20000410000 */
[----:B------:R-:W-:Y:S01]  /*b8c0*/  LOP3.LUT R17, R17, 0xffffffe, RZ, 0xc0, !PT ;  /* 0x0ffffffe11117812 */ /* 0x000fe200078ec0ff */
[----:B------:R-:W-:Y:S01]  /*b8d0*/  FMUL.FTZ R51, R6, R51 ;  /* 0x0000003306337220 */ /* 0x000fe20000410000 */
[----:B------:R-:W-:Y:S01]  /*b8e0*/  LEA R14, R14, R19, 0x1 ;  /* 0x000000130e0e7211 */ /* 0x000fe200078e08ff */
[----:B------:R-:W-:Y:S01]  /*b8f0*/  FMUL.FTZ R50, R6, R50 ;  /* 0x0000003206327220 */ /* 0x000fe20000410000 */
[----:B------:R-:W-:Y:S01]  /*b900*/  LOP3.LUT R15, R16, R15, RZ, 0x3c, !PT ;  /* 0x0000000f100f7212 */ /* 0x000fe200078e3cff */
[C---:B------:R-:W-:Y:S01]  /*b910*/  FMUL.FTZ R52, R7.reuse, R52 ;  /* 0x0000003407347220 */ /* 0x040fe20000410000 */
[----:B------:R-:W-:Y:S01]  /*b920*/  IADD3 R16, R8, -R17, RZ ;  /* 0x8000001108107210 */ /* 0x000fe20007ffe0ff */
[C---:B------:R-:W-:Y:S01]  /*b930*/  FMUL.FTZ R53, R7.reuse, R53 ;  /* 0x0000003507357220 */ /* 0x040fe20000410000 */
[----:B------:R-:W-:Y:S01]  /*b940*/  STS.64 [R14.X4], R128 ;  /* 0x000000800e007388 */ /* 0x000fe20000004a00 */
[----:B------:R-:W-:Y:S01]  /*b950*/  FMUL.FTZ R55, R6, R55 ;  /* 0x0000003706377220 */ /* 0x000fe20000410000 */
[----:B------:R-:W-:Y:S01]  /*b960*/  LEA R5, R16, R15, 0x2 ;  /* 0x0000000f10057211 */ /* 0x000fe200078e10ff */
[C---:B------:R-:W-:Y:S01]  /*b970*/  FMUL.FTZ R54, R6.reuse, R54 ;  /* 0x0000003606367220 */ /* 0x040fe20000410000 */
[----:B------:R-:W-:Y:S01]  /*b980*/  MOV R15, 0x80 ;  /* 0x00000080000f7802 */ /* 0x000fe20000000f00 */
[C---:B------:R-:W-:Y:S01]  /*b990*/  FMUL.FTZ R56, R7.reuse, R56 ;  /* 0x0000003807387220 */ /* 0x040fe20000410000 */
[----:B------:R-:W-:Y:S01]  /*b9a0*/  STS.64 [R14.X4+0x800], R130 ;  /* 0x000800820e007388 */ /* 0x000fe20000004a00 */
[----:B------:R-:W-:Y:S01]  /*b9b0*/  FMUL.FTZ R57, R7, R57 ;  /* 0x0000003907397220 */ /* 0x000fe20000410000 */
[----:B------:R-:W-:Y:S01]  /*b9c0*/  SEL R15, R15, 0xffffff80, !P2 ;  /* 0xffffff800f0f7807 */ /* 0x000fe20005000000 */
[C---:B------:R-:W-:Y:S01]  /*b9d0*/  FMUL.FTZ R59, R6.reuse, R59 ;  /* 0x0000003b063b7220 */ /* 0x040fe20000410000 */
[----:B------:R-:W-:Y:S01]  /*b9e0*/  LOP3.LUT R9, R9, 0xffffffe0, RZ, 0xc0, !PT ;  /* 0xffffffe009097812 */ /* 0x000fe200078ec0ff */
[----:B------:R-:W-:Y:S01]  /*b9f0*/  FMUL.FTZ R58, R6, R58 ;  /* 0x0000003a063a7220 */ /* 0x000fe20000410000 */
[----:B------:R-:W-:Y:S01]  /*ba00*/  LOP3.LUT R11, R11, 0xffffffe0, RZ, 0xc0, !PT ;  /* 0xffffffe00b0b7812 */ /* 0x000fe200078ec0ff */
[C---:B------:R-:W-:Y:S01]  /*ba10*/  FMUL.FTZ R60, R7.reuse, R60 ;  /* 0x0000003c073c7220 */ /* 0x040fe20000410000 */
[----:B------:R-:W1:Y:S01]  /*ba20*/  @P3 MUFU.LG2 R2, R2 ;  /* 0x0000000200023308 */ /* 0x000e620000000c00 */
[----:B------:R-:W-:Y:S01]  /*ba30*/  FMUL.FTZ R61, R7, R61 ;  /* 0x0000003d073d7220 */ /* 0x000fe20000410000 */
[----:B------:R-:W-:Y:S01]  /*ba40*/  IADD3 R9, R0, -R9, RZ ;  /* 0x8000000900097210 */ /* 0x000fe20007ffe0ff */
[----:B------:R-:W-:Y:S01]  /*ba50*/  FMUL.FTZ R63, R6, R63 ;  /* 0x0000003f063f7220 */ /* 0x000fe20000410000 */
[----:B------:R-:W-:Y:S01]  /*ba60*/  IADD3 R11, R10, -R11, RZ ;  /* 0x8000000b0a0b7210 */ /* 0x000fe20007ffe0ff */
[----:B------:R-:W-:-:S02]  /*ba70*/  FMUL.FTZ R62, R6, R62 ;  /* 0x0000003e063e7220 */ /* 0x000fc40000410000 */
[C---:B------:R-:W-:Y:S01]  /*ba80*/  FMUL.FTZ R64, R7.reuse, R64 ;  /* 0x0000004007407220 */ /* 0x040fe20000410000 */
[----:B------:R-:W-:Y:S01]  /*ba90*/  SHF.R.S32.HI R0, RZ, 0x1f, R11 ;  /* 0x0000001fff007819 */ /* 0x000fe2000001140b */
[C---:B------:R-:W-:Y:S02]  /*baa0*/  FMUL.FTZ R65, R7.reuse, R65 ;  /* 0x0000004107417220 */ /* 0x040fe40000410000 */
[----:B------:R-:W-:Y:S01]  /*bab0*/  FMUL.FTZ R67, R6, R67 ;  /* 0x0000004306437220 */ /* 0x000fe20000410000 */
[----:B------:R-:W-:Y:S01]  /*bac0*/  LEA.HI R0, R0, R11, RZ, 0x2 ;  /* 0x0000000b00007211 */ /* 0x000fe200078f10ff */
[----:B------:R-:W-:Y:S02]  /*bad0*/  FMUL.FTZ R66, R6, R66 ;  /* 0x0000004206427220 */ /* 0x000fe40000410000 */
[C---:B------:R-:W-:Y:S02]  /*bae0*/  FMUL.FTZ R68, R7.reuse, R68 ;  /* 0x0000004407447220 */ /* 0x040fe40000410000 */
[----:B------:R-:W-:-:S02]  /*baf0*/  FMUL.FTZ R69, R7, R69 ;  /* 0x0000004507457220 */ /* 0x000fc40000410000 */
[C---:B------:R-:W-:Y:S02]  /*bb00*/  FMUL.FTZ R71, R6.reuse, R71 ;  /* 0x0000004706477220 */ /* 0x040fe40000410000 */
[C---:B------:R-:W-:Y:S02]  /*bb10*/  FMUL.FTZ R70, R6.reuse, R70 ;  /* 0x0000004606467220 */ /* 0x040fe40000410000 */
[C---:B------:R-:W-:Y:S02]  /*bb20*/  FMUL.FTZ R72, R7.reuse, R72 ;  /* 0x0000004807487220 */ /* 0x040fe40000410000 */
        /* <DEDUP_REMOVED lines=52> */
[----:B------:R-:W-:Y:S01]  /*be70*/  FMUL.FTZ R117, R7, R117 ;  /* 0x0000007507757220 */ /* 0x000fe20000410000 */
[----:B------:R-:W-:Y:S01]  /*be80*/  MOV R7, 0x40 ;  /* 0x0000004000077802 */ /* 0x000fe20000000f00 */
[C---:B------:R-:W-:Y:S02]  /*be90*/  FMUL.FTZ R119, R6.reuse, R119 ;  /* 0x0000007706777220 */ /* 0x040fe40000410000 */
[----:B------:R-:W-:Y:S01]  /*bea0*/  FMUL.FTZ R118, R6, R118 ;  /* 0x0000007606767220 */ /* 0x000fe20000410000 */
[----:B------:R-:W-:Y:S01]  /*beb0*/  SHF.L.U32 R6, R14, 0x2, RZ ;  /* 0x000000020e067819 */ /* 0x000fe200000006ff */
[----:B--2---:R-:W-:Y:S01]  /*bec0*/  @P4 FMUL.FTZ R11, R4, 0.69314718246459960938 ;  /* 0x3f317218040b4820 */ /* 0x004fe20000410000 */
[----:B------:R-:W-:Y:S01]  /*bed0*/  SEL R7, R7, 0xffffffc0, !P1 ;  /* 0xffffffc007077807 */ /* 0x000fe20004800000 */
[----:B-1----:R-:W-:Y:S01]  /*bee0*/  @P3 FMUL.FTZ R2, R2, 0.69314718246459960938 ;  /* 0x3f31721802023820 */ /* 0x002fe20000410000 */
[----:B------:R-:W-:-:S02]  /*bef0*/  IADD3 R17, R6, -0x20, RZ ;  /* 0xffffffe006117810 */ /* 0x000fc40007ffe0ff */
[C---:B------:R-:W-:Y:S02]  /*bf00*/  @P0 IADD3 R17, R6.reuse, 0x20, RZ ;  /* 0x0000002006110810 */ /* 0x040fe40007ffe0ff */
[C---:B------:R-:W-:Y:S02]  /*bf10*/  IADD3 R16, R6.reuse, R7, RZ ;  /* 0x0000000706107210 */ /* 0x040fe40007ffe0ff */
[----:B------:R-:W-:Y:S01]  /*bf20*/  IADD3 R18, R7, R17, RZ ;  /* 0x0000001107127210 */ /* 0x000fe20007ffe0ff */
[----:B------:R-:W-:Y:S01]  /*bf30*/  STS.64 [R17], R36 ;  /* 0x0000002411007388 */ /* 0x000fe20000000a00 */
[----:B------:R-:W-:Y:S02]  /*bf40*/  IADD3 R19, R6, R15, RZ ;  /* 0x0000000f06137210 */ /* 0x000fe40007ffe0ff */
[----:B------:R-:W-:Y:S01]  /*bf50*/  IADD3 R20, R15, R17, RZ ;  /* 0x000000110f147210 */ /* 0x000fe20007ffe0ff */
[----:B------:R-:W-:Y:S01]  /*bf60*/  STS.64 [R17+0x800], R38 ;  /* 0x0008002611007388 */ /* 0x000fe20000000a00 */
[----:B------:R-:W-:-:S02]  /*bf70*/  IADD3 R21, R16, R15, RZ ;  /* 0x0000000f10157210 */ /* 0x000fc40007ffe0ff */
        /* <DEDUP_REMOVED lines=34> */
[----:B------:R-:W2:Y:S04]  /*c1a0*/  S2R R6, SR_CTAID.Z ;  /* 0x0000000000067919 */ /* 0x000ea80000002700 */
[----:B------:R-:W3:Y:S04]  /*c1b0*/  S2R R7, SR_CTAID.Y ;  /* 0x0000000000077919 */ /* 0x000ee80000002600 */
[----:B------:R-:W-:Y:S04]  /*c1c0*/  STS.64 [R17+0x8000], R100 ;  /* 0x0080006411007388 */ /* 0x000fe80000000a00 */
[----:B------:R-:W-:Y:S04]  /*c1d0*/  STS.64 [R17+0x8800], R102 ;  /* 0x0088006611007388 */ /* 0x000fe80000000a00 */
[----:B------:R-:W-:Y:S04]  /*c1e0*/  STS.64 [R16+0x8000], R104 ;  /* 0x0080006810007388 */ /* 0x000fe80000000a00 */
[----:B------:R-:W-:Y:S04]  /*c1f0*/  STS.64 [R16+0x8800], R106 ;  /* 0x0088006a10007388 */ /* 0x000fe80000000a00 */
[----:B------:R-:W-:Y:S04]  /*c200*/  STS.64 [R18+0x8000], R124 ;  /* 0x0080007c12007388 */ /* 0x000fe80000000a00 */
[----:B------:R-:W-:Y:S01]  /*c210*/  STS.64 [R18+0x8800], R126 ;  /* 0x0088007e12007388 */ /* 0x000fe20000000a00 */
[----:B---3--:R-:W-:-:S03]  /*c220*/  IMAD R7, R7, c[0x0][0x210], R204 ;  /* 0x0000840007077a24 */ /* 0x008fc600078e02cc */
[----:B------:R-:W-:Y:S04]  /*c230*/  STS.64 [R19+0x8000], R108 ;  /* 0x0080006c13007388 */ /* 0x000fe80000000a00 */
[----:B------:R-:W-:Y:S04]  /*c240*/  STS.64 [R19+0x8800], R110 ;  /* 0x0088006e13007388 */ /* 0x000fe80000000a00 */
[----:B------:R3:W-:Y:S04]  /*c250*/  STS.64 [R20+0x8000], R112 ;  /* 0x0080007014007388 */ /* 0x0007e80000000a00 */
[----:B------:R-:W-:Y:S04]  /*c260*/  STS.64 [R20+0x8800], R114 ;  /* 0x0088007214007388 */ /* 0x000fe80000000a00 */
[----:B-1----:R-:W1:Y:S04]  /*c270*/  S2R R14, SR_CTAID.X ;  /* 0x00000000000e7919 */ /* 0x002e680000002500 */
[----:B------:R-:W-:Y:S04]  /*c280*/  STS.64 [R21+0x8000], R120 ;  /* 0x0080007815007388 */ /* 0x000fe80000000a00 */
[----:B------:R-:W-:Y:S04]  /*c290*/  STS.64 [R21+0x8800], R122 ;  /* 0x0088007a15007388 */ /* 0x000fe80000000a00 */
[----:B------:R-:W-:Y:S04]  /*c2a0*/  STS.64 [R15+0x8000], R116 ;  /* 0x008000740f007388 */ /* 0x000fe80000000a00 */
[----:B------:R4:W-:Y:S01]  /*c2b0*/  STS.64 [R15+0x8800], R118 ;  /* 0x008800760f007388 */ /* 0x0009e20000000a00 */
[----:B---3--:R-:W-:-:S03]  /*c2c0*/  SHF.R.S32.HI R112, RZ, 0x1f, R13 ;  /* 0x0000001fff707819 */ /* 0x008fc6000001140d */
[----:B------:R-:W-:Y:S01]  /*c2d0*/  BAR.SYNC.DEFER_BLOCKING 0x0 ;  /* 0x0000000000007b1d */ /* 0x000fe20000010000 */
[----:B------:R-:W-:-:S04]  /*c2e0*/  LEA.HI R112, R112, R13, RZ, 0x2 ;  /* 0x0000000d70707211 */ /* 0x000fc800078f10ff */
[----:B------:R-:W-:-:S04]  /*c2f0*/  LOP3.LUT R112, R112, 0xffffffc, RZ, 0xc0, !PT ;  /* 0x0ffffffc70707812 */ /* 0x000fc800078ec0ff */
[----:B------:R-:W-:Y:S02]  /*c300*/  IADD3 R112, R13, -R112, RZ ;  /* 0x800000700d707210 */ /* 0x000fe40007ffe0ff */
[----:B------:R-:W-:-:S04]  /*c310*/  SHF.R.S32.HI R13, RZ, 0x2, R0 ;  /* 0x00000002ff0d7819 */ /* 0x000fc80000011400 */
[----:B------:R-:W-:Y:S02]  /*c320*/  LEA R13, R112, R13, 0x4 ;  /* 0x0000000d700d7211 */ /* 0x000fe400078e20ff */
[----:B----4-:R-:W-:Y:S01]  /*c330*/  IADD3 R15, -R204, RZ, RZ ;  /* 0x000000ffcc0f7210 */ /* 0x010fe20007ffe1ff */
[----:B------:R-:W3:Y:S04]  /*c340*/  LDS.128 R104, [R5.X4] ;  /* 0x0000000005687984 */ /* 0x000ee80000004c00 */
[----:B--2---:R-:W-:Y:S01]  /*c350*/  IMAD R6, R15, c[0x0][0x1c0], R6 ;  /* 0x000070000f067a24 */ /* 0x004fe200078e0206 */
[----:B------:R-:W2:Y:S03]  /*c360*/  LDS.128 R100, [R5.X4+0x800] ;  /* 0x0008000005647984 */ /* 0x000ea60000004c00 */
[----:B------:R-:W-:Y:S01]  /*c370*/  IMAD R6, R7, c[0x0][0x1c0], R6 ;  /* 0x0000700007067a24 */ /* 0x000fe200078e0206 */
[----:B-1----:R-:W-:Y:S01]  /*c380*/  SHF.L.U32 R7, R14, 0x6, RZ ;  /* 0x000000060e077819 */ /* 0x002fe200000006ff */
[----:B------:R-:W1:Y:S04]  /*c390*/  LDS.128 R96, [R5.X4+0x1000] ;  /* 0x0010000005607984 */ /* 0x000e680000004c00 */
[----:B------:R-:W4:Y:S01]  /*c3a0*/  LDS.128 R92, [R5.X4+0x1800] ;  /* 0x00180000055c7984 */ /* 0x000f220000004c00 */
[----:B------:R-:W-:-:S03]  /*c3b0*/  IMAD R6, R6, c[0x0][0x214], R7 ;  /* 0x0000850006067a24 */ /* 0x000fc600078e0207 */
        /* <DEDUP_REMOVED lines=33> */
.L_x_3071:
[----:B--234-:R-:W-:Y:S05]  /*c5d0*/  BSYNC B0 ;  /* 0x0000000000007941 */ /* 0x01cfea0003800000 */
.L_x_3070:
[----:B------:R-:W-:Y:S01]  /*c5e0*/  IMAD.SHL.U32 R4, R8, 0x4, RZ ;  /* 0x0000000408047824 */ /* 0x000fe200078e00ff */
[----:B------:R-:W-:Y:S01]  /*c5f0*/  IADD3 R0, R12, 0x10, RZ ;  /* 0x000000100c007810 */ /* 0x000fe20007ffe0ff */
[----:B------:R-:W-:Y:S01]  /*c600*/  IMAD R6, R6, c[0x0][0x22c], RZ ;  /* 0x00008b0006067a24 */ /* 0x000fe200078e02ff */
[----:B------:R-:W-:Y:S02]  /*c610*/  IADD3 R2, R12, 0x8, RZ ;  /* 0x000000080c027810 */ /* 0x000fe40007ffe0ff */
[----:B------:R-:W-:Y:S02]  /*c620*/  SHF.R.S32.HI R5, RZ, 0x1f, R4 ;  /* 0x0000001fff057819 */ /* 0x000fe40000011404 */
[----:B------:R-:W-:-:S02]  /*c630*/  ISETP.GE.AND P4, PT, R0, R199, PT ;  /* 0x000000c70000720c */ /* 0x000fc40003f86270 */
[C---:B------:R-:W-:Y:S01]  /*c640*/  IADD3 R0, R12.reuse, 0x30, RZ ;  /* 0x000000300c007810 */ /* 0x040fe20007ffe0ff */
[----:B------:R-:W-:Y:S01]  /*c650*/  IMAD.WIDE R4, R12, 0xc0, R4 ;  /* 0x000000c00c047825 */ /* 0x000fe200078e0204 */
[-C--:B------:R-:W-:Y:S02]  /*c660*/  ISETP.GE.AND P5, PT, R2, R199.reuse, PT ;  /* 0x000000c70200720c */ /* 0x080fe40003fa6270 */
[----:B------:R-:W-:Y:S02]  /*c670*/  ISETP.GE.AND P6, PT, R12, R199, PT ;  /* 0x000000c70c00720c */ /* 0x000fe40003fc6270 */
[----:B------:R-:W-:Y:S02]  /*c680*/  IADD3 R3, P0, R6, R4, RZ ;  /* 0x0000000406037210 */ /* 0x000fe40007f1e0ff */
[----:B------:R-:W-:Y:S02]  /*c690*/  IADD3 R4, R12, 0x20, RZ ;  /* 0x000000200c047810 */ /* 0x000fe40007ffe0ff */
[----:B------:R-:W-:-:S02]  /*c6a0*/  LEA.HI.X.SX32 R6, R6, R5, 0x1, P0 ;  /* 0x0000000506067211 */ /* 0x000fc400000f0eff */
[C---:B------:R-:W-:Y:S02]  /*c6b0*/  LEA R8, P0, R3.reuse, c[0x0][0x1d8], 0x2 ;  /* 0x0000760003087a11 */ /* 0x040fe400078010ff */
[----:B------:R-:W-:Y:S02]  /*c6c0*/  IADD3 R2, R12, 0x28, RZ ;  /* 0x000000280c027810 */ /* 0x000fe40007ffe0ff */
[----:B------:R-:W-:Y:S02]  /*c6d0*/  LEA.HI.X R9, R3, c[0x0][0x1dc], R6, 0x2, P0 ;  /* 0x0000770003097a11 */ /* 0x000fe400000f1406 */
[----:B------:R-:W-:Y:S02]  /*c6e0*/  ISETP.GE.AND P0, PT, R0, R199, PT ;  /* 0x000000c70000720c */ /* 0x000fe40003f06270 */
[C---:B------:R-:W-:Y:S01]  /*c6f0*/  IADD3 R6, R12.reuse, 0x18, RZ ;  /* 0x000000180c067810 */ /* 0x040fe20007ffe0ff */
[----:B-1----:R1:W-:Y:S01]  /*c700*/  @!P6 STG.E.128 [R8.64+0x100], R72 ;  /* 0x000100480800e986 */ /* 0x0023e2000c101d04 */
[----:B------:R-:W-:-:S02]  /*c710*/  IADD3 R12, R12, 0x38, RZ ;  /* 0x000000380c0c7810 */ /* 0x000fc40007ffe0ff */
[-C--:B------:R-:W-:Y:S01]  /*c720*/  ISETP.GE.AND P3, PT, R6, R199.reuse, PT ;  /* 0x000000c70600720c */ /* 0x080fe20003f66270 */
[----:B------:R1:W-:Y:S01]  /*c730*/  @!P6 STG.E.128 [R8.64+0x200], R40 ;  /* 0x000200280800e986 */ /* 0x0003e2000c101d04 */
[-C--:B------:R-:W-:Y:S02]  /*c740*/  ISETP.GE.AND P2, PT, R4, R199.reuse, PT ;  /* 0x000000c70400720c */ /* 0x080fe40003f46270 */
[-C--:B------:R-:W-:Y:S01]  /*c750*/  ISETP.GE.AND P1, PT, R2, R199.reuse, PT ;  /* 0x000000c70200720c */ /* 0x080fe20003f26270 */
[----:B------:R1:W-:Y:S04]  /*c760*/  @!P5 STG.E.128 [R8.64+0x1800], R100 ;  /* 0x001800640800d986 */ /* 0x0003e8000c101d04 */
[----:B------:R1:W-:Y:S04]  /*c770*/  @!P0 STG.E.128 [R8.64+0x9000], R80 ;  /* 0x0090005008008986 */ /* 0x0003e8000c101d04 */
[----:B------:R1:W-:Y:S04]  /*c780*/  @!P0 STG.E.128 [R8.64+0x9100], R48 ;  /* 0x0091003008008986 */ /* 0x0003e8000c101d04 */
[----:B------:R1:W-:Y:S01]  /*c790*/  @!P0 STG.E.128 [R8.64+0x9200], R16 ;  /* 0x0092001008008986 */ /* 0x0003e2000c101d04 */
[----:B------:R-:W-:-:S03]  /*c7a0*/  ISETP.GE.AND P0, PT, R12, R199, PT ;  /* 0x000000c70c00720c */ /* 0x000fc60003f06270 */
[----:B------:R1:W-:Y:S04]  /*c7b0*/  @!P5 STG.E.128 [R8.64+0x1900], R68 ;  /* 0x001900440800d986 */ /* 0x0003e8000c101d04 */
        /* <DEDUP_REMOVED lines=13> */
[----:B------:R1:W-:Y:S04]  /*c890*/  @!P6 STG.E.64 [R8.64], R104 ;  /* 0x000000680800e986 */ /* 0x0003e8000c101b04 */
[----:B------:R1:W-:Y:S01]  /*c8a0*/  @!P6 STG.E.64 [R8.64+0x8], R106 ;  /* 0x0000086a0800e986 */ /* 0x0003e2000c101b04 */
[----:B------:R-:W-:Y:S05]  /*c8b0*/  @P0 EXIT ;  /* 0x000000000000094d */ /* 0x000fea0003800000 */
[----:B------:R-:W-:Y:S04]  /*c8c0*/  STG.E.128 [R8.64+0xa800], R76 ;  /* 0x00a8004c08007986 */ /* 0x000fe8000c101d04 */
[----:B------:R-:W-:Y:S04]  /*c8d0*/  STG.E.128 [R8.64+0xa900], R44 ;  /* 0x00a9002c08007986 */ /* 0x000fe8000c101d04 */
[----:B------:R-:W-:Y:S01]  /*c8e0*/  STG.E.128 [R8.64+0xaa00], R108 ;  /* 0x00aa006c08007986 */ /* 0x000fe2000c101d04 */
[----:B------:R-:W-:Y:S05]  /*c8f0*/  EXIT ;  /* 0x000000000000794d */ /* 0x000fea0003800000 */
.L_x_3072:
        /* <DEDUP_REMOVED lines=16> */
.L_x_4114:


//--------------------- .text._ZN5flash24flash_fwd_splitkv_kernelI23Flash_fwd_kernel_traitsILi192ELi64ELi64ELi4ELb0ELb0EN7cutlass6half_tE19Flash_kernel_traitsILi192ELi64ELi64ELi4ES3_EELb1ELb0ELb0ELb0ELb1ELb1ELb1ELb0EEEvNS_16Flash_fwd_paramsE --------------------------
	.section	.text._ZN5flash24flash_fwd_splitkv_kernelI23Flash_fwd_kernel_traitsILi192ELi64ELi64ELi4ELb0ELb0EN7cutlass6half_tE19Flash_kernel_traitsILi192ELi64ELi64ELi4ES3_EELb1ELb0ELb0ELb0ELb1ELb1ELb1ELb0EEEvNS_16Flash_fwd_paramsE,"ax",@progbits
	.sectioninfo	@"SHI_REGISTERS=255"
	.align	128
        .global         _ZN5flash24flash_fwd_splitkv_kernelI23Flash_fwd_kernel_traitsILi192ELi64ELi64ELi4ELb0ELb0EN7cutlass6half_tE19Flash_kernel_traitsILi192ELi64ELi64ELi4ES3_EELb1ELb0ELb0ELb0ELb1ELb1ELb1ELb0EEEvNS_16Flash_fwd_paramsE
        .type           _ZN5flash24flash_fwd_splitkv_kernelI23Flash_fwd_kernel_traitsILi192ELi64ELi64ELi4ELb0ELb0EN7cutlass6half_tE19Flash_kernel_traitsILi192ELi64ELi64ELi4ES3_EELb1ELb0ELb0ELb0ELb1ELb1ELb1ELb0EEEvNS_16Flash_fwd_paramsE,@function
        .size           _ZN5flash24flash_fwd_splitkv_kernelI23Flash_fwd_kernel_traitsILi192ELi64ELi64ELi4ELb0ELb0EN7cutlass6half_tE19Flash_kernel_traitsILi192ELi64ELi64ELi4ES3_EELb1ELb0ELb0ELb0ELb1ELb1ELb1ELb0EEEvNS_16Flash_fwd_paramsE,(.L_x_4115 - _ZN5flash24flash_fwd_splitkv_kernelI23Flash_fwd_kernel_traitsILi192ELi64ELi64ELi4ELb0ELb0EN7cutlass6half_tE19Flash_kernel_traitsILi192ELi64ELi64ELi4ES3_EELb1ELb0ELb0ELb0ELb1ELb1ELb1ELb0EEEvNS_16Flash_fwd_paramsE)
        .other          _ZN5flash24flash_fwd_splitkv_kernelI23Flash_fwd_kernel_traitsILi192ELi64ELi64ELi4ELb0ELb0EN7cutlass6half_tE19Flash_kernel_traitsILi192ELi64ELi64ELi4ES3_EELb1ELb0ELb0ELb0ELb1ELb1ELb1ELb0EEEvNS_16Flash_fwd_paramsE,@"STO_CUDA_ENTRY STV_DEFAULT"
_ZN5flash24flash_fwd_splitkv_kernelI23Flash_fwd_kernel_traitsILi192ELi64ELi64ELi4ELb0ELb0EN7cutlass6half_tE19Flash_kernel_traitsILi192ELi64ELi64ELi4ES3_EELb1ELb0ELb0ELb0ELb1ELb1ELb1ELb0EEEvNS_16Flash_fwd_paramsE:
.text._ZN5flash24flash_fwd_splitkv_kernelI23Flash_fwd_kernel_traitsILi192ELi64ELi64ELi4ELb0ELb0EN7cutlass6half_tE19Flash_kernel_traitsILi192ELi64ELi64ELi4ES3_EELb1ELb0ELb0ELb0ELb1ELb1ELb1ELb0EEEvNS_16Flash_fwd_paramsE:
[----:B------:R-:W-:Y:S02]  /*0000*/  MOV R1, c[0x0][0x28] ;  /* 0x00000a0000017a02 */ /* 0x000fe40000000f00 */
[----:B------:R-:W1:Y:S01]  /*0010*/  I2F.U32.RP R4, c[0x0][0x1c0] ;  /* 0x0000700000047b06 */ /* 0x000e620000209000 */
[----:B------:R-:W2:Y:S01]  /*0020*/  S2R R11, SR_CTAID.Z ;  /* 0x00000000000b7919 */ /* 0x000ea20000002700 */
[----:B------:R-:W-:Y:S01]  /*0030*/  IMAD.MOV.U32 R2, RZ, RZ, RZ ;  /* 0x000000ffff027224 */ /* 0x000fe200078e00ff */
[----:B------:R-:W-:Y:S01]  /*0040*/  ISETP.NE.U32.AND P1, PT, RZ, c[0x0][0x1c0], PT ;  /* 0x00007000ff007a0c */ /* 0x000fe20003f25070 */
[----:B------:R-:W-:Y:S01]  /*0050*/  IMAD.MOV.U32 R12, RZ, RZ, -0x1 ;  /* 0xffffffffff0c7424 */ /* 0x000fe200078e00ff */
[----:B------:R-:W-:-:S03]  /*0060*/  ULDC.64 UR4, c[0x0][0x118] ;  /* 0x0000460000047ab9 */ /* 0x000fc60000000a00 */
[----:B-1----:R-:W1:Y:S02]  /*0070*/  MUFU.RCP R3, R4 ;  /* 0x0000000400037308 */ /* 0x002e640000001000 */
[----:B-1----:R-:W-:-:S06]  /*0080*/  IADD3 R3, R3, 0xffffffe, RZ ;  /* 0x0ffffffe03037810 */ /* 0x002fcc0007ffe0ff */
[----:B------:R-:W1:Y:S02]  /*0090*/  F2I.FTZ.U32.TRUNC.NTZ R3, R3 ;  /* 0x0000000300037305 */ /* 0x000e64000021f000 */
[----:B-1----:R-:W-:-:S04]  /*00a0*/  IMAD.MOV R0, RZ, RZ, -R3 ;  /* 0x000000ffff007224 */ /* 0x002fc800078e0a03 */
[----:B------:R-:W-:Y:S02]  /*00b0*/  IMAD R5, R0, c[0x0][0x1c0], RZ ;  /* 0x0000700000057a24 */ /* 0x000fe400078e02ff */
[----:B------:R-:W1:Y:S02]  /*00c0*/  LDC.U8 R0, c[0x0][0x312] ;  /* 0x0000c480ff007b82 */ /* 0x000e640000000000 */
[----:B------:R-:W-:-:S04]  /*00d0*/  IMAD.HI.U32 R2, R3, R5, R2 ;  /* 0x0000000503027227 */ /* 0x000fc800078e0002 */
[----:B------:R-:W-:Y:S02]  /*00e0*/  IMAD.MOV.U32 R3, RZ, RZ, 0x4 ;  /* 0x00000004ff037424 */ /* 0x000fe400078e00ff */
        /* <DEDUP_REMOVED lines=39> */
.L_x_3073:
[----:B-1-34-:R-:W-:Y:S02]  /*0360*/  MOV R0, c[0x0][0x218] ;  /* 0x0000860000007a02 */ /* 0x01afe40000000f00 */
.L_x_3074:
        /* <DEDUP_REMOVED lines=145> */
.L_x_3075:
        /* <DEDUP_REMOVED lines=78> */
[----:B------:R-:W-:Y:S02]  /*1160*/  IMAD.MOV.U32 R20, RZ, RZ, R6 ;  /* 0x000000ffff147224 */ /* 0x000fe400078e0006 */
[----:B------:R-:W-:Y:S02]  /*1170*/  IMAD R2, R18, c[0x0][0x184], R13 ;  /* 0x0000610012027a24 */ /* 0x000fe400078e020d */
[----:B------:R-:W-:-:S03]  /*1180*/  IMAD R3, R3, c[0x0][0x188], RZ ;  /* 0x0000620003037a24 */ /* 0x000fc600078e02ff */
[----:B------:R-:W-:Y:S01]  /*1190*/  IADD3 R21, R7, R2, RZ ;  /* 0x0000000207157210 */ /* 0x000fe20007ffe0ff */
[C---:B------:R-:W-:Y:S02]  /*11a0*/  IMAD R7, R11.reuse, c[0x0][0x19c], R0 ;  /* 0x000067000b077a24 */ /* 0x040fe400078e0200 */
[----:B------:R-:W-:Y:S02]  /*11b0*/  IMAD R0, R8, c[0x0][0x1b0], RZ ;  /* 0x00006c0008007a24 */ /* 0x000fe400078e02ff */
[----:B------:R-:W-:-:S04]  /*11c0*/  IMAD.WIDE.U32 R20, R11, c[0x0][0x198], R20 ;  /* 0x000066000b147a25 */ /* 0x000fc800078e0014 */
[C---:B------:R-:W-:Y:S01]  /*11d0*/  IMAD R10, R18.reuse, c[0x0][0x18c], R3 ;  /* 0x00006300120a7a24 */ /* 0x040fe200078e0203 */
[----:B------:R-:W-:Y:S01]  /*11e0*/  IADD3 R21, R21, R7, RZ ;  /* 0x0000000715157210 */ /* 0x000fe20007ffe0ff */
[----:B------:R-:W-:Y:S02]  /*11f0*/  IMAD R7, R9, c[0x0][0x1b4], R0 ;  /* 0x00006d0009077a24 */ /* 0x000fe400078e0200 */
[----:B------:R-:W-:-:S04]  /*1200*/  IMAD.WIDE.U32 R18, R18, c[0x0][0x188], RZ ;  /* 0x0000620012127a25 */ /* 0x000fc800078e00ff */
[----:B------:R-:W-:-:S04]  /*1210*/  IMAD.WIDE.U32 R20, R9, c[0x0][0x1b0], R20 ;  /* 0x00006c0009147a25 */ /* 0x000fc800078e0014 */
[----:B------:R-:W-:Y:S01]  /*1220*/  IMAD.IADD R10, R19, 0x1, R10 ;  /* 0x00000001130a7824 */ /* 0x000fe200078e020a */
[----:B------:R-:W-:Y:S01]  /*1230*/  IADD3 R7, R21, R7, RZ ;  /* 0x0000000715077210 */ /* 0x000fe20007ffe0ff */
[----:B------:R-:W-:Y:S05]  /*1240*/  BRA `(.L_x_3077) ;  /* 0x0000042000007947 */ /* 0x000fea0003800000 */
.L_x_3076:
        /* <DEDUP_REMOVED lines=15> */
.L_x_3078:
[----:B------:R-:W-:Y:S01]  /*1340*/  IABS R9, c[0x0][0x1c8] ;  /* 0x0000720000097a13 */ /* 0x000fe20000000000 */
[----:B------:R-:W-:Y:S01]  /*1350*/  IMAD.MOV.U32 R14, RZ, RZ, R8 ;  /* 0x000000ffff0e7224 */ /* 0x000fe200078e0008 */
[----:B------:R-:W-:Y:S02]  /*1360*/  MOV R10, RZ ;  /* 0x000000ff000a7202 */ /* 0x000fe40000000f00 */
[----:B------:R-:W1:Y:S01]  /*1370*/  I2F.RP R13, R9 ;  /* 0x00000009000d7306 */ /* 0x000e620000209400 */
[----:B------:R-:W-:-:S07]  /*1380*/  MOV R15, R3 ;  /* 0x00000003000f7202 */ /* 0x000fce0000000f00 */
[----:B-1----:R-:W1:Y:S02]  /*1390*/  MUFU.RCP R11, R13 ;  /* 0x0000000d000b7308 */ /* 0x002e640000001000 */
[----:B-1----:R-:W-:-:S06]  /*13a0*/  IADD3 R11, R11, 0xffffffe, RZ ;  /* 0x0ffffffe0b0b7810 */ /* 0x002fcc0007ffe0ff */
[----:B------:R-:W1:Y:S02]  /*13b0*/  F2I.FTZ.U32.TRUNC.NTZ R11, R11 ;  /* 0x0000000b000b7305 */ /* 0x000e64000021f000 */
[----:B-1----:R-:W-:-:S04]  /*13c0*/  IMAD.MOV R5, RZ, RZ, -R11 ;  /* 0x000000ffff057224 */ /* 0x002fc800078e0a0b */
[----:B------:R-:W-:Y:S01]  /*13d0*/  IMAD R6, R5, R9, RZ ;  /* 0x0000000905067224 */ /* 0x000fe200078e02ff */
[----:B------:R-:W-:-:S03]  /*13e0*/  IABS R5, R26 ;  /* 0x0000001a00057213 */ /* 0x000fc60000000000 */
[----:B------:R-:W-:Y:S01]  /*13f0*/  IMAD.HI.U32 R6, R11, R6, R10 ;  /* 0x000000060b067227 */ /* 0x000fe200078e000a */
[----:B------:R-:W-:-:S05]  /*1400*/  LEA R11, R145, 0xffffffc0, 0x6 ;  /* 0xffffffc0910b7811 */ /* 0x000fca00078e30ff */
[----:B------:R-:W-:-:S04]  /*1410*/  IMAD.HI.U32 R6, R6, R5, RZ ;  /* 0x0000000506067227 */ /* 0x000fc800078e00ff */
[----:B------:R-:W-:Y:S02]  /*1420*/  IMAD.MOV R10, RZ, RZ, -R6 ;  /* 0x000000ffff0a7224 */ /* 0x000fe400078e0a06 */
[----:B------:R-:W-:-:S04]  /*1430*/  IMAD.WIDE.U32 R14, R11, c[0x0][0x198], R14 ;  /* 0x000066000b0e7a25 */ /* 0x000fc800078e000e */
[----:B------:R-:W-:Y:S01]  /*1440*/  IMAD R10, R9, R10, R5 ;  /* 0x0000000a090a7224 */ /* 0x000fe200078e0205 */
[----:B------:R-:W-:-:S04]  /*1450*/  LOP3.LUT R5, R26, c[0x0][0x1c8], RZ, 0x3c, !PT ;  /* 0x000072001a057a12 */ /* 0x000fc800078e3cff */
[----:B------:R-:W-:Y:S02]  /*1460*/  ISETP.GT.U32.AND P1, PT, R9, R10, PT ;  /* 0x0000000a0900720c */ /* 0x000fe40003f24070 */
[----:B------:R-:W-:Y:S02]  /*1470*/  ISETP.GE.AND P2, PT, R5, RZ, PT ;  /* 0x000000ff0500720c */ /* 0x000fe40003f46270 */
[----:B------:R-:W-:-:S09]  /*1480*/  SHF.R.S32.HI R5, RZ, 0x1f, R11 ;  /* 0x0000001fff057819 */ /* 0x000fd2000001140b */
[-C--:B------:R-:W-:Y:S02]  /*1490*/  @!P1 IADD3 R10, R10, -R9.reuse, RZ ;  /* 0x800000090a0a9210 */ /* 0x080fe40007ffe0ff */
[----:B------:R-:W-:Y:S02]  /*14a0*/  @!P1 IADD3 R6, R6, 0x1, RZ ;  /* 0x0000000106069810 */ /* 0x000fe40007ffe0ff */
[----:B------:R-:W-:Y:S01]  /*14b0*/  ISETP.GE.U32.AND P3, PT, R10, R9, PT ;  /* 0x000000090a00720c */ /* 0x000fe20003f66070 */
[----:B------:R-:W-:Y:S01]  /*14c0*/  @P4 IMAD.IADD R10, R2, 0x1, R7 ;  /* 0x00000001020a4824 */ /* 0x000fe200078e0207 */
[----:B------:R-:W-:-:S03]  /*14d0*/  ISETP.NE.AND P1, PT, RZ, c[0x0][0x1c8], PT ;  /* 0x00007200ff007a0c */ /* 0x000fc60003f25270 */
[----:B------:R-:W-:-:S04]  /*14e0*/  @P4 IMAD.WIDE.U32 R18, R10, c[0x0][0x1a0], RZ ;  /* 0x000068000a124a25 */ /* 0x000fc800078e00ff */
[----:B------:R-:W-:-:S04]  /*14f0*/  @P4 IMAD R10, R10, c[0x0][0x1a4], R19 ;  /* 0x000069000a0a4a24 */ /* 0x000fc800078e0213 */
[----:B------:R-:W-:-:S05]  /*1500*/  @P3 IADD3 R6, R6, 0x1, RZ ;  /* 0x0000000106063810 */ /* 0x000fca0007ffe0ff */
[----:B------:R-:W-:Y:S02]  /*1510*/  IMAD.MOV.U32 R9, RZ, RZ, R6 ;  /* 0x000000ffff097224 */ /* 0x000fe400078e0006 */
[----:B------:R-:W-:-:S03]  /*1520*/  IMAD R6, R5, c[0x0][0x198], RZ ;  /* 0x0000660005067a24 */ /* 0x000fc600078e02ff */
[----:B------:R-:W-:Y:S01]  /*1530*/  @!P2 IADD3 R9, -R9, RZ, RZ ;  /* 0x000000ff0909a210 */ /* 0x000fe20007ffe1ff */
[----:B------:R-:W-:Y:S01]  /*1540*/  IMAD R3, R11, c[0x0][0x19c], R6 ;  /* 0x000067000b037a24 */ /* 0x000fe200078e0206 */
[----:B------:R-:W-:-:S04]  /*1550*/  @!P1 LOP3.LUT R9, RZ, c[0x0][0x1c8], RZ, 0x33, !PT ;  /* 0x00007200ff099a12 */ /* 0x000fc800078e33ff */
[----:B------:R-:W-:Y:S02]  /*1560*/  SHF.R.S32.HI R8, RZ, 0x1f, R9 ;  /* 0x0000001fff087819 */ /* 0x000fe40000011409 */
[----:B------:R-:W-:-:S03]  /*1570*/  IADD3 R15, R15, R3, RZ ;  /* 0x000000030f0f7210 */ /* 0x000fc60007ffe0ff */
        /* <DEDUP_REMOVED lines=15> */
.L_x_3077:
[----:B------:R-:W-:Y:S01]  /*1670*/  ISETP.NE.AND P1, PT, R12, -0x1, PT ;  /* 0xffffffff0c00780c */ /* 0x000fe20003f25270 */
[----:B------:R-:W-:Y:S01]  /*1680*/  IMAD.IADD R207, R96, 0x1, -R97 ;  /* 0x0000000160cf7824 */ /* 0x000fe200078e0a61 */
[----:B------:R-:W-:Y:S01]  /*1690*/  SHF.R.S32.HI R95, RZ, 0x1f, R4 ;  /* 0x0000001fff5f7819 */ /* 0x000fe20000011404 */
[----:B------:R-:W-:Y:S01]  /*16a0*/  IMAD R8, R8, c[0x0][0x1b8], RZ ;  /* 0x00006e0008087a24 */ /* 0x000fe200078e02ff */
[----:B------:R-:W-:Y:S02]  /*16b0*/  IADD3 R213, R145, -0x1, RZ ;  /* 0xffffffff91d57810 */ /* 0x000fe40007ffe0ff */
[----:B------:R-:W-:-:S07]  /*16c0*/  LEA.HI R16, R95, R4, RZ, 0x3 ;  /* 0x000000045f107211 */ /* 0x000fce00078f18ff */
[----:B------:R-:W-:Y:S01]  /*16d0*/  @P1 IMAD.WIDE.U32 R2, R12, c[0x0][0x190], RZ ;  /* 0x000064000c021a25 */ /* 0x000fe200078e00ff */
[----:B------:R-:W-:-:S03]  /*16e0*/  @!P1 SHF.R.S32.HI R13, RZ, 0x1f, R212 ;  /* 0x0000001fff0d9819 */ /* 0x000fc600000114d4 */
[----:B------:R-:W-:Y:S01]  /*16f0*/  @P1 IMAD R12, R12, c[0x0][0x194], R3 ;  /* 0x000065000c0c1a24 */ /* 0x000fe200078e0203 */
[----:B------:R-:W-:Y:S01]  /*1700*/  LOP3.LUT R3, R16, 0xfffffff8, RZ, 0xc0, !PT ;  /* 0xfffffff810037812 */ /* 0x000fe200078ec0ff */
[----:B------:R-:W-:Y:S01]  /*1710*/  @!P1 IMAD R13, R13, c[0x0][0x178], RZ ;  /* 0x00005e000d0d9a24 */ /* 0x000fe200078e02ff */
[----:B------:R-:W-:Y:S01]  /*1720*/  SHF.R.S32.HI R16, RZ, 0x3, R16 ;  /* 0x00000003ff107819 */ /* 0x000fe20000011410 */
[----:B------:R-:W-:-:S03]  /*1730*/  @!P1 IMAD.WIDE.U32 R22, R212, c[0x0][0x178], RZ ;  /* 0x00005e00d4169a25 */ /* 0x000fc600078e00ff */
[----:B------:R-:W-:Y:S01]  /*1740*/  SHF.R.S32.HI R17, RZ, 0x1f, R16 ;  /* 0x0000001fff117819 */ /* 0x000fe20000011410 */
[----:B-----5:R-:W-:Y:S01]  /*1750*/  IMAD.IADD R0, R4, 0x1, -R3 ;  /* 0x0000000104007824 */ /* 0x020fe200078e0a03 */
[C---:B------:R-:W-:Y:S01]  /*1760*/  IADD3 R15, R16.reuse, 0x10, RZ ;  /* 0x00000010100f7810 */ /* 0x040fe20007ffe0ff */
[----:B------:R-:W-:Y:S01]  /*1770*/  IMAD.SHL.U32 R14, R16, 0x40, RZ ;  /* 0x00000040100e7824 */ /* 0x000fe200078e00ff */
[----:B------:R-:W-:Y:S01]  /*1780*/  SHF.R.S32.HI R3, RZ, 0x1f, R26 ;  /* 0x0000001fff037819 */ /* 0x000fe2000001141a */
[----:B------:R-:W-:Y:S02]  /*1790*/  @P1 IMAD.MOV.U32 R6, RZ, RZ, R2 ;  /* 0x000000ffff061224 */ /* 0x000fe400078e0002 */
[----:B------:R-:W-:Y:S01]  /*17a0*/  @!P1 IMAD R2, R212, c[0x0][0x17c], R13 ;  /* 0x00005f00d4029a24 */ /* 0x000fe200078e020d */
[----:B------:R-:W-:Y:S01]  /*17b0*/  SHF.L.U32 R13, R0, 0x3, RZ ;  /* 0x00000003000d7819 */ /* 0x000fe200000006ff */
[----:B------:R-:W-:Y:S01]  /*17c0*/  @!P1 IMAD.MOV.U32 R6, RZ, RZ, R22 ;  /* 0x000000ffff069224 */ /* 0x000fe200078e0016 */
[----:B------:R-:W-:Y:S01]  /*17d0*/  LOP3.LUT R14, R14, 0x1c0, RZ, 0xc0, !PT ;  /* 0x000001c00e0e7812 */ /* 0x000fe200078ec0ff */
[----:B------:R-:W-:Y:S01]  /*17e0*/  @!P1 IMAD.IADD R12, R23, 0x1, R2 ;  /* 0x00000001170c9824 */ /* 0x000fe200078e0202 */
[----:B------:R-:W-:Y:S01]  /*17f0*/  IADD3 R18, P2, R13, R18, RZ ;  /* 0x000000120d127210 */ /* 0x000fe20007f5e0ff */
[----:B------:R-:W-:Y:S01]  /*1800*/  IMAD.WIDE R32, R33, 0x40, R16 ;  /* 0x0000004021207825 */ /* 0x000fe200078e0210 */
[----:B------:R-:W-:-:S02]  /*1810*/  LOP3.LUT R2, R14, 0x38, R13, 0xf8, !PT ;  /* 0x000000380e027812 */ /* 0x000fc400078ef80d */
[----:B------:R-:W-:Y:S01]  /*1820*/  IADD3 R20, P3, R13, R20, RZ ;  /* 0x000000140d147210 */ /* 0x000fe20007f7e0ff */
[----:B------:R-:W-:Y:S01]  /*1830*/  IMAD R3, R3, c[0x0][0x1a8], RZ ;  /* 0x00006a0003037a24 */ /* 0x000fe200078e02ff */
[----:B------:R-:W-:Y:S01]  /*1840*/  IADD3 R6, P1, R13, R6, RZ ;  /* 0x000000060d067210 */ /* 0x000fe20007f3e0ff */
[----:B------:R-:W-:Y:S01]  /*1850*/  IMAD R135, R17, c[0x0][0x198], RZ ;  /* 0x0000660011877a24 */ /* 0x000fe200078e02ff */
[----:B------:R-:W-:Y:S01]  /*1860*/  SHF.R.S32.HI R13, RZ, 0x1f, R13 ;  /* 0x0000001fff0d7819 */ /* 0x000fe2000001140d */
[----:B------:R-:W-:Y:S01]  /*1870*/  IMAD R28, R26, c[0x0][0x1ac], R3 ;  /* 0x00006b001a1c7a24 */ /* 0x000fe200078e0203 */
[----:B------:R-:W-:Y:S01]  /*1880*/  SHF.R.U32.HI R215, RZ, 0x3, R14 ;  /* 0x00000003ffd77819 */ /* 0x000fe2000001160e */
[----:B------:R-:W-:Y:S01]  /*1890*/  IMAD R135, R16, c[0x0][0x19c], R135 ;  /* 0x0000670010877a24 */ /* 0x000fe200078e0287 */
[----:B------:R-:W-:Y:S01]  /*18a0*/  LEA.HI R14, R95, R4, RZ, 0x4 ;  /* 0x000000045f0e7211 */ /* 0x000fe200078f20ff */
[C---:B------:R-:W-:Y:S01]  /*18b0*/  IMAD.X R21, R13.reuse, 0x1, R7, P3 ;  /* 0x000000010d157824 */ /* 0x040fe200018e0607 */
[----:B------:R-:W-:Y:S01]  /*18c0*/  LOP3.LUT R215, R2, R215, RZ, 0x3c, !PT ;  /* 0x000000d702d77212 */ /* 0x000fe200078e3cff */
[C---:B------:R-:W-:Y:S01]  /*18d0*/  IMAD.X R7, R13.reuse, 0x1, R12, P1 ;  /* 0x000000010d077824 */ /* 0x040fe200008e060c */
[C---:B------:R-:W-:Y:S01]  /*18e0*/  IADD3 R146, P1, R16.reuse, R11, RZ ;  /* 0x0000000b10927210 */ /* 0x040fe20007f3e0ff */
[----:B------:R-:W-:Y:S01]  /*18f0*/  IMAD.X R19, R13, 0x1, R10, P2 ;  /* 0x000000010d137824 */ /* 0x000fe200010e060a */
[C---:B------:R-:W-:Y:S01]  /*1900*/  IADD3 R13, R16.reuse, 0x20, RZ ;  /* 0x00000020100d7810 */ /* 0x040fe20007ffe0ff */
[----:B------:R-:W-:Y:S01]  /*1910*/  IMAD.WIDE.U32 R20, R16, c[0x0][0x198], R20 ;  /* 0x0000660010147a25 */ /* 0x000fe200078e0014 */
[----:B------:R-:W-:-:S02]  /*1920*/  IADD3.X R5, R17, R5, RZ, P1, !PT ;  /* 0x0000000511057210 */ /* 0x000fc40000ffe4ff */
[-C--:B------:R-:W-:Y:S01]  /*1930*/  ISETP.GE.AND P1, PT, R15, R207.reuse, PT ;  /* 0x000000cf0f00720c */ /* 0x080fe20003f26270 */
[----:B------:R-:W-:Y:S01]  /*1940*/  IMAD.MOV.U32 R134, RZ, RZ, R20 ;  /* 0x000000ffff867224 */ /* 0x000fe200078e0014 */
[-C--:B------:R-:W-:Y:S01]  /*1950*/  ISETP.GE.AND P5, PT, R13, R207.reuse, PT ;  /* 0x000000cf0d00720c */ /* 0x080fe20003fa6270 */
[----:B------:R-:W-:Y:S01]  /*1960*/  IMAD.WIDE.U32 R26, R26, c[0x0][0x1a8], R6 ;  /* 0x00006a001a1a7a25 */ /* 0x000fe200078e0006 */
[C---:B------:R-:W-:Y:S02]  /*1970*/  IADD3 R11, R16.reuse, 0x30, RZ ;  /* 0x00000030100b7810 */ /* 0x040fe40007ffe0ff */
[-C--:B------:R-:W-:Y:S01]  /*1980*/  ISETP.GE.AND P2, PT, R16, R207.reuse, PT ;  /* 0x000000cf1000720c */ /* 0x080fe20003f46270 */
[----:B------:R-:W-:Y:S01]  /*1990*/  IMAD.IADD R135, R21, 0x1, R135 ;  /* 0x0000000115877824 */ /* 0x000fe200078e0287 */
[----:B------:R-:W-:Y:S01]  /*19a0*/  ISETP.GE.AND P4, PT, R11, R207, PT ;  /* 0x000000cf0b00720c */ /* 0x000fe20003f86270 */
[----:B------:R-:W-:Y:S01]  /*19b0*/  IMAD.IADD R29, R27, 0x1, R28 ;  /* 0x000000011b1d7824 */ /* 0x000fe200078e021c */
[-C--:B------:R-:W-:Y:S01]  /*19c0*/  LEA.HI R2, R95, R4.reuse, RZ, 0x6 ;  /* 0x000000045f027211 */ /* 0x080fe200078f30ff */
[----:B------:R-:W-:Y:S01]  /*19d0*/  IMAD.WIDE.U32 R18, R9, c[0x0][0x1b8], R18 ;  /* 0x00006e0009127a25 */ /* 0x000fe200078e0012 */
[----:B------:R-:W-:-:S02]  /*19e0*/  LEA.HI R95, R95, R4, RZ, 0x5 ;  /* 0x000000045f5f7211 */ /* 0x000fc400078f28ff */
[----:B------:R-:W-:Y:S01]  /*19f0*/  @!P1 IADD3 R22, P3, R32, 0x10, RZ ;  /* 0x0000001020169810 */ /* 0x000fe20007f7e0ff */
[----:B------:R-:W-:Y:S01]  /*1a00*/  IMAD.SHL.U32 R2, R2, 0x8, RZ ;  /* 0x0000000802027824 */ /* 0x000fe200078e00ff */
[C---:B------:R-:W-:Y:S01]  /*1a10*/  @!P5 IADD3 R20, P6, R32.reuse, 0x20, RZ ;  /* 0x000000202014d810 */ /* 0x040fe20007fde0ff */
[----:B------:R-:W-:Y:S01]  /*1a20*/  @!P1 IMAD.MOV.U32 R31, RZ, RZ, R29 ;  /* 0x000000ffff1f9224 */ /* 0x000fe200078e001d */
[----:B------:R-:W-:Y:S01]  /*1a30*/  SHF.R.S32.HI R94, RZ, 0x5, R95 ;  /* 0x00000005ff5e7819 */ /* 0x000fe2000001145f */
[--C-:B------:R-:W-:Y:S01]  /*1a40*/  @!P1 IMAD.X R21, RZ, RZ, R33.reuse, P3 ;  /* 0x000000ffff159224 */ /* 0x100fe200018e0621 */
[----:B------:R-:W-:Y:S01]  /*1a50*/  @!P2 MOV R28, R26 ;  /* 0x0000001a001ca202 */ /* 0x000fe20000000f00 */
[----:B------:R-:W-:Y:S01]  /*1a60*/  @!P5 IMAD.X R17, RZ, RZ, R33, P6 ;  /* 0x000000ffff11d224 */ /* 0x000fe200030e0621 */
[----:B------:R-:W-:Y:S01]  /*1a70*/  @!P4 IADD3 R6, P3, R32, 0x30, RZ ;  /* 0x000000302006c810 */ /* 0x000fe20007f7e0ff */
[----:B------:R-:W-:Y:S01]  /*1a80*/  @!P2 IMAD R3, R33, c[0x0][0x190], RZ ;  /* 0x000064002103aa24 */ /* 0x000fe200078e02ff */
[----:B------:R-:W-:Y:S01]  /*1a90*/  LOP3.LUT R215, R215, 0xfffffe00, R2, 0xf8, !PT ;  /* 0xfffffe00d7d77812 */ /* 0x000fe200078ef802 */
[--C-:B------:R-:W-:Y:S01]  /*1aa0*/  @!P5 IMAD.MOV.U32 R25, RZ, RZ, R29.reuse ;  /* 0x000000ffff19d224 */ /* 0x100fe200078e001d */
[----:B------:R-:W-:Y:S01]  /*1ab0*/  @!P4 IADD3.X R7, RZ, R33, RZ, P3, !PT ;  /* 0x00000021ff07c210 */ /* 0x000fe20001ffe4ff */
[----:B------:R-:W-:Y:S01]  /*1ac0*/  @!P4 IMAD.MOV.U32 R27, RZ, RZ, R29 ;  /* 0x000000ffff1bc224 */ /* 0x000fe200078e001d */
[----:B------:R-:W-:Y:S01]  /*1ad0*/  SHF.L.U32 R215, R215, 0x1, RZ ;  /* 0x00000001d7d77819 */ /* 0x000fe200000006ff */
[----:B------:R-:W-:Y:S01]  /*1ae0*/  @!P1 IMAD R21, R21, c[0x0][0x190], RZ ;  /* 0x0000640015159a24 */ /* 0x000fe200078e02ff */
[----:B------:R-:W-:Y:S01]  /*1af0*/  LOP3.LUT R95, R95, 0xffffffe0, RZ, 0xc0, !PT ;  /* 0xffffffe05f5f7812 */ /* 0x000fe200078ec0ff */
[----:B------:R-:W-:-:S02]  /*1b00*/  @!P5 IMAD R17, R17, c[0x0][0x190], RZ ;  /* 0x000064001111da24 */ /* 0x000fc400078e02ff */
[----:B------:R-:W-:Y:S02]  /*1b10*/  @!P5 IMAD.MOV.U32 R24, RZ, RZ, R26 ;  /* 0x000000ffff18d224 */ /* 0x000fe400078e001a */
[C---:B------:R-:W-:Y:S02]  /*1b20*/  @!P2 IMAD R3, R32.reuse, c[0x0][0x194], R3 ;  /* 0x000065002003aa24 */ /* 0x040fe400078e0203 */
[----:B------:R-:W-:-:S04]  /*1b30*/  @!P2 IMAD.WIDE.U32 R28, R32, c[0x0][0x190], R28 ;  /* 0x00006400201caa25 */ /* 0x000fc800078e001c */
[----:B------:R-:W-:Y:S02]  /*1b40*/  @!P1 IMAD R2, R22, c[0x0][0x194], R21 ;  /* 0x0000650016029a24 */ /* 0x000fe400078e0215 */
[C---:B------:R-:W-:Y:S02]  /*1b50*/  @!P5 IMAD R10, R20.reuse, c[0x0][0x194], R17 ;  /* 0x00006500140ada24 */ /* 0x040fe400078e0211 */
[----:B------:R-:W-:Y:S01]  /*1b60*/  @!P5 IMAD.WIDE.U32 R20, R20, c[0x0][0x190], R24 ;  /* 0x000064001414da25 */ /* 0x000fe200078e0018 */
[----:B------:R-:W-:-:S03]  /*1b70*/  @!P2 LEA R24, P3, R28, c[0x0][0x160], 0x1 ;  /* 0x000058001c18aa11 */ /* 0x000fc600078608ff */
[----:B------:R-:W-:Y:S02]  /*1b80*/  @!P2 IMAD.IADD R3, R29, 0x1, R3 ;  /* 0x000000011d03a824 */ /* 0x000fe400078e0203 */
[----:B------:R-:W-:Y:S02]  /*1b90*/  @!P1 IMAD.MOV.U32 R30, RZ, RZ, R26 ;  /* 0x000000ffff1e9224 */ /* 0x000fe400078e001a */
[----:B------:R-:W-:Y:S01]  /*1ba0*/  @!P4 IMAD R7, R7, c[0x0][0x190], RZ ;  /* 0x000064000707ca24 */ /* 0x000fe200078e02ff */
[----:B------:R-:W-:Y:S01]  /*1bb0*/  @!P2 LEA.HI.X R25, R28, c[0x0][0x164], R3, 0x1, P3 ;  /* 0x000059001c19aa11 */ /* 0x000fe200018f0c03 */
[----:B------:R-:W-:Y:S01]  /*1bc0*/  IMAD.SHL.U32 R3, R213, 0x40, RZ ;  /* 0x00000040d5037824 */ /* 0x000fe200078e00ff */
[----:B------:R-:W-:Y:S01]  /*1bd0*/  @!P5 LEA R28, P3, R20, c[0x0][0x160], 0x1 ;  /* 0x00005800141cda11 */ /* 0x000fe200078608ff */
[----:B------:R-:W-:Y:S02]  /*1be0*/  @!P1 IMAD.WIDE.U32 R22, R22, c[0x0][0x190], R30 ;  /* 0x0000640016169a25 */ /* 0x000fe400078e001e */
[----:B------:R-:W-:Y:S01]  /*1bf0*/  @!PT LDS RZ, [RZ] ;  /* 0x00000000fffff984 */ /* 0x000fe20000000800 */
[----:B------:R-:W-:Y:S01]  /*1c00*/  @!PT LDS RZ, [RZ] ;  /* 0x00000000fffff984 */ /* 0x000fe20000000800 */
[----:B------:R-:W-:Y:S01]  /*1c10*/  @!PT LDS RZ, [RZ] ;  /* 0x00000000fffff984 */ /* 0x000fe20000000800 */
[----:B------:R1:W-:Y:S02]  /*1c20*/  @!P2 LDGSTS.E.BYPASS.LTC128B.128 [R215], [R24.64] ;  /* 0x0000000018d7afae */ /* 0x0003e4000b901d44 */
[----:B------:R-:W-:Y:S01]  /*1c30*/  @!P4 IMAD R7, R6, c[0x0][0x194], R7 ;  /* 0x000065000607ca24 */ /* 0x000fe200078e0207 */
[----:B------:R-:W-:Y:S01]  /*1c40*/  @!P1 LEA R30, P6, R22, c[0x0][0x160], 0x1 ;  /* 0x00005800161e9a11 */ /* 0x000fe200078c08ff */
[----:B------:R-:W-:Y:S01]  /*1c50*/  @!P4 IMAD.WIDE.U32 R26, R6, c[0x0][0x190], R26 ;  /* 0x00006400061aca25 */ /* 0x000fe200078e001a */
[----:B------:R1:W-:Y:S03]  /*1c60*/  @!P2 LDGSTS.E.BYPASS.LTC128B.128 [R215+0x2000], [R24.64+0x80] ;  /* 0x0200008018d7afae */ /* 0x0003e6000b901d44 */
[----:B------:R-:W-:Y:S01]  /*1c70*/  @!P5 IMAD.IADD R10, R21, 0x1, R10 ;  /* 0x00000001150ad824 */ /* 0x000fe200078e020a */
[----:B------:R1:W-:Y:S01]  /*1c80*/  @!P2 LDGSTS.E.BYPASS.LTC128B.128 [R215+0x4000], [R24.64+0x100] ;  /* 0x0400010018d7afae */ /* 0x0003e2000b901d44 */
[----:B------:R-:W-:-:S02]  /*1c90*/  IMAD.IADD R6, R92, 0x1, -R3 ;  /* 0x000000015c067824 */ /* 0x000fc400078e0a03 */
[----:B------:R-:W-:Y:S01]  /*1ca0*/  @!P1 IMAD.IADD R2, R23, 0x1, R2 ;  /* 0x0000000117029824 */ /* 0x000fe200078e0202 */
[----:B------:R-:W-:Y:S01]  /*1cb0*/  @!P5 LEA.HI.X R29, R20, c[0x0][0x164], R10, 0x1, P3 ;  /* 0x00005900141dda11 */ /* 0x000fe200018f0c0a */
[----:B------:R-:W-:Y:S01]  /*1cc0*/  @!P4 IMAD.IADD R7, R27, 0x1, R7 ;  /* 0x000000011b07c824 */ /* 0x000fe200078e0207 */
[----:B------:R-:W-:Y:S01]  /*1cd0*/  ISETP.GE.AND P3, PT, R15, R6, PT ;  /* 0x000000060f00720c */ /* 0x000fe20003f66270 */
[----:B------:R-:W-:Y:S01]  /*1ce0*/  IMAD.MOV.U32 R10, RZ, RZ, c[0x0][0x19c] ;  /* 0x00006700ff0a7624 */ /* 0x000fe200078e00ff */
[----:B------:R-:W-:Y:S01]  /*1cf0*/  @!P1 LEA.HI.X R31, R22, c[0x0][0x164], R2, 0x1, P6 ;  /* 0x00005900161f9a11 */ /* 0x000fe200030f0c02 */
[----:B------:R-:W-:Y:S01]  /*1d00*/  IMAD.MOV.U32 R2, RZ, RZ, c[0x0][0x198] ;  /* 0x00006600ff027624 */ /* 0x000fe200078e00ff */
[C---:B------:R-:W-:Y:S01]  /*1d10*/  @!P4 LEA R20, P6, R26.reuse, c[0x0][0x160], 0x1 ;  /* 0x000058001a14ca11 */ /* 0x040fe200078c08ff */
[----:B------:R-:W-:Y:S02]  /*1d20*/  IMAD R5, R5, c[0x0][0x1a0], RZ ;  /* 0x0000680005057a24 */ /* 0x000fe400078e02ff */
[----:B------:R2:W-:Y:S01]  /*1d30*/  @!P1 LDGSTS.E.BYPASS.LTC128B.128 [R215+0x800], [R30.64] ;  /* 0x008000001ed79fae */ /* 0x0005e2000b901d44 */
[----:B------:R-:W-:-:S02]  /*1d40*/  @!P4 LEA.HI.X R21, R26, c[0x0][0x164], R7, 0x1, P6 ;  /* 0x000059001a15ca11 */ /* 0x000fc400030f0c07 */
[----:B------:R-:W-:Y:S01]  /*1d50*/  ISETP.GE.AND P6, PT, R16, R6, PT ;  /* 0x000000061000720c */ /* 0x000fe20003fc6270 */
[----:B------:R2:W-:Y:S02]  /*1d60*/  @!P1 LDGSTS.E.BYPASS.LTC128B.128 [R215+0x2800], [R30.64+0x80] ;  /* 0x028000801ed79fae */ /* 0x0005e4000b901d44 */
[C---:B------:R-:W-:Y:S02]  /*1d70*/  @!P3 LEA R12, P2, R2.reuse, R134, 0x4 ;  /* 0x00000086020cb211 */ /* 0x040fe400078420ff */
[----:B------:R2:W-:Y:S01]  /*1d80*/  @!P1 LDGSTS.E.BYPASS.LTC128B.128 [R215+0x4800], [R30.64+0x100] ;  /* 0x048001001ed79fae */ /* 0x0005e2000b901d44 */
[----:B------:R-:W-:Y:S02]  /*1d90*/  ISETP.GE.AND P1, PT, R13, R6, PT ;  /* 0x000000060d00720c */ /* 0x000fe40003f26270 */
[----:B------:R-:W-:Y:S01]  /*1da0*/  @!P3 LEA.HI.X R7, R2, R135, R10, 0x4, P2 ;  /* 0x000000870207b211 */ /* 0x000fe200010f240a */
[----:B------:R2:W-:Y:S01]  /*1db0*/  @!P5 LDGSTS.E.BYPASS.LTC128B.128 [R215+0x1000], [R28.64] ;  /* 0x010000001cd7dfae */ /* 0x0005e2000b901d44 */
[----:B------:R-:W-:Y:S01]  /*1dc0*/  @!P3 LEA R22, P2, R12, c[0x0][0x168], 0x1 ;  /* 0x00005a000c16ba11 */ /* 0x000fe200078408ff */
[----:B-1----:R-:W-:-:S02]  /*1dd0*/  IMAD.WIDE.U32 R24, R2, 0x20, RZ ;  /* 0x0000002002187825 */ /* 0x002fc400078e00ff */
[----:B------:R2:W-:Y:S01]  /*1de0*/  @!P5 LDGSTS.E.BYPASS.LTC128B.128 [R215+0x3000], [R28.64+0x80] ;  /* 0x030000801cd7dfae */ /* 0x0005e2000b901d44 */
[----:B------:R-:W-:Y:S01]  /*1df0*/  @!P3 LEA.HI.X R23, R12, c[0x0][0x16c], R7, 0x1, P2 ;  /* 0x00005b000c17ba11 */ /* 0x000fe200010f0c07 */
[----:B------:R-:W-:Y:S02]  /*1e00*/  IMAD.SHL.U32 R12, R10, 0x20, RZ ;  /* 0x000000200a0c7824 */ /* 0x000fe400078e00ff */
[----:B------:R2:W-:Y:S01]  /*1e10*/  @!P5 LDGSTS.E.BYPASS.LTC128B.128 [R215+0x5000], [R28.64+0x100] ;  /* 0x050001001cd7dfae */ /* 0x0005e2000b901d44 */
[C---:B------:R-:W-:Y:S02]  /*1e20*/  @!P6 LEA R26, P5, R134.reuse, c[0x0][0x168], 0x1 ;  /* 0x00005a00861aea11 */ /* 0x040fe400078a08ff */
[C---:B------:R-:W-:Y:S01]  /*1e30*/  @!P1 IADD3 R7, P2, R134.reuse, R24, RZ ;  /* 0x0000001886079210 */ /* 0x040fe20007f5e0ff */
[----:B------:R1:W-:Y:S01]  /*1e40*/  @!P4 LDGSTS.E.BYPASS.LTC128B.128 [R215+0x1800], [R20.64] ;  /* 0x0180000014d7cfae */ /* 0x0003e2000b901d44 */
[----:B------:R-:W-:Y:S02]  /*1e50*/  @!P6 LEA.HI.X R27, R134, c[0x0][0x16c], R135, 0x1, P5 ;  /* 0x00005b00861bea11 */ /* 0x000fe400028f0c87 */
[----:B------:R-:W-:Y:S01]  /*1e60*/  @!P1 IADD3.X R12, R135, R25, R12, P2, !PT ;  /* 0x00000019870c9210 */ /* 0x000fe200017fe40c */
[----:B------:R1:W-:Y:S01]  /*1e70*/  @!P4 LDGSTS.E.BYPASS.LTC128B.128 [R215+0x3800], [R20.64+0x80] ;  /* 0x0380008014d7cfae */ /* 0x0003e2000b901d44 */
[----:B------:R-:W-:-:S02]  /*1e80*/  @!P1 LEA R24, P2, R7, c[0x0][0x168], 0x1 ;  /* 0x00005a0007189a11 */ /* 0x000fc400078408ff */
[-C--:B------:R-:W-:Y:S01]  /*1e90*/  ISETP.GE.AND P5, PT, R15, R6.reuse, PT ;  /* 0x000000060f00720c */ /* 0x080fe20003fa6270 */
[----:B------:R1:W-:Y:S01]  /*1ea0*/  @!P4 LDGSTS.E.BYPASS.LTC128B.128 [R215+0x5800], [R20.64+0x100] ;  /* 0x0580010014d7cfae */ /* 0x0003e2000b901d44 */
[----:B------:R-:W-:Y:S02]  /*1eb0*/  @!P1 LEA.HI.X R25, R7, c[0x0][0x16c], R12, 0x1, P2 ;  /* 0x00005b0007199a11 */ /* 0x000fe400010f0c0c */
[----:B------:R-:W-:Y:S01]  /*1ec0*/  SHF.R.S32.HI R7, RZ, 0x4, R14 ;  /* 0x00000004ff077819 */ /* 0x000fe2000001140e */
[----:B------:R3:W-:Y:S01]  /*1ed0*/  @!P6 LDGSTS.E.BYPASS.LTC128B.128 [R215+0x6000], [R26.64] ;  /* 0x060000001ad7efae */ /* 0x0007e2000b901d44 */
[-C--:B------:R-:W-:Y:S02]  /*1ee0*/  ISETP.GE.AND P2, PT, R11, R6.reuse, PT ;  /* 0x000000060b00720c */ /* 0x080fe40003f46270 */
[----:B------:R-:W-:Y:S01]  /*1ef0*/  LEA.HI R12, R7, R7, RZ, 0x1 ;  /* 0x00000007070c7211 */ /* 0x000fe200078f08ff */
[----:B------:R3:W-:Y:S01]  /*1f00*/  @!P6 LDGSTS.E.BYPASS.LTC128B.128 [R215+0x8000], [R26.64+0x80] ;  /* 0x080000801ad7efae */ /* 0x0007e2000b901d44 */
[----:B------:R-:W-:-:S02]  /*1f10*/  ISETP.GE.AND P4, PT, R13, R6, PT ;  /* 0x000000060d00720c */ /* 0x000fc40003f86270 */
[----:B------:R-:W-:Y:S01]  /*1f20*/  LOP3.LUT R12, R12, 0xfffffffe, RZ, 0xc0, !PT ;  /* 0xfffffffe0c0c7812 */ /* 0x000fe200078ec0ff */
[----:B------:R3:W-:Y:S01]  /*1f30*/  @!P6 LDGSTS.E.BYPASS.LTC128B.128 [R215+0xa000], [R26.64+0x100] ;  /* 0x0a0001001ad7efae */ /* 0x0007e2000b901d44 */
[----:B------:R-:W-:-:S03]  /*1f40*/  ISETP.GE.AND P6, PT, R16, R6, PT ;  /* 0x000000061000720c */ /* 0x000fc60003fc6270 */
[----:B------:R4:W-:Y:S02]  /*1f50*/  @!P3 LDGSTS.E.BYPASS.LTC128B.128 [R215+0x6800], [R22.64] ;  /* 0x0680000016d7bfae */ /* 0x0009e4000b901d44 */
[----:B------:R-:W-:Y:S02]  /*1f60*/  @!P2 IMAD R13, R10, 0x30, RZ ;  /* 0x000000300a0da824 */ /* 0x000fe400078e02ff */
[----:B------:R4:W-:Y:S04]  /*1f70*/  @!P3 LDGSTS.E.BYPASS.LTC128B.128 [R215+0x8800], [R22.64+0x80] ;  /* 0x0880008016d7bfae */ /* 0x0009e8000b901d44 */
[----:B------:R4:W-:Y:S01]  /*1f80*/  @!P3 LDGSTS.E.BYPASS.LTC128B.128 [R215+0xa800], [R22.64+0x100] ;  /* 0x0a80010016d7bfae */ /* 0x0009e2000b901d44 */
[----:B------:R-:W-:Y:S02]  /*1f90*/  ISETP.GE.AND P3, PT, R11, R6, PT ;  /* 0x000000060b00720c */ /* 0x000fe40003f66270 */
[----:B------:R-:W-:Y:S01]  /*1fa0*/  IADD3 R6, R7, -R12, RZ ;  /* 0x8000000c07067210 */ /* 0x000fe20007ffe0ff */
[----:B------:R-:W-:Y:S01]  /*1fb0*/  IMAD.SHL.U32 R12, R0, 0x40, RZ ;  /* 0x00000040000c7824 */ /* 0x000fe200078e00ff */
[----:B------:R3:W-:Y:S01]  /*1fc0*/  @!P1 LDGSTS.E.BYPASS.LTC128B.128 [R215+0x7000], [R24.64] ;  /* 0x0700000018d79fae */ /* 0x0007e2000b901d44 */
[----:B------:R-:W-:Y:S01]  /*1fd0*/  IMAD R7, R9, c[0x0][0x1bc], R8 ;  /* 0x00006f0009077a24 */ /* 0x000fe200078e0208 */
[----:B------:R-:W-:Y:S01]  /*1fe0*/  LOP3.LUT R11, R14, 0xfffffff0, RZ, 0xc0, !PT ;  /* 0xfffffff00e0b7812 */ /* 0x000fe200078ec0ff */
[----:B------:R-:W-:Y:S01]  /*1ff0*/  IMAD.SHL.U32 R9, R16, 0x8, RZ ;  /* 0x0000000810097824 */ /* 0x000fe200078e00ff */
[----:B------:R-:W-:Y:S01]  /*2000*/  LOP3.LUT R12, R12, 0x1c0, RZ, 0xc0, !PT ;  /* 0x000001c00c0c7812 */ /* 0x000fe200078ec0ff */
[----:B------:R-:W-:Y:S01]  /*2010*/  @!P2 IMAD.WIDE.U32 R16, R2, 0x30, R134 ;  /* 0x000000300210a825 */ /* 0x000fe200078e0086 */
[----:B------:R3:W-:Y:S02]  /*2020*/  @!P1 LDGSTS.E.BYPASS.LTC128B.128 [R215+0x9000], [R24.64+0x80] ;  /* 0x0900008018d79fae */ /* 0x0007e4000b901d44 */
[----:B------:R-:W-:Y:S01]  /*2030*/  LOP3.LUT R10, R12, 0x8, R9, 0xf8, !PT ;  /* 0x000000080c0a7812 */ /* 0x000fe200078ef809 */
[----:B------:R-:W-:Y:S01]  /*2040*/  IMAD.IADD R11, R4, 0x1, -R11 ;  /* 0x00000001040b7824 */ /* 0x000fe200078e0a0b */
[----:B------:R3:W-:Y:S01]  /*2050*/  @!P1 LDGSTS.E.BYPASS.LTC128B.128 [R215+0xb000], [R24.64+0x100] ;  /* 0x0b00010018d79fae */ /* 0x0007e2000b901d44 */
[----:B------:R-:W-:Y:S01]  /*2060*/  SHF.R.U32.HI R9, RZ, 0x3, R12 ;  /* 0x00000003ff097819 */ /* 0x000fe2000001160c */
[----:B------:R-:W-:Y:S01]  /*2070*/  IMAD.IADD R19, R19, 0x1, R7 ;  /* 0x0000000113137824 */ /* 0x000fe200078e0207 */
[----:B------:R-:W-:-:S02]  /*2080*/  @!P2 IADD3 R12, R17, R13, RZ ;  /* 0x0000000d110ca210 */ /* 0x000fc40007ffe0ff */
[C---:B-1----:R-:W-:Y:S02]  /*2090*/  @!P2 LEA R20, P1, R16.reuse, c[0x0][0x168], 0x1 ;  /* 0x00005a001014aa11 */ /* 0x042fe400078208ff */
[----:B------:R-:W-:Y:S02]  /*20a0*/  SHF.R.S32.HI R8, RZ, 0x1f, R11 ;  /* 0x0000001fff087819 */ /* 0x000fe4000001140b */
[----:B------:R-:W-:Y:S02]  /*20b0*/  @!P2 LEA.HI.X R21, R16, c[0x0][0x16c], R12, 0x1, P1 ;  /* 0x00005b001015aa11 */ /* 0x000fe400008f0c0c */
[----:B------:R-:W-:Y:S02]  /*20c0*/  LEA.HI R8, R8, R11, RZ, 0x3 ;  /* 0x0000000b08087211 */ /* 0x000fe400078f18ff */
[----:B------:R-:W-:Y:S01]  /*20d0*/  LOP3.LUT R9, R10, R9, RZ, 0x3c, !PT ;  /* 0x000000090a097212 */ /* 0x000fe200078e3cff */
[----:B------:R4:W-:Y:S01]  /*20e0*/  @!P2 LDGSTS.E.BYPASS.LTC128B.128 [R215+0x7800], [R20.64] ;  /* 0x0780000014d7afae */ /* 0x0009e2000b901d44 */
[C---:B------:R-:W-:Y:S01]  /*20f0*/  LOP3.LUT R14, R8.reuse, 0xfffffff8, RZ, 0xc0, !PT ;  /* 0xfffffff8080e7812 */ /* 0x040fe200078ec0ff */
[----:B------:R-:W-:-:S02]  /*2100*/  IMAD.SHL.U32 R93, R8, 0x40, RZ ;  /* 0x00000040085d7824 */ /* 0x000fc400078e00ff */
[----:B------:R4:W-:Y:S01]  /*2110*/  @!P2 LDGSTS.E.BYPASS.LTC128B.128 [R215+0x9800], [R20.64+0x80] ;  /* 0x0980008014d7afae */ /* 0x0009e2000b901d44 */
[----:B------:R-:W-:Y:S02]  /*2120*/  IMAD R205, R6, 0x200, R9 ;  /* 0x0000020006cd7824 */ /* 0x000fe400078e0209 */
[----:B------:R-:W-:Y:S01]  /*2130*/  IMAD.IADD R7, R11, 0x1, -R14 ;  /* 0x000000010b077824 */ /* 0x000fe200078e0a0e */
[----:B------:R4:W-:Y:S01]  /*2140*/  @!P2 LDGSTS.E.BYPASS.LTC128B.128 [R215+0xb800], [R20.64+0x100] ;  /* 0x0b80010014d7afae */ /* 0x0009e2000b901d44 */
[C---:B------:R-:W-:Y:S01]  /*2150*/  IMAD R11, R146.reuse, c[0x0][0x1a4], R5 ;  /* 0x00006900920b7a24 */ /* 0x040fe200078e0205 */
[----:B------:R-:W-:Y:S01]  /*2160*/  LOP3.LUT R93, R93, 0xfffffe00, RZ, 0xc0, !PT ;  /* 0xfffffe005d5d7812 */ /* 0x000fe200078ec0ff */
[----:B------:R-:W-:Y:S01]  /*2170*/  IMAD.WIDE.U32 R146, R146, c[0x0][0x1a0], R18 ;  /* 0x0000680092927a25 */ /* 0x000fe200078e0012 */
[----:B------:R-:W0:Y:S03]  /*2180*/  LDGDEPBAR ;  /* 0x00000000000079af */ /* 0x000e260000000000 */
[----:B------:R-:W-:Y:S01]  /*2190*/  IMAD.SHL.U32 R5, R7, 0x40, RZ ;  /* 0x0000004007057824 */ /* 0x000fe200078e00ff */
[----:B------:R-:W-:Y:S01]  /*21a0*/  LEA R210, P1, R146, c[0x0][0x170], 0x1 ;  /* 0x00005c0092d27a11 */ /* 0x000fe200078208ff */
[----:B------:R-:W-:Y:S01]  /*21b0*/  IMAD.IADD R144, R147, 0x1, R11 ;  /* 0x0000000193907824 */ /* 0x000fe200078e020b */
[----:B------:R-:W-:Y:S01]  /*21c0*/  @!P4 MOV R11, c[0x0][0x1a0] ;  /* 0x00006800000bca02 */ /* 0x000fe20000000f00 */
[----:B------:R-:W-:Y:S01]  /*21d0*/  IMAD.SHL.U32 R9, R6, 0x8, RZ ;  /* 0x0000000806097824 */ /* 0x000fe200078e00ff */
[----:B------:R-:W-:Y:S01]  /*21e0*/  LOP3.LUT R6, R5, 0x1c0, RZ, 0xc0, !PT ;  /* 0x000001c005067812 */ /* 0x000fe200078ec0ff */
[----:B------:R-:W-:Y:S01]  /*21f0*/  @!P3 IMAD.MOV.U32 R18, RZ, RZ, c[0x0][0x1a0] ;  /* 0x00006800ff12b624 */ /* 0x000fe200078e00ff */
[----:B------:R-:W-:Y:S01]  /*2200*/  MOV R5, 0x20 ;  /* 0x0000002000057802 */ /* 0x000fe20000000f00 */
[----:B------:R-:W-:Y:S01]  /*2210*/  @!P4 IMAD.MOV.U32 R10, RZ, RZ, c[0x0][0x1a4] ;  /* 0x00006900ff0ac624 */ /* 0x000fe200078e00ff */
[----:B------:R-:W-:Y:S01]  /*2220*/  LEA.HI.X R209, R146, c[0x0][0x174], R144, 0x1, P1 ;  /* 0x00005d0092d17a11 */ /* 0x000fe200008f0c90 */
[----:B------:R-:W-:Y:S01]  /*2230*/  IMAD.SHL.U32 R205, R205, 0x2, RZ ;  /* 0x00000002cdcd7824 */ /* 0x000fe200078e00ff */
[----:B------:R-:W-:Y:S01]  /*2240*/  LOP3.LUT R9, R6, 0x8, R9, 0xf8, !PT ;  /* 0x0000000806097812 */ /* 0x000fe200078ef809 */
[----:B------:R-:W-:Y:S01]  /*2250*/  IMAD.WIDE.U32 R14, R5, c[0x0][0x1a0], RZ ;  /* 0x00006800050e7a25 */ /* 0x000fe200078e00ff */
[----:B------:R-:W-:-:S02]  /*2260*/  SHF.R.U32.HI R6, RZ, 0x3, R6 ;  /* 0x00000003ff067819 */ /* 0x000fc40000011606 */
[----:B------:R-:W-:Y:S01]  /*2270*/  IADD3 R203, R205, 0x6020, RZ ;  /* 0x00006020cdcb7810 */ /* 0x000fe20007ffe0ff */
[----:B------:R-:W-:Y:S01]  /*2280*/  @!P3 IMAD.MOV.U32 R211, RZ, RZ, R209 ;  /* 0x000000ffffd3b224 */ /* 0x000fe200078e00d1 */
[----:B------:R-:W-:Y:S01]  /*2290*/  @!P5 IADD3 R16, P2, R210, R14, RZ ;  /* 0x0000000ed210d210 */ /* 0x000fe20007f5e0ff */
[----:B------:R-:W-:Y:S01]  /*22a0*/  IMAD R12, R5, c[0x0][0x1a4], RZ ;  /* 0x00006900050c7a24 */ /* 0x000fe200078e02ff */
[----:B------:R-:W-:Y:S01]  /*22b0*/  @!P4 LEA R14, P1, R11, R210, 0x6 ;  /* 0x000000d20b0ec211 */ /* 0x000fe200078230ff */
[----:B------:R-:W-:Y:S01]  /*22c0*/  @!P3 IMAD.WIDE.U32 R18, R18, 0x60, R210 ;  /* 0x000000601212b825 */ /* 0x000fe200078e00d2 */
[----:B------:R-:W-:-:S04]  /*22d0*/  DEPBAR.LE SB0, 0x0 ;  /* 0x000080000000791a */ /* 0x000fc80000000000 */
[----:B------:R-:W-:Y:S01]  /*22e0*/  BAR.SYNC.DEFER_BLOCKING 0x0 ;  /* 0x0000000000007b1d */ /* 0x000fe20000010000 */
[----:B------:R-:W-:Y:S01]  /*22f0*/  @!P6 MOV R211, R209 ;  /* 0x000000d100d3e202 */ /* 0x000fe20000000f00 */
[----:B------:R-:W-:Y:S01]  /*2300*/  @!P3 IMAD.MOV.U32 R8, RZ, RZ, R18 ;  /* 0x000000ffff08b224 */ /* 0x000fe200078e0012 */
[----:B------:R-:W-:Y:S01]  /*2310*/  LOP3.LUT R6, R9, R6, RZ, 0x3c, !PT ;  /* 0x0000000609067212 */ /* 0x000fe200078e3cff */
[----:B------:R-:W-:Y:S01]  /*2320*/  @!P3 IMAD.MOV.U32 R9, RZ, RZ, c[0x0][0x1a4] ;  /* 0x00006900ff09b624 */ /* 0x000fe200078e00ff */
[----:B------:R-:W-:Y:S02]  /*2330*/  @!P5 IADD3.X R17, R209, R15, R12, P2, !PT ;  /* 0x0000000fd111d210 */ /* 0x000fe400017fe40c */
[----:B------:R-:W-:Y:S01]  /*2340*/  @!P4 LEA.HI.X R15, R11, R209, R10, 0x6, P1 ;  /* 0x000000d10b0fc211 */ /* 0x000fe200008f340a */
[----:B------:R-:W-:Y:S01]  /*2350*/  IMAD R11, R94, 0x400, R93 ;  /* 0x000004005e0b7824 */ /* 0x000fe200078e025d */
[----:B------:R-:W-:Y:S01]  /*2360*/  R2P PR, R7, 0x6 ;  /* 0x0000000607007804 */ /* 0x000fe20000000000 */
[----:B------:R-:W-:Y:S01]  /*2370*/  @!P3 IMAD R9, R9, 0x60, RZ ;  /* 0x000000600909b824 */ /* 0x000fe200078e02ff */
[----:B------:R-:W-:Y:S01]  /*2380*/  MOV R7, 0x10 ;  /* 0x0000001000077802 */ /* 0x000fe20000000f00 */
[C---:B------:R-:W-:Y:S01]  /*2390*/  IMAD.IADD R206, R6.reuse, 0x1, R11 ;  /* 0x0000000106ce7824 */ /* 0x040fe200078e020b */
[----:B------:R-:W-:Y:S01]  /*23a0*/  LOP3.LUT R200, R6, R93, RZ, 0xfc, !PT ;  /* 0x0000005d06c87212 */ /* 0x000fe200078efcff */
[----:B------:R-:W-:Y:S01]  /*23b0*/  @!P3 IMAD.IADD R9, R19, 0x1, R9 ;  /* 0x000000011309b824 */ /* 0x000fe200078e0209 */
[----:B------:R-:W-:Y:S01]  /*23c0*/  SEL R5, R5, 0xffffffe0, !P2 ;  /* 0xffffffe005057807 */ /* 0x000fe20005000000 */
[----:B------:R-:W-:Y:S01]  /*23d0*/  IMAD.SHL.U32 R206, R206, 0x2, RZ ;  /* 0x00000002cece7824 */ /* 0x000fe200078e00ff */
[----:B------:R-:W-:Y:S01]  /*23e0*/  SEL R7, R7, 0xfffffff0, !P1 ;  /* 0xfffffff007077807 */ /* 0x000fe20004800000 */
[----:B------:R-:W-:Y:S01]  /*23f0*/  IMAD R94, R94, 0x10, R97 ;  /* 0x000000105e5e7824 */ /* 0x000fe200078e0261 */
[----:B------:R-:W-:Y:S01]  /*2400*/  R2P PR, R0, 0x6 ;  /* 0x0000000600007804 */ /* 0x000fe20000000000 */
[--C-:B------:R-:W-:Y:S01]  /*2410*/  IMAD R202, R5, 0x2, R206.reuse ;  /* 0x0000000205ca7824 */ /* 0x100fe200078e02ce */
[----:B------:R-:W-:Y:S01]  /*2420*/  IADD3 R0, R205, 0x6000, RZ ;  /* 0x00006000cd007810 */ /* 0x000fe20007ffe0ff */
[----:B------:R-:W-:Y:S01]  /*2430*/  IMAD R204, R7, 0x2, R206 ;  /* 0x0000000207cc7824 */ /* 0x000fe200078e02ce */
[----:B------:R-:W-:Y:S04]  /*2440*/  @P6 STS.128 [R215+0xc000], RZ ;  /* 0x00c000ffd7006388 */ /* 0x000fe80000000c00 */
[----:B------:R-:W-:Y:S01]  /*2450*/  LEA R201, R5, R204, 0x1 ;  /* 0x000000cc05c97211 */ /* 0x000fe200078e08ff */
[----:B------:R-:W-:Y:S04]  /*2460*/  @P6 STS.128 [R215+0xe000], RZ ;  /* 0x00e000ffd7006388 */ /* 0x000fe80000000c00 */
[----:B------:R-:W-:Y:S01]  /*2470*/  @P6 STS.128 [R215+0x10000], RZ ;  /* 0x010000ffd7006388 */ /* 0x000fe20000000c00 */
[----:B------:R-:W-:Y:S01]  /*2480*/  @P1 IADD3 R203, R0, -0x20, RZ ;  /* 0xffffffe000cb1810 */ /* 0x000fe20007ffe0ff */
[----:B------:R-:W-:-:S02]  /*2490*/  IMAD.MOV.U32 R0, RZ, RZ, 0x40 ;  /* 0x00000040ff007424 */ /* 0x000fc400078e00ff */
[----:B------:R-:W-:Y:S01]  /*24a0*/  @!PT LDS RZ, [RZ] ;  /* 0x00000000fffff984 */ /* 0x000fe20000000800 */
[----:B------:R-:W-:Y:S01]  /*24b0*/  @!PT LDS RZ, [RZ] ;  /* 0x00000000fffff984 */ /* 0x000fe20000000800 */
[----:B------:R-:W-:Y:S01]  /*24c0*/  @!PT LDS RZ, [RZ] ;  /* 0x00000000fffff984 */ /* 0x000fe20000000800 */
[----:B------:R1:W-:Y:S01]  /*24d0*/  @!P6 LDGSTS.E.BYPASS.LTC128B.128 [R215+0xc000], [R210.64] ;  /* 0x0c000000d2d7efae */ /* 0x0003e2000b901d44 */
[----:B------:R-:W-:Y:S02]  /*24e0*/  IADD3 R195, R203, 0x800, RZ ;  /* 0x00000800cbc37810 */ /* 0x000fe40007ffe0ff */
[----:B------:R-:W-:Y:S01]  /*24f0*/  SEL R0, R0, 0xffffffc0, !P2 ;  /* 0xffffffc000007807 */ /* 0x000fe20005000000 */
[----:B------:R1:W-:Y:S01]  /*2500*/  @!P6 LDGSTS.E.BYPASS.LTC128B.128 [R215+0xe000], [R210.64+0x80] ;  /* 0x0e000080d2d7efae */ /* 0x0003e2000b901d44 */
[----:B------:R-:W-:Y:S02]  /*2510*/  ISETP.GT.AND P2, PT, R213, R208, PT ;  /* 0x000000d0d500720c */ /* 0x000fe40003f44270 */
[----:B------:R-:W-:Y:S01]  /*2520*/  IADD3 R194, R203, 0x1000, RZ ;  /* 0x00001000cbc27810 */ /* 0x000fe20007ffe0ff */
[----:B------:R1:W-:Y:S01]  /*2530*/  @!P6 LDGSTS.E.BYPASS.LTC128B.128 [R215+0x10000], [R210.64+0x100] ;  /* 0x10000100d2d7efae */ /* 0x0003e2000b901d44 */
[----:B------:R-:W-:Y:S01]  /*2540*/  IMAD.IADD R199, R205, 0x1, R0 ;  /* 0x00000001cdc77824 */ /* 0x000fe200078e0200 */
[C---:B------:R-:W-:Y:S01]  /*2550*/  IADD3 R193, R203.reuse, 0x1800, RZ ;  /* 0x00001800cbc17810 */ /* 0x040fe20007ffe0ff */
[----:B------:R-:W-:Y:S01]  /*2560*/  IMAD.IADD R192, R0, 0x1, R203 ;  /* 0x0000000100c07824 */ /* 0x000fe200078e02cb */
[----:B------:R-:W-:Y:S01]  /*2570*/  @P5 STS.128 [R215+0xc800], RZ ;  /* 0x00c800ffd7005388 */ /* 0x000fe20000000c00 */
[----:B------:R-:W-:Y:S01]  /*2580*/  IMAD.IADD R0, R4, 0x1, -R95 ;  /* 0x0000000104007824 */ /* 0x000fe200078e0a5f */
[----:B------:R-:W-:-:S02]  /*2590*/  IADD3 R191, R203, 0x2000, RZ ;  /* 0x00002000cbbf7810 */ /* 0x000fc40007ffe0ff */
[----:B------:R-:W-:Y:S01]  /*25a0*/  @P5 STS.128 [R215+0xe800], RZ ;  /* 0x00e800ffd7005388 */ /* 0x000fe20000000c00 */
[C---:B------:R-:W-:Y:S02]  /*25b0*/  IADD3 R190, R203.reuse, 0x2800, RZ ;  /* 0x00002800cbbe7810 */ /* 0x040fe40007ffe0ff */
[C---:B------:R-:W-:Y:S01]  /*25c0*/  @!P2 LEA R218, P1, R134.reuse, c[0x0][0x168], 0x1 ;  /* 0x00005a0086daaa11 */ /* 0x040fe200078208ff */
[----:B------:R-:W-:Y:S01]  /*25d0*/  @P5 STS.128 [R215+0x10800], RZ ;  /* 0x010800ffd7005388 */ /* 0x000fe20000000c00 */
[C---:B------:R-:W-:Y:S02]  /*25e0*/  IADD3 R189, R203.reuse, 0x3000, RZ ;  /* 0x00003000cbbd7810 */ /* 0x040fe40007ffe0ff */
[----:B------:R-:W-:Y:S01]  /*25f0*/  @!P2 LEA.HI.X R219, R134, c[0x0][0x16c], R135, 0x1, P1 ;  /* 0x00005b0086dbaa11 */ /* 0x000fe200008f0c87 */
        /* <DEDUP_REMOVED lines=29> */
[----:B------:R-:W-:Y:S04]  /*27d0*/  LDSM.16.M88.4 R56, [R206] ;  /* 0x00000000ce38783b */ /* 0x000fe80000000200 */
[----:B-1----:R-:W4:Y:S04]  /*27e0*/  LDSM.16.M88.4 R16, [R205+0x6000] ;  /* 0x00600000cd10783b */ /* 0x002f280000000200 */
[----:B------:R-:W1:Y:S04]  /*27f0*/  LDSM.16.M88.4 R44, [R205+0x6800] ;  /* 0x00680000cd2c783b */ /* 0x000e680000000200 */
[----:B------:R-:W1:Y:S04]  /*2800*/  LDSM.16.M88.4 R64, [R205+0x7000] ;  /* 0x00700000cd40783b */ /* 0x000e680000000200 */
[----:B------:R-:W-:Y:S04]  /*2810*/  LDSM.16.M88.4 R36, [R204] ;  /* 0x00000000cc24783b */ /* 0x000fe80000000200 */
[----:B------:R-:W1:Y:S04]  /*2820*/  LDSM.16.M88.4 R52, [R203] ;  /* 0x00000000cb34783b */ /* 0x000e680000000200 */
[----:B------:R-:W1:Y:S04]  /*2830*/  LDSM.16.M88.4 R72, [R205+0x7800] ;  /* 0x00780000cd48783b */ /* 0x000e680000000200 */
[----:B------:R-:W1:Y:S04]  /*2840*/  LDSM.16.M88.4 R12, [R203+0x800] ;  /* 0x00080000cb0c783b */ /* 0x000e680000000200 */
[----:B------:R-:W1:Y:S04]  /*2850*/  LDSM.16.M88.4 R48, [R203+0x1000] ;  /* 0x00100000cb30783b */ /* 0x000e680000000200 */
[----:B--2---:R-:W-:Y:S04]  /*2860*/  LDSM.16.M88.4 R8, [R202] ;  /* 0x00000000ca08783b */ /* 0x004fe80000000200 */
[----:B---3--:R-:W2:Y:S01]  /*2870*/  LDSM.16.M88.4 R24, [R199+0x6000] ;  /* 0x00600000c718783b */ /* 0x008ea20000000200 */
[C---:B----4-:R-:W-:Y:S03]  /*2880*/  HMMA.16816.F32 R20, R56.reuse, R16, RZ ;  /* 0x000000103814723c */ /* 0x050fe600000018ff */
[----:B------:R-:W3:Y:S04]  /*2890*/  LDSM.16.M88.4 R40, [R203+0x1800] ;  /* 0x00180000cb28783b */ /* 0x000ee80000000200 */
[----:B------:R-:W4:Y:S01]  /*28a0*/  LDSM.16.M88.4 R28, [R199+0x6800] ;  /* 0x00680000c71c783b */ /* 0x000f220000000200 */
[C---:B------:R-:W-:Y:S03]  /*28b0*/  HMMA.16816.F32 R16, R56.reuse, R18, RZ ;  /* 0x000000123810723c */ /* 0x040fe600000018ff */
[----:B------:R-:W-:Y:S04]  /*28c0*/  LDSM.16.M88.4 R76, [R203+0x2000] ;  /* 0x00200000cb4c783b */ /* 0x000fe80000000200 */
[----:B------:R-:W-:Y:S01]  /*28d0*/  LDSM.16.M88.4 R80, [R201+0x2000] ;  /* 0x00200000c950783b */ /* 0x000fe20000000200 */
[C---:B-1----:R-:W-:Y:S03]  /*28e0*/  HMMA.16816.F32 R32, R56.reuse, R44, RZ ;  /* 0x0000002c3820723c */ /* 0x042fe600000018ff */
[----:B------:R-:W-:Y:S04]  /*28f0*/  LDSM.16.M88.4 R88, [R192+0x2800] ;  /* 0x00280000c058783b */ /* 0x000fe80000000200 */
[----:B------:R-:W-:Y:S01]  /*2900*/  LDSM.16.M88.4 R84, [R205+0xa800] ;  /* 0x00a80000cd54783b */ /* 0x000fe20000000200 */
[C---:B------:R-:W-:Y:S03]  /*2910*/  HMMA.16816.F32 R44, R56.reuse, R46, RZ ;  /* 0x0000002e382c723c */ /* 0x040fe600000018ff */
[----:B------:R-:W0:Y:S05]  /*2920*/  LDGDEPBAR ;  /* 0x00000000000079af */ /* 0x000e2a0000000000 */
[C---:B------:R-:W-:Y:S08]  /*2930*/  HMMA.16816.F32 R68, R56.reuse, R64, RZ ;  /* 0x000000403844723c */ /* 0x040ff000000018ff */
[----:B------:R-:W-:Y:S08]  /*2940*/  HMMA.16816.F32 R64, R56, R66, RZ ;  /* 0x000000423840723c */ /* 0x000ff000000018ff */
[C---:B------:R-:W-:Y:S08]  /*2950*/  HMMA.16816.F32 R20, R36.reuse, R52, R20 ;  /* 0x000000342414723c */ /* 0x040ff00000001814 */
[----:B------:R-:W-:Y:S01]  /*2960*/  HMMA.16816.F32 R16, R36, R54, R16 ;  /* 0x000000362410723c */ /* 0x000fe20000001810 */
[----:B------:R-:W-:Y:S07]  /*2970*/  LDSM.16.M88.4 R52, [R192+0x800] ;  /* 0x00080000c034783b */ /* 0x000fee0000000200 */
[C---:B------:R-:W-:Y:S08]  /*2980*/  HMMA.16816.F32 R60, R56.reuse, R72, RZ ;  /* 0x00000048383c723c */ /* 0x040ff000000018ff */
[----:B------:R-:W-:Y:S01]  /*2990*/  HMMA.16816.F32 R56, R56, R74, RZ ;  /* 0x0000004a3838723c */ /* 0x000fe200000018ff */
[----:B------:R-:W-:Y:S07]  /*29a0*/  LDSM.16.M88.4 R72, [R192] ;  /* 0x00000000c048783b */ /* 0x000fee0000000200 */
[C---:B------:R-:W-:Y:S08]  /*29b0*/  HMMA.16816.F32 R32, R36.reuse, R12, R32 ;  /* 0x0000000c2420723c */ /* 0x040ff00000001820 */
[C---:B------:R-:W-:Y:S01]  /*29c0*/  HMMA.16816.F32 R44, R36.reuse, R14, R44 ;  /* 0x0000000e242c723c */ /* 0x040fe2000000182c */
[----:B------:R-:W1:Y:S07]  /*29d0*/  LDSM.16.M88.4 R12, [R199+0x7000] ;  /* 0x00700000c70c783b */ /* 0x000e6e0000000200 */
[C---:B------:R-:W-:Y:S08]  /*29e0*/  HMMA.16816.F32 R68, R36.reuse, R48, R68 ;  /* 0x000000302444723c */ /* 0x040ff00000001844 */
[----:B------:R-:W-:Y:S01]  /*29f0*/  HMMA.16816.F32 R64, R36, R50, R64 ;  /* 0x000000322440723c */ /* 0x000fe20000001840 */
[----:B------:R-:W1:Y:S07]  /*2a00*/  LDSM.16.M88.4 R48, [R199+0x7800] ;  /* 0x00780000c730783b */ /* 0x000e6e0000000200 */
[C---:B--2---:R-:W-:Y:S08]  /*2a10*/  HMMA.16816.F32 R20, R8.reuse, R24, R20 ;  /* 0x000000180814723c */ /* 0x044ff00000001814 */
[----:B------:R-:W-:Y:S01]  /*2a20*/  HMMA.16816.F32 R16, R8, R26, R16 ;  /* 0x0000001a0810723c */ /* 0x000fe20000001810 */
[----:B------:R-:W2:Y:S07]  /*2a30*/  LDSM.16.M88.4 R24, [R201] ;  /* 0x00000000c918783b */ /* 0x000eae0000000200 */
[C---:B---3--:R-:W-:Y:S08]  /*2a40*/  HMMA.16816.F32 R60, R36.reuse, R40, R60 ;  /* 0x00000028243c723c */ /* 0x048ff0000000183c */
[----:B------:R-:W-:Y:S01]  /*2a50*/  HMMA.16816.F32 R56, R36, R42, R56 ;  /* 0x0000002a2438723c */ /* 0x000fe20000001838 */
[----:B------:R-:W3:Y:S04]  /*2a60*/  LDSM.16.M88.4 R40, [R192+0x1000] ;  /* 0x00100000c028783b */ /* 0x000ee80000000200 */
[----:B------:R-:W-:Y:S03]  /*2a70*/  LDSM.16.M88.4 R36, [R206+0x2000] ;  /* 0x00200000ce24783b */ /* 0x000fe60000000200 */
        /* <DEDUP_REMOVED lines=9> */
[----:B------:R-:W-:Y:S03]  /*2b10*/  LDSM.16.M88.4 R48, [R205+0x9000] ;  /* 0x00900000cd30783b */ /* 0x000fe60000000200 */
        /* <DEDUP_REMOVED lines=9> */
[C---:B-1----:R-:W-:Y:S08]  /*2bb0*/  HMMA.16816.F32 R20, R36.reuse, R12, R20 ;  /* 0x0000000c2414723c */ /* 0x042ff00000001814 */
[C---:B------:R-:W-:Y:S01]  /*2bc0*/  HMMA.16816.F32 R16, R36.reuse, R14, R16 ;  /* 0x0000000e2410723c */ /* 0x040fe20000001810 */
[----:B------:R-:W-:Y:S07]  /*2bd0*/  LDSM.16.M88.4 R12, [R199+0x8000] ;  /* 0x00800000c70c783b */ /* 0x000fee0000000200 */
[C---:B----4-:R-:W-:Y:S08]  /*2be0*/  HMMA.16816.F32 R32, R36.reuse, R8, R32 ;  /* 0x000000082420723c */ /* 0x050ff00000001820 */
[----:B------:R-:W-:Y:S01]  /*2bf0*/  HMMA.16816.F32 R44, R36, R10, R44 ;  /* 0x0000000a242c723c */ /* 0x000fe2000000182c */
[----:B------:R-:W1:Y:S07]  /*2c00*/  LDSM.16.M88.4 R8, [R202+0x2000] ;  /* 0x00200000ca08783b */ /* 0x000e6e0000000200 */
[C---:B------:R-:W-:Y:S08]  /*2c10*/  HMMA.16816.F32 R60, R24.reuse, R28, R60 ;  /* 0x0000001c183c723c */ /* 0x040ff0000000183c */
[----:B------:R-:W-:Y:S01]  /*2c20*/  HMMA.16816.F32 R56, R24, R30, R56 ;  /* 0x0000001e1838723c */ /* 0x000fe20000001838 */
[----:B------:R-:W3:Y:S04]  /*2c30*/  LDSM.16.M88.4 R28, [R203+0x2800] ;  /* 0x00280000cb1c783b */ /* 0x000ee80000000200 */
[----:B------:R-:W4:Y:S03]  /*2c40*/  LDSM.16.M88.4 R24, [R203+0x3000] ;  /* 0x00300000cb18783b */ /* 0x000f260000000200 */
[C---:B--2---:R-:W-:Y:S08]  /*2c50*/  HMMA.16816.F32 R20, R40.reuse, R76, R20 ;  /* 0x0000004c2814723c */ /* 0x044ff00000001814 */
[----:B------:R-:W-:Y:S01]  /*2c60*/  HMMA.16816.F32 R16, R40, R78, R16 ;  /* 0x0000004e2810723c */ /* 0x000fe20000001810 */
[----:B------:R-:W-:Y:S07]  /*2c70*/  LDSM.16.M88.4 R76, [R192+0x3000] ;  /* 0x00300000c04c783b */ /* 0x000fee0000000200 */
[C---:B------:R-:W-:Y:S08]  /*2c80*/  HMMA.16816.F32 R68, R36.reuse, R48, R68 ;  /* 0x000000302444723c */ /* 0x040ff00000001844 */
[----:B------:R-:W-:Y:S01]  /*2c90*/  HMMA.16816.F32 R64, R36, R50, R64 ;  /* 0x000000322440723c */ /* 0x000fe20000001840 */
[----:B------:R-:W2:Y:S07]  /*2ca0*/  LDSM.16.M88.4 R48, [R203+0x3800] ;  /* 0x00380000cb30783b */ /* 0x000eae0000000200 */
[C---:B-1----:R-:W-:Y:S08]  /*2cb0*/  HMMA.16816.F32 R20, R8.reuse, R12, R20 ;  /* 0x0000000c0814723c */ /* 0x042ff00000001814 */
[----:B------:R-:W-:Y:S01]  /*2cc0*/  HMMA.16816.F32 R16, R8, R14, R16 ;  /* 0x0000000e0810723c */ /* 0x000fe20000001810 */
[----:B------:R-:W-:Y:S07]  /*2cd0*/  LDSM.16.M88.4 R12, [R199+0x9800] ;  /* 0x00980000c70c783b */ /* 0x000fee0000000200 */
[C---:B------:R-:W-:Y:S08]  /*2ce0*/  HMMA.16816.F32 R60, R36.reuse, R52, R60 ;  /* 0x00000034243c723c */ /* 0x040ff0000000183c */
[----:B------:R-:W-:Y:S01]  /*2cf0*/  HMMA.16816.F32 R56, R36, R54, R56 ;  /* 0x000000362438723c */ /* 0x000fe20000001838 */
[----:B------:R-:W-:Y:S04]  /*2d00*/  LDSM.16.M88.4 R52, [R206+0x4000] ;  /* 0x00400000ce34783b */ /* 0x000fe80000000200 */
[----:B------:R-:W1:Y:S03]  /*2d10*/  LDSM.16.M88.4 R36, [R205+0xa000] ;  /* 0x00a00000cd24783b */ /* 0x000e660000000200 */
        /* <DEDUP_REMOVED lines=9> */
[C---:B--2---:R-:W-:Y:S08]  /*2db0*/  HMMA.16816.F32 R60, R40.reuse, R48, R60 ;  /* 0x00000030283c723c */ /* 0x044ff0000000183c */
[----:B------:R-:W-:Y:S01]  /*2dc0*/  HMMA.16816.F32 R56, R40, R50, R56 ;  /* 0x000000322838723c */ /* 0x000fe20000001838 */
[----:B------:R-:W-:Y:S04]  /*2dd0*/  LDSM.16.M88.4 R40, [R204+0x4000] ;  /* 0x00400000cc28783b */ /* 0x000fe80000000200 */
[----:B------:R-:W2:Y:S03]  /*2de0*/  LDSM.16.M88.4 R48, [R203+0x4000] ;  /* 0x00400000cb30783b */ /* 0x000ea60000000200 */
[C---:B-1----:R-:W-:Y:S08]  /*2df0*/  HMMA.16816.F32 R20, R52.reuse, R36, R20 ;  /* 0x000000243414723c */ /* 0x042ff00000001814 */
[----:B------:R-:W-:Y:S01]  /*2e00*/  HMMA.16816.F32 R16, R52, R38, R16 ;  /* 0x000000263410723c */ /* 0x000fe20000001810 */
[----:B------:R-:W-:Y:S07]  /*2e10*/  LDSM.16.M88.4 R36, [R203+0x4800] ;  /* 0x00480000cb24783b */ /* 0x000fee0000000200 */
[C---:B---3--:R-:W-:Y:S08]  /*2e20*/  HMMA.16816.F32 R32, R8.reuse, R28, R32 ;  /* 0x0000001c0820723c */ /* 0x048ff00000001820 */
[C---:B------:R-:W-:Y:S01]  /*2e30*/  HMMA.16816.F32 R44, R8.reuse, R30, R44 ;  /* 0x0000001e082c723c */ /* 0x040fe2000000182c */
[----:B------:R-:W-:Y:S07]  /*2e40*/  LDSM.16.M88.4 R28, [R202+0x4000] ;  /* 0x00400000ca1c783b */ /* 0x000fee0000000200 */
[C---:B----4-:R-:W-:Y:S08]  /*2e50*/  HMMA.16816.F32 R68, R8.reuse, R24, R68 ;  /* 0x000000180844723c */ /* 0x050ff00000001844 */
[----:B------:R-:W-:Y:S01]  /*2e60*/  HMMA.16816.F32 R64, R8, R26, R64 ;  /* 0x0000001a0840723c */ /* 0x000fe20000001840 */
[----:B------:R-:W1:Y:S07]  /*2e70*/  LDSM.16.M88.4 R24, [R199+0xa000] ;  /* 0x00a00000c718783b */ /* 0x000e6e0000000200 */
[C---:B--2---:R-:W-:Y:S08]  /*2e80*/  HMMA.16816.F32 R20, R40.reuse, R48, R20 ;  /* 0x000000302814723c */ /* 0x044ff00000001814 */
        /* <DEDUP_REMOVED lines=21> */
[----:B------:R-:W-:-:S02]  /*2fe0*/  FMUL.FTZ R48, R20, c[0x0][0x2ec] ;  /* 0x0000bb0014307a20 */ /* 0x000fc40000410000 */
[----:B------:R-:W-:-:S04]  /*2ff0*/  FMUL.FTZ R49, R21, c[0x0][0x2ec] ;  /* 0x0000bb0015317a20 */ /* 0x000fc80000410000 */
[----:B------:R-:W2:Y:S01]  /*3000*/  MUFU.TANH R48, R48 ;  /* 0x0000003000307308 */ /* 0x000ea20000002400 */
[----:B-1----:R-:W-:Y:S07]  /*3010*/  HMMA.16816.F32 R88, R40, R24, R88 ;  /* 0x000000182858723c */ /* 0x002fee0000001858 */
[----:B------:R-:W-:Y:S01]  /*3020*/  FMUL.FTZ R24, R22, c[0x0][0x2ec] ;  /* 0x0000bb0016187a20 */ /* 0x000fe20000410000 */
[----:B------:R-:W-:Y:S01]  /*3030*/  HMMA.16816.F32 R16, R12, R10, R16 ;  /* 0x0000000a0c10723c */ /* 0x000fe20000001810 */
[----:B------:R-:W-:Y:S01]  /*3040*/  FMUL.FTZ R25, R23, c[0x0][0x2ec] ;  /* 0x0000bb0017197a20 */ /* 0x000fe20000410000 */
[----:B------:R-:W-:Y:S01]  /*3050*/  LDSM.16.M88.4 R8, [R199+0xb000] ;  /* 0x00b00000c708783b */ /* 0x000fe20000000200 */
[----:B------:R-:W1:Y:S03]  /*3060*/  MUFU.TANH R49, R49 ;  /* 0x0000003100317308 */ /* 0x000e660000002400 */
[----:B------:R-:W3:Y:S02]  /*3070*/  LDSM.16.M88.4 R20, [R203+0x5800] ;  /* 0x00580000cb14783b */ /* 0x000ee40000000200 */
[C---:B------:R-:W-:Y:S03]  /*3080*/  HMMA.16816.F32 R32, R52.reuse, R84, R32 ;  /* 0x000000543420723c */ /* 0x040fe60000001820 */
[----:B------:R-:W1:Y:S05]  /*3090*/  MUFU.TANH R24, R24 ;  /* 0x0000001800187308 */ /* 0x000e6a0000002400 */
[C---:B------:R-:W-:Y:S03]  /*30a0*/  HMMA.16816.F32 R44, R52.reuse, R86, R44 ;  /* 0x00000056342c723c */ /* 0x040fe6000000182c */
[----:B------:R-:W1:Y:S05]  /*30b0*/  MUFU.TANH R25, R25 ;  /* 0x0000001900197308 */ /* 0x000e6a0000002400 */
[----:B----4-:R-:W-:Y:S01]  /*30c0*/  HMMA.16816.F32 R60, R52, R76, R60 ;  /* 0x0000004c343c723c */ /* 0x010fe2000000183c */
[----:B------:R-:W-:-:S02]  /*30d0*/  FMUL.FTZ R50, R16, c[0x0][0x2ec] ;  /* 0x0000bb0010327a20 */ /* 0x000fc40000410000 */
[----:B------:R-:W-:-:S04]  /*30e0*/  FMUL.FTZ R51, R17, c[0x0][0x2ec] ;  /* 0x0000bb0011337a20 */ /* 0x000fc80000410000 */
[----:B------:R-:W4:Y:S01]  /*30f0*/  MUFU.TANH R50, R50 ;  /* 0x0000003200327308 */ /* 0x000f220000002400 */
[----:B------:R-:W-:Y:S07]  /*3100*/  HMMA.16816.F32 R72, R52, R78, R72 ;  /* 0x0000004e3448723c */ /* 0x000fee0000001848 */
[----:B------:R-:W1:Y:S01]  /*3110*/  MUFU.TANH R51, R51 ;  /* 0x0000003300337308 */ /* 0x000e620000002400 */
[C---:B------:R-:W-:Y:S07]  /*3120*/  HMMA.16816.F32 R64, R40.reuse, R26, R64 ;  /* 0x0000001a2840723c */ /* 0x040fee0000001840 */
[----:B------:R-:W-:Y:S01]  /*3130*/  FMUL.FTZ R26, R18, c[0x0][0x2ec] ;  /* 0x0000bb00121a7a20 */ /* 0x000fe20000410000 */
[----:B------:R-:W-:Y:S01]  /*3140*/  HMMA.16816.F32 R32, R40, R36, R32 ;  /* 0x000000242820723c */ /* 0x000fe20000001820 */
[----:B------:R-:W-:-:S02]  /*3150*/  FMUL.FTZ R27, R19, c[0x0][0x2ec] ;  /* 0x0000bb00131b7a20 */ /* 0x000fc40000410000 */
[----:B------:R-:W1:Y:S02]  /*3160*/  LDSM.16.M88.4 R16, [R199+0xb800] ;  /* 0x00b80000c710783b */ /* 0x000e640000000200 */
[----:B------:R-:W1:Y:S03]  /*3170*/  MUFU.TANH R26, R26 ;  /* 0x0000001a001a7308 */ /* 0x000e660000002400 */
[C---:B------:R-:W-:Y:S01]  /*3180*/  HMMA.16816.F32 R44, R40.reuse, R38, R44 ;  /* 0x00000026282c723c */ /* 0x040fe2000000182c */
[----:B------:R-:W1:Y:S04]  /*3190*/  LDSM.16.M88.4 R36, [R192+0x5000] ;  /* 0x00500000c024783b */ /* 0x000e680000000200 */
[----:B------:R-:W1:Y:S03]  /*31a0*/  MUFU.TANH R27, R27 ;  /* 0x0000001b001b7308 */ /* 0x000e660000002400 */
[C---:B---3--:R-:W-:Y:S08]  /*31b0*/  HMMA.16816.F32 R60, R40.reuse, R20, R60 ;  /* 0x00000014283c723c */ /* 0x048ff0000000183c */
[----:B------:R-:W-:Y:S08]  /*31c0*/  HMMA.16816.F32 R72, R40, R22, R72 ;  /* 0x000000162848723c */ /* 0x000ff00000001848 */
[C---:B------:R-:W-:Y:S08]  /*31d0*/  HMMA.16816.F32 R88, R28.reuse, R8, R88 ;  /* 0x000000081c58723c */ /* 0x040ff00000001858 */
[----:B------:R-:W-:Y:S01]  /*31e0*/  HMMA.16816.F32 R64, R28, R10, R64 ;  /* 0x0000000a1c40723c */ /* 0x000fe20000001840 */
[----:B------:R-:W3:Y:S01]  /*31f0*/  LDSM.16.M88.4 R8, [R192+0x5800] ;  /* 0x00580000c008783b */ /* 0x000ee20000000200 */
[----:B------:R-:W-:-:S06]  /*3200*/  DEPBAR.LE SB0, 0x0 ;  /* 0x000080000000791a */ /* 0x000fcc0000000000 */
[C---:B------:R-:W-:Y:S08]  /*3210*/  HMMA.16816.F32 R32, R28.reuse, R68, R32 ;  /* 0x000000441c20723c */ /* 0x040ff00000001820 */
[C---:B------:R-:W-:Y:S08]  /*3220*/  HMMA.16816.F32 R44, R28.reuse, R70, R44 ;  /* 0x000000461c2c723c */ /* 0x040ff0000000182c */
[C---:B-1----:R-:W-:Y:S08]  /*3230*/  HMMA.16816.F32 R60, R28.reuse, R16, R60 ;  /* 0x000000101c3c723c */ /* 0x042ff0000000183c */
[----:B------:R-:W-:Y:S08]  /*3240*/  HMMA.16816.F32 R72, R28, R18, R72 ;  /* 0x000000121c48723c */ /* 0x000ff00000001848 */
[C---:B------:R-:W-:Y:S08]  /*3250*/  HMMA.16816.F32 R32, R12.reuse, R56, R32 ;  /* 0x000000380c20723c */ /* 0x040ff00000001820 */
[C---:B------:R-:W-:Y:S08]  /*3260*/  HMMA.16816.F32 R44, R12.reuse, R58, R44 ;  /* 0x0000003a0c2c723c */ /* 0x040ff0000000182c */
[C---:B------:R-:W-:Y:S08]  /*3270*/  HMMA.16816.F32 R88, R12.reuse, R36, R88 ;  /* 0x000000240c58723c */ /* 0x040ff00000001858 */
[----:B------:R-:W-:Y:S01]  /*3280*/  HMMA.16816.F32 R64, R12, R38, R64 ;  /* 0x000000260c40723c */ /* 0x000fe20000001840 */
[----:B------:R-:W-:-:S02]  /*3290*/  FMUL.FTZ R20, R34, c[0x0][0x2ec] ;  /* 0x0000bb0022147a20 */ /* 0x000fc40000410000 */
[----:B------:R-:W-:Y:S02]  /*32a0*/  FMUL.FTZ R34, R35, c[0x0][0x2ec] ;  /* 0x0000bb0023227a20 */ /* 0x000fe40000410000 */
[----:B------:R-:W-:Y:S02]  /*32b0*/  FMUL.FTZ R32, R32, c[0x0][0x2ec] ;  /* 0x0000bb0020207a20 */ /* 0x000fe40000410000 */
[----:B------:R-:W-:Y:S01]  /*32c0*/  FMUL.FTZ R33, R33, c[0x0][0x2ec] ;  /* 0x0000bb0021217a20 */ /* 0x000fe20000410000 */
[----:B---3--:R-:W-:Y:S01]  /*32d0*/  HMMA.16816.F32 R60, R12, R8, R60 ;  /* 0x000000080c3c723c */ /* 0x008fe2000000183c */
[----:B------:R-:W-:Y:S01]  /*32e0*/  FMUL.FTZ R36, R44, c[0x0][0x2ec] ;  /* 0x0000bb002c247a20 */ /* 0x000fe20000410000 */
[----:B------:R-:W1:Y:S01]  /*32f0*/  MUFU.TANH R20, R20 ;  /* 0x0000001400147308 */ /* 0x000e620000002400 */
[----:B------:R-:W-:Y:S02]  /*3300*/  FMUL.FTZ R35, R45, c[0x0][0x2ec] ;  /* 0x0000bb002d237a20 */ /* 0x000fe40000410000 */
[----:B------:R-:W-:-:S02]  /*3310*/  FMUL.FTZ R16, R46, c[0x0][0x2ec] ;  /* 0x0000bb002e107a20 */ /* 0x000fc40000410000 */
[----:B------:R-:W-:Y:S01]  /*3320*/  SHF.R.S32.HI R9, RZ, 0x1f, R0 ;  /* 0x0000001fff097819 */ /* 0x000fe20000011400 */
[----:B------:R-:W-:Y:S01]  /*3330*/  HMMA.16816.F32 R72, R12, R10, R72 ;  /* 0x0000000a0c48723c */ /* 0x000fe20000001848 */
[----:B------:R-:W-:Y:S01]  /*3340*/  FMUL.FTZ R37, R47, c[0x0][0x2ec] ;  /* 0x0000bb002f257a20 */ /* 0x000fe20000410000 */
[----:B------:R-:W3:Y:S01]  /*3350*/  MUFU.TANH R32, R32 ;  /* 0x0000002000207308 */ /* 0x000ee20000002400 */
[----:B------:R-:W-:Y:S01]  /*3360*/  LEA.HI R9, R9, R0, RZ, 0x2 ;  /* 0x0000000009097211 */ /* 0x000fe200078f10ff */
[----:B------:R-:W-:Y:S02]  /*3370*/  FMUL.FTZ R88, R88, c[0x0][0x2ec] ;  /* 0x0000bb0058587a20 */ /* 0x000fe40000410000 */
[----:B------:R-:W-:Y:S01]  /*3380*/  FMUL.FTZ R89, R89, c[0x0][0x2ec] ;  /* 0x0000bb0059597a20 */ /* 0x000fe20000410000 */
[----:B------:R-:W-:Y:S01]  /*3390*/  SHF.R.S32.HI R9, RZ, 0x2, R9 ;  /* 0x00000002ff097819 */ /* 0x000fe20000011409 */
        /* <DEDUP_REMOVED lines=13> */
[CC--:B------:R-:W-:Y:S01]  /*3470*/  IMNMX R211, R9.reuse, R92.reuse, PT ;  /* 0x0000005c09d37217 */ /* 0x0c0fe20003800200 */
[----:B------:R-:W-:Y:S01]  /*3480*/  FMUL.FTZ R62, R62, c[0x0][0x2ec] ;  /* 0x0000bb003e3e7a20 */ /* 0x000fe20000410000 */
[----:B------:R-:W-:Y:S01]  /*3490*/  IADD3 R9, R9, 0x8, RZ ;  /* 0x0000000809097810 */ /* 0x000fe20007ffe0ff */
[----:B------:R-:W-:Y:S02]  /*34a0*/  FMUL.FTZ R63, R63, c[0x0][0x2ec] ;  /* 0x0000bb003f3f7a20 */ /* 0x000fe40000410000 */
[----:B------:R-:W-:Y:S01]  /*34b0*/  FMUL.FTZ R72, R72, c[0x0][0x2ec] ;  /* 0x0000bb0048487a20 */ /* 0x000fe20000410000 */
[----:B------:R-:W1:Y:S01]  /*34c0*/  MUFU.TANH R36, R36 ;  /* 0x0000002400247308 */ /* 0x000e620000002400 */
[----:B------:R-:W-:Y:S01]  /*34d0*/  FMUL.FTZ R73, R73, c[0x0][0x2ec] ;  /* 0x0000bb0049497a20 */ /* 0x000fe20000410000 */
[----:B------:R-:W-:Y:S01]  /*34e0*/  IMNMX R0, R9, R92, PT ;  /* 0x0000005c09007217 */ /* 0x000fe20003800200 */
[----:B------:R-:W-:-:S02]  /*34f0*/  FMUL.FTZ R74, R74, c[0x0][0x2ec] ;  /* 0x0000bb004a4a7a20 */ /* 0x000fc40000410000 */
        /* <DEDUP_REMOVED lines=27> */
[----:B------:R-:W-:-:S04]  /*36b0*/  LOP3.LUT R12, R12, c[0x0][0x2d0], RZ, 0x3c, !PT ;  /* 0x0000b4000c0c7a12 */ /* 0x000fc800078e3cff */
[----:B------:R-:W-:Y:S01]  /*36c0*/  ISETP.GE.AND P1, PT, R12, RZ, PT ;  /* 0x000000ff0c00720c */ /* 0x000fe20003f26270 */
        /* <DEDUP_REMOVED lines=51> */
.L_x_3080:
[----:B------:R-:W-:-:S04]  /*3a00*/  LEA R8, -R2, RZ, 0x6 ;  /* 0x000000ff02087211 */ /* 0x000fc800078e31ff */
[----:B------:R-:W-:Y:S02]  /*3a10*/  SHF.R.S32.HI R6, RZ, 0x1f, R8 ;  /* 0x0000001fff067819 */ /* 0x000fe40000011408 */
.L_x_3081:
        /* <DEDUP_REMOVED lines=29> */
.L_x_3079:
[----:B--234-:R-:W-:Y:S02]  /*3bf0*/  IMAD.SHL.U32 R214, R4, 0x2, RZ ;  /* 0x0000000204d67824 */ /* 0x01cfe400078e00ff */
        /* <DEDUP_REMOVED lines=26> */
[C---:B------:R-:W-:Y:S01]  /*3da0*/  ISETP.GE.AND P5, PT, R6.reuse, R211, PT ;  /* 0x000000d30600720c */ /* 0x040fe20003fa6270 */
[----:B------:R-:W-:Y:S01]  /*3db0*/  LDSM.16.MT88.4 R80, [R198+0x10000] ;  /* 0x01000000c650783b */ /* 0x000fe20000004200 */
[----:B------:R-:W-:Y:S02]  /*3dc0*/  ISETP.GE.AND P2, PT, R6, R0, PT ;  /* 0x000000000600720c */ /* 0x000fe40003f46270 */
[C---:B------:R-:W-:Y:S01]  /*3dd0*/  IADD3 R4, R3.reuse, 0x11, RZ ;  /* 0x0000001103047810 */ /* 0x040fe20007ffe0ff */
[----:B------:R-:W-:Y:S01]  /*3de0*/  LDSM.16.MT88.4 R88, [R197+0x10000] ;  /* 0x01000000c558783b */ /* 0x000fe20000004200 */
[----:B------:R-:W-:Y:S02]  /*3df0*/  IADD3 R6, R3, 0x18, RZ ;  /* 0x0000001803067810 */ /* 0x000fe40007ffe0ff */
[----:B------:R-:W-:Y:S01]  /*3e00*/  FSEL R31, R50, -INF , !P6 ;  /* 0xff800000321f7808 */ /* 0x000fe20007000000 */
[----:B------:R-:W-:Y:S01]  /*3e10*/  LDSM.16.MT88.4 R136, [R198+0xc800] ;  /* 0x00c80000c688783b */ /* 0x000fe20000004200 */
[----:B------:R-:W-:-:S02]  /*3e20*/  FSEL R25, R26, -INF , !P1 ;  /* 0xff8000001a197808 */ /* 0x000fc40004800000 */
[----:B------:R-:W-:Y:S02]  /*3e30*/  FSEL R51, R51, -INF , !P4 ;  /* 0xff80000033337808 */ /* 0x000fe40006000000 */
[----:B------:R-:W-:Y:S02]  /*3e40*/  FSEL R27, R27, -INF , !P3 ;  /* 0xff8000001b1b7808 */ /* 0x000fe40005800000 */
[CC--:B------:R-:W-:Y:S02]  /*3e50*/  ISETP.GE.AND P6, PT, R4.reuse, R211.reuse, PT ;  /* 0x000000d30400720c */ /* 0x0c0fe40003fc6270 */
[-C--:B------:R-:W-:Y:S02]  /*3e60*/  ISETP.GE.AND P1, PT, R4, R0.reuse, PT ;  /* 0x000000000400720c */ /* 0x080fe40003f26270 */
[C---:B------:R-:W-:Y:S02]  /*3e70*/  ISETP.GE.AND P4, PT, R6.reuse, R211, PT ;  /* 0x000000d30600720c */ /* 0x040fe40003f86270 */
        /* <DEDUP_REMOVED lines=8> */
[----:B------:R-:W-:Y:S02]  /*3f00*/  ISETP.GE.AND P1, PT, R3, R0, PT ;  /* 0x000000000300720c */ /* 0x000fe40003f26270 */
[----:B------:R-:W-:Y:S02]  /*3f10*/  FMNMX.FTZ R8, R48, R49, !PT ;  /* 0x0000003130087209 */ /* 0x000fe40007810000 */
[----:B------:R-:W-:Y:S02]  /*3f20*/  FSEL R24, R24, -INF , !P1 ;  /* 0xff80000018187808 */ /* 0x000fe40004800000 */
[----:B------:R-:W-:Y:S02]  /*3f30*/  FMNMX.FTZ R8, R31, R8, !PT ;  /* 0x000000081f087209 */ /* 0x000fe40007810000 */
[----:B------:R-:W-:-:S02]  /*3f40*/  FMNMX.FTZ R10, R24, R29, !PT ;  /* 0x0000001d180a7209 */ /* 0x000fc40007810000 */
[----:B------:R-:W-:Y:S02]  /*3f50*/  FSEL R23, R32, -INF , !P5 ;  /* 0xff80000020177808 */ /* 0x000fe40006800000 */
[----:B------:R-:W-:Y:S02]  /*3f60*/  FMNMX.FTZ R12, R51, R8, !PT ;  /* 0x00000008330c7209 */ /* 0x000fe40007810000 */
[----:B------:R-:W-:Y:S02]  /*3f70*/  FMNMX.FTZ R10, R25, R10, !PT ;  /* 0x0000000a190a7209 */ /* 0x000fe40007810000 */
[----:B------:R-:W-:Y:S02]  /*3f80*/  IADD3 R4, R3, 0x19, RZ ;  /* 0x0000001903047810 */ /* 0x000fe40007ffe0ff */
[----:B------:R-:W-:Y:S02]  /*3f90*/  FMNMX.FTZ R12, R23, R12, !PT ;  /* 0x0000000c170c7209 */ /* 0x000fe40007810000 */
[----:B------:R-:W-:-:S02]  /*3fa0*/  FSEL R15, R20, -INF , !P2 ;  /* 0xff800000140f7808 */ /* 0x000fc40005000000 */
[----:B------:R-:W-:Y:S02]  /*3fb0*/  FMNMX.FTZ R10, R27, R10, !PT ;  /* 0x0000000a1b0a7209 */ /* 0x000fe40007810000 */
[----:B------:R-:W-:Y:S02]  /*3fc0*/  ISETP.GE.AND P5, PT, R4, R211, PT ;  /* 0x000000d30400720c */ /* 0x000fe40003fa6270 */
[----:B------:R-:W-:Y:S02]  /*3fd0*/  FSEL R19, R36, -INF , !P4 ;  /* 0xff80000024137808 */ /* 0x000fe40006000000 */
[----:B------:R-:W-:Y:S02]  /*3fe0*/  FMNMX.FTZ R12, R21, R12, !PT ;  /* 0x0000000c150c7209 */ /* 0x000fe40007810000 */
[----:B------:R-:W-:Y:S02]  /*3ff0*/  FMNMX.FTZ R10, R15, R10, !PT ;  /* 0x0000000a0f0a7209 */ /* 0x000fe40007810000 */
[----:B------:R-:W-:-:S02]  /*4000*/  ISETP.GE.AND P2, PT, R4, R0, PT ;  /* 0x000000000400720c */ /* 0x000fc40003f46270 */
[----:B------:R-:W-:Y:S02]  /*4010*/  IADD3 R4, R3, 0x21, RZ ;  /* 0x0000002103047810 */ /* 0x000fe40007ffe0ff */
[----:B------:R-:W-:Y:S02]  /*4020*/  FSEL R17, R35, -INF , !P5 ;  /* 0xff80000023117808 */ /* 0x000fe40006800000 */
[----:B------:R-:W-:Y:S02]  /*4030*/  FMNMX.FTZ R12, R19, R12, !PT ;  /* 0x0000000c130c7209 */ /* 0x000fe40007810000 */
[----:B------:R-:W-:Y:S02]  /*4040*/  FSEL R11, R16, -INF , !P3 ;  /* 0xff800000100b7808 */ /* 0x000fe40005800000 */
[----:B------:R-:W-:Y:S02]  /*4050*/  FMNMX.FTZ R10, R13, R10, !PT ;  /* 0x0000000a0d0a7209 */ /* 0x000fe40007810000 */
[----:B------:R-:W-:-:S02]  /*4060*/  ISETP.GE.AND P4, PT, R6, R0, PT ;  /* 0x000000000600720c */ /* 0x000fc40003f86270 */
[----:B------:R-:W-:Y:S02]  /*4070*/  IADD3 R6, R3, 0x28, RZ ;  /* 0x0000002803067810 */ /* 0x000fe40007ffe0ff */
[C---:B------:R-:W-:Y:S02]  /*4080*/  ISETP.GE.AND P6, PT, R4.reuse, R211, PT ;  /* 0x000000d30400720c */ /* 0x040fe40003fc6270 */
        /* <DEDUP_REMOVED lines=8> */
[----:B------:R-:W-:Y:S02]  /*4110*/  FSEL R223, R223, -INF , !P4 ;  /* 0xff800000dfdf7808 */ /* 0x000fe40006000000 */
[----:B------:R-:W-:-:S02]  /*4120*/  FMNMX.FTZ R10, R9, R10, !PT ;  /* 0x0000000a090a7209 */ /* 0x000fc40007810000 */
[----:B------:R-:W-:Y:S02]  /*4130*/  ISETP.GE.AND P4, PT, R4, R211, PT ;  /* 0x000000d30400720c */ /* 0x000fe40003f86270 */
[----:B------:R-:W-:Y:S02]  /*4140*/  IADD3 R8, R3, 0x30, RZ ;  /* 0x0000003003087810 */ /* 0x000fe40007ffe0ff */
[----:B------:R-:W-:Y:S02]  /*4150*/  FSEL R165, R165, -INF , !P5 ;  /* 0xff800000a5a57808 */ /* 0x000fe40006800000 */
[----:B------:R-:W-:Y:S02]  /*4160*/  FMNMX.FTZ R12, R167, R12, !PT ;  /* 0x0000000ca70c7209 */ /* 0x000fe40007810000 */
[----:B------:R-:W-:Y:S02]  /*4170*/  ISETP.GE.AND P2, PT, R6, R0, PT ;  /* 0x000000000600720c */ /* 0x000fe40003f46270 */
[----:B------:R-:W-:-:S02]  /*4180*/  FSEL R171, R171, -INF , !P3 ;  /* 0xff800000abab7808 */ /* 0x000fc40005800000 */
[----:B------:R-:W-:Y:S02]  /*4190*/  FMNMX.FTZ R10, R223, R10, !PT ;  /* 0x0000000adf0a7209 */ /* 0x000fe40007810000 */
[----:B------:R-:W-:Y:S02]  /*41a0*/  IADD3 R6, R3, 0x31, RZ ;  /* 0x0000003103067810 */ /* 0x000fe40007ffe0ff */
[----:B------:R-:W-:Y:S02]  /*41b0*/  ISETP.GE.AND P6, PT, R8, R211, PT ;  /* 0x000000d30800720c */ /* 0x000fe40003fc6270 */
[----:B------:R-:W-:Y:S02]  /*41c0*/  FSEL R225, R225, -INF , !P4 ;  /* 0xff800000e1e17808 */ /* 0x000fe40006000000 */
[----:B------:R-:W-:Y:S02]  /*41d0*/  FMNMX.FTZ R12, R165, R12, !PT ;  /* 0x0000000ca50c7209 */ /* 0x000fe40007810000 */
[----:B------:R-:W-:-:S02]  /*41e0*/  ISETP.GE.AND P1, PT, R4, R0, PT ;  /* 0x000000000400720c */ /* 0x000fc40003f26270 */
[----:B------:R-:W-:Y:S02]  /*41f0*/  FSEL R221, R221, -INF , !P2 ;  /* 0xff800000dddd7808 */ /* 0x000fe40005000000 */
[----:B------:R-:W-:Y:S02]  /*4200*/  FMNMX.FTZ R10, R171, R10, !PT ;  /* 0x0000000aab0a7209 */ /* 0x000fe40007810000 */
[----:B------:R-:W-:Y:S02]  /*4210*/  IADD3 R4, R3, 0x38, RZ ;  /* 0x0000003803047810 */ /* 0x000fe40007ffe0ff */
[----:B------:R-:W-:Y:S02]  /*4220*/  ISETP.GE.AND P5, PT, R6, R211, PT ;  /* 0x000000d30600720c */ /* 0x000fe40003fa6270 */
[----:B------:R-:W-:Y:S02]  /*4230*/  FSEL R183, R183, -INF , !P6 ;  /* 0xff800000b7b77808 */ /* 0x000fe40007000000 */
[----:B------:R-:W-:-:S02]  /*4240*/  FMNMX.FTZ R12, R225, R12, !PT ;  /* 0x0000000ce10c7209 */ /* 0x000fc40007810000 */
[----:B------:R-:W-:Y:S02]  /*4250*/  ISETP.GE.AND P2, PT, R8, R0, PT ;  /* 0x000000000800720c */ /* 0x000fe40003f46270 */
[----:B------:R-:W-:Y:S02]  /*4260*/  FSEL R175, R175, -INF , !P1 ;  /* 0xff800000afaf7808 */ /* 0x000fe40004800000 */
[----:B------:R-:W-:Y:S02]  /*4270*/  FMNMX.FTZ R10, R221, R10, !PT ;  /* 0x0000000add0a7209 */ /* 0x000fe40007810000 */
[----:B------:R-:W-:Y:S02]  /*4280*/  IADD3 R3, R3, 0x39, RZ ;  /* 0x0000003903037810 */ /* 0x000fe40007ffe0ff */
[----:B------:R-:W-:Y:S02]  /*4290*/  ISETP.GE.AND P4, PT, R4, R211, PT ;  /* 0x000000d30400720c */ /* 0x000fe40003f86270 */
[----:B------:R-:W-:-:S02]  /*42a0*/  FSEL R181, R181, -INF , !P5 ;  /* 0xff800000b5b57808 */ /* 0x000fc40006800000 */
[----:B------:R-:W-:Y:S02]  /*42b0*/  FMNMX.FTZ R12, R183, R12, !PT ;  /* 0x0000000cb70c7209 */ /* 0x000fe40007810000 */
[----:B------:R-:W-:Y:S02]  /*42c0*/  ISETP.GE.AND P1, PT, R6, R0, PT ;  /* 0x000000000600720c */ /* 0x000fe40003f26270 */
[----:B------:R-:W-:Y:S02]  /*42d0*/  FSEL R173, R173, -INF , !P2 ;  /* 0xff800000adad7808 */ /* 0x000fe40005000000 */
[----:B------:R-:W-:Y:S02]  /*42e0*/  FMNMX.FTZ R10, R175, R10, !PT ;  /* 0x0000000aaf0a7209 */ /* 0x000fe40007810000 */
[----:B------:R-:W-:Y:S02]  /*42f0*/  ISETP.GE.AND P6, PT, R3, R211, PT ;  /* 0x000000d30300720c */ /* 0x000fe40003fc6270 */
[----:B------:R-:W-:-:S02]  /*4300*/  FSEL R179, R179, -INF , !P4 ;  /* 0xff800000b3b37808 */ /* 0x000fc40006000000 */
        /* <DEDUP_REMOVED lines=36> */
[----:B------:R-:W1:Y:S01]  /*4550*/  LDSM.16.MT88.4 R48, [R198+0xe000] ;  /* 0x00e00000c630783b */ /* 0x000e620000004200 */
[----:B------:R-:W-:-:S02]  /*4560*/  FFMA.FTZ R162, R29, c[0x0][0x23c], -R168 ;  /* 0x00008f001da27a23 */ /* 0x000fc400000108a8 */
[--C-:B------:R-:W-:Y:S01]  /*4570*/  FFMA.FTZ R163, R25, c[0x0][0x23c], -R168.reuse ;  /* 0x00008f0019a37a23 */ /* 0x100fe200000108a8 */
[----:B------:R-:W-:Y:S01]  /*4580*/  LDSM.16.MT88.4 R28, [R196+0xc800] ;  /* 0x00c80000c41c783b */ /* 0x000fe20000004200 */
[----:B------:R-:W-:Y:S01]  /*4590*/  FFMA.FTZ R154, R27, c[0x0][0x23c], -R168 ;  /* 0x00008f001b9a7a23 */ /* 0x000fe200000108a8 */
[----:B------:R-:W2:Y:S01]  /*45a0*/  MUFU.EX2 R159, R159 ;  /* 0x0000009f009f7308 */ /* 0x000ea20000000800 */
[--C-:B------:R-:W-:Y:S01]  /*45b0*/  FFMA.FTZ R152, R19, c[0x0][0x23c], -R140.reuse ;  /* 0x00008f0013987a23 */ /* 0x100fe2000001088c */
[----:B------:R-:W-:Y:S01]  /*45c0*/  LDSM.16.MT88.4 R24, [R198+0xe800] ;  /* 0x00e80000c618783b */ /* 0x000fe20000004200 */
[----:B------:R-:W-:Y:S02]  /*45d0*/  FFMA.FTZ R149, R17, c[0x0][0x23c], -R140 ;  /* 0x00008f0011957a23 */ /* 0x000fe4000001088c */
[--C-:B------:R-:W-:Y:S01]  /*45e0*/  FFMA.FTZ R155, R11, c[0x0][0x23c], -R168.reuse ;  /* 0x00008f000b9b7a23 */ /* 0x100fe200000108a8 */
[----:B------:R-:W-:Y:S01]  /*45f0*/  LDSM.16.MT88.4 R16, [R197+0xe800] ;  /* 0x00e80000c510783b */ /* 0x000fe20000004200 */
[----:B------:R-:W-:Y:S01]  /*4600*/  FFMA.FTZ R148, R9, c[0x0][0x23c], -R168 ;  /* 0x00008f0009947a23 */ /* 0x000fe200000108a8 */
[----:B------:R-:W-:Y:S01]  /*4610*/  MUFU.EX2 R158, R158 ;  /* 0x0000009e009e7308 */ /* 0x000fe20000000800 */
[--C-:B------:R-:W-:Y:S01]  /*4620*/  FFMA.FTZ R156, R23, c[0x0][0x23c], -R140.reuse ;  /* 0x00008f00179c7a23 */ /* 0x100fe2000001088c */
[----:B------:R-:W3:Y:S01]  /*4630*/  LDSM.16.MT88.4 R8, [R200+0xe800] ;  /* 0x00e80000c808783b */ /* 0x000ee20000004200 */
        /* <DEDUP_REMOVED lines=96> */
[----:B---3--:R-:W-:Y:S01]  /*4c40*/  HMMA.16816.F32 R36, R4, R8, R36 ;  /* 0x000000080424723c */ /* 0x008fe20000001824 */
[----:B------:R-:W-:-:S07]  /*4c50*/  FADD.FTZ R155, R148, R155 ;  /* 0x0000009b949b7221 */ /* 0x000fce0000010000 */
        /* <DEDUP_REMOVED lines=186> */
.L_x_3083:
[----:B------:R-:W-:-:S05]  /*5800*/  IMAD.MOV.U32 R9, RZ, RZ, c[0x0][0x1a0] ;  /* 0x00006800ff097624 */ /* 0x000fca00078e00ff */
[----:B------:R-:W-:-:S04]  /*5810*/  LEA R9, -R9, RZ, 0x6 ;  /* 0x000000ff09097211 */ /* 0x000fc800078e31ff */
[----:B------:R-:W-:Y:S02]  /*5820*/  SHF.R.S32.HI R8, RZ, 0x1f, R9 ;  /* 0x0000001fff087819 */ /* 0x000fe40000011409 */
.L_x_3084:
        /* <DEDUP_REMOVED lines=12> */
[----:B------:R-:W-:Y:S01]  /*58f0*/  LEA.HI.X R7, R4, R8, R7, 0x4, P2 ;  /* 0x0000000804077211 */ /* 0x000fe200010f2407 */
        /* <DEDUP_REMOVED lines=22> */
[--C-:B------:R-:W-:Y:S01]  /*5a60*/  IMAD.X R21, R17, 0x1, R4.reuse, P2 ;  /* 0x0000000111157824 */ /* 0x100fe200010e0604 */
[----:B------:R-:W-:Y:S01]  /*5a70*/  ISETP.GE.AND P3, PT, R214, R211, PT ;  /* 0x000000d3d600720c */ /* 0x000fe20003f66270 */
        /* <DEDUP_REMOVED lines=10> */
[----:B-1----:R-:W4:Y:S04]  /*5b20*/  LDSM.16.M88.4 R12, [R205+0x6000] ;  /* 0x00600000cd0c783b */ /* 0x002f280000000200 */
        /* <DEDUP_REMOVED lines=131> */
[----:B------:R-:W-:Y:S08]  /*6360*/  HMMA.16816.F32 R152, R176, R170, R152 ;  /* 0x000000aab098723c */ /* 0x000ff00000001898 */
[----:B--2---:R-:W-:Y:S01]  /*6370*/  HMMA.16816.F32 R180, R136, R20, R180 ;  /* 0x0000001488b4723c */ /* 0x004fe200000018b4 */
[----:B------:R-:W-:-:S02]  /*6380*/  FMUL.FTZ R12, R12, c[0x0][0x2ec] ;  /* 0x0000bb000c0c7a20 */ /* 0x000fc40000410000 */
[----:B------:R-:W-:Y:S02]  /*6390*/  FMUL.FTZ R13, R13, c[0x0][0x2ec] ;  /* 0x0000bb000d0d7a20 */ /* 0x000fe40000410000 */
[----:B------:R-:W-:Y:S01]  /*63a0*/  FMUL.FTZ R14, R14, c[0x0][0x2ec] ;  /* 0x0000bb000e0e7a20 */ /* 0x000fe20000410000 */
[----:B------:R-:W-:Y:S01]  /*63b0*/  MUFU.TANH R147, R12 ;  /* 0x0000000c00937308 */ /* 0x000fe20000002400 */
[----:B------:R-:W-:Y:S01]  /*63c0*/  FMUL.FTZ R165, R15, c[0x0][0x2ec] ;  /* 0x0000bb000fa57a20 */ /* 0x000fe20000410000 */
[----:B------:R-:W-:Y:S01]  /*63d0*/  HMMA.16816.F32 R160, R136, R22, R160 ;  /* 0x0000001688a0723c */ /* 0x000fe200000018a0 */
[----:B------:R-:W2:Y:S05]  /*63e0*/  LDSM.16.M88.4 R20, [R184] ;  /* 0x00000000b814783b */ /* 0x000eaa0000000200 */
[----:B------:R-:W-:Y:S02]  /*63f0*/  MUFU.TANH R164, R14 ;  /* 0x0000000e00a47308 */ /* 0x000fe40000002400 */
[----:B------:R-:W-:Y:S01]  /*6400*/  HMMA.16816.F32 R16, R8, R4, R16 ;  /* 0x000000040810723c */ /* 0x000fe20000001810 */
[----:B------:R-:W3:Y:S05]  /*6410*/  LDSM.16.M88.4 R4, [R199+0xb000] ;  /* 0x00b00000c704783b */ /* 0x000eea0000000200 */
[----:B------:R-:W-:Y:S02]  /*6420*/  MUFU.TANH R165, R165 ;  /* 0x000000a500a57308 */ /* 0x000fe40000002400 */
[----:B-1----:R-:W-:Y:S07]  /*6430*/  HMMA.16816.F32 R172, R148, R32, R172 ;  /* 0x0000002094ac723c */ /* 0x002fee00000018ac */
[----:B------:R-:W-:Y:S01]  /*6440*/  IADD3 R33, R214, 0x21, RZ ;  /* 0x00000021d6217810 */ /* 0x000fe20007ffe0ff */
[----:B----4-:R-:W-:Y:S01]  /*6450*/  HMMA.16816.F32 R28, R8, R156, R28 ;  /* 0x0000009c081c723c */ /* 0x010fe2000000181c */
[----:B------:R1:W-:Y:S07]  /*6460*/  MUFU.TANH R156, R13 ;  /* 0x0000000d009c7308 */ /* 0x0003ee0000002400 */
[----:B------:R-:W-:Y:S01]  /*6470*/  HMMA.16816.F32 R152, R148, R34, R152 ;  /* 0x000000229498723c */ /* 0x000fe20000001898 */
[----:B------:R-:W-:-:S02]  /*6480*/  FMUL.FTZ R16, R16, c[0x0][0x2ec] ;  /* 0x0000bb0010107a20 */ /* 0x000fc40000410000 */
[----:B------:R-:W-:Y:S02]  /*6490*/  FMUL.FTZ R17, R17, c[0x0][0x2ec] ;  /* 0x0000bb0011117a20 */ /* 0x000fe40000410000 */
[----:B------:R-:W4:Y:S01]  /*64a0*/  MUFU.TANH R144, R16 ;  /* 0x0000001000907308 */ /* 0x000f220000002400 */
[----:B------:R-:W-:Y:S01]  /*64b0*/  FMUL.FTZ R146, R18, c[0x0][0x2ec] ;  /* 0x0000bb0012927a20 */ /* 0x000fe20000410000 */
[C---:B------:R-:W-:Y:S01]  /*64c0*/  IADD3 R35, R214.reuse, 0x19, RZ ;  /* 0x00000019d6237810 */ /* 0x040fe20007ffe0ff */
[----:B------:R-:W-:Y:S01]  /*64d0*/  FMUL.FTZ R157, R19, c[0x0][0x2ec] ;  /* 0x0000bb00139d7a20 */ /* 0x000fe20000410000 */
[----:B-1----:R-:W1:Y:S01]  /*64e0*/  LDSM.16.M88.4 R12, [R199+0xb800] ;  /* 0x00b80000c70c783b */ /* 0x002e620000000200 */
[----:B--2---:R-:W-:Y:S01]  /*64f0*/  HMMA.16816.F32 R172, R136, R20, R172 ;  /* 0x0000001488ac723c */ /* 0x004fe200000018ac */
[----:B------:R-:W-:Y:S02]  /*6500*/  IADD3 R34, R214, 0x20, RZ ;  /* 0x00000020d6227810 */ /* 0x000fe40007ffe0ff */
[----:B------:R2:W-:Y:S03]  /*6510*/  MUFU.TANH R145, R17 ;  /* 0x0000001100917308 */ /* 0x0005e60000002400 */
[----:B------:R-:W-:-:S02]  /*6520*/  FMUL.FTZ R32, R29, c[0x0][0x2ec] ;  /* 0x0000bb001d207a20 */ /* 0x000fc40000410000 */
[----:B---3--:R-:W-:Y:S01]  /*6530*/  HMMA.16816.F32 R180, R24, R4, R180 ;  /* 0x0000000418b4723c */ /* 0x008fe200000018b4 */
[----:B------:R-:W-:Y:S01]  /*6540*/  FMUL.FTZ R28, R28, c[0x0][0x2ec] ;  /* 0x0000bb001c1c7a20 */ /* 0x000fe20000410000 */
[----:B----4-:R-:W-:Y:S01]  /*6550*/  FSEL R144, R144, -INF , !P3 ;  /* 0xff80000090907808 */ /* 0x010fe20005800000 */
[----:B------:R-:W-:Y:S01]  /*6560*/  MUFU.TANH R146, R146 ;  /* 0x0000009200927308 */ /* 0x000fe20000002400 */
[----:B------:R-:W-:Y:S02]  /*6570*/  FMUL.FTZ R30, R30, c[0x0][0x2ec] ;  /* 0x0000bb001e1e7a20 */ /* 0x000fe40000410000 */
[----:B------:R-:W-:Y:S02]  /*6580*/  FMUL.FTZ R29, R31, c[0x0][0x2ec] ;  /* 0x0000bb001f1d7a20 */ /* 0x000fe40000410000 */
[----:B------:R-:W-:Y:S01]  /*6590*/  HMMA.16816.F32 R152, R136, R22, R152 ;  /* 0x000000168898723c */ /* 0x000fe20000001898 */
[C---:B------:R-:W-:Y:S01]  /*65a0*/  IADD3 R31, R214.reuse, 0x30, RZ ;  /* 0x00000030d61f7810 */ /* 0x040fe20007ffe0ff */
[----:B--2---:R-:W2:Y:S01]  /*65b0*/  LDSM.16.M88.4 R16, [R192+0x5000] ;  /* 0x00500000c010783b */ /* 0x004ea20000000200 */
[----:B------:R-:W-:Y:S04]  /*65c0*/  MUFU.TANH R32, R32 ;  /* 0x0000002000207308 */ /* 0x000fe80000002400 */
[C---:B------:R-:W-:Y:S01]  /*65d0*/  IADD3 R136, R214.reuse, 0x18, RZ ;  /* 0x00000018d6887810 */ /* 0x040fe20007ffe0ff */
[----:B------:R-:W-:Y:S01]  /*65e0*/  HMMA.16816.F32 R160, R24, R6, R160 ;  /* 0x0000000618a0723c */ /* 0x000fe200000018a0 */
[----:B------:R-:W3:Y:S01]  /*65f0*/  LDSM.16.M88.4 R4, [R192+0x5800] ;  /* 0x00580000c004783b */ /* 0x000ee20000000200 */
[----:B------:R-:W-:Y:S01]  /*6600*/  IADD3 R23, R214, 0x29, RZ ;  /* 0x00000029d6177810 */ /* 0x000fe20007ffe0ff */
[----:B------:R-:W-:-:S04]  /*6610*/  DEPBAR.LE SB0, 0x0 ;  /* 0x000080000000791a */ /* 0x000fc80000000000 */
[----:B------:R-:W4:Y:S01]  /*6620*/  MUFU.TANH R157, R157 ;  /* 0x0000009d009d7308 */ /* 0x000f220000002400 */
[C---:B------:R-:W-:Y:S07]  /*6630*/  HMMA.16816.F32 R140, R24.reuse, R166, R140 ;  /* 0x000000a6188c723c */ /* 0x040fee000000188c */
[----:B------:R-:W-:Y:S01]  /*6640*/  MUFU.TANH R28, R28 ;  /* 0x0000001c001c7308 */ /* 0x000fe20000002400 */
[C---:B-1----:R-:W-:Y:S07]  /*6650*/  HMMA.16816.F32 R172, R24.reuse, R12, R172 ;  /* 0x0000000c18ac723c */ /* 0x042fee00000018ac */
[----:B------:R-:W-:Y:S01]  /*6660*/  IADD3 R13, R214, 0x1, RZ ;  /* 0x00000001d60d7810 */ /* 0x000fe20007ffe0ff */
[----:B------:R-:W-:Y:S01]  /*6670*/  HMMA.16816.F32 R152, R24, R14, R152 ;  /* 0x0000000e1898723c */ /* 0x000fe20000001898 */
[----:B------:R-:W-:Y:S02]  /*6680*/  MUFU.TANH R30, R30 ;  /* 0x0000001e001e7308 */ /* 0x000fe40000002400 */
[----:B------:R-:W-:-:S02]  /*6690*/  ISETP.GE.AND P4, PT, R13, R211, PT ;  /* 0x000000d30d00720c */ /* 0x000fc40003f86270 */
[----:B------:R-:W-:Y:S02]  /*66a0*/  ISETP.GE.AND P6, PT, R13, R0, PT ;  /* 0x000000000d00720c */ /* 0x000fe40003fc6270 */
[C---:B------:R-:W-:Y:S01]  /*66b0*/  IADD3 R27, R214.reuse, 0x28, RZ ;  /* 0x00000028d61b7810 */ /* 0x040fe20007ffe0ff */
[----:B------:R-:W-:Y:S01]  /*66c0*/  HMMA.16816.F32 R140, R8, R158, R140 ;  /* 0x0000009e088c723c */ /* 0x000fe2000000188c */
[----:B------:R-:W-:Y:S01]  /*66d0*/  IADD3 R15, R214, 0x38, RZ ;  /* 0x00000038d60f7810 */ /* 0x000fe20007ffe0ff */
[----:B------:R-:W-:Y:S01]  /*66e0*/  MUFU.TANH R29, R29 ;  /* 0x0000001d001d7308 */ /* 0x000fe20000002400 */
[----:B----4-:R-:W-:-:S05]  /*66f0*/  FSEL R157, R157, -INF , !P6 ;  /* 0xff8000009d9d7808 */ /* 0x010fca0007000000 */
[C---:B--2---:R-:W-:Y:S07]  /*6700*/  HMMA.16816.F32 R160, R8.reuse, R18, R160 ;  /* 0x0000001208a0723c */ /* 0x044fee00000018a0 */
[----:B------:R-:W-:Y:S01]  /*6710*/  FSEL R18, R145, -INF , !P4 ;  /* 0xff80000091127808 */ /* 0x000fe20006000000 */
[----:B---3--:R-:W-:Y:S01]  /*6720*/  HMMA.16816.F32 R172, R8, R4, R172 ;  /* 0x0000000408ac723c */ /* 0x008fe200000018ac */
[C---:B------:R-:W-:Y:S02]  /*6730*/  ISETP.GE.AND P4, PT, R214.reuse, R0, PT ;  /* 0x00000000d600720c */ /* 0x040fe40003f86270 */
[----:B------:R-:W-:-:S04]  /*6740*/  IADD3 R19, R214, 0x31, RZ ;  /* 0x00000031d6137810 */ /* 0x000fc80007ffe0ff */
[C---:B------:R-:W-:Y:S01]  /*6750*/  IADD3 R5, R214.reuse, 0x8, RZ ;  /* 0x00000008d6057810 */ /* 0x040fe20007ffe0ff */
[C---:B------:R-:W-:Y:S01]  /*6760*/  HMMA.16816.F32 R180, R8.reuse, R16, R180 ;  /* 0x0000001008b4723c */ /* 0x040fe200000018b4 */
[----:B------:R-:W-:Y:S01]  /*6770*/  IADD3 R4, R214, 0x9, RZ ;  /* 0x00000009d6047810 */ /* 0x000fe20007ffe0ff */
[----:B------:R-:W-:Y:S01]  /*6780*/  FMUL.FTZ R20, R141, c[0x0][0x2ec] ;  /* 0x0000bb008d147a20 */ /* 0x000fe20000410000 */
[-C--:B------:R-:W-:Y:S01]  /*6790*/  ISETP.GE.AND P2, PT, R5, R211.reuse, PT ;  /* 0x000000d30500720c */ /* 0x080fe20003f46270 */
[----:B------:R-:W-:Y:S01]  /*67a0*/  FMUL.FTZ R21, R143, c[0x0][0x2ec] ;  /* 0x0000bb008f157a20 */ /* 0x000fe20000410000 */
[-C--:B------:R-:W-:Y:S02]  /*67b0*/  ISETP.GE.AND P5, PT, R5, R0.reuse, PT ;  /* 0x000000000500720c */ /* 0x080fe40003fa6270 */
[----:B------:R-:W-:Y:S01]  /*67c0*/  ISETP.GE.AND P1, PT, R4, R211, PT ;  /* 0x000000d30400720c */ /* 0x000fe20003f26270 */
[----:B------:R-:W-:Y:S01]  /*67d0*/  FMUL.FTZ R17, R140, c[0x0][0x2ec] ;  /* 0x0000bb008c117a20 */ /* 0x000fe20000410000 */
[----:B------:R-:W-:Y:S01]  /*67e0*/  ISETP.GE.AND P3, PT, R4, R0, PT ;  /* 0x000000000400720c */ /* 0x000fe20003f66270 */
[----:B------:R-:W-:Y:S01]  /*67f0*/  FMUL.FTZ R160, R160, c[0x0][0x2ec] ;  /* 0x0000bb00a0a07a20 */ /* 0x000fe20000410000 */
[----:B------:R-:W-:Y:S01]  /*6800*/  HMMA.16816.F32 R4, R8, R6, R152 ;  /* 0x000000060804723c */ /* 0x000fe20000001898 */
[----:B------:R-:W-:Y:S01]  /*6810*/  FMUL.FTZ R161, R161, c[0x0][0x2ec] ;  /* 0x0000bb00a1a17a20 */ /* 0x000fe20000410000 */
[----:B------:R-:W-:Y:S01]  /*6820*/  FSEL R14, R147, -INF , !P2 ;  /* 0xff800000930e7808 */ /* 0x000fe20005000000 */
[----:B------:R-:W1:Y:S01]  /*6830*/  MUFU.TANH R17, R17 ;  /* 0x0000001100117308 */ /* 0x000e620000002400 */
[----:B------:R-:W-:-:S02]  /*6840*/  FMUL.FTZ R13, R162, c[0x0][0x2ec] ;  /* 0x0000bb00a20d7a20 */ /* 0x000fc40000410000 */
[----:B------:R-:W-:Y:S01]  /*6850*/  FMUL.FTZ R16, R142, c[0x0][0x2ec] ;  /* 0x0000bb008e107a20 */ /* 0x000fe20000410000 */
[C---:B------:R-:W-:Y:S01]  /*6860*/  IADD3 R8, R214.reuse, 0x10, RZ ;  /* 0x00000010d6087810 */ /* 0x040fe20007ffe0ff */
[----:B------:R-:W-:Y:S01]  /*6870*/  FMUL.FTZ R154, R173, c[0x0][0x2ec] ;  /* 0x0000bb00ad9a7a20 */ /* 0x000fe20000410000 */
[----:B------:R-:W-:Y:S01]  /*6880*/  IADD3 R9, R214, 0x11, RZ ;  /* 0x00000011d6097810 */ /* 0x000fe20007ffe0ff */
[----:B------:R-:W-:Y:S01]  /*6890*/  FMUL.FTZ R163, R163, c[0x0][0x2ec] ;  /* 0x0000bb00a3a37a20 */ /* 0x000fe20000410000 */
[----:B------:R-:W2:Y:S01]  /*68a0*/  MUFU.TANH R168, R160 ;  /* 0x000000a000a87308 */ /* 0x000ea20000002400 */
[----:B------:R-:W-:Y:S01]  /*68b0*/  FSEL R10, R156, -INF , !P1 ;  /* 0xff8000009c0a7808 */ /* 0x000fe20004800000 */
[----:B------:R-:W-:Y:S01]  /*68c0*/  FMUL.FTZ R170, R180, c[0x0][0x2ec] ;  /* 0x0000bb00b4aa7a20 */ /* 0x000fe20000410000 */
[CC--:B------:R-:W-:Y:S01]  /*68d0*/  ISETP.GE.AND P2, PT, R8.reuse, R211.reuse, PT ;  /* 0x000000d30800720c */ /* 0x0c0fe20003f46270 */
[----:B------:R-:W-:Y:S01]  /*68e0*/  FMUL.FTZ R12, R181, c[0x0][0x2ec] ;  /* 0x0000bb00b50c7a20 */ /* 0x000fe20000410000 */
[----:B------:R-:W-:Y:S01]  /*68f0*/  ISETP.GE.AND P1, PT, R8, R0, PT ;  /* 0x000000000800720c */ /* 0x000fe20003f26270 */
[----:B------:R-:W-:Y:S01]  /*6900*/  FMUL.FTZ R156, R172, c[0x0][0x2ec] ;  /* 0x0000bb00ac9c7a20 */ /* 0x000fe20000410000 */
[----:B------:R-:W-:Y:S01]  /*6910*/  FSEL R8, R146, -INF , !P4 ;  /* 0xff80000092087808 */ /* 0x000fe20006000000 */
[----:B------:R-:W3:Y:S01]  /*6920*/  MUFU.TANH R166, R161 ;  /* 0x000000a100a67308 */ /* 0x000ee20000002400 */
[-C--:B------:R-:W-:Y:S01]  /*6930*/  ISETP.GE.AND P4, PT, R9, R211.reuse, PT ;  /* 0x000000d30900720c */ /* 0x080fe20003f86270 */
[----:B------:R-:W-:Y:S01]  /*6940*/  FMUL.FTZ R169, R182, c[0x0][0x2ec] ;  /* 0x0000bb00b6a97a20 */ /* 0x000fe20000410000 */
[----:B------:R-:W-:Y:S01]  /*6950*/  FSEL R11, R164, -INF , !P5 ;  /* 0xff800000a40b7808 */ /* 0x000fe20006800000 */
[----:B------:R-:W-:Y:S01]  /*6960*/  FMUL.FTZ R167, R183, c[0x0][0x2ec] ;  /* 0x0000bb00b7a77a20 */ /* 0x000fe20000410000 */
[-C--:B------:R-:W-:Y:S01]  /*6970*/  ISETP.GE.AND P5, PT, R136, R211.reuse, PT ;  /* 0x000000d38800720c */ /* 0x080fe20003fa6270 */
[----:B------:R-:W-:Y:S01]  /*6980*/  FMUL.FTZ R138, R4, c[0x0][0x2ec] ;  /* 0x0000bb00048a7a20 */ /* 0x000fe20000410000 */
[----:B------:R-:W-:Y:S01]  /*6990*/  FSEL R24, R32, -INF , !P4 ;  /* 0xff80000020187808 */ /* 0x000fe20006000000 */
[----:B------:R-:W-:Y:S01]  /*69a0*/  FMUL.FTZ R4, R5, c[0x0][0x2ec] ;  /* 0x0000bb0005047a20 */ /* 0x000fe20000410000 */
[----:B------:R-:W-:Y:S01]  /*69b0*/  MUFU.TANH R13, R13 ;  /* 0x0000000d000d7308 */ /* 0x000fe20000002400 */
[-C--:B------:R-:W-:Y:S01]  /*69c0*/  ISETP.GE.AND P4, PT, R27, R211.reuse, PT ;  /* 0x000000d31b00720c */ /* 0x080fe20003f86270 */
[----:B------:R-:W-:Y:S01]  /*69d0*/  FMUL.FTZ R153, R174, c[0x0][0x2ec] ;  /* 0x0000bb00ae997a20 */ /* 0x000fe20000410000 */
[----:B------:R-:W-:Y:S01]  /*69e0*/  IADD3 R214, R214, 0x39, RZ ;  /* 0x00000039d6d67810 */ /* 0x000fe20007ffe0ff */
[----:B------:R-:W-:Y:S01]  /*69f0*/  FMUL.FTZ R139, R175, c[0x0][0x2ec] ;  /* 0x0000bb00af8b7a20 */ /* 0x000fe20000410000 */
[----:B-1----:R-:W-:Y:S01]  /*6a00*/  FSEL R22, R17, -INF , !P5 ;  /* 0xff80000011167808 */ /* 0x002fe20006800000 */
[----:B------:R-:W-:Y:S01]  /*6a10*/  FMUL.FTZ R6, R6, c[0x0][0x2ec] ;  /* 0x0000bb0006067a20 */ /* 0x000fe20000410000 */
[-C--:B------:R-:W-:Y:S01]  /*6a20*/  ISETP.GE.AND P5, PT, R23, R211.reuse, PT ;  /* 0x000000d31700720c */ /* 0x080fe20003fa6270 */
[----:B------:R-:W1:Y:S01]  /*6a30*/  MUFU.TANH R4, R4 ;  /* 0x0000000400047308 */ /* 0x000e620000002400 */
[----:B--2---:R-:W-:Y:S01]  /*6a40*/  FSEL R168, R168, -INF , !P4 ;  /* 0xff800000a8a87808 */ /* 0x004fe20006000000 */
[----:B------:R-:W-:Y:S01]  /*6a50*/  FMUL.FTZ R7, R7, c[0x0][0x2ec] ;  /* 0x0000bb0007077a20 */ /* 0x000fe20000410000 */
[----:B------:R-:W-:-:S02]  /*6a60*/  ISETP.GE.AND P4, PT, R214, R211, PT ;  /* 0x000000d3d600720c */ /* 0x000fc40003f86270 */
[----:B---3--:R-:W-:Y:S02]  /*6a70*/  FSEL R166, R166, -INF , !P5 ;  /* 0xff800000a6a67808 */ /* 0x008fe40006800000 */
[-C--:B------:R-:W-:Y:S01]  /*6a80*/  ISETP.GE.AND P5, PT, R136, R0.reuse, PT ;  /* 0x000000008800720c */ /* 0x080fe20003fa6270 */
[----:B------:R-:W2:Y:S01]  /*6a90*/  MUFU.TANH R20, R20 ;  /* 0x0000001400147308 */ /* 0x000ea20000002400 */
[----:B------:R-:W-:Y:S02]  /*6aa0*/  ISETP.GE.AND P6, PT, R9, R0, PT ;  /* 0x000000000900720c */ /* 0x000fe40003fc6270 */
[----:B------:R-:W-:Y:S02]  /*6ab0*/  FSEL R9, R165, -INF , !P3 ;  /* 0xff800000a5097808 */ /* 0x000fe40005800000 */
[----:B------:R-:W-:Y:S02]  /*6ac0*/  FSEL R26, R28, -INF , !P2 ;  /* 0xff8000001c1a7808 */ /* 0x000fe40005000000 */
[----:B------:R-:W-:Y:S01]  /*6ad0*/  FSEL R25, R30, -INF , !P1 ;  /* 0xff8000001e197808 */ /* 0x000fe20004800000 */
[----:B------:R-:W3:Y:S01]  /*6ae0*/  MUFU.TANH R170, R170 ;  /* 0x000000aa00aa7308 */ /* 0x000ee20000002400 */
[----:B-1----:R-:W-:-:S02]  /*6af0*/  FSEL R136, R4, -INF , !P4 ;  /* 0xff80000004887808 */ /* 0x002fc40006000000 */
[----:B------:R-:W-:Y:S02]  /*6b00*/  ISETP.GE.AND P4, PT, R27, R0, PT ;  /* 0x000000001b00720c */ /* 0x000fe40003f86270 */
[-C--:B------:R-:W-:Y:S02]  /*6b10*/  ISETP.GE.AND P3, PT, R35, R211.reuse, PT ;  /* 0x000000d32300720c */ /* 0x080fe40003f66270 */
[-C--:B------:R-:W-:Y:S01]  /*6b20*/  ISETP.GE.AND P2, PT, R34, R211.reuse, PT ;  /* 0x000000d32200720c */ /* 0x080fe20003f46270 */
[----:B------:R-:W1:Y:S01]  /*6b30*/  MUFU.TANH R12, R12 ;  /* 0x0000000c000c7308 */ /* 0x000e620000002400 */
[----:B------:R-:W-:Y:S02]  /*6b40*/  ISETP.GE.AND P1, PT, R33, R211, PT ;  /* 0x000000d32100720c */ /* 0x000fe40003f26270 */
[----:B------:R-:W-:Y:S02]  /*6b50*/  FSEL R165, R13, -INF , !P4 ;  /* 0xff8000000da57808 */ /* 0x000fe40006000000 */
[----:B--2---:R-:W-:-:S02]  /*6b60*/  FSEL R20, R20, -INF , !P3 ;  /* 0xff80000014147808 */ /* 0x004fc40005800000 */
[----:B------:R-:W-:Y:S01]  /*6b70*/  ISETP.GT.AND P4, PT, R213, R208, PT ;  /* 0x000000d0d500720c */ /* 0x000fe20003f84270 */
[----:B------:R-:W2:Y:S01]  /*6b80*/  MUFU.TANH R156, R156 ;  /* 0x0000009c009c7308 */ /* 0x000ea20000002400 */
[----:B---3--:R-:W-:Y:S02]  /*6b90*/  FSEL R170, R170, -INF , !P2 ;  /* 0xff800000aaaa7808 */ /* 0x008fe40005000000 */
[-C--:B------:R-:W-:Y:S02]  /*6ba0*/  ISETP.GE.AND P3, PT, R31, R211.reuse, PT ;  /* 0x000000d31f00720c */ /* 0x080fe40003f66270 */
[----:B------:R-:W-:Y:S02]  /*6bb0*/  ISETP.GE.AND P2, PT, R19, R211, PT ;  /* 0x000000d31300720c */ /* 0x000fe40003f46270 */
[----:B------:R-:W-:Y:S01]  /*6bc0*/  FSEL R27, R29, -INF , !P6 ;  /* 0xff8000001d1b7808 */ /* 0x000fe20007000000 */
[----:B------:R-:W3:Y:S01]  /*6bd0*/  MUFU.TANH R154, R154 ;  /* 0x0000009a009a7308 */ /* 0x000ee20000002400 */
[----:B-1----:R-:W-:-:S02]  /*6be0*/  FSEL R172, R12, -INF , !P1 ;  /* 0xff8000000cac7808 */ /* 0x002fc40004800000 */
[----:B------:R-:W-:Y:S02]  /*6bf0*/  ISETP.GE.AND P1, PT, R15, R211, PT ;  /* 0x000000d30f00720c */ /* 0x000fe40003f26270 */
[----:B------:R-:W-:-:S03]  /*6c00*/  ISETP.GE.AND P6, PT, R23, R0, PT ;  /* 0x000000001700720c */ /* 0x000fc60003fc6270 */
[----:B------:R-:W1:Y:S01]  /*6c10*/  MUFU.TANH R138, R138 ;  /* 0x0000008a008a7308 */ /* 0x000e620000002400 */
[----:B--2---:R-:W-:Y:S02]  /*6c20*/  FSEL R156, R156, -INF , !P3 ;  /* 0xff8000009c9c7808 */ /* 0x004fe40005800000 */
[----:B------:R-:W-:-:S05]  /*6c30*/  ISETP.GE.AND P3, PT, R35, R0, PT ;  /* 0x000000002300720c */ /* 0x000fca0003f66270 */
[----:B------:R-:W2:Y:S01]  /*6c40*/  MUFU.TANH R16, R16 ;  /* 0x0000001000107308 */ /* 0x000ea20000002400 */
[----:B---3--:R-:W-:Y:S02]  /*6c50*/  FSEL R154, R154, -INF , !P2 ;  /* 0xff8000009a9a7808 */ /* 0x008fe40005000000 */
[----:B------:R-:W-:-:S05]  /*6c60*/  ISETP.GE.AND P2, PT, R34, R0, PT ;  /* 0x000000002200720c */ /* 0x000fca0003f46270 */
[----:B------:R-:W3:Y:S01]  /*6c70*/  MUFU.TANH R21, R21 ;  /* 0x0000001500157308 */ /* 0x000ee20000002400 */
[----:B-1----:R-:W-:Y:S02]  /*6c80*/  FSEL R138, R138, -INF , !P1 ;  /* 0xff8000008a8a7808 */ /* 0x002fe40004800000 */
[----:B------:R-:W-:-:S05]  /*6c90*/  ISETP.GE.AND P1, PT, R33, R0, PT ;  /* 0x000000002100720c */ /* 0x000fca0003f26270 */
[----:B------:R-:W1:Y:S01]  /*6ca0*/  MUFU.TANH R169, R169 ;  /* 0x000000a900a97308 */ /* 0x000e620000002400 */
[----:B--2---:R-:W-:Y:S02]  /*6cb0*/  FSEL R23, R16, -INF , !P5 ;  /* 0xff80000010177808 */ /* 0x004fe40006800000 */
[----:B------:R-:W-:-:S05]  /*6cc0*/  ISETP.GE.AND P5, PT, R31, R0, PT ;  /* 0x000000001f00720c */ /* 0x000fca0003fa6270 */
[----:B------:R-:W2:Y:S01]  /*6cd0*/  MUFU.TANH R167, R167 ;  /* 0x000000a700a77308 */ /* 0x000ea20000002400 */
[----:B---3--:R-:W-:Y:S02]  /*6ce0*/  FSEL R21, R21, -INF , !P3 ;  /* 0xff80000015157808 */ /* 0x008fe40005800000 */
[----:B------:R-:W-:-:S05]  /*6cf0*/  ISETP.GE.AND P3, PT, R19, R0, PT ;  /* 0x000000001300720c */ /* 0x000fca0003f66270 */
[----:B------:R-:W3:Y:S01]  /*6d00*/  MUFU.TANH R163, R163 ;  /* 0x000000a300a37308 */ /* 0x000ee20000002400 */
[----:B-1----:R-:W-:Y:S01]  /*6d10*/  FSEL R169, R169, -INF , !P2 ;  /* 0xff800000a9a97808 */ /* 0x002fe20005000000 */
[----:B------:R-:W-:Y:S01]  /*6d20*/  BAR.SYNC.DEFER_BLOCKING 0x0 ;  /* 0x0000000000007b1d */ /* 0x000fe20000010000 */
[----:B------:R-:W-:-:S05]  /*6d30*/  ISETP.GE.AND P2, PT, R15, R0, PT ;  /* 0x000000000f00720c */ /* 0x000fca0003f46270 */
[----:B------:R-:W1:Y:S01]  /*6d40*/  MUFU.TANH R153, R153 ;  /* 0x0000009900997308 */ /* 0x000e620000002400 */
[----:B--2---:R-:W-:Y:S02]  /*6d50*/  FSEL R167, R167, -INF , !P1 ;  /* 0xff800000a7a77808 */ /* 0x004fe40004800000 */
[----:B------:R-:W-:-:S05]  /*6d60*/  ISETP.GE.AND P1, PT, R214, R0, PT ;  /* 0x00000000d600720c */ /* 0x000fca0003f26270 */
[----:B------:R-:W2:Y:S01]  /*6d70*/  MUFU.TANH R139, R139 ;  /* 0x0000008b008b7308 */ /* 0x000ea20000002400 */
[----:B---3--:R-:W-:-:S07]  /*6d80*/  FSEL R163, R163, -INF , !P6 ;  /* 0xff800000a3a37808 */ /* 0x008fce0007000000 */
[----:B------:R-:W3:Y:S01]  /*6d90*/  MUFU.TANH R137, R6 ;  /* 0x0000000600897308 */ /* 0x000ee20000002400 */
[----:B-1----:R-:W-:-:S07]  /*6da0*/  FSEL R153, R153, -INF , !P5 ;  /* 0xff80000099997808 */ /* 0x002fce0006800000 */
[----:B------:R-:W1:Y:S01]  /*6db0*/  MUFU.TANH R151, R7 ;  /* 0x0000000700977308 */ /* 0x000e620000002400 */
[----:B--2---:R-:W-:Y:S02]  /*6dc0*/  FSEL R139, R139, -INF , !P3 ;  /* 0xff8000008b8b7808 */ /* 0x004fe40005800000 */
[----:B---3--:R-:W-:Y:S02]  /*6dd0*/  FSEL R137, R137, -INF , !P2 ;  /* 0xff80000089897808 */ /* 0x008fe40005000000 */
[----:B-1----:R-:W-:Y:S01]  /*6de0*/  FSEL R151, R151, -INF , !P1 ;  /* 0xff80000097977808 */ /* 0x002fe20004800000 */
        /* <DEDUP_REMOVED lines=59> */
.L_x_3086:
[----:B------:R-:W-:-:S04]  /*71a0*/  LEA R6, -R2, RZ, 0x6 ;  /* 0x000000ff02067211 */ /* 0x000fc800078e31ff */
[----:B------:R-:W-:Y:S02]  /*71b0*/  SHF.R.S32.HI R0, RZ, 0x1f, R6 ;  /* 0x0000001fff007819 */ /* 0x000fe40000011406 */
.L_x_3087:
        /* <DEDUP_REMOVED lines=28> */
.L_x_3085:
        /* <DEDUP_REMOVED lines=58> */
[----:B------:R-:W-:Y:S02]  /*7720*/  FFMA.FTZ R142, R10, c[0x0][0x23c], -R155 ;  /* 0x00008f000a8e7a23 */ /* 0x000fe4000001089b */
[--C-:B------:R-:W-:Y:S01]  /*7730*/  FFMA.FTZ R141, R8, c[0x0][0x23c], -R152.reuse ;  /* 0x00008f00088d7a23 */ /* 0x100fe20000010898 */
[----:B------:R-:W2:Y:S01]  /*7740*/  LDSM.16.MT88.4 R16, [R200+0xc000] ;  /* 0x00c00000c810783b */ /* 0x000ea20000004200 */
[--C-:B------:R-:W-:Y:S01]  /*7750*/  FFMA.FTZ R140, R157, c[0x0][0x23c], -R152.reuse ;  /* 0x00008f009d8c7a23 */ /* 0x100fe20000010898 */
[----:B------:R-:W-:Y:S01]  /*7760*/  MUFU.EX2 R145, R145 ;  /* 0x0000009100917308 */ /* 0x000fe20000000800 */
[----:B------:R-:W-:-:S02]  /*7770*/  FFMA.FTZ R0, R11, c[0x0][0x23c], -R152 ;  /* 0x00008f000b007a23 */ /* 0x000fc40000010898 */
[----:B------:R-:W-:Y:S02]  /*7780*/  FFMA.FTZ R149, R9, c[0x0][0x23c], -R152 ;  /* 0x00008f0009957a23 */ /* 0x000fe40000010898 */
[----:B------:R-:W-:Y:S01]  /*7790*/  FMUL.FTZ R150, R4, c[0x0][0x23c] ;  /* 0x00008f0004967a20 */ /* 0x000fe20000410000 */
[----:B------:R-:W3:Y:S01]  /*77a0*/  LDSM.16.MT88.4 R8, [R197+0xc000] ;  /* 0x00c00000c508783b */ /* 0x000ee20000004200 */
[----:B------:R-:W-:Y:S01]  /*77b0*/  FMUL.FTZ R148, R6, c[0x0][0x23c] ;  /* 0x00008f0006947a20 */ /* 0x000fe20000410000 */
[----:B------:R-:W4:Y:S01]  /*77c0*/  MUFU.EX2 R144, R144 ;  /* 0x0000009000907308 */ /* 0x000f220000000800 */
[--C-:B------:R-:W-:Y:S02]  /*77d0*/  FFMA.FTZ R3, R26, c[0x0][0x23c], -R155.reuse ;  /* 0x00008f001a037a23 */ /* 0x100fe4000001089b */
[--C-:B------:R-:W-:Y:S02]  /*77e0*/  FFMA.FTZ R158, R24, c[0x0][0x23c], -R155.reuse ;  /* 0x00008f00189e7a23 */ /* 0x100fe4000001089b */
[----:B------:R-:W-:-:S02]  /*77f0*/  FFMA.FTZ R157, R22, c[0x0][0x23c], -R155 ;  /* 0x00008f00169d7a23 */ /* 0x000fc4000001089b */
[--C-:B------:R-:W-:Y:S01]  /*7800*/  FFMA.FTZ R160, R20, c[0x0][0x23c], -R155.reuse ;  /* 0x00008f0014a07a23 */ /* 0x100fe2000001089b */
[----:B------:R-:W5:Y:S01]  /*7810*/  MUFU.EX2 R142, R142 ;  /* 0x0000008e008e7308 */ /* 0x000f620000000800 */
[--C-:B------:R-:W-:Y:S02]  /*7820*/  FFMA.FTZ R159, R25, c[0x0][0x23c], -R152.reuse ;  /* 0x00008f00199f7a23 */ /* 0x100fe40000010898 */
[--C-:B------:R-:W-:Y:S02]  /*7830*/  FFMA.FTZ R162, R27, c[0x0][0x23c], -R152.reuse ;  /* 0x00008f001ba27a23 */ /* 0x100fe40000010898 */
[--C-:B------:R-:W-:Y:S01]  /*7840*/  FFMA.FTZ R161, R23, c[0x0][0x23c], -R152.reuse ;  /* 0x00008f0017a17a23 */ /* 0x100fe20000010898 */
[----:B------:R-:W-:Y:S01]  /*7850*/  LDSM.16.MT88.4 R24, [R200+0xe800] ;  /* 0x00e80000c818783b */ /* 0x000fe20000004200 */
[----:B------:R-:W-:Y:S01]  /*7860*/  FFMA.FTZ R164, R21, c[0x0][0x23c], -R152 ;  /* 0x00008f0015a47a23 */ /* 0x000fe20000010898 */
[----:B------:R-:W-:Y:S01]  /*7870*/  MUFU.EX2 R141, R141 ;  /* 0x0000008d008d7308 */ /* 0x000fe20000000800 */
[----:B----4-:R-:W-:Y:S01]  /*7880*/  F2FP.PACK_AB R4, R144, R145 ;  /* 0x000000919004723e */ /* 0x010fe200000000ff */
[----:B------:R-:W-:Y:S01]  /*7890*/  LDSM.16.MT88.4 R20, [R198+0xe800] ;  /* 0x00e80000c614783b */ /* 0x000fe20000004200 */
[----:B------:R-:W-:-:S02]  /*78a0*/  FFMA.FTZ R171, R172, c[0x0][0x23c], -R155 ;  /* 0x00008f00acab7a23 */ /* 0x000fc4000001089b */
[--C-:B------:R-:W-:Y:S02]  /*78b0*/  FFMA.FTZ R173, R166, c[0x0][0x23c], -R155.reuse ;  /* 0x00008f00a6ad7a23 */ /* 0x100fe4000001089b */
[--C-:B------:R-:W-:Y:S01]  /*78c0*/  FFMA.FTZ R170, R170, c[0x0][0x23c], -R155.reuse ;  /* 0x00008f00aaaa7a23 */ /* 0x100fe2000001089b */
[----:B------:R-:W4:Y:S01]  /*78d0*/  MUFU.EX2 R140, R140 ;  /* 0x0000008c008c7308 */ /* 0x000f220000000800 */
[----:B-----5:R-:W-:Y:S01]  /*78e0*/  F2FP.PACK_AB R6, R142, R143 ;  /* 0x0000008f8e06723e */ /* 0x020fe200000000ff */
        /* <DEDUP_REMOVED lines=8> */
[----:B------:R-:W5:Y:S01]  /*7970*/  MUFU.EX2 R149, R149 ;  /* 0x0000009500957308 */ /* 0x000f620000000800 */
[----:B----4-:R-:W-:Y:S01]  /*7980*/  F2FP.PACK_AB R5, R140, R141 ;  /* 0x0000008d8c05723e */ /* 0x010fe200000000ff */
[----:B------:R-:W-:Y:S02]  /*7990*/  FFMA.FTZ R154, R138, c[0x0][0x23c], -R155 ;  /* 0x00008f008a9a7a23 */ /* 0x000fe4000001089b */
[--C-:B------:R-:W-:Y:S02]  /*79a0*/  FFMA.FTZ R153, R153, c[0x0][0x23c], -R152.reuse ;  /* 0x00008f0099997a23 */ /* 0x100fe40000010898 */
[----:B------:R-:W-:-:S02]  /*79b0*/  FFMA.FTZ R174, R139, c[0x0][0x23c], -R152 ;  /* 0x00008f008bae7a23 */ /* 0x000fc40000010898 */
[----:B------:R-:W4:Y:S01]  /*79c0*/  MUFU.EX2 R150, R150 ;  /* 0x0000009600967308 */ /* 0x000f220000000800 */
[--C-:B------:R-:W-:Y:S02]  /*79d0*/  FFMA.FTZ R169, R137, c[0x0][0x23c], -R152.reuse ;  /* 0x00008f0089a97a23 */ /* 0x100fe40000010898 */
[----:B------:R-:W-:Y:S02]  /*79e0*/  FFMA.FTZ R155, R136, c[0x0][0x23c], -R155 ;  /* 0x00008f00889b7a23 */ /* 0x000fe4000001089b */
[----:B------:R-:W-:Y:S01]  /*79f0*/  FFMA.FTZ R152, R151, c[0x0][0x23c], -R152 ;  /* 0x00008f0097987a23 */ /* 0x000fe20000010898 */
[----:B------:R-:W-:Y:S02]  /*7a00*/  LDSM.16.MT88.4 R136, [R198+0xd800] ;  /* 0x00d80000c688783b */ /* 0x000fe40000004200 */
[----:B------:R-:W1:Y:S01]  /*7a10*/  MUFU.EX2 R148, R148 ;  /* 0x0000009400947308 */ /* 0x000e620000000800 */
[----:B-----5:R-:W-:Y:S01]  /*7a20*/  F2FP.PACK_AB R7, R149, R0 ;  /* 0x000000009507723e */ /* 0x020fe200000000ff */
[----:B----4-:R-:W-:-:S06]  /*7a30*/  FMUL.FTZ R120, R120, R150 ;  /* 0x0000009678787220 */ /* 0x010fcc0000410000 */
        /* <DEDUP_REMOVED lines=17> */
[----:B------:R-:W4:Y:S01]  /*7b50*/  LDSM.16.MT88.4 R12, [R200+0xe000] ;  /* 0x00e00000c80c783b */ /* 0x000f220000004200 */
[----:B------:R-:W-:Y:S01]  /*7b60*/  FMUL.FTZ R125, R125, R150 ;  /* 0x000000967d7d7220 */ /* 0x000fe20000410000 */
[----:B------:R-:W-:Y:S01]  /*7b70*/  MUFU.EX2 R160, R160 ;  /* 0x000000a000a07308 */ /* 0x000fe20000000800 */
[----:B------:R-:W-:-:S02]  /*7b80*/  FMUL.FTZ R126, R126, R148 ;  /* 0x000000947e7e7220 */ /* 0x000fc40000410000 */
[----:B------:R-:W-:Y:S02]  /*7b90*/  FMUL.FTZ R127, R127, R148 ;  /* 0x000000947f7f7220 */ /* 0x000fe40000410000 */
[-C--:B------:R-:W-:Y:S01]  /*7ba0*/  FMUL.FTZ R112, R112, R150.reuse ;  /* 0x0000009670707220 */ /* 0x080fe20000410000 */
[C---:B--2---:R-:W-:Y:S01]  /*7bb0*/  HMMA.16816.F32 R128, R4.reuse, R16, R128 ;  /* 0x000000100480723c */ /* 0x044fe20000001880 */
[----:B------:R-:W-:Y:S01]  /*7bc0*/  FMUL.FTZ R113, R113, R150 ;  /* 0x0000009671717220 */ /* 0x000fe20000410000 */
[----:B------:R-:W-:Y:S01]  /*7bd0*/  MUFU.EX2 R159, R159 ;  /* 0x0000009f009f7308 */ /* 0x000fe20000000800 */
[-C--:B------:R-:W-:Y:S02]  /*7be0*/  FMUL.FTZ R114, R114, R148.reuse ;  /* 0x0000009472727220 */ /* 0x080fe40000410000 */
[----:B------:R-:W-:Y:S02]  /*7bf0*/  FMUL.FTZ R115, R115, R148 ;  /* 0x0000009473737220 */ /* 0x000fe40000410000 */
        /* <DEDUP_REMOVED lines=19> */
[----:B------:R-:W-:Y:S02]  /*7d30*/  FMUL.FTZ R43, R43, R148 ;  /* 0x000000942b2b7220 */ /* 0x000fe40000410000 */
[C---:B----4-:R-:W-:Y:S01]  /*7d40*/  HMMA.16816.F32 R36, R4.reuse, R12, R36 ;  /* 0x0000000c0424723c */ /* 0x050fe20000001824 */
[-C--:B------:R-:W-:Y:S02]  /*7d50*/  FMUL.FTZ R104, R104, R150.reuse ;  /* 0x0000009668687220 */ /* 0x080fe40000410000 */
[----:B------:R-:W-:Y:S02]  /*7d60*/  FMUL.FTZ R105, R105, R150 ;  /* 0x0000009669697220 */ /* 0x000fe40000410000 */
[-C--:B------:R-:W-:Y:S01]  /*7d70*/  FMUL.FTZ R106, R106, R148.reuse ;  /* 0x000000946a6a7220 */ /* 0x080fe20000410000 */
[----:B------:R-:W-:Y:S01]  /*7d80*/  MUFU.EX2 R170, R170 ;  /* 0x000000aa00aa7308 */ /* 0x000fe20000000800 */
[----:B------:R-:W-:Y:S01]  /*7d90*/  FMUL.FTZ R107, R107, R148 ;  /* 0x000000946b6b7220 */ /* 0x000fe20000410000 */
[----:B------:R-:W-:Y:S01]  /*7da0*/  HMMA.16816.F32 R40, R4, R14, R40 ;  /* 0x0000000e0428723c */ /* 0x000fe20000001828 */
[----:B------:R-:W4:Y:S01]  /*7db0*/  LDSM.16.MT88.4 R12, [R196+0xe000] ;  /* 0x00e00000c40c783b */ /* 0x000f220000004200 */
[----:B------:R-:W-:-:S02]  /*7dc0*/  FMUL.FTZ R100, R100, R150 ;  /* 0x0000009664647220 */ /* 0x000fc40000410000 */
[----:B------:R-:W-:Y:S02]  /*7dd0*/  FMUL.FTZ R101, R101, R150 ;  /* 0x0000009665657220 */ /* 0x000fe40000410000 */
[-C--:B------:R-:W-:Y:S01]  /*7de0*/  FMUL.FTZ R102, R102, R148.reuse ;  /* 0x0000009466667220 */ /* 0x080fe20000410000 */
[----:B------:R-:W1:Y:S01]  /*7df0*/  MUFU.EX2 R171, R171 ;  /* 0x000000ab00ab7308 */ /* 0x000e620000000800 */
[----:B------:R-:W-:Y:S02]  /*7e00*/  FMUL.FTZ R103, R103, R148 ;  /* 0x0000009467677220 */ /* 0x000fe40000410000 */
        /* <DEDUP_REMOVED lines=8> */
[----:B------:R-:W-:Y:S01]  /*7e90*/  FMUL.FTZ R49, R49, R150 ;  /* 0x0000009631317220 */ /* 0x000fe20000410000 */
        /* <DEDUP_REMOVED lines=15> */
[----:B------:R-:W1:Y:S01]  /*7f90*/  MUFU.EX2 R167, R167 ;  /* 0x000000a700a77308 */ /* 0x000e620000000800 */
[----:B------:R-:W-:-:S02]  /*7fa0*/  FMUL.FTZ R67, R67, R148 ;  /* 0x0000009443437220 */ /* 0x000fc40000410000 */
        /* <DEDUP_REMOVED lines=72> */
[----:B-1----:R-:W-:Y:S01]  /*8430*/  F2FP.PACK_AB R4, R158, R3 ;  /* 0x000000039e04723e */ /* 0x002fe200000000ff */
[----:B------:R-:W-:Y:S01]  /*8440*/  FADD.FTZ R3, R3, R142 ;  /* 0x0000008e03037221 */ /* 0x000fe20000010000 */
[----:B-----5:R-:W-:Y:S02]  /*8450*/  F2FP.PACK_AB R5, R162, R159 ;  /* 0x0000009fa205723e */ /* 0x020fe400000000ff */
[----:B------:R-:W-:Y:S01]  /*8460*/  F2FP.PACK_AB R6, R160, R157 ;  /* 0x0000009da006723e */ /* 0x000fe200000000ff */
[----:B------:R-:W-:Y:S01]  /*8470*/  FADD.FTZ R158, R158, R3 ;  /* 0x000000039e9e7221 */ /* 0x000fe20000010000 */
[----:B------:R-:W-:-:S03]  /*8480*/  F2FP.PACK_AB R7, R164, R161 ;  /* 0x000000a1a407723e */ /* 0x000fc600000000ff */
[----:B------:R-:W-:-:S04]  /*8490*/  FADD.FTZ R3, R157, R158 ;  /* 0x0000009e9d037221 */ /* 0x000fc80000010000 */
        /* <DEDUP_REMOVED lines=42> */
[----:B------:R-:W-:Y:S02]  /*8740*/  F2FP.PACK_AB R7, R172, R165 ;  /* 0x000000a5ac07723e */ /* 0x000fe400000000ff */
[----:B------:R-:W-:Y:S01]  /*8750*/  MOV R3, R146 ;  /* 0x0000009200037202 */ /* 0x000fe20000000f00 */
[----:B------:R-:W-:-:S04]  /*8760*/  FADD.FTZ R168, R168, R171 ;  /* 0x000000aba8a87221 */ /* 0x000fc80000010000 */
[----:B-1----:R-:W-:Y:S01]  /*8770*/  HMMA.16816.F32 R128, R4, R12, R128 ;  /* 0x0000000c0480723c */ /* 0x002fe20000001880 */
[----:B------:R-:W-:-:S07]  /*8780*/  FADD.FTZ R173, R173, R168 ;  /* 0x000000a8adad7221 */ /* 0x000fce0000010000 */
[C---:B------:R-:W-:Y:S01]  /*8790*/  HMMA.16816.F32 R124, R4.reuse, R14, R124 ;  /* 0x0000000e047c723c */ /* 0x040fe2000000187c */
[----:B------:R-:W1:Y:S07]  /*87a0*/  LDSM.16.MT88.4 R12, [R196+0xf000] ;  /* 0x00f00000c40c783b */ /* 0x000e6e0000004200 */
[C---:B-----5:R-:W-:Y:S08]  /*87b0*/  HMMA.16816.F32 R120, R4.reuse, R8, R120 ;  /* 0x000000080478723c */ /* 0x060ff00000001878 */
[C---:B------:R-:W-:Y:S01]  /*87c0*/  HMMA.16816.F32 R116, R4.reuse, R10, R116 ;  /* 0x0000000a0474723c */ /* 0x040fe20000001874 */
[----:B------:R-:W3:Y:S07]  /*87d0*/  LDSM.16.MT88.4 R8, [R200+0x11000] ;  /* 0x01100000c808783b */ /* 0x000eee0000004200 */
[C---:B--2---:R-:W-:Y:S08]  /*87e0*/  HMMA.16816.F32 R52, R4.reuse, R16, R52 ;  /* 0x000000100434723c */ /* 0x044ff00000001834 */
[C---:B------:R-:W-:Y:S01]  /*87f0*/  HMMA.16816.F32 R56, R4.reuse, R18, R56 ;  /* 0x000000120438723c */ /* 0x040fe20000001838 */
[----:B------:R-:W2:Y:S07]  /*8800*/  LDSM.16.MT88.4 R16, [R197+0x11000] ;  /* 0x01100000c510783b */ /* 0x000eae0000004200 */
[C---:B------:R-:W-:Y:S08]  /*8810*/  HMMA.16816.F32 R36, R4.reuse, R24, R36 ;  /* 0x000000180424723c */ /* 0x040ff00000001824 */
        /* <DEDUP_REMOVED lines=24> */
[----:B------:R-:W-:Y:S01]  /*89a0*/  HMMA.16816.F32 R48, R4, R22, R48 ;  /* 0x000000160430723c */ /* 0x000fe20000001830 */
[----:B------:R-:W-:Y:S06]  /*89b0*/  LDSM.16.MT88.4 R20, [R197+0xf800] ;  /* 0x00f80000c514783b */ /* 0x000fec0000004200 */
[----:B------:R-:W-:Y:S01]  /*89c0*/  F2FP.PACK_AB R4, R163, R156 ;  /* 0x0000009ca304723e */ /* 0x000fe200000000ff */
[----:B------:R-:W-:Y:S01]  /*89d0*/  FADD.FTZ R156, R156, R173 ;  /* 0x000000ad9c9c7221 */ /* 0x000fe20000010000 */
[----:B------:R-:W-:-:S02]  /*89e0*/  F2FP.PACK_AB R5, R174, R153 ;  /* 0x00000099ae05723e */ /* 0x000fc400000000ff */
        /* <DEDUP_REMOVED lines=8> */
[C---:B--2---:R-:W-:Y:S07]  /*8a70*/  HMMA.16816.F32 R60, R4.reuse, R16, R60 ;  /* 0x00000010043c723c */ /* 0x044fee000000183c */
[----:B------:R-:W-:Y:S01]  /*8a80*/  FFMA.FTZ R17, R227, R148, R141 ;  /* 0x00000094e3117223 */ /* 0x000fe2000001008d */
[----:B----4-:R-:W-:Y:S03]  /*8a90*/  HMMA.16816.F32 R36, R4, R24, R36 ;  /* 0x000000180424723c */ /* 0x010fe60000001824 */
[----:B------:R-:W-:-:S04]  /*8aa0*/  FADD.FTZ R17, R140, R17 ;  /* 0x000000118c117221 */ /* 0x000fc80000010000 */
[----:B------:R-:W-:Y:S01]  /*8ab0*/  FADD.FTZ R0, R0, R17 ;  /* 0x0000001100007221 */ /* 0x000fe20000010000 */
[----:B------:R-:W-:Y:S01]  /*8ac0*/  HMMA.16816.F32 R40, R4, R26, R40 ;  /* 0x0000001a0428723c */ /* 0x000fe20000001828 */
[----:B------:R-:W2:Y:S02]  /*8ad0*/  LDSM.16.MT88.4 R24, [R197+0x11800] ;  /* 0x01180000c518783b */ /* 0x000ea40000004200 */
[----:B------:R-:W-:-:S04]  /*8ae0*/  FADD.FTZ R0, R149, R0 ;  /* 0x0000000095007221 */ /* 0x000fc80000010000 */
[----:B------:R-:W-:Y:S01]  /*8af0*/  FADD.FTZ R159, R159, R0 ;  /* 0x000000009f9f7221 */ /* 0x000fe20000010000 */
[----:B-1----:R-:W-:Y:S03]  /*8b00*/  HMMA.16816.F32 R68, R4, R12, R68 ;  /* 0x0000000c0444723c */ /* 0x002fe60000001844 */
[----:B------:R-:W-:-:S05]  /*8b10*/  FADD.FTZ R162, R162, R159 ;  /* 0x0000009fa2a27221 */ /* 0x000fca0000010000 */
[C---:B------:R-:W-:Y:S01]  /*8b20*/  HMMA.16816.F32 R72, R4.reuse, R14, R72 ;  /* 0x0000000e0448723c */ /* 0x040fe20000001848 */
[----:B------:R-:W1:Y:S07]  /*8b30*/  LDSM.16.MT88.4 R12, [R196+0x11800] ;  /* 0x01180000c40c783b */ /* 0x000e6e0000004200 */
        /* <DEDUP_REMOVED lines=29> */
.L_x_3082:
        /* <DEDUP_REMOVED lines=13> */
.L_x_3092:
        /* <DEDUP_REMOVED lines=65> */
.L_x_3089:
[C---:B------:R-:W-:Y:S04]  /*91f0*/  LEA R210, P1, R6.reuse, R210, 0x1 ;  /* 0x000000d206d27211 */ /* 0x040fe800078208ff */
[----:B------:R-:W-:Y:S02]  /*9200*/  LEA.HI.X R209, R6, R209, R3, 0x1, P1 ;  /* 0x000000d106d17211 */ /* 0x000fe400008f0c03 */
[C---:B------:R-:W-:Y:S02]  /*9210*/  IADD3 R230, P1, R223.reuse, R210, RZ ;  /* 0x000000d2dfe67210 */ /* 0x040fe40007f3e0ff */
[-C--:B------:R-:W-:Y:S02]  /*9220*/  MOV R211, R209.reuse ;  /* 0x000000d100d37202 */ /* 0x080fe40000000f00 */
[C---:B------:R-:W-:Y:S02]  /*9230*/  IADD3.X R231, R220.reuse, R209, RZ, P1, !PT ;  /* 0x000000d1dce77210 */ /* 0x040fe40000ffe4ff */
[C---:B------:R-:W-:Y:S01]  /*9240*/  IADD3 R132, P1, R223.reuse, R230, RZ ;  /* 0x000000e6df847210 */ /* 0x040fe20007f3e0ff */
[----:B------:R-:W-:Y:S01]  /*9250*/  @!PT LDS RZ, [RZ] ;  /* 0x00000000fffff984 */ /* 0x000fe20000000800 */
[----:B------:R-:W-:Y:S01]  /*9260*/  @!PT LDS RZ, [RZ] ;  /* 0x00000000fffff984 */ /* 0x000fe20000000800 */
[----:B------:R-:W-:Y:S01]  /*9270*/  @!PT LDS RZ, [RZ] ;  /* 0x00000000fffff984 */ /* 0x000fe20000000800 */
[----:B------:R1:W-:Y:S03]  /*9280*/  LDGSTS.E.BYPASS.LTC128B.128 [R215+0xc000], [R210.64] ;  /* 0x0c000000d2d77fae */ /* 0x0003e6000b901d44 */
[C---:B------:R-:W-:Y:S02]  /*9290*/  IADD3.X R133, R220.reuse, R231, RZ, P1, !PT ;  /* 0x000000e7dc857210 */ /* 0x040fe40000ffe4ff */
[----:B------:R-:W-:Y:S01]  /*92a0*/  IADD3 R2, P1, R223, R132, RZ ;  /* 0x00000084df027210 */ /* 0x000fe20007f3e0ff */
[----:B------:R1:W-:Y:S03]  /*92b0*/  LDGSTS.E.BYPASS.LTC128B.128 [R215+0xe000], [R210.64+0x80] ;  /* 0x0e000080d2d77fae */ /* 0x0003e6000b901d44 */
[----:B------:R-:W-:Y:S02]  /*92c0*/  IADD3.X R3, R220, R133, RZ, P1, !PT ;  /* 0x00000085dc037210 */ /* 0x000fe40000ffe4ff */
[----:B------:R-:W-:Y:S01]  /*92d0*/  ISETP.GT.AND P1, PT, R213, R208, PT ;  /* 0x000000d0d500720c */ /* 0x000fe20003f24270 */
        /* <DEDUP_REMOVED lines=206> */
[----:B--2---:R-:W-:Y:S02]  /*9fc0*/  FMUL.FTZ R3, R10, c[0x0][0x2ec] ;  /* 0x0000bb000a037a20 */ /* 0x004fe40000410000 */
[----:B----4-:R-:W-:Y:S02]  /*9fd0*/  FMUL.FTZ R2, R11, c[0x0][0x2ec] ;  /* 0x0000bb000b027a20 */ /* 0x010fe40000410000 */
[----:B------:R-:W-:Y:S03]  /*9fe0*/  FMUL.FTZ R35, R35, c[0x0][0x2ec] ;  /* 0x0000bb0023237a20 */ /* 0x000fe60000410000 */
[----:B------:R2:W4:Y:S10]  /*9ff0*/  MUFU.TANH R174, R132 ;  /* 0x0000008400ae7308 */ /* 0x0005340000002400 */
        /* <DEDUP_REMOVED lines=27> */
[----:B------:R-:W-:Y:S04]  /*a1b0*/  IABS R2, c[0x0][0x2d0] ;  /* 0x0000b40000027a13 */ /* 0x000fe80000000000 */
[----:B------:R-:W2:Y:S10]  /*a1c0*/  I2F.RP R7, R2 ;  /* 0x0000000200077306 */ /* 0x000eb40000209400 */
[----:B--2---:R-:W2:Y:S02]  /*a1d0*/  MUFU.RCP R3, R7 ;  /* 0x0000000700037308 */ /* 0x004ea40000001000 */
[----:B--2---:R-:W-:Y:S01]  /*a1e0*/  IADD3 R10, R3, 0xffffffe, RZ ;  /* 0x0ffffffe030a7810 */ /* 0x004fe20007ffe0ff */
[----:B------:R-:W-:Y:S07]  /*a1f0*/  IMAD.SHL.U32 R3, R213, 0x40, RZ ;  /* 0x00000040d5037824 */ /* 0x000fee00078e00ff */
[----:B------:R-:W2:Y:S01]  /*a200*/  F2I.FTZ.U32.TRUNC.NTZ R11, R10 ;  /* 0x0000000a000b7305 */ /* 0x000ea2000021f000 */
[----:B------:R-:W-:Y:S02]  /*a210*/  IADD3 R9, R3, -0x40, RZ ;  /* 0xffffffc003097810 */ /* 0x000fe40007ffe0ff */
[----:B------:R-:W-:Y:S02]  /*a220*/  IABS R6, R3 ;  /* 0x0000000300067213 */ /* 0x000fe40000000000 */
[----:B------:R-:W-:Y:S02]  /*a230*/  IABS R4, R9 ;  /* 0x0000000900047213 */ /* 0x000fe40000000000 */
[----:B------:R-:W-:Y:S02]  /*a240*/  LOP3.LUT R9, R9, c[0x0][0x2d0], RZ, 0x3c, !PT ;  /* 0x0000b40009097a12 */ /* 0x000fe400078e3cff */
[----:B------:R-:W-:Y:S02]  /*a250*/  LOP3.LUT R3, R3, c[0x0][0x2d0], RZ, 0x3c, !PT ;  /* 0x0000b40003037a12 */ /* 0x000fe400078e3cff */
[----:B------:R-:W-:Y:S02]  /*a260*/  ISETP.GE.AND P1, PT, R9, RZ, PT ;  /* 0x000000ff0900720c */ /* 0x000fe40003f26270 */
[----:B------:R-:W-:Y:S02]  /*a270*/  ISETP.GE.AND P3, PT, R3, RZ, PT ;  /* 0x000000ff0300720c */ /* 0x000fe40003f66270 */
[----:B------:R-:W-:Y:S01]  /*a280*/  LOP3.LUT R3, RZ, c[0x0][0x2d0], RZ, 0x33, !PT ;  /* 0x0000b400ff037a12 */ /* 0x000fe200078e33ff */
        /* <DEDUP_REMOVED lines=45> */
.L_x_3091:
        /* <DEDUP_REMOVED lines=24> */
.L_x_3090:
[----:B--234-:R-:W-:Y:S01]  /*a6e0*/  FMNMX.FTZ R3, R170, R135, !PT ;  /* 0x00000087aa037209 */ /* 0x01cfe20007810000 */
[----:B------:R-:W-:Y:S01]  /*a6f0*/  LDSM.16.MT88.4 R12, [R200+0xc000] ;  /* 0x00c00000c80c783b */ /* 0x000fe20000004200 */
[----:B------:R-:W-:Y:S02]  /*a700*/  FMNMX.FTZ R4, R169, R0, !PT ;  /* 0x00000000a9047209 */ /* 0x000fe40007810000 */
        /* <DEDUP_REMOVED lines=30> */
[----:B------:R-:W-:Y:S04]  /*a8f0*/  FMNMX.FTZ R3, R232, R3, !PT ;  /* 0x00000003e8037209 */ /* 0x000fe80007810000 */
[----:B------:R-:W-:Y:S01]  /*a900*/  FMNMX.FTZ R2, R228, R3, !PT ;  /* 0x00000003e4027209 */ /* 0x000fe20007810000 */
[----:B------:R-:W-:Y:S01]  /*a910*/  LDSM.16.MT88.4 R156, [R196+0xf800] ;  /* 0x00f80000c49c783b */ /* 0x000fe20000004200 */
[----:B------:R-:W-:Y:S02]  /*a920*/  FMNMX.FTZ R3, R231, R4, !PT ;  /* 0x00000004e7037209 */ /* 0x000fe40007810000 */
[----:B------:R-:W-:Y:S02]  /*a930*/  FMNMX.FTZ R5, R211, R2, !PT ;  /* 0x00000002d3057209 */ /* 0x000fe40007810000 */
[----:B------:R-:W-:Y:S03]  /*a940*/  FMNMX.FTZ R2, R134, R3, !PT ;  /* 0x0000000386027209 */ /* 0x000fe60007810000 */
[----:B------:R-:W1:Y:S01]  /*a950*/  SHFL.BFLY PT, R6, R5, 0x2, 0x1f ;  /* 0x0c401f0005067f89 */ /* 0x000e6200000e0000 */
[----:B------:R-:W-:Y:S07]  /*a960*/  FMNMX.FTZ R7, R133, R2, !PT ;  /* 0x0000000285077209 */ /* 0x000fee0007810000 */
        /* <DEDUP_REMOVED lines=354> */
[----:B------:R-:W-:Y:S01]  /*bf90*/  MOV R0, R3 ;  /* 0x0000000300007202 */ /* 0x000fe20000000f00 */
        /* <DEDUP_REMOVED lines=12> */
.L_x_3088:
        /* <DEDUP_REMOVED lines=220> */
[----:B------:R-:W-:Y:S04]  /*ce20*/  STS.64 [R20+0x8000], R88 ;  /* 0x0080005814007388 */ /* 0x000fe80000000a00 */
[----:B------:R-:W-:Y:S04]  /*ce30*/  STS.64 [R20+0x8800], R90 ;  /* 0x0088005a14007388 */ /* 0x000fe80000000a00 */
[----:B-1----:R-:W1:Y:S04]  /*ce40*/  S2R R14, SR_CTAID.X ;  /* 0x00000000000e7919 */ /* 0x002e680000002500 */
[----:B------:R-:W-:Y:S04]  /*ce50*/  STS.64 [R21+0x8000], R92 ;  /* 0x0080005c15007388 */ /* 0x000fe80000000a00 */
[----:B------:R-:W-:Y:S04]  /*ce60*/  STS.64 [R21+0x8800], R94 ;  /* 0x0088005e15007388 */ /* 0x000fe80000000a00 */
[----:B------:R3:W-:Y:S04]  /*ce70*/  STS.64 [R15+0x8000], R96 ;  /* 0x008000600f007388 */ /* 0x0007e80000000a00 */
[----:B------:R4:W-:Y:S04]  /*ce80*/  STS.64 [R15+0x8800], R98 ;  /* 0x008800620f007388 */ /* 0x0009e80000000a00 */
[----:B------:R-:W-:Y:S01]  /*ce90*/  BAR.SYNC.DEFER_BLOCKING 0x0 ;  /* 0x0000000000007b1d */ /* 0x000fe20000010000 */
[----:B---3--:R-:W-:-:S02]  /*cea0*/  SHF.R.S32.HI R96, RZ, 0x1f, R13 ;  /* 0x0000001fff607819 */ /* 0x008fc4000001140d */
[----:B----4-:R-:W-:-:S03]  /*ceb0*/  IADD3 R15, -R212, RZ, RZ ;  /* 0x000000ffd40f7210 */ /* 0x010fc60007ffe1ff */
[----:B------:R-:W3:Y:S01]  /*cec0*/  LDS.128 R112, [R5.X4] ;  /* 0x0000000005707984 */ /* 0x000ee20000004c00 */
[----:B------:R-:W-:Y:S01]  /*ced0*/  LEA.HI R96, R96, R13, RZ, 0x2 ;  /* 0x0000000d60607211 */ /* 0x000fe200078f10ff */
[----:B--2---:R-:W-:-:S03]  /*cee0*/  IMAD R6, R15, c[0x0][0x1c0], R6 ;  /* 0x000070000f067a24 */ /* 0x004fc600078e0206 */
[----:B------:R-:W-:Y:S01]  /*cef0*/  LOP3.LUT R96, R96, 0xffffffc, RZ, 0xc0, !PT ;  /* 0x0ffffffc60607812 */ /* 0x000fe200078ec0ff */
[----:B------:R-:W2:Y:S01]  /*cf00*/  LDS.128 R108, [R5.X4+0x800] ;  /* 0x00080000056c7984 */ /* 0x000ea20000004c00 */
[----:B------:R-:W-:Y:S02]  /*cf10*/  IMAD R6, R7, c[0x0][0x1c0], R6 ;  /* 0x0000700007067a24 */ /* 0x000fe400078e0206 */
[----:B------:R-:W-:Y:S01]  /*cf20*/  IADD3 R96, R13, -R96, RZ ;  /* 0x800000600d607210 */ /* 0x000fe20007ffe0ff */
[----:B------:R-:W4:Y:S01]  /*cf30*/  LDS.128 R104, [R5.X4+0x1000] ;  /* 0x0010000005687984 */ /* 0x000f220000004c00 */
[----:B-1----:R-:W-:Y:S02]  /*cf40*/  SHF.L.U32 R7, R14, 0x6, RZ ;  /* 0x000000060e077819 */ /* 0x002fe400000006ff */
[----:B------:R-:W-:Y:S01]  /*cf50*/  SHF.R.S32.HI R13, RZ, 0x2, R0 ;  /* 0x00000002ff0d7819 */ /* 0x000fe20000011400 */
[----:B------:R-:W1:Y:S02]  /*cf60*/  LDS.128 R100, [R5.X4+0x1800] ;  /* 0x0018000005647984 */ /* 0x000e640000004c00 */
[----:B------:R-:W-:Y:S01]  /*cf70*/  IMAD R6, R6, c[0x0][0x214], R7 ;  /* 0x0000850006067a24 */ /* 0x000fe200078e0207 */
        /* <DEDUP_REMOVED lines=34> */
.L_x_3094:
[----:B--234-:R-:W-:Y:S05]  /*d1a0*/  BSYNC B0 ;  /* 0x0000000000007941 */ /* 0x01cfea0003800000 */
.L_x_3093:
        /* <DEDUP_REMOVED lines=50> */
.L_x_3095:
        /* <DEDUP_REMOVED lines=11> */
.L_x_4115:


//--------------------- .text._ZN5flash24flash_fwd_splitkv_kernelI23Flash_fwd_kernel_traitsILi192ELi64ELi64ELi4ELb0ELb0EN7cutlass6half_tE19Flash_kernel_traitsILi192ELi64ELi64ELi4ES3_EELb1ELb0ELb1ELb0ELb0ELb0ELb1ELb0EEEvNS_16Flash_fwd_paramsE --------------------------
	.section	.text._ZN5flash24flash_fwd_splitkv_kernelI23Flash_fwd_kernel_traitsILi192ELi64ELi64ELi4ELb0ELb0EN7cutlass6half_tE19Flash_kernel_traitsILi192ELi64ELi64ELi4ES3_EELb1ELb0ELb1ELb0ELb0ELb0ELb1ELb0EEEvNS_16Flash_fwd_paramsE,"ax",@progbits
	.sectioninfo	@"SHI_REGISTERS=238"
	.align	128
        .global         _ZN5flash24flash_fwd_splitkv_kernelI23Flash_fwd_kernel_traitsILi192ELi64ELi64ELi4ELb0ELb0EN7cutlass6half_tE19Flash_kernel_traitsILi192ELi64ELi64ELi4ES3_EELb1ELb0ELb1ELb0ELb0ELb0ELb1ELb0EEEvNS_16Flash_fwd_paramsE
        .type           _ZN5flash24flash_fwd_splitkv_kernelI23Flash_fwd_kernel_traitsILi192ELi64ELi64ELi4ELb0ELb0EN7cutlass6half_tE19Flash_kernel_traitsILi192ELi64ELi64ELi4ES3_EELb1ELb0ELb1ELb0ELb0ELb0ELb1ELb0EEEvNS_16Flash_fwd_paramsE,@function
        .size           _ZN5flash24flash_fwd_splitkv_kernelI23Flash_fwd_kernel_traitsILi192ELi64ELi64ELi4ELb0ELb0EN7cutlass6half_tE19Flash_kernel_traitsILi192ELi64ELi64ELi4ES3_EELb1ELb0ELb1ELb0ELb0ELb0ELb1ELb0EEEvNS_16Flash_fwd_paramsE,(.L_x_4116 - _ZN5flash24flash_fwd_splitkv_kernelI23Flash_fwd_kernel_traitsILi192ELi64ELi64ELi4ELb0ELb0EN7cutlass6half_tE19Flash_kernel_traitsILi192ELi64ELi64ELi4ES3_EELb1ELb0ELb1ELb0ELb0ELb0ELb1ELb0EEEvNS_16Flash_fwd_paramsE)
        .other          _ZN5flash24flash_fwd_splitkv_kernelI23Flash_fwd_kernel_traitsILi192ELi64ELi64ELi4ELb0ELb0EN7cutlass6half_tE19Flash_kernel_traitsILi192ELi64ELi64ELi4ES3_EELb1ELb0ELb1ELb0ELb0ELb0ELb1ELb0EEEvNS_16Flash_fwd_paramsE,@"STO_CUDA_ENTRY STV_DEFAULT"
_ZN5flash24flash_fwd_splitkv_kernelI23Flash_fwd_kernel_traitsILi192ELi64ELi64ELi4ELb0ELb0EN7cutlass6half_tE19Flash_kernel_traitsILi192ELi64ELi64ELi4ES3_EELb1ELb0ELb1ELb0ELb0ELb0ELb1ELb0EEEvNS_16Flash_fwd_paramsE:
.text._ZN5flash24flash_fwd_splitkv_kernelI23Flash_fwd_kernel_traitsILi192ELi64ELi64ELi4ELb0ELb0EN7cutlass6half_tE19Flash_kernel_traitsILi192ELi64ELi64ELi4ES3_EELb1ELb0ELb1ELb0ELb0ELb0ELb1ELb0EEEvNS_16Flash_fwd_paramsE:
        /* <DEDUP_REMOVED lines=53> */
.L_x_3096:
[----:B-1-34-:R-:W-:Y:S02]  /*0350*/  MOV R4, c[0x0][0x218] ;  /* 0x0000860000047a02 */ /* 0x01afe40000000f00 */
.L_x_3097:
        /* <DEDUP_REMOVED lines=25> */
[----:B------:R-:W-:Y:S02]  /*04f0*/  IADD3 R6, -R17, 0x7f, R16 ;  /* 0x0000007f11067810 */ /* 0x000fe40007ffe110 */
[----:B--2---:R-:W-:Y:S02]  /*0500*/  IADD3 R8, R8, 0xffffffe, RZ ;  /* 0x0ffffffe08087810 */ /* 0x004fe40007ffe0ff */
[----:B------:R-:W-:Y:S02]  /*0510*/  IADD3 R6, R6, c[0x0][0x2e8], R95 ;  /* 0x0000ba0006067a10 */ /* 0x000fe40007ffe05f */
[----:B------:R-:W2:Y:S02]  /*0520*/  F2I.FTZ.U32.TRUNC.NTZ R9, R8 ;  /* 0x0000000800097305 */ /* 0x000ea4000021f000 */
[----:B------:R-:W-:-:S04]  /*0530*/  SHF.R.S32.HI R145, RZ, 0x1f, R6 ;  /* 0x0000001fff917819 */ /* 0x000fc80000011406 */
[----:B------:R-:W-:-:S04]  /*0540*/  LEA.HI R145, R145, R6, RZ, 0x6 ;  /* 0x0000000691917211 */ /* 0x000fc800078f30ff */
[----:B------:R-:W-:Y:S01]  /*0550*/  SHF.R.S32.HI R145, RZ, 0x6, R145 ;  /* 0x00000006ff917819 */ /* 0x000fe20000011491 */
        /* <DEDUP_REMOVED lines=12> */
[----:B------:R-:W-:-:S04]  /*0620*/  IADD3 R5, R95, 0x3f, RZ ;  /* 0x0000003f5f057810 */ /* 0x000fc80007ffe0ff */
[----:B------:R-:W-:-:S04]  /*0630*/  SHF.R.S32.HI R4, RZ, 0x1f, R5 ;  /* 0x0000001fff047819 */ /* 0x000fc80000011405 */
[----:B------:R-:W-:-:S03]  /*0640*/  LEA.HI R4, R4, R5, RZ, 0x6 ;  /* 0x0000000504047211 */ /* 0x000fc600078f30ff */
[----:B------:R-:W-:Y:S02]  /*0650*/  @P2 IADD3 R7, R7, 0x1, RZ ;  /* 0x0000000107072810 */ /* 0x000fe40007ffe0ff */
[----:B------:R-:W-:-:S03]  /*0660*/  SHF.R.S32.HI R4, RZ, 0x6, R4 ;  /* 0x00000006ff047819 */ /* 0x000fc60000011404 */
[----:B------:R-:W-:-:S04]  /*0670*/  IMAD.MOV.U32 R3, RZ, RZ, R7 ;  /* 0x000000ffff037224 */ /* 0x000fc800078e0007 */
        /* <DEDUP_REMOVED lines=36> */
.L_x_3100:
[----:B------:R-:W-:Y:S05]  /*08c0*/  BSYNC B0 ;  /* 0x0000000000007941 */ /* 0x000fea0003800000 */
.L_x_3099:
        /* <DEDUP_REMOVED lines=10> */
.L_x_3102:
[----:B------:R-:W-:Y:S05]  /*0970*/  BSYNC B0 ;  /* 0x0000000000007941 */ /* 0x000fea0003800000 */
.L_x_3101:
        /* <DEDUP_REMOVED lines=10> */
.L_x_3104:
[----:B------:R-:W-:Y:S05]  /*0a20*/  BSYNC B0 ;  /* 0x0000000000007941 */ /* 0x000fea0003800000 */
.L_x_3103:
        /* <DEDUP_REMOVED lines=10> */
.L_x_3106:
[----:B------:R-:W-:Y:S05]  /*0ad0*/  BSYNC B0 ;  /* 0x0000000000007941 */ /* 0x000fea0003800000 */
.L_x_3105:
        /* <DEDUP_REMOVED lines=10> */
.L_x_3108:
[----:B------:R-:W-:Y:S05]  /*0b80*/  BSYNC B0 ;  /* 0x0000000000007941 */ /* 0x000fea0003800000 */
.L_x_3107:
        /* <DEDUP_REMOVED lines=10> */
.L_x_3110:
[----:B------:R-:W-:Y:S05]  /*0c30*/  BSYNC B0 ;  /* 0x0000000000007941 */ /* 0x000fea0003800000 */
.L_x_3109:
        /* <DEDUP_REMOVED lines=10> */
.L_x_3112:
[----:B------:R-:W-:Y:S05]  /*0ce0*/  BSYNC B0 ;  /* 0x0000000000007941 */ /* 0x000fea0003800000 */
.L_x_3111:
        /* <DEDUP_REMOVED lines=10> */
.L_x_3114:
[----:B------:R-:W-:Y:S05]  /*0d90*/  BSYNC B0 ;  /* 0x0000000000007941 */ /* 0x000fea0003800000 */
.L_x_3113:
        /* <DEDUP_REMOVED lines=12> */
[----:B-1234-:R-:W-:Y:S01]  /*0e60*/  @!P5 IMAD.MOV.U32 R19, RZ, RZ, -0x800000 ;  /* 0xff800000ff13d424 */ /* 0x01efe200078e00ff */
        /* <DEDUP_REMOVED lines=19> */
.L_x_3098:
        /* <DEDUP_REMOVED lines=64> */
[----:B------:R-:W-:Y:S01]  /*13a0*/  ISETP.GE.U32.AND P2, PT, R5, R2, PT ;  /* 0x000000020500720c */ /* 0x000fe20003f46070 */
[----:B------:R-:W-:Y:S01]  /*13b0*/  IMAD.MOV R2, RZ, RZ, -R3 ;  /* 0x000000ffff027224 */ /* 0x000fe200078e0a03 */
[----:B------:R-:W-:-:S03]  /*13c0*/  LOP3.LUT R5, R22, c[0x0][0x1c8], RZ, 0x3c, !PT ;  /* 0x0000720016057a12 */ /* 0x000fc600078e3cff */
[----:B------:R-:W-:Y:S01]  /*13d0*/  IMAD R7, R2, c[0x0][0x2d0], R7 ;  /* 0x0000b40002077a24 */ /* 0x000fe200078e0207 */
[----:B------:R-:W-:-:S04]  /*13e0*/  ISETP.GE.AND P1, PT, R5, RZ, PT ;  /* 0x000000ff0500720c */ /* 0x000fc80003f26270 */
[----:B------:R-:W-:-:S03]  /*13f0*/  SHF.R.S32.HI R3, RZ, 0x1f, R7 ;  /* 0x0000001fff037819 */ /* 0x000fc60000011407 */
[----:B------:R-:W-:Y:S02]  /*1400*/  @P2 IADD3 R4, R4, 0x1, RZ ;  /* 0x0000000104042810 */ /* 0x000fe40007ffe0ff */
[----:B------:R-:W-:Y:S01]  /*1410*/  ISETP.NE.AND P2, PT, RZ, c[0x0][0x1c8], PT ;  /* 0x00007200ff007a0c */ /* 0x000fe20003f45270 */
[----:B------:R-:W-:-:S03]  /*1420*/  IMAD R2, R3, c[0x0][0x198], RZ ;  /* 0x0000660003027a24 */ /* 0x000fc600078e02ff */
[----:B------:R-:W-:Y:S01]  /*1430*/  @!P1 IADD3 R4, -R4, RZ, RZ ;  /* 0x000000ff04049210 */ /* 0x000fe20007ffe1ff */
[----:B------:R-:W-:-:S08]  /*1440*/  IMAD R2, R7, c[0x0][0x19c], R2 ;  /* 0x0000670007027a24 */ /* 0x000fd000078e0202 */
[----:B------:R-:W-:-:S04]  /*1450*/  @!P2 LOP3.LUT R4, RZ, c[0x0][0x1c8], RZ, 0x33, !PT ;  /* 0x00007200ff04aa12 */ /* 0x000fc800078e33ff */
[----:B------:R-:W-:Y:S02]  /*1460*/  SHF.R.S32.HI R6, RZ, 0x1f, R4 ;  /* 0x0000001fff067819 */ /* 0x000fe40000011404 */
[----:B--2---:R-:W-:Y:S01]  /*1470*/  SHF.R.S32.HI R9, RZ, 0x1f, R0 ;  /* 0x0000001fff097819 */ /* 0x004fe20000011400 */
[----:B------:R-:W-:-:S04]  /*1480*/  IMAD.WIDE.U32 R14, R0, c[0x0][0x180], RZ ;  /* 0x00006000000e7a25 */ /* 0x000fc800078e00ff */
[C---:B------:R-:W-:Y:S02]  /*1490*/  IMAD R5, R9.reuse, c[0x0][0x180], RZ ;  /* 0x0000600009057a24 */ /* 0x040fe400078e02ff */
[----:B------:R-:W-:Y:S02]  /*14a0*/  IMAD R9, R9, c[0x0][0x188], RZ ;  /* 0x0000620009097a24 */ /* 0x000fe400078e02ff */
[C---:B------:R-:W-:Y:S02]  /*14b0*/  IMAD R5, R0.reuse, c[0x0][0x184], R5 ;  /* 0x0000610000057a24 */ /* 0x040fe400078e0205 */
[----:B------:R-:W-:Y:S02]  /*14c0*/  IMAD R10, R0, c[0x0][0x18c], R9 ;  /* 0x00006300000a7a24 */ /* 0x000fe400078e0209 */
[----:B------:R-:W-:Y:S02]  /*14d0*/  IMAD.IADD R15, R15, 0x1, R5 ;  /* 0x000000010f0f7824 */ /* 0x000fe400078e0205 */
[----:B------:R-:W-:-:S02]  /*14e0*/  IMAD R5, R6, c[0x0][0x1b0], RZ ;  /* 0x00006c0006057a24 */ /* 0x000fc400078e02ff */
[----:B------:R-:W-:-:S04]  /*14f0*/  IMAD.WIDE.U32 R14, R7, c[0x0][0x198], R14 ;  /* 0x00006600070e7a25 */ /* 0x000fc800078e000e */
[----:B------:R-:W-:Y:S01]  /*1500*/  IMAD R5, R4, c[0x0][0x1b4], R5 ;  /* 0x00006d0004057a24 */ /* 0x000fe200078e0205 */
[----:B------:R-:W-:Y:S01]  /*1510*/  IADD3 R15, R15, R2, RZ ;  /* 0x000000020f0f7210 */ /* 0x000fe20007ffe0ff */
[----:B------:R-:W-:-:S04]  /*1520*/  IMAD.WIDE.U32 R24, R0, c[0x0][0x188], RZ ;  /* 0x0000620000187a25 */ /* 0x000fc800078e00ff */
[----:B------:R-:W-:-:S04]  /*1530*/  IMAD.WIDE.U32 R28, R4, c[0x0][0x1b0], R14 ;  /* 0x00006c00041c7a25 */ /* 0x000fc800078e000e */
[----:B------:R-:W-:Y:S01]  /*1540*/  IMAD.IADD R10, R25, 0x1, R10 ;  /* 0x00000001190a7824 */ /* 0x000fe200078e020a */
[----:B------:R-:W-:Y:S01]  /*1550*/  IADD3 R9, R29, R5, RZ ;  /* 0x000000051d097210 */ /* 0x000fe20007ffe0ff */
[----:B------:R-:W-:Y:S05]  /*1560*/  BRA `(.L_x_3116) ;  /* 0x0000042000007947 */ /* 0x000fea0003800000 */
.L_x_3115:
        /* <DEDUP_REMOVED lines=15> */
.L_x_3117:
[----:B------:R-:W-:Y:S02]  /*1660*/  IABS R6, c[0x0][0x1c8] ;  /* 0x0000720000067a13 */ /* 0x000fe40000000000 */
[----:B------:R-:W-:Y:S02]  /*1670*/  @P4 IADD3 R10, R2, R13, RZ ;  /* 0x0000000d020a4210 */ /* 0x000fe40007ffe0ff */
[----:B------:R-:W1:Y:S03]  /*1680*/  I2F.RP R9, R6 ;  /* 0x0000000600097306 */ /* 0x000e660000209400 */
[----:B------:R-:W-:-:S04]  /*1690*/  @P4 IMAD.WIDE.U32 R24, R10, c[0x0][0x1a0], RZ ;  /* 0x000068000a184a25 */ /* 0x000fc800078e00ff */
[----:B------:R-:W-:Y:S01]  /*16a0*/  @P4 IMAD R10, R10, c[0x0][0x1a4], R25 ;  /* 0x000069000a0a4a24 */ /* 0x000fe200078e0219 */
[----:B-1----:R-:W1:Y:S02]  /*16b0*/  MUFU.RCP R14, R9 ;  /* 0x00000009000e7308 */ /* 0x002e640000001000 */
[----:B-1----:R-:W-:Y:S01]  /*16c0*/  IADD3 R14, R14, 0xffffffe, RZ ;  /* 0x0ffffffe0e0e7810 */ /* 0x002fe20007ffe0ff */
[----:B------:R-:W-:-:S05]  /*16d0*/  IMAD.MOV.U32 R9, RZ, RZ, R5 ;  /* 0x000000ffff097224 */ /* 0x000fca00078e0005 */
        /* <DEDUP_REMOVED lines=9> */
[----:B------:R-:W-:Y:S01]  /*1770*/  IMAD R3, R6, R3, R7 ;  /* 0x0000000306037224 */ /* 0x000fe200078e0207 */
[----:B------:R-:W-:-:S04]  /*1780*/  LEA R7, R145, 0xffffffc0, 0x6 ;  /* 0xffffffc091077811 */ /* 0x000fc800078e30ff */
[----:B------:R-:W-:Y:S01]  /*1790*/  ISETP.GT.U32.AND P1, PT, R6, R3, PT ;  /* 0x000000030600720c */ /* 0x000fe20003f24070 */
[----:B------:R-:W-:-:S05]  /*17a0*/  IMAD.WIDE.U32 R8, R7, c[0x0][0x198], R8 ;  /* 0x0000660007087a25 */ /* 0x000fca00078e0008 */
[----:B------:R-:W-:-:S07]  /*17b0*/  MOV R28, R8 ;  /* 0x00000008001c7202 */ /* 0x000fce0000000f00 */
[----:B------:R-:W-:Y:S01]  /*17c0*/  @!P1 IMAD.IADD R3, R3, 0x1, -R6 ;  /* 0x0000000103039824 */ /* 0x000fe200078e0a06 */
[----:B------:R-:W-:Y:S02]  /*17d0*/  @!P1 IADD3 R4, R4, 0x1, RZ ;  /* 0x0000000104049810 */ /* 0x000fe40007ffe0ff */
[----:B------:R-:W-:Y:S02]  /*17e0*/  ISETP.NE.AND P1, PT, RZ, c[0x0][0x1c8], PT ;  /* 0x00007200ff007a0c */ /* 0x000fe40003f25270 */
[----:B------:R-:W-:Y:S02]  /*17f0*/  ISETP.GE.U32.AND P3, PT, R3, R6, PT ;  /* 0x000000060300720c */ /* 0x000fe40003f66070 */
[----:B------:R-:W-:-:S04]  /*1800*/  LOP3.LUT R3, R22, c[0x0][0x1c8], RZ, 0x3c, !PT ;  /* 0x0000720016037a12 */ /* 0x000fc800078e3cff */
[----:B------:R-:W-:Y:S02]  /*1810*/  ISETP.GE.AND P2, PT, R3, RZ, PT ;  /* 0x000000ff0300720c */ /* 0x000fe40003f46270 */
[----:B------:R-:W-:-:S05]  /*1820*/  SHF.R.S32.HI R3, RZ, 0x1f, R7 ;  /* 0x0000001fff037819 */ /* 0x000fca0000011407 */
[----:B------:R-:W-:Y:S01]  /*1830*/  @P3 IADD3 R4, R4, 0x1, RZ ;  /* 0x0000000104043810 */ /* 0x000fe20007ffe0ff */
[----:B------:R-:W-:-:S04]  /*1840*/  IMAD R6, R3, c[0x0][0x198], RZ ;  /* 0x0000660003067a24 */ /* 0x000fc800078e02ff */
[----:B------:R-:W-:Y:S01]  /*1850*/  IMAD R5, R7, c[0x0][0x19c], R6 ;  /* 0x0000670007057a24 */ /* 0x000fe200078e0206 */
[----:B------:R-:W-:Y:S02]  /*1860*/  @!P2 IADD3 R4, -R4, RZ, RZ ;  /* 0x000000ff0404a210 */ /* 0x000fe40007ffe1ff */
[----:B------:R-:W-:Y:S01]  /*1870*/  @!P1 LOP3.LUT R4, RZ, c[0x0][0x1c8], RZ, 0x33, !PT ;  /* 0x00007200ff049a12 */ /* 0x000fe200078e33ff */
[----:B------:R-:W-:-:S03]  /*1880*/  IMAD.IADD R29, R9, 0x1, R5 ;  /* 0x00000001091d7824 */ /* 0x000fc600078e0205 */
        /* <DEDUP_REMOVED lines=16> */
.L_x_3116:
[----:B------:R-:W-:Y:S01]  /*1990*/  ISETP.NE.AND P1, PT, R12, -0x1, PT ;  /* 0xffffffff0c00780c */ /* 0x000fe20003f25270 */
[----:B------:R-:W-:Y:S01]  /*19a0*/  BSSY B0, `(.L_x_3118) ;  /* 0x0000074000007945 */ /* 0x000fe20003800000 */
[----:B-----5:R-:W-:Y:S02]  /*19b0*/  SHF.R.S32.HI R0, RZ, 0x1f, R11 ;  /* 0x0000001fff007819 */ /* 0x020fe4000001140b */
[----:B------:R-:W-:Y:S02]  /*19c0*/  IADD3 R199, -R16, R17, RZ ;  /* 0x0000001110c77210 */ /* 0x000fe40007ffe1ff */
[CC--:B------:R-:W-:Y:S02]  /*19d0*/  LEA.HI R2, R0.reuse, R11.reuse, RZ, 0x4 ;  /* 0x0000000b00027211 */ /* 0x0c0fe400078f20ff */
[----:B------:R-:W-:Y:S02]  /*19e0*/  LEA.HI R8, R0, R11, RZ, 0x3 ;  /* 0x0000000b00087211 */ /* 0x000fe400078f18ff */
[----:B------:R-:W-:-:S02]  /*19f0*/  SHF.R.S32.HI R197, RZ, 0x4, R2 ;  /* 0x00000004ffc57819 */ /* 0x000fc40000011402 */
[----:B------:R-:W-:Y:S01]  /*1a00*/  SHF.R.S32.HI R20, RZ, 0x3, R8 ;  /* 0x00000003ff147819 */ /* 0x000fe20000011408 */
[----:B------:R-:W-:Y:S01]  /*1a10*/  @P1 IMAD.WIDE.U32 R18, R12, c[0x0][0x190], RZ ;  /* 0x000064000c121a25 */ /* 0x000fe200078e00ff */
[----:B------:R-:W-:Y:S02]  /*1a20*/  @!P1 SHF.R.S32.HI R14, RZ, 0x1f, R207 ;  /* 0x0000001fff0e9819 */ /* 0x000fe400000114cf */
[----:B------:R-:W-:Y:S01]  /*1a30*/  LOP3.LUT R8, R8, 0xfffffff8, RZ, 0xc0, !PT ;  /* 0xfffffff808087812 */ /* 0x000fe200078ec0ff */
[C---:B------:R-:W-:Y:S01]  /*1a40*/  @!P1 IMAD.WIDE.U32 R30, R207.reuse, c[0x0][0x178], RZ ;  /* 0x00005e00cf1e9a25 */ /* 0x040fe200078e00ff */
[C---:B------:R-:W-:Y:S02]  /*1a50*/  LEA.HI R13, R2.reuse, R197, RZ, 0x1 ;  /* 0x000000c5020d7211 */ /* 0x040fe400078f08ff */
[----:B------:R-:W-:Y:S01]  /*1a60*/  LOP3.LUT R2, R2, 0xfffffff0, RZ, 0xc0, !PT ;  /* 0xfffffff002027812 */ /* 0x000fe200078ec0ff */
[----:B------:R-:W-:Y:S01]  /*1a70*/  @!P1 IMAD R14, R14, c[0x0][0x178], RZ ;  /* 0x00005e000e0e9a24 */ /* 0x000fe200078e02ff */
[----:B------:R-:W-:Y:S01]  /*1a80*/  SHF.R.S32.HI R21, RZ, 0x1f, R20 ;  /* 0x0000001fff157819 */ /* 0x000fe20000011414 */
[----:B------:R-:W-:Y:S01]  /*1a90*/  @P1 IMAD R12, R12, c[0x0][0x194], R19 ;  /* 0x000065000c0c1a24 */ /* 0x000fe200078e0213 */
[----:B------:R-:W-:Y:S01]  /*1aa0*/  LEA.HI R15, R0, R11, RZ, 0x6 ;  /* 0x0000000b000f7211 */ /* 0x000fe200078f30ff */
[----:B------:R-:W-:Y:S01]  /*1ab0*/  @!P1 IMAD R5, R207, c[0x0][0x17c], R14 ;  /* 0x00005f00cf059a24 */ /* 0x000fe200078e020e */
[----:B------:R-:W-:Y:S01]  /*1ac0*/  LOP3.LUT R14, R13, 0xfffffffe, RZ, 0xc0, !PT ;  /* 0xfffffffe0d0e7812 */ /* 0x000fe200078ec0ff */
[----:B------:R-:W-:-:S02]  /*1ad0*/  IMAD.IADD R8, R11, 0x1, -R8 ;  /* 0x000000010b087824 */ /* 0x000fc400078e0a08 */
[----:B------:R-:W-:Y:S02]  /*1ae0*/  @!P1 IMAD.IADD R12, R31, 0x1, R5 ;  /* 0x000000011f0c9824 */ /* 0x000fe400078e0205 */
[----:B------:R-:W-:Y:S02]  /*1af0*/  IMAD.IADD R5, R11, 0x1, -R2 ;  /* 0x000000010b057824 */ /* 0x000fe400078e0a02 */
[----:B------:R-:W-:Y:S02]  /*1b00*/  IMAD.SHL.U32 R206, R8, 0x8, RZ ;  /* 0x0000000808ce7824 */ /* 0x000fe400078e00ff */
[----:B------:R-:W-:Y:S01]  /*1b10*/  @!P1 IMAD.MOV.U32 R18, RZ, RZ, R30 ;  /* 0x000000ffff129224 */ /* 0x000fe200078e001e */
[----:B------:R-:W-:Y:S01]  /*1b20*/  SHF.R.S32.HI R2, RZ, 0x1f, R5 ;  /* 0x0000001fff027819 */ /* 0x000fe20000011405 */
[----:B------:R-:W-:Y:S01]  /*1b30*/  IMAD.SHL.U32 R19, R20, 0x40, RZ ;  /* 0x0000004014137824 */ /* 0x000fe200078e00ff */
[----:B------:R-:W-:Y:S01]  /*1b40*/  IADD3 R24, P2, R206, R24, RZ ;  /* 0x00000018ce187210 */ /* 0x000fe20007f5e0ff */
[----:B------:R-:W-:Y:S01]  /*1b50*/  IMAD.IADD R197, R197, 0x1, -R14 ;  /* 0x00000001c5c57824 */ /* 0x000fe200078e0a0e */
[----:B------:R-:W-:Y:S01]  /*1b60*/  SHF.R.S32.HI R13, RZ, 0x1f, R206 ;  /* 0x0000001fff0d7819 */ /* 0x000fe200000114ce */
[----:B------:R-:W-:Y:S01]  /*1b70*/  IMAD.SHL.U32 R15, R15, 0x8, RZ ;  /* 0x000000080f0f7824 */ /* 0x000fe200078e00ff */
[----:B------:R-:W-:Y:S01]  /*1b80*/  LEA.HI R2, R2, R5, RZ, 0x3 ;  /* 0x0000000502027211 */ /* 0x000fe200078f18ff */
[----:B------:R-:W-:Y:S01]  /*1b90*/  IMAD.WIDE R26, R27, 0x40, R20 ;  /* 0x000000401b1a7825 */ /* 0x000fe200078e0214 */
[----:B------:R-:W-:-:S02]  /*1ba0*/  LOP3.LUT R19, R19, 0x1c0, RZ, 0xc0, !PT ;  /* 0x000001c013137812 */ /* 0x000fc400078ec0ff */
[----:B------:R-:W-:Y:S01]  /*1bb0*/  IADD3 R18, P1, R206, R18, RZ ;  /* 0x00000012ce127210 */ /* 0x000fe20007f3e0ff */
[----:B------:R-:W-:Y:S01]  /*1bc0*/  IMAD.X R25, R13, 0x1, R10, P2 ;  /* 0x000000010d197824 */ /* 0x000fe200010e060a */
[----:B------:R-:W-:Y:S02]  /*1bd0*/  LOP3.LUT R10, R2, 0xfffffff8, RZ, 0xc0, !PT ;  /* 0xfffffff8020a7812 */ /* 0x000fe400078ec0ff */
[----:B------:R-:W-:Y:S01]  /*1be0*/  LOP3.LUT R23, R19, 0x38, R206, 0xf8, !PT ;  /* 0x0000003813177812 */ /* 0x000fe200078ef8ce */
[----:B------:R-:W-:Y:S01]  /*1bf0*/  IMAD.WIDE.U32 R24, R4, c[0x0][0x1b8], R24 ;  /* 0x00006e0004187a25 */ /* 0x000fe200078e0018 */
[----:B------:R-:W-:Y:S02]  /*1c00*/  SHF.R.U32.HI R14, RZ, 0x3, R19 ;  /* 0x00000003ff0e7819 */ /* 0x000fe40000011613 */
[----:B------:R-:W-:Y:S01]  /*1c10*/  IADD3 R28, P3, R206, R28, RZ ;  /* 0x0000001cce1c7210 */ /* 0x000fe20007f7e0ff */
[----:B------:R-:W-:Y:S01]  /*1c20*/  IMAD.IADD R10, R5, 0x1, -R10 ;  /* 0x00000001050a7824 */ /* 0x000fe200078e0a0a */
[----:B------:R-:W-:Y:S01]  /*1c30*/  LOP3.LUT R14, R23, R14, RZ, 0x3c, !PT ;  /* 0x0000000e170e7212 */ /* 0x000fe200078e3cff */
[----:B------:R-:W-:Y:S01]  /*1c40*/  IMAD R5, R6, c[0x0][0x1b8], RZ ;  /* 0x00006e0006057a24 */ /* 0x000fe200078e02ff */
[C---:B------:R-:W-:Y:S01]  /*1c50*/  IADD3.X R29, R13.reuse, R9, RZ, P3, !PT ;  /* 0x000000090d1d7210 */ /* 0x040fe20001ffe4ff */
[----:B------:R-:W-:Y:S01]  /*1c60*/  IMAD.X R19, R13, 0x1, R12, P1 ;  /* 0x000000010d137824 */ /* 0x000fe200008e060c */
[----:B------:R-:W-:Y:S01]  /*1c70*/  IADD3 R146, P1, R20, R7, RZ ;  /* 0x0000000714927210 */ /* 0x000fe20007f3e0ff */
[----:B------:R-:W-:Y:S01]  /*1c80*/  IMAD R5, R4, c[0x0][0x1bc], R5 ;  /* 0x00006f0004057a24 */ /* 0x000fe200078e0205 */
[----:B------:R-:W-:Y:S01]  /*1c90*/  SHF.R.S32.HI R23, RZ, 0x1f, R22 ;  /* 0x0000001fff177819 */ /* 0x000fe20000011416 */
[----:B------:R-:W-:Y:S01]  /*1ca0*/  IMAD.SHL.U32 R4, R10, 0x40, RZ ;  /* 0x000000400a047824 */ /* 0x000fe200078e00ff */
[----:B------:R-:W-:Y:S01]  /*1cb0*/  LEA.HI R13, R0, R11, RZ, 0x5 ;  /* 0x0000000b000d7211 */ /* 0x000fe200078f28ff */
[----:B------:R-:W-:Y:S01]  /*1cc0*/  IMAD.SHL.U32 R6, R197, 0x8, RZ ;  /* 0x00000008c5067824 */ /* 0x000fe200078e00ff */
[----:B------:R-:W-:Y:S01]  /*1cd0*/  IADD3 R25, R25, R5, RZ ;  /* 0x0000000519197210 */ /* 0x000fe20007ffe0ff */
[C---:B------:R-:W-:Y:S01]  /*1ce0*/  IMAD R7, R21.reuse, c[0x0][0x198], RZ ;  /* 0x0000660015077a24 */ /* 0x040fe200078e02ff */
[----:B------:R-:W-:Y:S01]  /*1cf0*/  LOP3.LUT R9, R4, 0x1c0, RZ, 0xc0, !PT ;  /* 0x000001c004097812 */ /* 0x000fe200078ec0ff */
[----:B------:R-:W-:Y:S01]  /*1d00*/  IMAD.X R3, R21, 0x1, R3, P1 ;  /* 0x0000000115037824 */ /* 0x000fe200008e0603 */
[----:B------:R-:W-:Y:S01]  /*1d10*/  R2P PR, R10, 0x6 ;  /* 0x000000060a007804 */ /* 0x000fe20000000000 */
[C---:B------:R-:W-:Y:S01]  /*1d20*/  IMAD R7, R20.reuse, c[0x0][0x19c], R7 ;  /* 0x0000670014077a24 */ /* 0x040fe200078e0207 */
[----:B------:R-:W-:Y:S01]  /*1d30*/  LOP3.LUT R6, R9, 0x8, R6, 0xf8, !PT ;  /* 0x0000000809067812 */ /* 0x000fe200078ef806 */
[C---:B------:R-:W-:Y:S01]  /*1d40*/  IMAD.WIDE.U32 R28, R20.reuse, c[0x0][0x198], R28 ;  /* 0x00006600141c7a25 */ /* 0x040fe200078e001c */
[----:B------:R-:W-:-:S02]  /*1d50*/  ISETP.GE.AND P3, PT, R20, R199, PT ;  /* 0x000000c71400720c */ /* 0x000fc40003f66270 */
[----:B------:R-:W-:Y:S01]  /*1d60*/  SHF.R.U32.HI R9, RZ, 0x3, R9 ;  /* 0x00000003ff097819 */ /* 0x000fe20000011609 */
[----:B------:R-:W-:Y:S01]  /*1d70*/  IMAD R3, R3, c[0x0][0x1a0], RZ ;  /* 0x0000680003037a24 */ /* 0x000fe200078e02ff */
[----:B------:R-:W-:Y:S01]  /*1d80*/  LOP3.LUT R204, R14, 0xfffffe00, R15, 0xf8, !PT ;  /* 0xfffffe000ecc7812 */ /* 0x000fe200078ef80f */
[----:B------:R-:W-:Y:S01]  /*1d90*/  IMAD.IADD R134, R29, 0x1, R7 ;  /* 0x000000011d867824 */ /* 0x000fe200078e0207 */
[----:B------:R-:W-:Y:S01]  /*1da0*/  LOP3.LUT R6, R6, R9, RZ, 0x3c, !PT ;  /* 0x0000000906067212 */ /* 0x000fe200078e3cff */
[----:B------:R-:W-:Y:S01]  /*1db0*/  IMAD.SHL.U32 R5, R2, 0x40, RZ ;  /* 0x0000004002057824 */ /* 0x000fe200078e00ff */
[----:B------:R-:W-:Y:S01]  /*1dc0*/  LOP3.LUT R0, R13, 0xffffffe0, RZ, 0xc0, !PT ;  /* 0xffffffe00d007812 */ /* 0x000fe200078ec0ff */
[C---:B------:R-:W-:Y:S01]  /*1dd0*/  IMAD R7, R146.reuse, c[0x0][0x1a4], R3 ;  /* 0x0000690092077a24 */ /* 0x040fe200078e0203 */
[----:B------:R-:W-:Y:S01]  /*1de0*/  SHF.R.S32.HI R13, RZ, 0x5, R13 ;  /* 0x00000005ff0d7819 */ /* 0x000fe2000001140d */
[----:B------:R-:W-:Y:S01]  /*1df0*/  IMAD.WIDE.U32 R146, R146, c[0x0][0x1a0], R24 ;  /* 0x0000680092927a25 */ /* 0x000fe200078e0018 */
[----:B------:R-:W-:-:S02]  /*1e00*/  LOP3.LUT R2, R6, 0xfffffe00, R5, 0xf8, !PT ;  /* 0xfffffe0006027812 */ /* 0x000fc400078ef805 */
[C---:B------:R-:W-:Y:S01]  /*1e10*/  IADD3 R94, R206.reuse, 0x40, RZ ;  /* 0x00000040ce5e7810 */ /* 0x040fe20007ffe0ff */
[----:B------:R-:W-:Y:S01]  /*1e20*/  IMAD R25, R23, c[0x0][0x1a8], RZ ;  /* 0x00006a0017197a24 */ /* 0x000fe200078e02ff */
[----:B------:R-:W-:Y:S01]  /*1e30*/  IADD3 R93, R206, 0x80, RZ ;  /* 0x00000080ce5d7810 */ /* 0x000fe20007ffe0ff */
[----:B------:R-:W-:Y:S02]  /*1e40*/  IMAD.MOV.U32 R5, RZ, RZ, 0x10 ;  /* 0x00000010ff057424 */ /* 0x000fe400078e00ff */
[----:B------:R-:W-:Y:S02]  /*1e50*/  IMAD.MOV.U32 R4, RZ, RZ, 0x20 ;  /* 0x00000020ff047424 */ /* 0x000fe400078e00ff */
[C---:B------:R-:W-:Y:S01]  /*1e60*/  IMAD R25, R22.reuse, c[0x0][0x1ac], R25 ;  /* 0x00006b0016197a24 */ /* 0x040fe200078e0219 */
[----:B------:R-:W-:Y:S01]  /*1e70*/  SEL R5, R5, 0xfffffff0, !P1 ;  /* 0xfffffff005057807 */ /* 0x000fe20004800000 */
[----:B------:R-:W-:Y:S01]  /*1e80*/  IMAD.WIDE.U32 R18, R22, c[0x0][0x1a8], R18 ;  /* 0x00006a0016127a25 */ /* 0x000fe200078e0012 */
[----:B------:R-:W-:-:S03]  /*1e90*/  SEL R3, R4, 0xffffffe0, !P2 ;  /* 0xffffffe004037807 */ /* 0x000fc60005000000 */
[----:B------:R-:W-:Y:S02]  /*1ea0*/  IMAD.MOV.U32 R135, RZ, RZ, R28 ;  /* 0x000000ffff877224 */ /* 0x000fe400078e001c */
        /* <DEDUP_REMOVED lines=35> */
.L_x_3119:
[----:B------:R-:W-:Y:S05]  /*20e0*/  BSYNC B0 ;  /* 0x0000000000007941 */ /* 0x000fea0003800000 */
.L_x_3118:
        /* <DEDUP_REMOVED lines=37> */
.L_x_3121:
[----:B------:R-:W-:Y:S05]  /*2340*/  BSYNC B0 ;  /* 0x0000000000007941 */ /* 0x000fea0003800000 */
.L_x_3120:
        /* <DEDUP_REMOVED lines=37> */
.L_x_3123:
[----:B------:R-:W-:Y:S05]  /*25a0*/  BSYNC B0 ;  /* 0x0000000000007941 */ /* 0x000fea0003800000 */
.L_x_3122:
        /* <DEDUP_REMOVED lines=36> */
.L_x_3125:
[----:B------:R-:W-:Y:S05]  /*27f0*/  BSYNC B0 ;  /* 0x0000000000007941 */ /* 0x000fea0003800000 */
.L_x_3124:
        /* <DEDUP_REMOVED lines=31> */
.L_x_3127:
[----:B------:R-:W-:Y:S05]  /*29f0*/  BSYNC B0 ;  /* 0x0000000000007941 */ /* 0x000fea0003800000 */
.L_x_3126:
        /* <DEDUP_REMOVED lines=8> */
[----:B-1----:R-:W-:Y:S02]  /*2a80*/  IADD3 R19, P2, R202, R135, RZ ;  /* 0x00000087ca137210 */ /* 0x002fe40007f5e0ff */
        /* <DEDUP_REMOVED lines=24> */
.L_x_3129:
[----:B------:R-:W-:Y:S05]  /*2c10*/  BSYNC B0 ;  /* 0x0000000000007941 */ /* 0x000fea0003800000 */
.L_x_3128:
[----:B------:R-:W-:Y:S01]  /*2c20*/  ISETP.GE.AND P1, PT, R12, R9, PT ;  /* 0x000000090c00720c */ /* 0x000fe20003f26270 */
[----:B------:R-:W-:-:S12]  /*2c30*/  BSSY B0, `(.L_x_3130) ;  /* 0x000001e000007945 */ /* 0x000fd80003800000 */
[----:B------:R-:W-:Y:S05]  /*2c40*/  @P1 BRA `(.L_x_3131) ;  /* 0x000001c000001947 */ /* 0x000fea0003800000 */
[----:B------:R-:W-:Y:S01]  /*2c50*/  ISETP.GE.AND P4, PT, R206, c[0x0][0x220], PT ;  /* 0x00008800ce007a0c */ /* 0x000fe20003f86270 */
[----:B------:R-:W-:Y:S01]  /*2c60*/  IMAD.MOV.U32 R0, RZ, RZ, c[0x0][0x19c] ;  /* 0x00006700ff007624 */ /* 0x000fe200078e00ff */
[----:B------:R-:W-:Y:S02]  /*2c70*/  ISETP.GE.AND P3, PT, R94, c[0x0][0x220], PT ;  /* 0x000088005e007a0c */ /* 0x000fe40003f66270 */
[----:B-12---:R-:W-:Y:S02]  /*2c80*/  LEA R19, P2, R7, R135, 0x5 ;  /* 0x0000008707137211 */ /* 0x006fe400078428ff */
        /* <DEDUP_REMOVED lines=24> */
.L_x_3131:
[----:B------:R-:W-:Y:S05]  /*2e10*/  BSYNC B0 ;  /* 0x0000000000007941 */ /* 0x000fea0003800000 */
.L_x_3130:
[----:B------:R-:W-:Y:S01]  /*2e20*/  ISETP.GE.AND P1, PT, R10, R9, PT ;  /* 0x000000090a00720c */ /* 0x000fe20003f26270 */
[----:B------:R-:W-:-:S12]  /*2e30*/  BSSY B0, `(.L_x_3132) ;  /* 0x0000020000007945 */ /* 0x000fd80003800000 */
[----:B------:R-:W-:Y:S05]  /*2e40*/  @P1 BRA `(.L_x_3133) ;  /* 0x000001e000001947 */ /* 0x000fea0003800000 */
[----:B------:R-:W-:Y:S01]  /*2e50*/  ISETP.GE.AND P5, PT, R206, c[0x0][0x220], PT ;  /* 0x00008800ce007a0c */ /* 0x000fe20003fa6270 */
[----:B-12---:R-:W-:Y:S01]  /*2e60*/  IMAD.MOV.U32 R18, RZ, RZ, R135 ;  /* 0x000000ffff127224 */ /* 0x006fe200078e0087 */
[----:B------:R-:W-:Y:S01]  /*2e70*/  ISETP.GE.AND P4, PT, R94, c[0x0][0x220], PT ;  /* 0x000088005e007a0c */ /* 0x000fe20003f86270 */
[----:B------:R-:W-:Y:S01]  /*2e80*/  IMAD.MOV.U32 R19, RZ, RZ, R134 ;  /* 0x000000ffff137224 */ /* 0x000fe200078e0086 */
[----:B------:R-:W-:Y:S01]  /*2e90*/  ISETP.GE.AND P2, PT, R93, c[0x0][0x220], PT ;  /* 0x000088005d007a0c */ /* 0x000fe20003f46270 */
[----:B------:R-:W-:Y:S02]  /*2ea0*/  ULDC UR4, c[0x0][0x19c] ;  /* 0x0000670000047ab9 */ /* 0x000fe40000000800 */
[----:B------:R-:W-:Y:S01]  /*2eb0*/  UIMAD UR4, UR4, 0x30, URZ ;  /* 0x00000030040478a4 */ /* 0x000fe2000f8e023f */
[----:B------:R-:W-:-:S05]  /*2ec0*/  IMAD.WIDE.U32 R26, R7, 0x30, R18 ;  /* 0x00000030071a7825 */ /* 0x000fca00078e0012 */
[----:B------:R-:W-:Y:S01]  /*2ed0*/  IADD3 R0, R27, UR4, RZ ;  /* 0x000000041b007c10 */ /* 0x000fe2000fffe0ff */
[----:B------:R1:W-:Y:S01]  /*2ee0*/  @P5 STS.128 [R204+0x7800], RZ ;  /* 0x007800ffcc005388 */ /* 0x0003e20000000c00 */
[C---:B------:R-:W-:Y:S02]  /*2ef0*/  @!P5 LEA R28, P6, R26.reuse, c[0x0][0x168], 0x1 ;  /* 0x00005a001a1cda11 */ /* 0x040fe400078c08ff */
[C---:B------:R-:W-:Y:S02]  /*2f00*/  @!P4 LEA R24, P3, R26.reuse, c[0x0][0x168], 0x1 ;  /* 0x00005a001a18ca11 */ /* 0x040fe400078608ff */
        /* <DEDUP_REMOVED lines=18> */
.L_x_3133:
[----:B------:R-:W-:Y:S05]  /*3030*/  BSYNC B0 ;  /* 0x0000000000007941 */ /* 0x000fea0003800000 */
.L_x_3132:
[----:B------:R-:W-:Y:S01]  /*3040*/  SHF.R.S32.HI R0, RZ, 0x1f, R207 ;  /* 0x0000001fff007819 */ /* 0x000fe200000114cf */
[----:B------:R-:W-:Y:S01]  /*3050*/  IMAD.WIDE.U32 R22, R207, c[0x0][0x320], R22 ;  /* 0x0000c800cf167a25 */ /* 0x000fe200078e0016 */
[----:B------:R-:W0:Y:S03]  /*3060*/  LDGDEPBAR ;  /* 0x00000000000079af */ /* 0x000e260000000000 */
[----:B------:R-:W-:Y:S01]  /*3070*/  IMAD R0, R0, c[0x0][0x320], RZ ;  /* 0x0000c80000007a24 */ /* 0x000fe200078e02ff */
[----:B-1----:R-:W-:-:S03]  /*3080*/  LEA R24, P1, R22, c[0x0][0x318], 0x2 ;  /* 0x0000c60016187a11 */ /* 0x002fc600078210ff */
[----:B------:R-:W-:-:S04]  /*3090*/  IMAD R0, R207, c[0x0][0x324], R0 ;  /* 0x0000c900cf007a24 */ /* 0x000fc800078e0200 */
[----:B------:R-:W-:-:S05]  /*30a0*/  IMAD.IADD R0, R23, 0x1, R0 ;  /* 0x0000000117007824 */ /* 0x000fca00078e0200 */
[----:B------:R-:W-:-:S05]  /*30b0*/  LEA.HI.X R25, R22, c[0x0][0x31c], R0, 0x2, P1 ;  /* 0x0000c70016197a11 */ /* 0x000fca00008f1400 */
[----:B------:R-:W3:Y:S01]  /*30c0*/  LDG.E R0, [R24.64] ;  /* 0x0000000618007981 */ /* 0x000ee2000c1e1900 */
[----:B------:R-:W-:Y:S01]  /*30d0*/  ISETP.GE.AND P2, PT, R20, R9, PT ;  /* 0x000000091400720c */ /* 0x000fe20003f46270 */
[----:B--2---:R-:W-:Y:S01]  /*30e0*/  IMAD.SHL.U32 R19, R8, 0x40, RZ ;  /* 0x0000004008137824 */ /* 0x004fe200078e00ff */
[----:B------:R-:W-:-:S04]  /*30f0*/  DEPBAR.LE SB0, 0x0 ;  /* 0x000080000000791a */ /* 0x000fc80000000000 */
[----:B------:R-:W-:Y:S01]  /*3100*/  BAR.SYNC.DEFER_BLOCKING 0x0 ;  /* 0x0000000000007b1d */ /* 0x000fe20000010000 */
[----:B------:R-:W-:Y:S01]  /*3110*/  SHF.R.S32.HI R18, RZ, 0x1f, R15 ;  /* 0x0000001fff127819 */ /* 0x000fe2000001140f */
[----:B------:R-:W-:Y:S01]  /*3120*/  IMAD.SHL.U32 R20, R20, 0x8, RZ ;  /* 0x0000000814147824 */ /* 0x000fe200078e00ff */
[----:B------:R-:W-:Y:S01]  /*3130*/  LOP3.LUT R19, R19, 0x1c0, RZ, 0xc0, !PT ;  /* 0x000001c013137812 */ /* 0x000fe200078ec0ff */
[----:B------:R-:W-:Y:S01]  /*3140*/  IMAD R16, R13, 0x10, R16 ;  /* 0x000000100d107824 */ /* 0x000fe200078e0210 */
[----:B------:R-:W-:Y:S01]  /*3150*/  LEA.HI R18, R18, R15, RZ, 0x2 ;  /* 0x0000000f12127211 */ /* 0x000fe200078f10ff */
[----:B------:R-:W-:Y:S01]  /*3160*/  IMAD.SHL.U32 R203, R11, 0x2, RZ ;  /* 0x000000020bcb7824 */ /* 0x000fe200078e00ff */
[----:B------:R-:W3:Y:S01]  /*3170*/  MUFU.RCP R15, c[0x0][0x238] ;  /* 0x00008e00000f7b08 */ /* 0x000ee20000001000 */
[----:B------:R-:W-:Y:S01]  /*3180*/  LOP3.LUT R20, R19, 0x8, R20, 0xf8, !PT ;  /* 0x0000000813147812 */ /* 0x000fe200078ef814 */
[----:B------:R-:W-:Y:S01]  /*3190*/  IMAD R198, R13, 0x400, R2 ;  /* 0x000004000dc67824 */ /* 0x000fe200078e0202 */
[----:B------:R-:W-:Y:S01]  /*31a0*/  SHF.R.S32.HI R21, RZ, 0x2, R18 ;  /* 0x00000002ff157819 */ /* 0x000fe20000011412 */
[----:B------:R-:W-:Y:S01]  /*31b0*/  BSSY B0, `(.L_x_3134) ;  /* 0x0000027000007945 */ /* 0x000fe20003800000 */
[----:B------:R-:W-:Y:S01]  /*31c0*/  SHF.R.U32.HI R19, RZ, 0x3, R19 ;  /* 0x00000003ff137819 */ /* 0x000fe20000011613 */
[----:B------:R-:W-:Y:S01]  /*31d0*/  IMAD.SHL.U32 R198, R198, 0x2, RZ ;  /* 0x00000002c6c67824 */ /* 0x000fe200078e00ff */
[----:B------:R-:W-:-:S02]  /*31e0*/  IADD3 R16, R16, 0x1, R21 ;  /* 0x0000000110107810 */ /* 0x000fc40007ffe015 */
[----:B------:R-:W-:Y:S02]  /*31f0*/  LOP3.LUT R20, R20, R19, RZ, 0x3c, !PT ;  /* 0x0000001314147212 */ /* 0x000fe400078e3cff */
[----:B------:R-:W-:Y:S02]  /*3200*/  IADD3 R96, R95, R16, -R17 ;  /* 0x000000105f607210 */ /* 0x000fe40007ffe811 */
[----:B------:R-:W-:Y:S01]  /*3210*/  LOP3.LUT P3, RZ, R8, 0x4, RZ, 0xc0, !PT ;  /* 0x0000000408ff7812 */ /* 0x000fe2000786c0ff */
[----:B------:R-:W-:Y:S01]  /*3220*/  IMAD R197, R197, 0x200, R20 ;  /* 0x00000200c5c57824 */ /* 0x000fe200078e0214 */
[----:B------:R-:W-:Y:S01]  /*3230*/  LEA R218, P1, R146, c[0x0][0x170], 0x1 ;  /* 0x00005c0092da7a11 */ /* 0x000fe200078208ff */
[----:B------:R1:W-:Y:S01]  /*3240*/  @P2 STS.128 [R204+0xc000], RZ ;  /* 0x00c000ffcc002388 */ /* 0x0003e20000000c00 */
[----:B------:R-:W-:Y:S02]  /*3250*/  SEL R4, R4, 0xffffffe0, !P3 ;  /* 0xffffffe004047807 */ /* 0x000fe40005800000 */
[----:B------:R-:W-:Y:S01]  /*3260*/  LOP3.LUT R203, R203, 0x6, RZ, 0xc0, !PT ;  /* 0x00000006cbcb7812 */ /* 0x000fe200078ec0ff */
[----:B------:R1:W-:Y:S01]  /*3270*/  @P2 STS.128 [R204+0xe000], RZ ;  /* 0x00e000ffcc002388 */ /* 0x0003e20000000c00 */
[----:B------:R-:W-:-:S02]  /*3280*/  LEA.HI.X R219, R146, c[0x0][0x174], R144, 0x1, P1 ;  /* 0x00005d0092db7a11 */ /* 0x000fc400008f0c90 */
[----:B------:R-:W-:Y:S01]  /*3290*/  IADD3 R96, R96, c[0x0][0x2e8], RZ ;  /* 0x0000ba0060607a10 */ /* 0x000fe20007ffe0ff */
[----:B------:R1:W-:Y:S01]  /*32a0*/  @P2 STS.128 [R204+0x10000], RZ ;  /* 0x010000ffcc002388 */ /* 0x0003e20000000c00 */
[----:B---3--:R-:W-:Y:S01]  /*32b0*/  FMUL.FTZ R0, R0, R15 ;  /* 0x0000000f00007220 */ /* 0x008fe20000410000 */
[----:B------:R-:W-:Y:S05]  /*32c0*/  @P2 BRA `(.L_x_3135) ;  /* 0x0000015000002947 */ /* 0x000fea0003800000 */
[----:B-1----:R-:W-:Y:S02]  /*32d0*/  ISETP.GE.AND P3, PT, R206, c[0x0][0x220], PT ;  /* 0x00008800ce007a0c */ /* 0x002fe40003f66270 */
[----:B------:R-:W-:Y:S02]  /*32e0*/  ISETP.GE.AND P2, PT, R94, c[0x0][0x220], PT ;  /* 0x000088005e007a0c */ /* 0x000fe40003f46270 */
        /* <DEDUP_REMOVED lines=19> */
.L_x_3135:
[----:B-1----:R-:W-:Y:S05]  /*3420*/  BSYNC B0 ;  /* 0x0000000000007941 */ /* 0x002fea0003800000 */
.L_x_3134:
        /* <DEDUP_REMOVED lines=28> */
[----:B---3--:R-:W-:-:S04]  /*35f0*/  LEA R14, P1, R211, R218, 0x1 ;  /* 0x000000dad30e7211 */ /* 0x008fc800078208ff */
[----:B------:R-:W-:-:S05]  /*3600*/  LEA.HI.X R15, R211, R219, R210, 0x1, P1 ;  /* 0x000000dbd30f7211 */ /* 0x000fca00008f0cd2 */
[----:B------:R-:W-:Y:S01]  /*3610*/  @!PT LDS RZ, [RZ] ;  /* 0x00000000fffff984 */ /* 0x000fe20000000800 */
[----:B------:R-:W-:Y:S01]  /*3620*/  @!PT LDS RZ, [RZ] ;  /* 0x00000000fffff984 */ /* 0x000fe20000000800 */
[----:B------:R-:W-:Y:S01]  /*3630*/  @!PT LDS RZ, [RZ] ;  /* 0x00000000fffff984 */ /* 0x000fe20000000800 */
[----:B------:R3:W-:Y:S04]  /*3640*/  LDGSTS.E.BYPASS.LTC128B.128 [R204+0x10800], [R14.64+0x100] ;  /* 0x108001000ecc7fae */ /* 0x0007e8000b901d46 */
.L_x_3137:
[----:B------:R-:W-:Y:S05]  /*3650*/  BSYNC B0 ;  /* 0x0000000000007941 */ /* 0x000fea0003800000 */
.L_x_3136:
        /* <DEDUP_REMOVED lines=12> */
[CC--:B---3--:R-:W-:Y:S01]  /*3720*/  @!P4 LEA R16, P5, R13.reuse, R218.reuse, 0x1 ;  /* 0x000000da0d10c211 */ /* 0x0c8fe200078a08ff */
        /* <DEDUP_REMOVED lines=21> */
.L_x_3139:
[----:B------:R-:W-:Y:S05]  /*3880*/  BSYNC B0 ;  /* 0x0000000000007941 */ /* 0x000fea0003800000 */
.L_x_3138:
        /* <DEDUP_REMOVED lines=12> */
[C---:B---3--:R-:W-:Y:S01]  /*3950*/  @!P2 IMAD.WIDE.U32 R14, R11.reuse, 0x60, R218 ;  /* 0x000000600b0ea825 */ /* 0x048fe200078e00da */
        /* <DEDUP_REMOVED lines=26> */
.L_x_3141:
[----:B------:R-:W-:Y:S05]  /*3b00*/  BSYNC B0 ;  /* 0x0000000000007941 */ /* 0x000fea0003800000 */
.L_x_3140:
[----:B------:R-:W-:Y:S01]  /*3b10*/  IMAD.SHL.U32 R197, R197, 0x2, RZ ;  /* 0x00000002c5c57824 */ /* 0x000fe200078e00ff */
[----:B------:R-:W-:Y:S01]  /*3b20*/  LDSM.16.M88.4 R68, [R198] ;  /* 0x00000000c644783b */ /* 0x000fe20000000200 */
[----:B------:R-:W-:Y:S01]  /*3b30*/  LOP3.LUT P1, RZ, R8, 0x2, RZ, 0xc0, !PT ;  /* 0x0000000208ff7812 */ /* 0x000fe2000782c0ff */
[--C-:B------:R-:W-:Y:S01]  /*3b40*/  IMAD R196, R5, 0x2, R198.reuse ;  /* 0x0000000205c47824 */ /* 0x100fe200078e02c6 */
[----:B------:R-:W-:Y:S01]  /*3b50*/  IMNMX R213, R96, R95, PT ;  /* 0x0000005f60d57217 */ /* 0x000fe20003800200 */
[----:B---3--:R-:W3:Y:S01]  /*3b60*/  LDSM.16.M88.4 R16, [R197+0x6000] ;  /* 0x00600000c510783b */ /* 0x008ee20000000200 */
[----:B------:R-:W-:Y:S01]  /*3b70*/  IADD3 R8, R197, 0x6000, RZ ;  /* 0x00006000c5087810 */ /* 0x000fe20007ffe0ff */
[----:B------:R-:W-:Y:S01]  /*3b80*/  IMAD R194, R3, 0x2, R198 ;  /* 0x0000000203c27824 */ /* 0x000fe200078e02c6 */
[----:B------:R-:W-:Y:S01]  /*3b90*/  IADD3 R195, R197, 0x6020, RZ ;  /* 0x00006020c5c37810 */ /* 0x000fe20007ffe0ff */
[----:B------:R-:W5:Y:S01]  /*3ba0*/  LDSM.16.M88.4 R56, [R197+0x6800] ;  /* 0x00680000c538783b */ /* 0x000f620000000200 */
[----:B------:R-:W-:Y:S01]  /*3bb0*/  IMAD R191, R4, 0x2, R197 ;  /* 0x0000000204bf7824 */ /* 0x000fe200078e02c5 */
[----:B------:R-:W-:Y:S01]  /*3bc0*/  IADD3 R212, R96, 0x8, RZ ;  /* 0x0000000860d47810 */ /* 0x000fe20007ffe0ff */
[----:B------:R-:W-:Y:S01]  /*3bd0*/  IMAD R193, R3, 0x2, R196 ;  /* 0x0000000203c17824 */ /* 0x000fe200078e02c4 */
[----:B------:R-:W-:Y:S02]  /*3be0*/  LDSM.16.M88.4 R28, [R196] ;  /* 0x00000000c41c783b */ /* 0x000fe40000000200 */
[----:B------:R-:W-:-:S02]  /*3bf0*/  @P1 IADD3 R195, R8, -0x20, RZ ;  /* 0xffffffe008c31810 */ /* 0x000fc40007ffe0ff */
[----:B------:R-:W-:Y:S01]  /*3c00*/  LDSM.16.M88.4 R48, [R197+0x7000] ;  /* 0x00700000c530783b */ /* 0x000fe20000000200 */
[----:B------:R-:W-:Y:S02]  /*3c10*/  IMNMX R212, R212, R95, PT ;  /* 0x0000005fd4d47217 */ /* 0x000fe40003800200 */
[----:B------:R-:W-:Y:S01]  /*3c20*/  IMAD R184, R4, 0x2, R195 ;  /* 0x0000000204b87824 */ /* 0x000fe200078e02c3 */
[----:B------:R-:W1:Y:S01]  /*3c30*/  LDSM.16.M88.4 R32, [R195] ;  /* 0x00000000c320783b */ /* 0x000e620000000200 */
[C---:B------:R-:W-:Y:S02]  /*3c40*/  IADD3 R187, R195.reuse, 0x800, RZ ;  /* 0x00000800c3bb7810 */ /* 0x040fe40007ffe0ff */
[C---:B------:R-:W-:Y:S01]  /*3c50*/  IADD3 R186, R195.reuse, 0x1000, RZ ;  /* 0x00001000c3ba7810 */ /* 0x040fe20007ffe0ff */
[----:B------:R-:W2:Y:S01]  /*3c60*/  LDSM.16.M88.4 R76, [R197+0x7800] ;  /* 0x00780000c54c783b */ /* 0x000ea20000000200 */
[C---:B------:R-:W-:Y:S02]  /*3c70*/  IADD3 R185, R195.reuse, 0x1800, RZ ;  /* 0x00001800c3b97810 */ /* 0x040fe40007ffe0ff */
[C---:B------:R-:W-:Y:S01]  /*3c80*/  IADD3 R183, R195.reuse, 0x2000, RZ ;  /* 0x00002000c3b77810 */ /* 0x040fe20007ffe0ff */
[----:B------:R-:W4:Y:S01]  /*3c90*/  LDSM.16.M88.4 R24, [R195+0x800] ;  /* 0x00080000c318783b */ /* 0x000f220000000200 */
[----:B------:R-:W-:-:S02]  /*3ca0*/  IADD3 R182, R195, 0x2800, RZ ;  /* 0x00002800c3b67810 */ /* 0x000fc40007ffe0ff */
[C---:B------:R-:W-:Y:S01]  /*3cb0*/  IADD3 R181, R195.reuse, 0x3000, RZ ;  /* 0x00003000c3b57810 */ /* 0x040fe20007ffe0ff */
[----:B------:R-:W-:Y:S01]  /*3cc0*/  LDSM.16.M88.4 R80, [R194] ;  /* 0x00000000c250783b */ /* 0x000fe20000000200 */
[C---:B------:R-:W-:Y:S02]  /*3cd0*/  IADD3 R180, R195.reuse, 0x3800, RZ ;  /* 0x00003800c3b47810 */ /* 0x040fe40007ffe0ff */
[C---:B------:R-:W-:Y:S01]  /*3ce0*/  IADD3 R179, R195.reuse, 0x4000, RZ ;  /* 0x00004000c3b37810 */ /* 0x040fe20007ffe0ff */
[----:B-1----:R-:W1:Y:S01]  /*3cf0*/  LDSM.16.M88.4 R8, [R191+0x6000] ;  /* 0x00600000bf08783b */ /* 0x002e620000000200 */
[C---:B------:R-:W-:Y:S02]  /*3d00*/  IADD3 R178, R195.reuse, 0x4800, RZ ;  /* 0x00004800c3b27810 */ /* 0x040fe40007ffe0ff */
[C---:B------:R-:W-:Y:S01]  /*3d10*/  IADD3 R177, R195.reuse, 0x5000, RZ ;  /* 0x00005000c3b17810 */ /* 0x040fe20007ffe0ff */
[----:B------:R-:W1:Y:S01]  /*3d20*/  LDSM.16.M88.4 R12, [R195+0x1000] ;  /* 0x00100000c30c783b */ /* 0x000e620000000200 */
[----:B------:R-:W-:Y:S01]  /*3d30*/  IADD3 R176, R195, 0x5800, RZ ;  /* 0x00005800c3b07810 */ /* 0x000fe20007ffe0ff */
[C---:B---3--:R-:W-:Y:S02]  /*3d40*/  HMMA.16816.F32 R20, R68.reuse, R16, RZ ;  /* 0x000000104414723c */ /* 0x048fe400000018ff */
[----:B------:R-:W3:Y:S04]  /*3d50*/  LDSM.16.M88.4 R88, [R195+0x1800] ;  /* 0x00180000c358783b */ /* 0x000ee80000000200 */
[----:B------:R-:W1:Y:S02]  /*3d60*/  LDSM.16.M88.4 R40, [R191+0x6800] ;  /* 0x00680000bf28783b */ /* 0x000e640000000200 */
[C---:B------:R-:W-:Y:S02]  /*3d70*/  HMMA.16816.F32 R16, R68.reuse, R18, RZ ;  /* 0x000000124410723c */ /* 0x040fe400000018ff */
[----:B------:R-:W-:Y:S04]  /*3d80*/  LDSM.16.M88.4 R64, [R193] ;  /* 0x00000000c140783b */ /* 0x000fe80000000200 */
[----:B------:R-:W-:Y:S02]  /*3d90*/  LDSM.16.M88.4 R36, [R191+0x7000] ;  /* 0x00700000bf24783b */ /* 0x000fe40000000200 */
[----:B-----5:R-:W-:Y:S02]  /*3da0*/  HMMA.16816.F32 R60, R68, R56, RZ ;  /* 0x00000038443c723c */ /* 0x020fe400000018ff */
[----:B------:R-:W-:Y:S04]  /*3db0*/  LDSM.16.M88.4 R72, [R191+0x7800] ;  /* 0x00780000bf48783b */ /* 0x000fe80000000200 */
[----:B------:R-:W-:Y:S02]  /*3dc0*/  LDSM.16.M88.4 R84, [R184+0x1800] ;  /* 0x00180000b854783b */ /* 0x000fe40000000200 */
[----:B------:R-:W-:Y:S02]  /*3dd0*/  HMMA.16816.F32 R20, R28, R32, R20 ;  /* 0x000000201c14723c */ /* 0x000fe40000001814 */
[----:B------:R-:W0:Y:S06]  /*3de0*/  LDGDEPBAR ;  /* 0x00000000000079af */ /* 0x000e2c0000000000 */
[C---:B------:R-:W-:Y:S08]  /*3df0*/  HMMA.16816.F32 R52, R68.reuse, R48, RZ ;  /* 0x000000304434723c */ /* 0x040ff000000018ff */
[C---:B------:R-:W-:Y:S08]  /*3e00*/  HMMA.16816.F32 R48, R68.reuse, R50, RZ ;  /* 0x000000324430723c */ /* 0x040ff000000018ff */
[----:B------:R-:W-:Y:S08]  /*3e10*/  HMMA.16816.F32 R56, R68, R58, RZ ;  /* 0x0000003a4438723c */ /* 0x000ff000000018ff */
[----:B------:R-:W-:Y:S01]  /*3e20*/  HMMA.16816.F32 R16, R28, R34, R16 ;  /* 0x000000221c10723c */ /* 0x000fe20000001810 */
[----:B------:R-:W5:Y:S07]  /*3e30*/  LDSM.16.M88.4 R32, [R184] ;  /* 0x00000000b820783b */ /* 0x000f6e0000000200 */
[C---:B--2---:R-:W-:Y:S08]  /*3e40*/  HMMA.16816.F32 R44, R68.reuse, R76, RZ ;  /* 0x0000004c442c723c */ /* 0x044ff000000018ff */
[----:B------:R-:W-:Y:S01]  /*3e50*/  HMMA.16816.F32 R68, R68, R78, RZ ;  /* 0x0000004e4444723c */ /* 0x000fe200000018ff */
[----:B------:R-:W-:Y:S07]  /*3e60*/  LDSM.16.M88.4 R76, [R198+0x2000] ;  /* 0x00200000c64c783b */ /* 0x000fee0000000200 */
[----:B----4-:R-:W-:Y:S08]  /*3e70*/  HMMA.16816.F32 R60, R28, R24, R60 ;  /* 0x000000181c3c723c */ /* 0x010ff0000000183c */
[----:B-1----:R-:W-:Y:S08]  /*3e80*/  HMMA.16816.F32 R20, R80, R8, R20 ;  /* 0x000000085014723c */ /* 0x002ff00000001814 */
[C---:B------:R-:W-:Y:S08]  /*3e90*/  HMMA.16816.F32 R52, R28.reuse, R12, R52 ;  /* 0x0000000c1c34723c */ /* 0x040ff00000001834 */
[C---:B------:R-:W-:Y:S01]  /*3ea0*/  HMMA.16816.F32 R48, R28.reuse, R14, R48 ;  /* 0x0000000e1c30723c */ /* 0x040fe20000001830 */
[----:B------:R-:W-:Y:S07]  /*3eb0*/  LDSM.16.M88.4 R12, [R184+0x1000] ;  /* 0x00100000b80c783b */ /* 0x000fee0000000200 */
[----:B------:R-:W-:Y:S01]  /*3ec0*/  HMMA.16816.F32 R56, R28, R26, R56 ;  /* 0x0000001a1c38723c */ /* 0x000fe20000001838 */
[----:B------:R-:W1:Y:S07]  /*3ed0*/  LDSM.16.M88.4 R24, [R184+0x800] ;  /* 0x00080000b818783b */ /* 0x000e6e0000000200 */
[----:B------:R-:W-:Y:S01]  /*3ee0*/  HMMA.16816.F32 R16, R80, R10, R16 ;  /* 0x0000000a5010723c */ /* 0x000fe20000001810 */
[----:B------:R-:W2:Y:S07]  /*3ef0*/  LDSM.16.M88.4 R8, [R197+0x8000] ;  /* 0x00800000c508783b */ /* 0x000eae0000000200 */
[C---:B---3--:R-:W-:Y:S08]  /*3f00*/  HMMA.16816.F32 R44, R28.reuse, R88, R44 ;  /* 0x000000581c2c723c */ /* 0x048ff0000000182c */
[----:B------:R-:W-:Y:S01]  /*3f10*/  HMMA.16816.F32 R28, R28, R90, R68 ;  /* 0x0000005a1c1c723c */ /* 0x000fe20000001844 */
[----:B------:R-:W-:Y:S04]  /*3f20*/  LDSM.16.M88.4 R68, [R196+0x2000] ;  /* 0x00200000c444783b */ /* 0x000fe80000000200 */
[----:B------:R-:W-:Y:S03]  /*3f30*/  LDSM.16.M88.4 R88, [R197+0x9800] ;  /* 0x00980000c558783b */ /* 0x000fe60000000200 */
[----:B------:R-:W-:Y:S08]  /*3f40*/  HMMA.16816.F32 R60, R80, R40, R60 ;  /* 0x00000028503c723c */ /* 0x000ff0000000183c */
[----:B-----5:R-:W-:Y:S08]  /*3f50*/  HMMA.16816.F32 R20, R64, R32, R20 ;  /* 0x000000204014723c */ /* 0x020ff00000001814 */
[C---:B------:R-:W-:Y:S08]  /*3f60*/  HMMA.16816.F32 R52, R80.reuse, R36, R52 ;  /* 0x000000245034723c */ /* 0x040ff00000001834 */
[C---:B------:R-:W-:Y:S01]  /*3f70*/  HMMA.16816.F32 R48, R80.reuse, R38, R48 ;  /* 0x000000265030723c */ /* 0x040fe20000001830 */
[----:B------:R-:W-:Y:S07]  /*3f80*/  LDSM.16.M88.4 R36, [R197+0x9000] ;  /* 0x00900000c524783b */ /* 0x000fee0000000200 */
[----:B------:R-:W-:Y:S01]  /*3f90*/  HMMA.16816.F32 R56, R80, R42, R56 ;  /* 0x0000002a5038723c */ /* 0x000fe20000001838 */
[----:B------:R-:W3:Y:S07]  /*3fa0*/  LDSM.16.M88.4 R40, [R197+0x8800] ;  /* 0x00880000c528783b */ /* 0x000eee0000000200 */
[----:B------:R-:W-:Y:S01]  /*3fb0*/  HMMA.16816.F32 R16, R64, R34, R16 ;  /* 0x000000224010723c */ /* 0x000fe20000001810 */
[----:B------:R-:W4:Y:S07]  /*3fc0*/  LDSM.16.M88.4 R32, [R195+0x2000] ;  /* 0x00200000c320783b */ /* 0x000f2e0000000200 */
[C---:B------:R-:W-:Y:S08]  /*3fd0*/  HMMA.16816.F32 R44, R80.reuse, R72, R44 ;  /* 0x00000048502c723c */ /* 0x040ff0000000182c */
[----:B------:R-:W-:Y:S01]  /*3fe0*/  HMMA.16816.F32 R80, R80, R74, R28 ;  /* 0x0000004a5050723c */ /* 0x000fe2000000181c */
[----:B------:R-:W-:Y:S04]  /*3ff0*/  LDSM.16.M88.4 R28, [R194+0x2000] ;  /* 0x00200000c21c783b */ /* 0x000fe80000000200 */
[----:B------:R-:W-:Y:S03]  /*4000*/  LDSM.16.M88.4 R72, [R195+0x3800] ;  /* 0x00380000c348783b */ /* 0x000fe60000000200 */
[----:B-1----:R-:W-:Y:S08]  /*4010*/  HMMA.16816.F32 R60, R64, R24, R60 ;  /* 0x00000018403c723c */ /* 0x002ff0000000183c */
[----:B--2---:R-:W-:Y:S08]  /*4020*/  HMMA.16816.F32 R20, R76, R8, R20 ;  /* 0x000000084c14723c */ /* 0x004ff00000001814 */
[C---:B------:R-:W-:Y:S08]  /*4030*/  HMMA.16816.F32 R52, R64.reuse, R12, R52 ;  /* 0x0000000c4034723c */ /* 0x040ff00000001834 */
[C---:B------:R-:W-:Y:S01]  /*4040*/  HMMA.16816.F32 R48, R64.reuse, R14, R48 ;  /* 0x0000000e4030723c */ /* 0x040fe20000001830 */
[----:B------:R-:W-:Y:S07]  /*4050*/  LDSM.16.M88.4 R12, [R195+0x3000] ;  /* 0x00300000c30c783b */ /* 0x000fee0000000200 */
[----:B------:R-:W-:Y:S01]  /*4060*/  HMMA.16816.F32 R56, R64, R26, R56 ;  /* 0x0000001a4038723c */ /* 0x000fe20000001838 */
[----:B------:R-:W1:Y:S07]  /*4070*/  LDSM.16.M88.4 R24, [R195+0x2800] ;  /* 0x00280000c318783b */ /* 0x000e6e0000000200 */
[----:B------:R-:W-:Y:S01]  /*4080*/  HMMA.16816.F32 R16, R76, R10, R16 ;  /* 0x0000000a4c10723c */ /* 0x000fe20000001810 */
[----:B------:R-:W2:Y:S07]  /*4090*/  LDSM.16.M88.4 R8, [R191+0x8000] ;  /* 0x00800000bf08783b */ /* 0x000eae0000000200 */
[C---:B------:R-:W-:Y:S08]  /*40a0*/  HMMA.16816.F32 R44, R64.reuse, R84, R44 ;  /* 0x00000054402c723c */ /* 0x040ff0000000182c */
[----:B------:R-:W-:Y:S01]  /*40b0*/  HMMA.16816.F32 R80, R64, R86, R80 ;  /* 0x000000564050723c */ /* 0x000fe20000001850 */
[----:B------:R-:W5:Y:S04]  /*40c0*/  LDSM.16.M88.4 R64, [R191+0x8800] ;  /* 0x00880000bf40783b */ /* 0x000f680000000200 */
[----:B------:R-:W-:Y:S03]  /*40d0*/  LDSM.16.M88.4 R84, [R193+0x2000] ;  /* 0x00200000c154783b */ /* 0x000fe60000000200 */
[----:B---3--:R-:W-:Y:S08]  /*40e0*/  HMMA.16816.F32 R60, R76, R40, R60 ;  /* 0x000000284c3c723c */ /* 0x008ff0000000183c */
[----:B----4-:R-:W-:Y:S08]  /*40f0*/  HMMA.16816.F32 R20, R68, R32, R20 ;  /* 0x000000204414723c */ /* 0x010ff00000001814 */
[C---:B------:R-:W-:Y:S08]  /*4100*/  HMMA.16816.F32 R52, R76.reuse, R36, R52 ;  /* 0x000000244c34723c */ /* 0x040ff00000001834 */
[C---:B------:R-:W-:Y:S01]  /*4110*/  HMMA.16816.F32 R48, R76.reuse, R38, R48 ;  /* 0x000000264c30723c */ /* 0x040fe20000001830 */
[----:B------:R-:W3:Y:S07]  /*4120*/  LDSM.16.M88.4 R36, [R184+0x2000] ;  /* 0x00200000b824783b */ /* 0x000eee0000000200 */
[----:B------:R-:W-:Y:S01]  /*4130*/  HMMA.16816.F32 R56, R76, R42, R56 ;  /* 0x0000002a4c38723c */ /* 0x000fe20000001838 */
[----:B------:R-:W4:Y:S07]  /*4140*/  LDSM.16.M88.4 R40, [R191+0x9000] ;  /* 0x00900000bf28783b */ /* 0x000f2e0000000200 */
[----:B------:R-:W-:Y:S01]  /*4150*/  HMMA.16816.F32 R16, R68, R34, R16 ;  /* 0x000000224410723c */ /* 0x000fe20000001810 */
[----:B------:R-:W3:Y:S07]  /*4160*/  LDSM.16.M88.4 R32, [R191+0x9800] ;  /* 0x00980000bf20783b */ /* 0x000eee0000000200 */
        /* <DEDUP_REMOVED lines=15> */
[----:B------:R-:W1:Y:S04]  /*4260*/  LDSM.16.M88.4 R72, [R197+0xa800] ;  /* 0x00a80000c548783b */ /* 0x000e680000000200 */
[----:B------:R-:W-:Y:S03]  /*4270*/  LDSM.16.M88.4 R68, [R197+0xb000] ;  /* 0x00b00000c544783b */ /* 0x000fe60000000200 */
[----:B-----5:R-:W-:Y:S08]  /*4280*/  HMMA.16816.F32 R60, R28, R64, R60 ;  /* 0x000000401c3c723c */ /* 0x020ff0000000183c */
[----:B---3--:R-:W-:Y:S08]  /*4290*/  HMMA.16816.F32 R20, R84, R36, R20 ;  /* 0x000000245414723c */ /* 0x008ff00000001814 */
[C---:B----4-:R-:W-:Y:S08]  /*42a0*/  HMMA.16816.F32 R52, R28.reuse, R40, R52 ;  /* 0x000000281c34723c */ /* 0x050ff00000001834 */
[C---:B------:R-:W-:Y:S01]  /*42b0*/  HMMA.16816.F32 R48, R28.reuse, R42, R48 ;  /* 0x0000002a1c30723c */ /* 0x040fe20000001830 */
[----:B------:R-:W-:Y:S07]  /*42c0*/  LDSM.16.M88.4 R40, [R196+0x4000] ;  /* 0x00400000c428783b */ /* 0x000fee0000000200 */
[----:B------:R-:W-:Y:S01]  /*42d0*/  HMMA.16816.F32 R56, R28, R66, R56 ;  /* 0x000000421c38723c */ /* 0x000fe20000001838 */
[----:B------:R-:W-:Y:S07]  /*42e0*/  LDSM.16.M88.4 R64, [R197+0xb800] ;  /* 0x00b80000c540783b */ /* 0x000fee0000000200 */
[----:B------:R-:W-:Y:S01]  /*42f0*/  HMMA.16816.F32 R16, R84, R38, R16 ;  /* 0x000000265410723c */ /* 0x000fe20000001810 */
[----:B------:R-:W3:Y:S07]  /*4300*/  LDSM.16.M88.4 R36, [R195+0x4000] ;  /* 0x00400000c324783b */ /* 0x000eee0000000200 */
[C---:B------:R-:W-:Y:S08]  /*4310*/  HMMA.16816.F32 R44, R28.reuse, R32, R44 ;  /* 0x000000201c2c723c */ /* 0x040ff0000000182c */
[----:B------:R-:W-:Y:S01]  /*4320*/  HMMA.16816.F32 R80, R28, R34, R80 ;  /* 0x000000221c50723c */ /* 0x000fe20000001850 */
[----:B------:R-:W4:Y:S04]  /*4330*/  LDSM.16.M88.4 R32, [R195+0x4800] ;  /* 0x00480000c320783b */ /* 0x000f280000000200 */
[----:B------:R-:W-:Y:S03]  /*4340*/  LDSM.16.M88.4 R28, [R195+0x5000] ;  /* 0x00500000c31c783b */ /* 0x000fe60000000200 */
[----:B-1----:R-:W-:Y:S08]  /*4350*/  HMMA.16816.F32 R60, R84, R24, R60 ;  /* 0x00000018543c723c */ /* 0x002ff0000000183c */
[----:B--2---:R-:W-:Y:S08]  /*4360*/  HMMA.16816.F32 R20, R76, R8, R20 ;  /* 0x000000084c14723c */ /* 0x004ff00000001814 */
[C---:B------:R-:W-:Y:S08]  /*4370*/  HMMA.16816.F32 R52, R84.reuse, R12, R52 ;  /* 0x0000000c5434723c */ /* 0x040ff00000001834 */
[C---:B------:R-:W-:Y:S01]  /*4380*/  HMMA.16816.F32 R48, R84.reuse, R14, R48 ;  /* 0x0000000e5430723c */ /* 0x040fe20000001830 */
[----:B------:R-:W-:Y:S07]  /*4390*/  LDSM.16.M88.4 R12, [R191+0xa000] ;  /* 0x00a00000bf0c783b */ /* 0x000fee0000000200 */
[----:B------:R-:W-:Y:S01]  /*43a0*/  HMMA.16816.F32 R56, R84, R26, R56 ;  /* 0x0000001a5438723c */ /* 0x000fe20000001838 */
[----:B------:R-:W-:Y:S07]  /*43b0*/  LDSM.16.M88.4 R24, [R195+0x5800] ;  /* 0x00580000c318783b */ /* 0x000fee0000000200 */
[----:B------:R-:W-:Y:S01]  /*43c0*/  HMMA.16816.F32 R16, R76, R10, R16 ;  /* 0x0000000a4c10723c */ /* 0x000fe20000001810 */
[----:B------:R-:W1:Y:S07]  /*43d0*/  LDSM.16.M88.4 R8, [R194+0x4000] ;  /* 0x00400000c208783b */ /* 0x000e6e0000000200 */
[C---:B------:R-:W-:Y:S08]  /*43e0*/  HMMA.16816.F32 R44, R84.reuse, R88, R44 ;  /* 0x00000058542c723c */ /* 0x040ff0000000182c */
[----:B------:R-:W-:Y:S08]  /*43f0*/  HMMA.16816.F32 R80, R84, R90, R80 ;  /* 0x0000005a5450723c */ /* 0x000ff00000001850 */
[----:B------:R-:W-:Y:S08]  /*4400*/  HMMA.16816.F32 R60, R76, R72, R60 ;  /* 0x000000484c3c723c */ /* 0x000ff0000000183c */
[----:B---3--:R-:W-:Y:S08]  /*4410*/  HMMA.16816.F32 R20, R40, R36, R20 ;  /* 0x000000242814723c */ /* 0x008ff00000001814 */
[C---:B------:R-:W-:Y:S08]  /*4420*/  HMMA.16816.F32 R52, R76.reuse, R68, R52 ;  /* 0x000000444c34723c */ /* 0x040ff00000001834 */
[C---:B------:R-:W-:Y:S08]  /*4430*/  HMMA.16816.F32 R48, R76.reuse, R70, R48 ;  /* 0x000000464c30723c */ /* 0x040ff00000001830 */
[----:B------:R-:W-:Y:S01]  /*4440*/  HMMA.16816.F32 R56, R76, R74, R56 ;  /* 0x0000004a4c38723c */ /* 0x000fe20000001838 */
[----:B------:R-:W2:Y:S07]  /*4450*/  LDSM.16.M88.4 R72, [R191+0xa800] ;  /* 0x00a80000bf48783b */ /* 0x000eae0000000200 */
[----:B------:R-:W-:Y:S01]  /*4460*/  HMMA.16816.F32 R68, R40, R38, R16 ;  /* 0x000000262844723c */ /* 0x000fe20000001810 */
[----:B------:R-:W-:Y:S04]  /*4470*/  LDSM.16.M88.4 R16, [R193+0x4000] ;  /* 0x00400000c110783b */ /* 0x000fe80000000200 */
[----:B------:R-:W3:Y:S03]  /*4480*/  LDSM.16.M88.4 R36, [R184+0x4000] ;  /* 0x00400000b824783b */ /* 0x000ee60000000200 */
[C---:B------:R-:W-:Y:S08]  /*4490*/  HMMA.16816.F32 R44, R76.reuse, R64, R44 ;  /* 0x000000404c2c723c */ /* 0x040ff0000000182c */
[----:B------:R-:W-:Y:S08]  /*44a0*/  HMMA.16816.F32 R80, R76, R66, R80 ;  /* 0x000000424c50723c */ /* 0x000ff00000001850 */
[----:B----4-:R-:W-:Y:S08]  /*44b0*/  HMMA.16816.F32 R60, R40, R32, R60 ;  /* 0x00000020283c723c */ /* 0x010ff0000000183c */
[C---:B-1----:R-:W-:Y:S08]  /*44c0*/  HMMA.16816.F32 R20, R8.reuse, R12, R20 ;  /* 0x0000000c0814723c */ /* 0x042ff00000001814 */
[----:B------:R-:W-:Y:S01]  /*44d0*/  HMMA.16816.F32 R68, R8, R14, R68 ;  /* 0x0000000e0844723c */ /* 0x000fe20000001844 */
[----:B------:R-:W1:Y:S07]  /*44e0*/  LDSM.16.M88.4 R12, [R184+0x4800] ;  /* 0x00480000b80c783b */ /* 0x000e6e0000000200 */
[C---:B------:R-:W-:Y:S08]  /*44f0*/  HMMA.16816.F32 R44, R40.reuse, R24, R44 ;  /* 0x00000018282c723c */ /* 0x040ff0000000182c */
[C---:B------:R-:W-:Y:S01]  /*4500*/  HMMA.16816.F32 R80, R40.reuse, R26, R80 ;  /* 0x0000001a2850723c */ /* 0x040fe20000001850 */
[----:B------:R-:W4:Y:S07]  /*4510*/  LDSM.16.M88.4 R24, [R191+0xb000] ;  /* 0x00b00000bf18783b */ /* 0x000f2e0000000200 */
[C---:B------:R-:W-:Y:S08]  /*4520*/  HMMA.16816.F32 R56, R40.reuse, R34, R56 ;  /* 0x000000222838723c */ /* 0x040ff00000001838 */
[C---:B------:R-:W-:Y:S08]  /*4530*/  HMMA.16816.F32 R52, R40.reuse, R28, R52 ;  /* 0x0000001c2834723c */ /* 0x040ff00000001834 */
[----:B------:R-:W-:Y:S01]  /*4540*/  HMMA.16816.F32 R48, R40, R30, R48 ;  /* 0x0000001e2830723c */ /* 0x000fe20000001830 */
[----:B------:R-:W5:Y:S06]  /*4550*/  LDSM.16.M88.4 R28, [R191+0xb800] ;  /* 0x00b80000bf1c783b */ /* 0x000f6c0000000200 */
[----:B------:R-:W-:Y:S01]  /*4560*/  IMAD.IADD R40, R6, 0x1, R203 ;  /* 0x0000000106287824 */ /* 0x000fe200078e02cb */
[----:B--2---:R-:W-:Y:S04]  /*4570*/  HMMA.16816.F32 R60, R8, R72, R60 ;  /* 0x00000048083c723c */ /* 0x004fe8000000183c */
[----:B------:R-:W-:-:S02]  /*4580*/  IADD3 R32, R40, 0x1, RZ ;  /* 0x0000000128207810 */ /* 0x000fc40007ffe0ff */
[----:B------:R-:W-:Y:S02]  /*4590*/  IADD3 R42, R40, 0x18, RZ ;  /* 0x00000018282a7810 */ /* 0x000fe40007ffe0ff */
[----:B---3--:R-:W-:Y:S01]  /*45a0*/  HMMA.16816.F32 R20, R16, R36, R20 ;  /* 0x000000241014723c */ /* 0x008fe20000001814 */
[----:B------:R2:W3:Y:S01]  /*45b0*/  I2F R4, R32 ;  /* 0x0000002000047306 */ /* 0x0004e20000201400 */
[C---:B------:R-:W-:Y:S02]  /*45c0*/  ISETP.GE.AND P4, PT, R32.reuse, R213, PT ;  /* 0x000000d52000720c */ /* 0x040fe40003f86270 */
[----:B------:R-:W-:-:S03]  /*45d0*/  ISETP.GE.AND P1, PT, R32, R212, PT ;  /* 0x000000d42000720c */ /* 0x000fc60003f26270 */
[----:B------:R-:W-:Y:S01]  /*45e0*/  IADD3 R36, R40, 0x8, RZ ;  /* 0x0000000828247810 */ /* 0x000fe20007ffe0ff */
[----:B------:R-:W-:Y:S01]  /*45f0*/  HMMA.16816.F32 R68, R16, R38, R68 ;  /* 0x000000261044723c */ /* 0x000fe20000001844 */
[----:B------:R-:W-:Y:S02]  /*4600*/  I2F R41, R42 ;  /* 0x0000002a00297306 */ /* 0x000fe40000201400 */
[CC--:B------:R-:W-:Y:S02]  /*4610*/  ISETP.GE.AND P6, PT, R36.reuse, R213.reuse, PT ;  /* 0x000000d52400720c */ /* 0x0c0fe40003fc6270 */
[----:B------:R-:W-:Y:S02]  /*4620*/  ISETP.GE.AND P2, PT, R36, R212, PT ;  /* 0x000000d42400720c */ /* 0x000fe40003f46270 */
[----:B------:R-:W-:Y:S01]  /*4630*/  IADD3 R38, R40, 0x9, RZ ;  /* 0x0000000928267810 */ /* 0x000fe20007ffe0ff */
[----:B------:R-:W-:Y:S01]  /*4640*/  HMMA.16816.F32 R56, R8, R74, R56 ;  /* 0x0000004a0838723c */ /* 0x000fe20000001838 */
[----:B------:R-:W4:Y:S01]  /*4650*/  I2F R39, R36 ;  /* 0x0000002400277306 */ /* 0x000f220000201400 */
[----:B--2---:R-:W2:Y:S01]  /*4660*/  LDSM.16.M88.4 R32, [R184+0x5000] ;  /* 0x00500000b820783b */ /* 0x004ea20000000200 */
[----:B------:R-:W-:-:S02]  /*4670*/  ISETP.GE.AND P5, PT, R38, R213, PT ;  /* 0x000000d52600720c */ /* 0x000fc40003fa6270 */
[----:B------:R-:W-:-:S03]  /*4680*/  ISETP.GE.AND P3, PT, R38, R212, PT ;  /* 0x000000d42600720c */ /* 0x000fc60003f66270 */
[----:B-1----:R-:W-:Y:S01]  /*4690*/  HMMA.16816.F32 R60, R16, R12, R60 ;  /* 0x0000000c103c723c */ /* 0x002fe2000000183c */
[----:B------:R1:W1:Y:S01]  /*46a0*/  I2F R12, R38 ;  /* 0x00000026000c7306 */ /* 0x0002620000201400 */
[----:B---3--:R-:W-:-:S05]  /*46b0*/  FFMA.FTZ R23, R0, R4, R23 ;  /* 0x0000000400177223 */ /* 0x008fca0000010017 */
[----:B------:R-:W-:Y:S01]  /*46c0*/  FFMA.FTZ R13, R0, R4, R21 ;  /* 0x00000004000d7223 */ /* 0x000fe20000010015 */
[----:B------:R-:W-:Y:S01]  /*46d0*/  IADD3 R21, R40, 0x10, RZ ;  /* 0x0000001028157810 */ /* 0x000fe20007ffe0ff */
[----:B----4-:R-:W-:Y:S01]  /*46e0*/  HMMA.16816.F32 R52, R8, R24, R52 ;  /* 0x000000180834723c */ /* 0x010fe20000001834 */
[CC--:B------:R-:W-:Y:S01]  /*46f0*/  FFMA.FTZ R68, R0.reuse, R39.reuse, R68 ;  /* 0x0000002700447223 */ /* 0x0c0fe20000010044 */
[----:B------:R-:W-:Y:S01]  /*4700*/  I2F R37, R40 ;  /* 0x0000002800257306 */ /* 0x000fe20000201400 */
[----:B------:R-:W-:-:S04]  /*4710*/  FFMA.FTZ R4, R0, R39, R70 ;  /* 0x0000002700047223 */ /* 0x000fc80000010046 */
[----:B------:R-:W-:Y:S01]  /*4720*/  FSEL R25, R13, -INF , !P4 ;  /* 0xff8000000d197808 */ /* 0x000fe20006000000 */
[----:B------:R-:W-:Y:S01]  /*4730*/  HMMA.16816.F32 R48, R8, R26, R48 ;  /* 0x0000001a0830723c */ /* 0x000fe20000001830 */
[----:B------:R-:W-:Y:S01]  /*4740*/  IADD3 R24, R40, 0x11, RZ ;  /* 0x0000001128187810 */ /* 0x000fe20007ffe0ff */
[----:B------:R-:W3:Y:S01]  /*4750*/  I2F R13, R21 ;  /* 0x00000015000d7306 */ /* 0x000ee20000201400 */
[----:B-1----:R-:W-:Y:S01]  /*4760*/  FSEL R38, R23, -INF , !P1 ;  /* 0xff80000017267808 */ /* 0x002fe20004800000 */
[-C--:B------:R-:W-:Y:S01]  /*4770*/  FFMA.FTZ R39, R0, R12.reuse, R69 ;  /* 0x0000000c00277223 */ /* 0x080fe20000010045 */
[----:B------:R-:W-:Y:S01]  /*4780*/  FSEL R4, R4, -INF , !P2 ;  /* 0xff80000004047808 */ /* 0x000fe20005000000 */
[----:B------:R-:W-:Y:S01]  /*4790*/  FFMA.FTZ R36, R0, R12, R71 ;  /* 0x0000000c00247223 */ /* 0x000fe20000010047 */
[----:B------:R-:W-:Y:S01]  /*47a0*/  FSEL R27, R68, -INF , !P6 ;  /* 0xff800000441b7808 */ /* 0x000fe20007000000 */
[----:B------:R-:W-:Y:S01]  /*47b0*/  HMMA.16816.F32 R56, R16, R14, R56 ;  /* 0x0000000e1038723c */ /* 0x000fe20000001838 */
[C---:B------:R-:W-:Y:S01]  /*47c0*/  ISETP.GE.AND P4, PT, R21.reuse, R213, PT ;  /* 0x000000d51500720c */ /* 0x040fe20003f86270 */
[----:B------:R1:W4:Y:S01]  /*47d0*/  I2F R23, R24 ;  /* 0x0000001800177306 */ /* 0x0003220000201400 */
[----:B------:R-:W-:-:S02]  /*47e0*/  ISETP.GE.AND P1, PT, R21, R212, PT ;  /* 0x000000d41500720c */ /* 0x000fc40003f26270 */
[C---:B------:R-:W-:Y:S02]  /*47f0*/  ISETP.GE.AND P6, PT, R24.reuse, R213, PT ;  /* 0x000000d51800720c */ /* 0x040fe40003fc6270 */
[-C--:B------:R-:W-:Y:S01]  /*4800*/  ISETP.GE.AND P2, PT, R24, R212.reuse, PT ;  /* 0x000000d41800720c */ /* 0x080fe20003f46270 */
[C---:B-----5:R-:W-:Y:S01]  /*4810*/  HMMA.16816.F32 R80, R8.reuse, R30, R80 ;  /* 0x0000001e0850723c */ /* 0x060fe20000001850 */
[----:B------:R-:W-:Y:S01]  /*4820*/  IADD3 R26, R40, 0x19, RZ ;  /* 0x00000019281a7810 */ /* 0x000fe20007ffe0ff */
[----:B---3--:R-:W-:Y:S01]  /*4830*/  FFMA.FTZ R21, R0, R13, R60 ;  /* 0x0000000d00157223 */ /* 0x008fe2000001003c */
[----:B------:R-:W-:Y:S02]  /*4840*/  FSEL R39, R39, -INF , !P5 ;  /* 0xff80000027277808 */ /* 0x000fe40006800000 */
[----:B------:R-:W-:Y:S02]  /*4850*/  FSEL R36, R36, -INF , !P3 ;  /* 0xff80000024247808 */ /* 0x000fe40005800000 */
[----:B------:R-:W-:Y:S01]  /*4860*/  ISETP.GE.AND P5, PT, R42, R213, PT ;  /* 0x000000d52a00720c */ /* 0x000fe20003fa6270 */
[----:B------:R-:W-:Y:S01]  /*4870*/  HMMA.16816.F32 R44, R8, R28, R44 ;  /* 0x0000001c082c723c */ /* 0x000fe2000000182c */
[----:B------:R-:W3:Y:S01]  /*4880*/  I2F R28, R26 ;  /* 0x0000001a001c7306 */ /* 0x000ee20000201400 */
[----:B-1----:R-:W-:Y:S01]  /*4890*/  FFMA.FTZ R24, R0, R13, R62 ;  /* 0x0000000d00187223 */ /* 0x002fe2000001003e */
[----:B------:R-:W-:Y:S01]  /*48a0*/  ISETP.GE.AND P3, PT, R42, R212, PT ;  /* 0x000000d42a00720c */ /* 0x000fe20003f66270 */
[----:B------:R-:W1:Y:S01]  /*48b0*/  LDSM.16.M88.4 R12, [R184+0x5800] ;  /* 0x00580000b80c783b */ /* 0x000e620000000200 */
[----:B------:R-:W-:Y:S01]  /*48c0*/  IADD3 R42, R40, 0x20, RZ ;  /* 0x00000020282a7810 */ /* 0x000fe20007ffe0ff */
[CC--:B----4-:R-:W-:Y:S01]  /*48d0*/  FFMA.FTZ R61, R0.reuse, R23.reuse, R61 ;  /* 0x00000017003d7223 */ /* 0x0d0fe2000001003d */
[----:B------:R-:W-:Y:S01]  /*48e0*/  FSEL R21, R21, -INF , !P4 ;  /* 0xff80000015157808 */ /* 0x000fe20006000000 */
[C---:B--2---:R-:W-:Y:S01]  /*48f0*/  HMMA.16816.F32 R52, R16.reuse, R32, R52 ;  /* 0x000000201034723c */ /* 0x044fe20000001834 */
[----:B------:R-:W2:Y:S01]  /*4900*/  I2F R29, R42 ;  /* 0x0000002a001d7306 */ /* 0x000ea20000201400 */
[C---:B------:R-:W-:Y:S01]  /*4910*/  FFMA.FTZ R63, R0.reuse, R23, R63 ;  /* 0x00000017003f7223 */ /* 0x040fe2000001003f */
[----:B------:R-:W-:Y:S01]  /*4920*/  FSEL R23, R61, -INF , !P6 ;  /* 0xff8000003d177808 */ /* 0x000fe20007000000 */
[----:B------:R-:W-:Y:S01]  /*4930*/  FFMA.FTZ R56, R0, R41, R56 ;  /* 0x0000002900387223 */ /* 0x000fe20000010038 */
[----:B------:R-:W-:Y:S01]  /*4940*/  ISETP.GE.AND P6, PT, R42, R213, PT ;  /* 0x000000d52a00720c */ /* 0x000fe20003fc6270 */
[----:B------:R-:W-:Y:S01]  /*4950*/  FFMA.FTZ R58, R0, R41, R58 ;  /* 0x00000029003a7223 */ /* 0x000fe2000001003a */
[----:B------:R-:W-:Y:S01]  /*4960*/  IADD3 R32, R40, 0x21, RZ ;  /* 0x0000002128207810 */ /* 0x000fe20007ffe0ff */
[----:B------:R-:W-:Y:S01]  /*4970*/  HMMA.16816.F32 R48, R16, R34, R48 ;  /* 0x000000221030723c */ /* 0x000fe20000001830 */
[-C--:B---3--:R-:W-:Y:S01]  /*4980*/  FFMA.FTZ R11, R0, R28.reuse, R57 ;  /* 0x0000001c000b7223 */ /* 0x088fe20000010039 */
[----:B------:R-:W-:Y:S01]  /*4990*/  IADD3 R33, R40, 0x28, RZ ;  /* 0x0000002828217810 */ /* 0x000fe20007ffe0ff */
[----:B------:R-:W-:Y:S01]  /*49a0*/  FFMA.FTZ R8, R0, R28, R59 ;  /* 0x0000001c00087223 */ /* 0x000fe2000001003b */
[----:B------:R-:W3:Y:S01]  /*49b0*/  I2F R30, R32 ;  /* 0x00000020001e7306 */ /* 0x000ee20000201400 */
[----:B------:R-:W-:Y:S01]  /*49c0*/  FSEL R24, R24, -INF , !P1 ;  /* 0xff80000018187808 */ /* 0x000fe20004800000 */
[----:B------:R-:W-:-:S04]  /*49d0*/  DEPBAR.LE SB0, 0x0 ;  /* 0x000080000000791a */ /* 0x000fc80000000000 */
[----:B------:R-:W-:Y:S02]  /*49e0*/  IADD3 R34, R40, 0x29, RZ ;  /* 0x0000002928227810 */ /* 0x000fe40007ffe0ff */
[----:B------:R-:W4:Y:S01]  /*49f0*/  I2F R31, R33 ;  /* 0x00000021001f7306 */ /* 0x000f220000201400 */
[C---:B------:R-:W-:Y:S02]  /*4a00*/  ISETP.GE.AND P4, PT, R26.reuse, R213, PT ;  /* 0x000000d51a00720c */ /* 0x040fe40003f86270 */
[----:B------:R-:W-:Y:S01]  /*4a10*/  ISETP.GE.AND P1, PT, R26, R212, PT ;  /* 0x000000d41a00720c */ /* 0x000fe20003f26270 */
[CC--:B--2---:R-:W-:Y:S01]  /*4a20*/  FFMA.FTZ R52, R0.reuse, R29.reuse, R52 ;  /* 0x0000001d00347223 */ /* 0x0c4fe20000010034 */
[----:B------:R-:W-:Y:S01]  /*4a30*/  FSEL R26, R63, -INF , !P2 ;  /* 0xff8000003f1a7808 */ /* 0x000fe20005000000 */
[----:B------:R-:W-:Y:S01]  /*4a40*/  FFMA.FTZ R54, R0, R29, R54 ;  /* 0x0000001d00367223 */ /* 0x000fe20000010036 */
[----:B------:R-:W-:Y:S01]  /*4a50*/  IADD3 R29, R40, 0x30, RZ ;  /* 0x00000030281d7810 */ /* 0x000fe20007ffe0ff */
[----:B------:R-:W2:Y:S01]  /*4a60*/  I2F R28, R34 ;  /* 0x00000022001c7306 */ /* 0x000ea20000201400 */
[----:B------:R-:W-:Y:S01]  /*4a70*/  FSEL R171, R52, -INF , !P6 ;  /* 0xff80000034ab7808 */ /* 0x000fe20007000000 */
[-C--:B---3--:R-:W-:Y:S01]  /*4a80*/  FFMA.FTZ R53, R0, R30.reuse, R53 ;  /* 0x0000001e00357223 */ /* 0x088fe20000010035 */
[----:B------:R-:W-:Y:S01]  /*4a90*/  ISETP.GE.AND P6, PT, R34, R213, PT ;  /* 0x000000d52200720c */ /* 0x000fe20003fc6270 */
[----:B------:R-:W-:Y:S01]  /*4aa0*/  FFMA.FTZ R55, R0, R30, R55 ;  /* 0x0000001e00377223 */ /* 0x000fe20000010037 */
[----:B------:R-:W-:-:S02]  /*4ab0*/  FSEL R9, R56, -INF , !P5 ;  /* 0xff80000038097808 */ /* 0x000fc40006800000 */
[----:B------:R-:W-:Y:S01]  /*4ac0*/  FSEL R10, R58, -INF , !P3 ;  /* 0xff8000003a0a7808 */ /* 0x000fe20005800000 */
[C---:B-1----:R-:W-:Y:S01]  /*4ad0*/  HMMA.16816.F32 R80, R16.reuse, R14, R80 ;  /* 0x0000000e1050723c */ /* 0x042fe20000001850 */
[----:B------:R-:W-:Y:S01]  /*4ae0*/  FSEL R11, R11, -INF , !P4 ;  /* 0xff8000000b0b7808 */ /* 0x000fe20006000000 */
[-C--:B----4-:R-:W-:Y:S01]  /*4af0*/  FFMA.FTZ R48, R0, R31.reuse, R48 ;  /* 0x0000001f00307223 */ /* 0x090fe20000010030 */
[----:B------:R-:W-:Y:S01]  /*4b00*/  FSEL R8, R8, -INF , !P1 ;  /* 0xff80000008087808 */ /* 0x000fe20004800000 */
[----:B------:R-:W-:Y:S01]  /*4b10*/  FFMA.FTZ R50, R0, R31, R50 ;  /* 0x0000001f00327223 */ /* 0x000fe20000010032 */
[----:B------:R-:W-:Y:S02]  /*4b20*/  ISETP.GE.AND P2, PT, R42, R212, PT ;  /* 0x000000d42a00720c */ /* 0x000fe40003f46270 */
[-C--:B------:R-:W-:Y:S01]  /*4b30*/  ISETP.GE.AND P5, PT, R32, R213.reuse, PT ;  /* 0x000000d52000720c */ /* 0x080fe20003fa6270 */
[----:B------:R-:W-:Y:S01]  /*4b40*/  HMMA.16816.F32 R44, R16, R12, R44 ;  /* 0x0000000c102c723c */ /* 0x000fe2000000182c */
[----:B------:R-:W1:Y:S01]  /*4b50*/  I2F R13, R29 ;  /* 0x0000001d000d7306 */ /* 0x000e620000201400 */
[----:B--2---:R-:W-:Y:S01]  /*4b60*/  FFMA.FTZ R49, R0, R28, R49 ;  /* 0x0000001c00317223 */ /* 0x004fe20000010031 */
[----:B------:R-:W-:Y:S01]  /*4b70*/  ISETP.GE.AND P3, PT, R32, R212, PT ;  /* 0x000000d42000720c */ /* 0x000fe20003f66270 */
[----:B------:R-:W-:Y:S01]  /*4b80*/  FFMA.FTZ R51, R0, R28, R51 ;  /* 0x0000001c00337223 */ /* 0x000fe20000010033 */
[----:B------:R-:W-:-:S02]  /*4b90*/  ISETP.GE.AND P4, PT, R33, R213, PT ;  /* 0x000000d52100720c */ /* 0x000fc40003f86270 */
[C---:B------:R-:W-:Y:S02]  /*4ba0*/  IADD3 R18, R40.reuse, 0x38, RZ ;  /* 0x0000003828127810 */ /* 0x040fe40007ffe0ff */
[C---:B------:R-:W-:Y:S02]  /*4bb0*/  IADD3 R12, R40.reuse, 0x31, RZ ;  /* 0x00000031280c7810 */ /* 0x040fe40007ffe0ff */
[----:B------:R-:W2:Y:S01]  /*4bc0*/  I2F R17, R18 ;  /* 0x0000001200117306 */ /* 0x000ea20000201400 */
[----:B------:R-:W-:Y:S02]  /*4bd0*/  IADD3 R16, R40, 0x39, RZ ;  /* 0x0000003928107810 */ /* 0x000fe40007ffe0ff */
[----:B------:R-:W-:Y:S02]  /*4be0*/  FSEL R169, R49, -INF , !P6 ;  /* 0xff80000031a97808 */ /* 0x000fe40007000000 */
[----:B------:R-:W-:Y:S02]  /*4bf0*/  ISETP.GE.AND P6, PT, R18, R213, PT ;  /* 0x000000d51200720c */ /* 0x000fe40003fc6270 */
[----:B------:R-:W-:Y:S01]  /*4c00*/  ISETP.GE.AND P1, PT, R33, R212, PT ;  /* 0x000000d42100720c */ /* 0x000fe20003f26270 */
[----:B------:R-:W3:Y:S01]  /*4c10*/  I2F R15, R12 ;  /* 0x0000000c000f7306 */ /* 0x000ee20000201400 */
[----:B------:R-:W-:-:S02]  /*4c20*/  FSEL R168, R54, -INF , !P2 ;  /* 0xff80000036a87808 */ /* 0x000fc40005000000 */
[----:B------:R-:W-:Y:S02]  /*4c30*/  FSEL R165, R53, -INF , !P5 ;  /* 0xff80000035a57808 */ /* 0x000fe40006800000 */
[----:B------:R-:W-:Y:S01]  /*4c40*/  FSEL R216, R55, -INF , !P3 ;  /* 0xff80000037d87808 */ /* 0x000fe20005800000 */
[----:B-1----:R-:W-:Y:S01]  /*4c50*/  FFMA.FTZ R44, R0, R13, R44 ;  /* 0x0000000d002c7223 */ /* 0x002fe2000001002c */
[----:B------:R-:W-:Y:S01]  /*4c60*/  FSEL R163, R48, -INF , !P4 ;  /* 0xff80000030a37808 */ /* 0x000fe20006000000 */
[----:B------:R-:W1:Y:S01]  /*4c70*/  I2F R14, R16 ;  /* 0x00000010000e7306 */ /* 0x000e620000201400 */
[----:B--2---:R-:W-:Y:S01]  /*4c80*/  FFMA.FTZ R80, R0, R17, R80 ;  /* 0x0000001100507223 */ /* 0x004fe20000010050 */
[----:B------:R-:W-:Y:S01]  /*4c90*/  FSEL R214, R50, -INF , !P1 ;  /* 0xff80000032d67808 */ /* 0x000fe20004800000 */
[----:B------:R-:W-:Y:S01]  /*4ca0*/  FFMA.FTZ R46, R0, R13, R46 ;  /* 0x0000000d002e7223 */ /* 0x000fe2000001002e */
[----:B------:R-:W-:Y:S01]  /*4cb0*/  ISETP.GE.AND P2, PT, R34, R212, PT ;  /* 0x000000d42200720c */ /* 0x000fe20003f46270 */
[----:B------:R-:W-:Y:S01]  /*4cc0*/  FFMA.FTZ R82, R0, R17, R82 ;  /* 0x0000001100527223 */ /* 0x000fe20000010052 */
[----:B------:R-:W-:Y:S01]  /*4cd0*/  FSEL R143, R80, -INF , !P6 ;  /* 0xff800000508f7808 */ /* 0x000fe20007000000 */
[C---:B------:R-:W-:Y:S01]  /*4ce0*/  FFMA.FTZ R13, R0.reuse, R37, R20 ;  /* 0x00000025000d7223 */ /* 0x040fe20000010014 */
[----:B------:R-:W-:Y:S01]  /*4cf0*/  ISETP.GT.AND P6, PT, R205, R200, PT ;  /* 0x000000c8cd00720c */ /* 0x000fe20003fc4270 */
[C---:B---3--:R-:W-:Y:S01]  /*4d00*/  FFMA.FTZ R45, R0.reuse, R15, R45 ;  /* 0x0000000f002d7223 */ /* 0x048fe2000001002d */
[C---:B------:R-:W-:Y:S01]  /*4d10*/  ISETP.GE.AND P5, PT, R29.reuse, R213, PT ;  /* 0x000000d51d00720c */ /* 0x040fe20003fa6270 */
[----:B------:R-:W-:Y:S01]  /*4d20*/  FFMA.FTZ R47, R0, R15, R47 ;  /* 0x0000000f002f7223 */ /* 0x000fe2000001002f */
[----:B------:R-:W-:Y:S01]  /*4d30*/  BAR.SYNC.DEFER_BLOCKING 0x0 ;  /* 0x0000000000007b1d */ /* 0x000fe20000010000 */
[----:B------:R-:W-:-:S02]  /*4d40*/  ISETP.GE.AND P3, PT, R29, R212, PT ;  /* 0x000000d41d00720c */ /* 0x000fc40003f66270 */
[----:B------:R-:W-:Y:S01]  /*4d50*/  ISETP.GE.AND P4, PT, R12, R213, PT ;  /* 0x000000d50c00720c */ /* 0x000fe20003f86270 */
[----:B-1----:R-:W-:Y:S01]  /*4d60*/  FFMA.FTZ R81, R0, R14, R81 ;  /* 0x0000000e00517223 */ /* 0x002fe20000010051 */
[----:B------:R-:W-:Y:S01]  /*4d70*/  ISETP.GE.AND P1, PT, R12, R212, PT ;  /* 0x000000d40c00720c */ /* 0x000fe20003f26270 */
[C---:B------:R-:W-:Y:S01]  /*4d80*/  FFMA.FTZ R12, R0.reuse, R37, R22 ;  /* 0x00000025000c7223 */ /* 0x040fe20000010016 */
[----:B------:R-:W-:Y:S01]  /*4d90*/  FSEL R174, R51, -INF , !P2 ;  /* 0xff80000033ae7808 */ /* 0x000fe20005000000 */
[----:B------:R-:W-:Y:S01]  /*4da0*/  FFMA.FTZ R83, R0, R14, R83 ;  /* 0x0000000e00537223 */ /* 0x000fe20000010053 */
[----:B------:R-:W-:Y:S02]  /*4db0*/  FSEL R175, R44, -INF , !P5 ;  /* 0xff8000002caf7808 */ /* 0x000fe40006800000 */
[----:B------:R-:W-:Y:S02]  /*4dc0*/  FSEL R170, R46, -INF , !P3 ;  /* 0xff8000002eaa7808 */ /* 0x000fe40005800000 */
[----:B------:R-:W-:-:S02]  /*4dd0*/  FSEL R173, R45, -INF , !P4 ;  /* 0xff8000002dad7808 */ /* 0x000fc40006000000 */
[----:B------:R-:W-:Y:S02]  /*4de0*/  FSEL R142, R47, -INF , !P1 ;  /* 0xff8000002f8e7808 */ /* 0x000fe40004800000 */
[-C--:B------:R-:W-:Y:S02]  /*4df0*/  ISETP.GE.AND P2, PT, R18, R212.reuse, PT ;  /* 0x000000d41200720c */ /* 0x080fe40003f46270 */
[CC--:B------:R-:W-:Y:S02]  /*4e00*/  ISETP.GE.AND P5, PT, R40.reuse, R213.reuse, PT ;  /* 0x000000d52800720c */ /* 0x0c0fe40003fa6270 */
        /* <DEDUP_REMOVED lines=17> */
[----:B------:R-:W-:Y:S01]  /*4f20*/  LOP3.LUT R6, RZ, c[0x0][0x2d0], RZ, 0x33, !PT ;  /* 0x0000b400ff067a12 */ /* 0x000fe200078e33ff */
        /* <DEDUP_REMOVED lines=49> */
.L_x_3143:
[----:B------:R-:W-:-:S04]  /*5240*/  LEA R6, -R7, RZ, 0x6 ;  /* 0x000000ff07067211 */ /* 0x000fc800078e31ff */
[----:B------:R-:W-:Y:S02]  /*5250*/  SHF.R.S32.HI R7, RZ, 0x1f, R6 ;  /* 0x0000001fff077819 */ /* 0x000fe40000011406 */
.L_x_3144:
        /* <DEDUP_REMOVED lines=119> */
.L_x_3146:
[----:B------:R-:W-:Y:S05]  /*59d0*/  BSYNC B0 ;  /* 0x0000000000007941 */ /* 0x000fea0003800000 */
.L_x_3145:
[----:B------:R-:W0:Y:S01]  /*59e0*/  LDGDEPBAR ;  /* 0x00000000000079af */ /* 0x000e220000000000 */
[----:B------:R-:W-:-:S04]  /*59f0*/  IADD3 R135, P1, R6, R135, RZ ;  /* 0x0000008706877210 */ /* 0x000fc80007f3e0ff */
[----:B------:R-:W-:Y:S02]  /*5a00*/  IADD3.X R134, R7, R134, RZ, P1, !PT ;  /* 0x0000008607867210 */ /* 0x000fe40000ffe4ff */
.L_x_3142:
        /* <DEDUP_REMOVED lines=28> */
[----:B--2---:R-:W-:Y:S02]  /*5bd0*/  FMNMX.FTZ R15, R141, R6, !PT ;  /* 0x000000068d0f7209 */ /* 0x004fe40007810000 */
[----:B------:R-:W-:-:S02]  /*5be0*/  FMNMX.FTZ R14, R166, R7, !PT ;  /* 0x00000007a60e7209 */ /* 0x000fc40007810000 */
[----:B------:R-:W-:Y:S01]  /*5bf0*/  SHF.L.U32 R192, R2, 0x1, RZ ;  /* 0x0000000102c07819 */ /* 0x000fe200000006ff */
[----:B------:R-:W2:Y:S03]  /*5c00*/  SHFL.BFLY PT, R6, R15, 0x2, 0x1f ;  /* 0x0c401f000f067f89 */ /* 0x000ea600000e0000 */
[-C--:B------:R-:W-:Y:S01]  /*5c10*/  LEA R189, R3, R192.reuse, 0x1 ;  /* 0x000000c003bd7211 */ /* 0x080fe200078e08ff */
[----:B------:R-:W3:Y:S01]  /*5c20*/  SHFL.BFLY PT, R7, R14, 0x2, 0x1f ;  /* 0x0c401f000e077f89 */ /* 0x000ee200000e0000 */
[----:B------:R-:W-:-:S03]  /*5c30*/  LEA R190, R5, R192, 0x1 ;  /* 0x000000c005be7211 */ /* 0x000fc600078e08ff */
[----:B------:R-:W-:Y:S01]  /*5c40*/  LDSM.16.MT88.4 R64, [R192+0xe000] ;  /* 0x00e00000c040783b */ /* 0x000fe20000004200 */
[----:B------:R-:W-:-:S03]  /*5c50*/  LEA R188, R3, R190, 0x1 ;  /* 0x000000be03bc7211 */ /* 0x000fc600078e08ff */
[----:B------:R-:W-:Y:S04]  /*5c60*/  LDSM.16.MT88.4 R80, [R189+0xe000] ;  /* 0x00e00000bd50783b */ /* 0x000fe80000004200 */
[----:B------:R-:W-:Y:S04]  /*5c70*/  LDSM.16.MT88.4 R88, [R188+0xe000] ;  /* 0x00e00000bc58783b */ /* 0x000fe80000004200 */
[----:B------:R-:W-:Y:S01]  /*5c80*/  LDSM.16.MT88.4 R124, [R192+0xc000] ;  /* 0x00c00000c07c783b */ /* 0x000fe20000004200 */
[----:B--2---:R-:W-:-:S03]  /*5c90*/  FMNMX.FTZ R6, R15, R6, !PT ;  /* 0x000000060f067209 */ /* 0x004fc60007810000 */
[----:B-1----:R-:W-:Y:S01]  /*5ca0*/  LDSM.16.MT88.4 R40, [R190+0xc000] ;  /* 0x00c00000be28783b */ /* 0x002fe20000004200 */
        /* <DEDUP_REMOVED lines=97> */
[C---:B----4-:R-:W-:Y:S02]  /*62c0*/  HMMA.16816.F32 R52, R112.reuse, R56, RZ ;  /* 0x000000387034723c */ /* 0x050fe400000018ff */
[----:B------:R-:W-:Y:S06]  /*62d0*/  MUFU.EX2 R164, R164 ;  /* 0x000000a400a47308 */ /* 0x000fec0000000800 */
[C---:B-----5:R-:W-:Y:S02]  /*62e0*/  HMMA.16816.F32 R68, R112.reuse, R72, RZ ;  /* 0x000000487044723c */ /* 0x060fe400000018ff */
[----:B------:R-:W-:Y:S06]  /*62f0*/  MUFU.EX2 R168, R168 ;  /* 0x000000a800a87308 */ /* 0x000fec0000000800 */
[C---:B------:R-:W-:Y:S02]  /*6300*/  HMMA.16816.F32 R92, R112.reuse, R96, RZ ;  /* 0x00000060705c723c */ /* 0x040fe400000018ff */
[----:B------:R-:W4:Y:S06]  /*6310*/  MUFU.EX2 R169, R169 ;  /* 0x000000a900a97308 */ /* 0x000f2c0000000800 */
        /* <DEDUP_REMOVED lines=63> */
[C---:B----4-:R-:W-:Y:S08]  /*6710*/  HMMA.16816.F32 R92, R4.reuse, R20, R92 ;  /* 0x00000014045c723c */ /* 0x050ff0000000185c */
[----:B------:R-:W-:Y:S01]  /*6720*/  HMMA.16816.F32 R96, R4, R22, R96 ;  /* 0x000000160460723c */ /* 0x000fe20000001860 */
[----:B------:R-:W-:Y:S06]  /*6730*/  LDSM.16.MT88.4 R20, [R192+0x11000] ;  /* 0x01100000c014783b */ /* 0x000fec0000004200 */
[----:B------:R-:W-:-:S02]  /*6740*/  F2FP.PACK_AB R4, R165, R162 ;  /* 0x000000a2a504723e */ /* 0x000fc400000000ff */
[C---:B------:R-:W-:Y:S01]  /*6750*/  F2FP.PACK_AB R5, R169.reuse, R168 ;  /* 0x000000a8a905723e */ /* 0x040fe200000000ff */
        /* <DEDUP_REMOVED lines=39> */
[C---:B---3--:R-:W-:Y:S08]  /*69d0*/  HMMA.16816.F32 R116, R4.reuse, R16, R116 ;  /* 0x000000100474723c */ /* 0x048ff00000001874 */
[----:B------:R-:W-:Y:S01]  /*69e0*/  HMMA.16816.F32 R112, R4, R18, R112 ;  /* 0x000000120470723c */ /* 0x000fe20000001870 */
[----:B------:R-:W3:Y:S06]  /*69f0*/  LDSM.16.MT88.4 R16, [R192+0x11800] ;  /* 0x01180000c010783b */ /* 0x000eec0000004200 */
[----:B-----5:R-:W-:-:S02]  /*6a00*/  F2FP.PACK_AB R4, R214, R175 ;  /* 0x000000afd604723e */ /* 0x020fc400000000ff */
[----:B------:R-:W-:Y:S01]  /*6a10*/  F2FP.PACK_AB R5, R215, R170 ;  /* 0x000000aad705723e */ /* 0x000fe200000000ff */
[----:B------:R-:W-:Y:S01]  /*6a20*/  FADD.FTZ R170, R170, R171 ;  /* 0x000000abaaaa7221 */ /* 0x000fe20000010000 */
[----:B------:R-:W-:Y:S02]  /*6a30*/  F2FP.PACK_AB R6, R216, R173 ;  /* 0x000000add806723e */ /* 0x000fe400000000ff */
[----:B------:R-:W-:Y:S01]  /*6a40*/  F2FP.PACK_AB R7, R217, R172 ;  /* 0x000000acd907723e */ /* 0x000fe200000000ff */
[----:B------:R-:W-:-:S04]  /*6a50*/  FADD.FTZ R215, R215, R170 ;  /* 0x000000aad7d77221 */ /* 0x000fc80000010000 */
[----:B------:R-:W-:Y:S02]  /*6a60*/  FADD.FTZ R172, R172, R215 ;  /* 0x000000d7acac7221 */ /* 0x000fe40000010000 */
[----:B--2---:R-:W-:Y:S02]  /*6a70*/  HMMA.16816.F32 R128, R4, R12, R128 ;  /* 0x0000000c0480723c */ /* 0x004fe40000001880 */
[----:B------:R-:W-:-:S06]  /*6a80*/  FADD.FTZ R217, R217, R172 ;  /* 0x000000acd9d97221 */ /* 0x000fcc0000010000 */
        /* <DEDUP_REMOVED lines=26> */
[C---:B------:R-:W-:Y:S01]  /*6c30*/  LEA R214, P1, R135.reuse, c[0x0][0x168], 0x1 ;  /* 0x00005a0087d67a11 */ /* 0x040fe200078208ff */
[----:B------:R-:W-:Y:S02]  /*6c40*/  HMMA.16816.F32 R68, R4, R28, R68 ;  /* 0x0000001c0444723c */ /* 0x000fe40000001844 */
[----:B------:R-:W-:Y:S01]  /*6c50*/  FADD.FTZ R216, R216, R173 ;  /* 0x000000add8d87221 */ /* 0x000fe20000010000 */
[----:B------:R-:W-:-:S05]  /*6c60*/  LEA.HI.X R215, R135, c[0x0][0x16c], R134, 0x1, P1 ;  /* 0x00005b0087d77a11 */ /* 0x000fca00008f0c86 */
        /* <DEDUP_REMOVED lines=61> */
[----:B------:R-:W-:-:S04]  /*7040*/  IMAD.MOV.U32 R6, RZ, RZ, c[0x0][0x2d0] ;  /* 0x0000b400ff067624 */ /* 0x000fc800078e00ff */
[----:B------:R-:W-:-:S04]  /*7050*/  IMAD R6, R3, R6, -0x40 ;  /* 0xffffffc003067424 */ /* 0x000fc800078e0206 */
        /* <DEDUP_REMOVED lines=12> */
.L_x_3148:
[----:B------:R-:W-:-:S05]  /*7120*/  IMAD.MOV.U32 R8, RZ, RZ, c[0x0][0x1a0] ;  /* 0x00006800ff087624 */ /* 0x000fca00078e00ff */
[----:B------:R-:W-:-:S04]  /*7130*/  LEA R8, -R8, RZ, 0x6 ;  /* 0x000000ff08087211 */ /* 0x000fc800078e31ff */
[----:B------:R-:W-:Y:S02]  /*7140*/  SHF.R.S32.HI R5, RZ, 0x1f, R8 ;  /* 0x0000001fff057819 */ /* 0x000fe40000011408 */
.L_x_3149:
        /* <DEDUP_REMOVED lines=42> */
[--C-:B------:R-:W-:Y:S01]  /*73f0*/  @!P3 IMAD.X R3, R3, 0x1, R144.reuse, P1 ;  /* 0x000000010303b824 */ /* 0x100fe200008e0690 */
        /* <DEDUP_REMOVED lines=25> */
[C---:B------:R-:W-:Y:S01]  /*7590*/  @!P5 LEA R6, P6, R7.reuse, R218, 0x1 ;  /* 0x000000da0706d211 */ /* 0x040fe200078c08ff */
[----:B------:R-:W-:Y:S01]  /*75a0*/  @!PT LDS RZ, [RZ] ;  /* 0x00000000fffff984 */ /* 0x000fe20000000800 */
[----:B------:R-:W-:Y:S01]  /*75b0*/  @!PT LDS RZ, [RZ] ;  /* 0x00000000fffff984 */ /* 0x000fe20000000800 */
[----:B------:R-:W-:Y:S01]  /*75c0*/  @!PT LDS RZ, [RZ] ;  /* 0x00000000fffff984 */ /* 0x000fe20000000800 */
[----:B------:R3:W-:Y:S01]  /*75d0*/  @!P3 LDGSTS.E.BYPASS.LTC128B.128 [R204+0x10800], [R8.64+0x100] ;  /* 0x1080010008ccbfae */ /* 0x0007e2000b901d44 */
[----:B------:R-:W-:Y:S01]  /*75e0*/  @!P3 IADD3 R146, P1, R7, R146, RZ ;  /* 0x000000920792b210 */ /* 0x000fe20007f3e0ff */
[--C-:B------:R-:W-:Y:S01]  /*75f0*/  @!P4 IMAD.X R4, R5, 0x1, R144.reuse, P2 ;  /* 0x000000010504c824 */ /* 0x100fe200010e0690 */
[----:B------:R-:W-:Y:S01]  /*7600*/  @!P5 LEA.HI.X R7, R7, R219, R5, 0x1, P6 ;  /* 0x000000db0707d211 */ /* 0x000fe200030f0c05 */
[----:B------:R-:W-:Y:S01]  /*7610*/  @P5 STS.128 [R204+0xd000], RZ ;  /* 0x00d000ffcc005388 */ /* 0x000fe20000000c00 */
[----:B------:R-:W-:Y:S01]  /*7620*/  @!P4 LEA R26, P2, R3, c[0x0][0x170], 0x1 ;  /* 0x00005c00031aca11 */ /* 0x000fe200078408ff */
[----:B------:R-:W-:Y:S01]  /*7630*/  @!P3 IMAD.X R5, R5, 0x1, R144, P1 ;  /* 0x000000010505b824 */ /* 0x000fe200008e0690 */
[C---:B------:R-:W-:Y:S01]  /*7640*/  @!P3 LEA R24, P1, R146.reuse, c[0x0][0x170], 0x1 ;  /* 0x00005c009218ba11 */ /* 0x040fe200078208ff */
[----:B------:R-:W-:Y:S01]  /*7650*/  @!PT LDS RZ, [RZ] ;  /* 0x00000000fffff984 */ /* 0x000fe20000000800 */
[----:B------:R-:W-:Y:S01]  /*7660*/  @!PT LDS RZ, [RZ] ;  /* 0x00000000fffff984 */ /* 0x000fe20000000800 */
[----:B------:R-:W-:Y:S01]  /*7670*/  @!PT LDS RZ, [RZ] ;  /* 0x00000000fffff984 */ /* 0x000fe20000000800 */
[----:B------:R5:W-:Y:S01]  /*7680*/  @!P5 LDGSTS.E.BYPASS.LTC128B.128 [R204+0xd000], [R22.64] ;  /* 0x0d00000016ccdfae */ /* 0x000be2000b901d44 */
[----:B------:R-:W-:Y:S01]  /*7690*/  @!P4 LEA.HI.X R27, R3, c[0x0][0x174], R4, 0x1, P2 ;  /* 0x00005d00031bca11 */ /* 0x000fe200010f0c04 */
[----:B------:R-:W-:Y:S01]  /*76a0*/  IMAD R3, R205, 0x40, R203 ;  /* 0x00000040cd037824 */ /* 0x000fe200078e02cb */
[----:B------:R-:W-:Y:S01]  /*76b0*/  @!P3 LEA.HI.X R25, R146, c[0x0][0x174], R5, 0x1, P1 ;  /* 0x00005d009219ba11 */ /* 0x000fe200008f0c05 */
[----:B------:R-:W-:Y:S01]  /*76c0*/  @P4 STS.128 [R204+0xf000], RZ ;  /* 0x00f000ffcc004388 */ /* 0x000fe20000000c00 */
[----:B------:R-:W-:-:S02]  /*76d0*/  IMAD.MOV.U32 R218, RZ, RZ, R224 ;  /* 0x000000ffffda7224 */ /* 0x000fc400078e00e0 */
[----:B------:R-:W-:Y:S01]  /*76e0*/  IMAD.MOV.U32 R219, RZ, RZ, R225 ;  /* 0x000000ffffdb7224 */ /* 0x000fe200078e00e1 */
        /* <DEDUP_REMOVED lines=155> */
[----:B---3--:R-:W-:Y:S07]  /*80a0*/  HMMA.16816.F32 R160, R148, R136, R160 ;  /* 0x0000008894a0723c */ /* 0x008fee00000018a0 */
[----:B------:R-:W-:Y:S01]  /*80b0*/  IADD3 R136, R3, 0x1, RZ ;  /* 0x0000000103887810 */ /* 0x000fe20007ffe0ff */
[----:B------:R-:W-:Y:S01]  /*80c0*/  HMMA.16816.F32 R12, R8, R6, R12 ;  /* 0x00000006080c723c */ /* 0x000fe2000000180c */
[----:B------:R-:W1:Y:S02]  /*80d0*/  LDSM.16.M88.4 R4, [R184+0x4800] ;  /* 0x00480000b804783b */ /* 0x000e640000000200 */
[----:B------:R-:W-:-:S02]  /*80e0*/  ISETP.GE.AND P2, PT, R136, R213, PT ;  /* 0x000000d58800720c */ /* 0x000fc40003f46270 */
[----:B------:R-:W-:-:S03]  /*80f0*/  ISETP.GE.AND P1, PT, R136, R212, PT ;  /* 0x000000d48800720c */ /* 0x000fc60003f26270 */
[----:B------:R-:W-:Y:S08]  /*8100*/  HMMA.16816.F32 R156, R148, R138, R156 ;  /* 0x0000008a949c723c */ /* 0x000ff0000000189c */
[----:B--2---:R-:W-:Y:S01]  /*8110*/  HMMA.16816.F32 R16, R140, R28, R16 ;  /* 0x0000001c8c10723c */ /* 0x004fe20000001810 */
[----:B------:R2:W3:Y:S06]  /*8120*/  I2F R28, R136 ;  /* 0x00000088001c7306 */ /* 0x0004ec0000201400 */
[----:B------:R-:W-:Y:S01]  /*8130*/  IADD3 R29, R3, 0x8, RZ ;  /* 0x00000008031d7810 */ /* 0x000fe20007ffe0ff */
[----:B------:R-:W-:Y:S03]  /*8140*/  HMMA.16816.F32 R144, R148, R20, R144 ;  /* 0x000000149490723c */ /* 0x000fe60000001890 */
[----:B------:R-:W-:-:S05]  /*8150*/  ISETP.GE.AND P6, PT, R29, R213, PT ;  /* 0x000000d51d00720c */ /* 0x000fca0003fc6270 */
[----:B------:R-:W-:Y:S01]  /*8160*/  HMMA.16816.F32 R164, R148, R22, R164 ;  /* 0x0000001694a4723c */ /* 0x000fe200000018a4 */
[----:B------:R-:W5:Y:S01]  /*8170*/  LDSM.16.M88.4 R20, [R191+0xb000] ;  /* 0x00b00000bf14783b */ /* 0x000f620000000200 */
[----:B--2---:R-:W-:-:S06]  /*8180*/  IADD3 R136, R3, 0x19, RZ ;  /* 0x0000001903887810 */ /* 0x004fcc0007ffe0ff */
[----:B----4-:R-:W-:Y:S01]  /*8190*/  HMMA.16816.F32 R160, R8, R32, R160 ;  /* 0x0000002008a0723c */ /* 0x010fe200000018a0 */
[CC--:B---3--:R-:W-:Y:S01]  /*81a0*/  FFMA.FTZ R17, R0.reuse, R28.reuse, R17 ;  /* 0x0000001c00117223 */ /* 0x0c8fe20000010011 */
[----:B------:R2:W3:Y:S01]  /*81b0*/  I2F R33, R29 ;  /* 0x0000001d00217306 */ /* 0x0004e20000201400 */
[----:B------:R-:W-:-:S03]  /*81c0*/  FFMA.FTZ R19, R0, R28, R19 ;  /* 0x0000001c00137223 */ /* 0x000fc60000010013 */
[----:B------:R-:W-:Y:S02]  /*81d0*/  FSEL R17, R17, -INF , !P2 ;  /* 0xff80000011117808 */ /* 0x000fe40005000000 */
[----:B------:R-:W-:Y:S01]  /*81e0*/  HMMA.16816.F32 R152, R148, R24, R152 ;  /* 0x000000189498723c */ /* 0x000fe20000001898 */
[----:B------:R-:W-:Y:S02]  /*81f0*/  IADD3 R32, R3, 0x9, RZ ;  /* 0x0000000903207810 */ /* 0x000fe40007ffe0ff */
[----:B------:R-:W-:-:S05]  /*8200*/  ISETP.GE.AND P2, PT, R29, R212, PT ;  /* 0x000000d41d00720c */ /* 0x000fca0003f46270 */
[----:B------:R-:W-:Y:S01]  /*8210*/  HMMA.16816.F32 R12, R140, R30, R12 ;  /* 0x0000001e8c0c723c */ /* 0x000fe2000000180c */
[----:B--2---:R-:W-:Y:S07]  /*8220*/  LDSM.16.M88.4 R28, [R191+0xb800] ;  /* 0x00b80000bf1c783b */ /* 0x004fee0000000200 */
[----:B------:R-:W-:Y:S01]  /*8230*/  HMMA.16816.F32 R168, R148, R26, R168 ;  /* 0x0000001a94a8723c */ /* 0x000fe200000018a8 */
[----:B------:R-:W2:Y:S07]  /*8240*/  LDSM.16.M88.4 R24, [R184+0x5000] ;  /* 0x00500000b818783b */ /* 0x000eae0000000200 */
[----:B------:R-:W-:Y:S08]  /*8250*/  HMMA.16816.F32 R156, R8, R34, R156 ;  /* 0x00000022089c723c */ /* 0x000ff0000000189c */
[----:B-1----:R-:W-:Y:S01]  /*8260*/  HMMA.16816.F32 R160, R140, R4, R160 ;  /* 0x000000048ca0723c */ /* 0x002fe200000018a0 */
[----:B------:R-:W1:Y:S01]  /*8270*/  I2F R4, R32 ;  /* 0x0000002000047306 */ /* 0x000e620000201400 */
[CC--:B---3--:R-:W-:Y:S01]  /*8280*/  FFMA.FTZ R34, R0.reuse, R33.reuse, R12 ;  /* 0x0000002100227223 */ /* 0x0c8fe2000001000c */
[----:B------:R-:W-:Y:S01]  /*8290*/  FSEL R12, R19, -INF , !P1 ;  /* 0xff800000130c7808 */ /* 0x000fe20004800000 */
[----:B------:R-:W-:Y:S01]  /*82a0*/  FFMA.FTZ R14, R0, R33, R14 ;  /* 0x00000021000e7223 */ /* 0x000fe2000001000e */
[----:B------:R-:W-:-:S02]  /*82b0*/  ISETP.GE.AND P1, PT, R32, R213, PT ;  /* 0x000000d52000720c */ /* 0x000fc40003f26270 */
[C---:B------:R-:W-:Y:S01]  /*82c0*/  IADD3 R5, R3.reuse, 0x10, RZ ;  /* 0x0000001003057810 */ /* 0x040fe20007ffe0ff */
[----:B-----5:R-:W-:Y:S01]  /*82d0*/  HMMA.16816.F32 R152, R8, R20, R152 ;  /* 0x000000140898723c */ /* 0x020fe20000001898 */
[----:B------:R-:W-:Y:S02]  /*82e0*/  FSEL R19, R34, -INF , !P6 ;  /* 0xff80000022137808 */ /* 0x000fe40007000000 */
[----:B------:R-:W3:Y:S01]  /*82f0*/  I2F R21, R5 ;  /* 0x0000000500157306 */ /* 0x000ee20000201400 */
[----:B------:R-:W-:Y:S02]  /*8300*/  ISETP.GE.AND P6, PT, R32, R212, PT ;  /* 0x000000d42000720c */ /* 0x000fe40003fc6270 */
[C---:B------:R-:W-:Y:S02]  /*8310*/  IADD3 R34, R3.reuse, 0x18, RZ ;  /* 0x0000001803227810 */ /* 0x040fe40007ffe0ff */
[----:B------:R-:W-:Y:S01]  /*8320*/  IADD3 R20, R3, 0x11, RZ ;  /* 0x0000001103147810 */ /* 0x000fe20007ffe0ff */
[----:B------:R-:W-:Y:S01]  /*8330*/  HMMA.16816.F32 R156, R140, R6, R156 ;  /* 0x000000068c9c723c */ /* 0x000fe2000000189c */
[-C--:B-1----:R-:W-:Y:S01]  /*8340*/  FFMA.FTZ R13, R0, R4.reuse, R13 ;  /* 0x00000004000d7223 */ /* 0x082fe2000001000d */
[----:B------:R-:W-:Y:S01]  /*8350*/  FSEL R14, R14, -INF , !P2 ;  /* 0xff8000000e0e7808 */ /* 0x000fe20005000000 */
[----:B------:R-:W-:Y:S01]  /*8360*/  FFMA.FTZ R15, R0, R4, R15 ;  /* 0x00000004000f7223 */ /* 0x000fe2000001000f */
[----:B------:R-:W1:Y:S01]  /*8370*/  I2F R35, R20 ;  /* 0x0000001400237306 */ /* 0x000e620000201400 */
[----:B------:R-:W-:-:S02]  /*8380*/  ISETP.GE.AND P2, PT, R5, R213, PT ;  /* 0x000000d50500720c */ /* 0x000fc40003f46270 */
[----:B------:R-:W-:Y:S01]  /*8390*/  FSEL R13, R13, -INF , !P1 ;  /* 0xff8000000d0d7808 */ /* 0x000fe20004800000 */
[----:B------:R-:W-:Y:S01]  /*83a0*/  HMMA.16816.F32 R168, R8, R22, R168 ;  /* 0x0000001608a8723c */ /* 0x000fe200000018a8 */
[-C--:B------:R-:W-:Y:S01]  /*83b0*/  ISETP.GE.AND P1, PT, R5, R212.reuse, PT ;  /* 0x000000d40500720c */ /* 0x080fe20003f26270 */
[----:B---3--:R-:W-:Y:S01]  /*83c0*/  FFMA.FTZ R33, R0, R21, R160 ;  /* 0x0000001500217223 */ /* 0x008fe200000100a0 */
[----:B------:R-:W-:Y:S01]  /*83d0*/  FSEL R32, R15, -INF , !P6 ;  /* 0xff8000000f207808 */ /* 0x000fe20007000000 */
[----:B------:R-:W3:Y:S01]  /*83e0*/  LDSM.16.M88.4 R4, [R184+0x5800] ;  /* 0x00580000b804783b */ /* 0x000ee20000000200 */
[----:B------:R-:W4:Y:S01]  /*83f0*/  I2F R137, R34 ;  /* 0x0000002200897306 */ /* 0x000f220000201400 */
[----:B------:R-:W-:Y:S01]  /*8400*/  ISETP.GE.AND P6, PT, R20, R213, PT ;  /* 0x000000d51400720c */ /* 0x000fe20003fc6270 */
[----:B------:R-:W-:Y:S01]  /*8410*/  FFMA.FTZ R22, R0, R21, R162 ;  /* 0x0000001500167223 */ /* 0x000fe200000100a2 */
[----:B------:R-:W-:Y:S01]  /*8420*/  FSEL R33, R33, -INF , !P2 ;  /* 0xff80000021217808 */ /* 0x000fe20005000000 */
[----:B--2---:R-:W-:Y:S01]  /*8430*/  HMMA.16816.F32 R152, R140, R24, R152 ;  /* 0x000000188c98723c */ /* 0x004fe20000001898 */
[----:B------:R-:W-:Y:S01]  /*8440*/  ISETP.GE.AND P2, PT, R20, R212, PT ;  /* 0x000000d41400720c */ /* 0x000fe20003f46270 */
[----:B------:R-:W-:-:S04]  /*8450*/  DEPBAR.LE SB0, 0x0 ;  /* 0x000080000000791a */ /* 0x000fc80000000000 */
[----:B------:R-:W2:Y:S01]  /*8460*/  I2F R15, R136 ;  /* 0x00000088000f7306 */ /* 0x000ea20000201400 */
[CC--:B-1----:R-:W-:Y:S01]  /*8470*/  FFMA.FTZ R161, R0.reuse, R35.reuse, R161 ;  /* 0x0000002300a17223 */ /* 0x0c2fe200000100a1 */
[----:B------:R-:W-:Y:S01]  /*8480*/  IADD3 R24, R3, 0x20, RZ ;  /* 0x0000002003187810 */ /* 0x000fe20007ffe0ff */
[----:B------:R-:W-:Y:S01]  /*8490*/  FFMA.FTZ R163, R0, R35, R163 ;  /* 0x0000002300a37223 */ /* 0x000fe200000100a3 */
[----:B------:R-:W-:Y:S01]  /*84a0*/  HMMA.16816.F32 R144, R8, R28, R144 ;  /* 0x0000001c0890723c */ /* 0x000fe20000001890 */
[----:B------:R-:W-:Y:S01]  /*84b0*/  FSEL R22, R22, -INF , !P1 ;  /* 0xff80000016167808 */ /* 0x000fe20004800000 */
[-C--:B----4-:R-:W-:Y:S01]  /*84c0*/  FFMA.FTZ R20, R0, R137.reuse, R158 ;  /* 0x0000008900147223 */ /* 0x090fe2000001009e */
[----:B------:R-:W-:Y:S01]  /*84d0*/  FSEL R25, R161, -INF , !P6 ;  /* 0xff800000a1197808 */ /* 0x000fe20007000000 */
[----:B------:R-:W1:Y:S01]  /*84e0*/  I2F R35, R24 ;  /* 0x0000001800237306 */ /* 0x000e620000201400 */
[----:B------:R-:W-:Y:S01]  /*84f0*/  ISETP.GE.AND P6, PT, R34, R212, PT ;  /* 0x000000d42200720c */ /* 0x000fe20003fc6270 */
[----:B------:R-:W-:Y:S01]  /*8500*/  FFMA.FTZ R23, R0, R137, R156 ;  /* 0x0000008900177223 */ /* 0x000fe2000001009c */
[----:B------:R-:W-:Y:S01]  /*8510*/  FSEL R28, R163, -INF , !P2 ;  /* 0xff800000a31c7808 */ /* 0x000fe20005000000 */
[----:B------:R-:W-:Y:S01]  /*8520*/  HMMA.16816.F32 R168, R140, R26, R168 ;  /* 0x0000001a8ca8723c */ /* 0x000fe200000018a8 */
[----:B------:R-:W-:-:S02]  /*8530*/  ISETP.GE.AND P2, PT, R136, R213, PT ;  /* 0x000000d58800720c */ /* 0x000fc40003f46270 */
[----:B------:R-:W-:Y:S01]  /*8540*/  ISETP.GE.AND P1, PT, R34, R213, PT ;  /* 0x000000d52200720c */ /* 0x000fe20003f26270 */
[----:B--2---:R-:W-:Y:S01]  /*8550*/  FFMA.FTZ R21, R0, R15, R157 ;  /* 0x0000000f00157223 */ /* 0x004fe2000001009d */
[C---:B------:R-:W-:Y:S02]  /*8560*/  IADD3 R34, R3.reuse, 0x21, RZ ;  /* 0x0000002103227810 */ /* 0x040fe40007ffe0ff */
[----:B------:R-:W-:Y:S01]  /*8570*/  IADD3 R26, R3, 0x28, RZ ;  /* 0x00000028031a7810 */ /* 0x000fe20007ffe0ff */
[----:B------:R-:W-:Y:S01]  /*8580*/  HMMA.16816.F32 R164, R8, R30, R164 ;  /* 0x0000001e08a4723c */ /* 0x000fe200000018a4 */
[----:B------:R-:W-:Y:S01]  /*8590*/  FSEL R20, R20, -INF , !P6 ;  /* 0xff80000014147808 */ /* 0x000fe20007000000 */
[----:B------:R-:W2:Y:S01]  /*85a0*/  I2F R29, R34 ;  /* 0x00000022001d7306 */ /* 0x000ea20000201400 */
[----:B------:R-:W-:Y:S01]  /*85b0*/  FSEL R21, R21, -INF , !P2 ;  /* 0xff80000015157808 */ /* 0x000fe20005000000 */
[----:B-1----:R-:W-:Y:S01]  /*85c0*/  FFMA.FTZ R152, R0, R35, R152 ;  /* 0x0000002300987223 */ /* 0x002fe20000010098 */
[----:B------:R-:W-:Y:S01]  /*85d0*/  ISETP.GE.AND P6, PT, R24, R213, PT ;  /* 0x000000d51800720c */ /* 0x000fe20003fc6270 */
[----:B------:R-:W-:Y:S01]  /*85e0*/  FFMA.FTZ R154, R0, R35, R154 ;  /* 0x00000023009a7223 */ /* 0x000fe2000001009a */
[----:B------:R-:W-:Y:S01]  /*85f0*/  ISETP.GE.AND P2, PT, R24, R212, PT ;  /* 0x000000d41800720c */ /* 0x000fe20003f46270 */
[----:B------:R-:W-:Y:S01]  /*8600*/  FFMA.FTZ R24, R0, R15, R159 ;  /* 0x0000000f00187223 */ /* 0x000fe2000001009f */
[----:B---3--:R-:W-:Y:S01]  /*8610*/  HMMA.16816.F32 R144, R140, R4, R144 ;  /* 0x000000048c90723c */ /* 0x008fe20000001890 */
[----:B------:R-:W1:Y:S01]  /*8620*/  I2F R15, R26 ;  /* 0x0000001a000f7306 */ /* 0x000e620000201400 */
[----:B------:R-:W-:-:S02]  /*8630*/  FSEL R173, R152, -INF , !P6 ;  /* 0xff80000098ad7808 */ /* 0x000fc40007000000 */
[----:B------:R-:W-:Y:S02]  /*8640*/  FSEL R174, R154, -INF , !P2 ;  /* 0xff8000009aae7808 */ /* 0x000fe40005000000 */
[C---:B------:R-:W-:Y:S02]  /*8650*/  IADD3 R9, R3.reuse, 0x29, RZ ;  /* 0x0000002903097810 */ /* 0x040fe40007ffe0ff */
[----:B------:R-:W-:Y:S01]  /*8660*/  ISETP.GE.AND P6, PT, R34, R212, PT ;  /* 0x000000d42200720c */ /* 0x000fe20003fc6270 */
[----:B--2---:R-:W-:Y:S01]  /*8670*/  FFMA.FTZ R155, R0, R29, R155 ;  /* 0x0000001d009b7223 */ /* 0x004fe2000001009b */
[----:B------:R-:W-:Y:S01]  /*8680*/  ISETP.GE.AND P2, PT, R26, R213, PT ;  /* 0x000000d51a00720c */ /* 0x000fe20003f46270 */
[----:B------:R-:W2:Y:S01]  /*8690*/  I2F R8, R9 ;  /* 0x0000000900087306 */ /* 0x000ea20000201400 */
[----:B------:R-:W-:Y:S01]  /*86a0*/  IADD3 R5, R3, 0x31, RZ ;  /* 0x0000003103057810 */ /* 0x000fe20007ffe0ff */
[C---:B------:R-:W-:Y:S01]  /*86b0*/  FFMA.FTZ R153, R0.reuse, R29, R153 ;  /* 0x0000001d00997223 */ /* 0x040fe20000010099 */
[----:B------:R-:W-:Y:S01]  /*86c0*/  FSEL R172, R155, -INF , !P6 ;  /* 0xff8000009bac7808 */ /* 0x000fe20007000000 */
[----:B------:R-:W-:Y:S01]  /*86d0*/  HMMA.16816.F32 R164, R140, R6, R164 ;  /* 0x000000068ca4723c */ /* 0x000fe200000018a4 */
[----:B------:R-:W-:Y:S01]  /*86e0*/  BAR.SYNC.DEFER_BLOCKING 0x0 ;  /* 0x0000000000007b1d */ /* 0x000fe20000010000 */
[C---:B-1----:R-:W-:Y:S01]  /*86f0*/  FFMA.FTZ R168, R0.reuse, R15, R168 ;  /* 0x0000000f00a87223 */ /* 0x042fe200000100a8 */
[----:B------:R-:W-:Y:S01]  /*8700*/  ISETP.GE.AND P6, PT, R9, R213, PT ;  /* 0x000000d50900720c */ /* 0x000fe20003fc6270 */
[----:B------:R-:W-:Y:S01]  /*8710*/  FFMA.FTZ R170, R0, R15, R170 ;  /* 0x0000000f00aa7223 */ /* 0x000fe200000100aa */
[----:B------:R-:W-:-:S02]  /*8720*/  IADD3 R4, R3, 0x30, RZ ;  /* 0x0000003003047810 */ /* 0x000fc40007ffe0ff */
[----:B------:R-:W-:Y:S02]  /*8730*/  FSEL R175, R168, -INF , !P2 ;  /* 0xff800000a8af7808 */ /* 0x000fe40005000000 */
[----:B------:R-:W-:Y:S01]  /*8740*/  ISETP.GE.AND P2, PT, R9, R212, PT ;  /* 0x000000d40900720c */ /* 0x000fe20003f46270 */
[----:B------:R-:W1:Y:S01]  /*8750*/  I2F R11, R4 ;  /* 0x00000004000b7306 */ /* 0x000e620000201400 */
[----:B------:R-:W-:Y:S01]  /*8760*/  FSEL R23, R23, -INF , !P1 ;  /* 0xff80000017177808 */ /* 0x000fe20004800000 */
[CC--:B--2---:R-:W-:Y:S01]  /*8770*/  FFMA.FTZ R169, R0.reuse, R8.reuse, R169 ;  /* 0x0000000800a97223 */ /* 0x0c4fe200000100a9 */
[----:B------:R-:W-:Y:S01]  /*8780*/  IADD3 R6, R3, 0x38, RZ ;  /* 0x0000003803067810 */ /* 0x000fe20007ffe0ff */
[----:B------:R-:W-:Y:S01]  /*8790*/  FFMA.FTZ R168, R0, R8, R171 ;  /* 0x0000000800a87223 */ /* 0x000fe200000100ab */
[----:B------:R-:W-:Y:S02]  /*87a0*/  ISETP.GE.AND P1, PT, R136, R212, PT ;  /* 0x000000d48800720c */ /* 0x000fe40003f26270 */
[----:B------:R-:W-:Y:S01]  /*87b0*/  FSEL R169, R169, -INF , !P6 ;  /* 0xff800000a9a97808 */ /* 0x000fe20007000000 */
[----:B------:R-:W2:Y:S01]  /*87c0*/  I2F R9, R5 ;  /* 0x0000000500097306 */ /* 0x000ea20000201400 */
[----:B------:R-:W-:-:S02]  /*87d0*/  FSEL R24, R24, -INF , !P1 ;  /* 0xff80000018187808 */ /* 0x000fc40004800000 */
[----:B------:R-:W-:Y:S02]  /*87e0*/  ISETP.GE.AND P1, PT, R34, R213, PT ;  /* 0x000000d52200720c */ /* 0x000fe40003f26270 */
[-C--:B------:R-:W-:Y:S02]  /*87f0*/  ISETP.GE.AND P6, PT, R4, R212.reuse, PT ;  /* 0x000000d40400720c */ /* 0x080fe40003fc6270 */
[----:B------:R-:W-:Y:S01]  /*8800*/  FSEL R221, R153, -INF , !P1 ;  /* 0xff80000099dd7808 */ /* 0x000fe20004800000 */
[----:B------:R-:W3:Y:S01]  /*8810*/  I2F R7, R6 ;  /* 0x0000000600077306 */ /* 0x000ee20000201400 */
[----:B------:R-:W-:Y:S01]  /*8820*/  ISETP.GE.AND P1, PT, R26, R212, PT ;  /* 0x000000d41a00720c */ /* 0x000fe20003f26270 */
[-C--:B-1----:R-:W-:Y:S01]  /*8830*/  FFMA.FTZ R144, R0, R11.reuse, R144 ;  /* 0x0000000b00907223 */ /* 0x082fe20000010090 */
[----:B------:R-:W-:Y:S01]  /*8840*/  FSEL R168, R168, -INF , !P2 ;  /* 0xff800000a8a87808 */ /* 0x000fe20005000000 */
[----:B------:R-:W-:Y:S01]  /*8850*/  FFMA.FTZ R146, R0, R11, R146 ;  /* 0x0000000b00927223 */ /* 0x000fe20000010092 */
[----:B------:R-:W-:-:S02]  /*8860*/  FSEL R170, R170, -INF , !P1 ;  /* 0xff800000aaaa7808 */ /* 0x000fc40004800000 */
[----:B------:R-:W-:Y:S01]  /*8870*/  ISETP.GE.AND P1, PT, R4, R213, PT ;  /* 0x000000d50400720c */ /* 0x000fe20003f26270 */
[-C--:B--2---:R-:W-:Y:S01]  /*8880*/  FFMA.FTZ R145, R0, R9.reuse, R145 ;  /* 0x0000000900917223 */ /* 0x084fe20000010091 */
[----:B------:R-:W-:Y:S01]  /*8890*/  FSEL R152, R146, -INF , !P6 ;  /* 0xff80000092987808 */ /* 0x000fe20007000000 */
[----:B------:R-:W-:Y:S01]  /*88a0*/  FFMA.FTZ R136, R0, R9, R147 ;  /* 0x0000000900887223 */ /* 0x000fe20000010093 */
[----:B------:R-:W-:Y:S01]  /*88b0*/  FSEL R155, R144, -INF , !P1 ;  /* 0xff800000909b7808 */ /* 0x000fe20004800000 */
[----:B------:R-:W1:Y:S01]  /*88c0*/  I2F R9, R3 ;  /* 0x0000000300097306 */ /* 0x000e620000201400 */
[C---:B------:R-:W-:Y:S02]  /*88d0*/  ISETP.GE.AND P2, PT, R5.reuse, R213, PT ;  /* 0x000000d50500720c */ /* 0x040fe40003f46270 */
[----:B------:R-:W-:Y:S01]  /*88e0*/  ISETP.GE.AND P1, PT, R5, R212, PT ;  /* 0x000000d40500720c */ /* 0x000fe20003f26270 */
[----:B---3--:R-:W-:Y:S01]  /*88f0*/  FFMA.FTZ R137, R0, R7, R164 ;  /* 0x0000000700897223 */ /* 0x008fe200000100a4 */
[----:B------:R-:W-:Y:S01]  /*8900*/  ISETP.GE.AND P6, PT, R6, R213, PT ;  /* 0x000000d50600720c */ /* 0x000fe20003fc6270 */
[----:B------:R-:W-:Y:S01]  /*8910*/  FFMA.FTZ R138, R0, R7, R166 ;  /* 0x00000007008a7223 */ /* 0x000fe200000100a6 */
[----:B------:R-:W-:-:S02]  /*8920*/  IADD3 R5, R3, 0x39, RZ ;  /* 0x0000003903057810 */ /* 0x000fc40007ffe0ff */
[----:B------:R-:W-:Y:S02]  /*8930*/  FSEL R153, R145, -INF , !P2 ;  /* 0xff80000091997808 */ /* 0x000fe40005000000 */
[----:B------:R-:W-:Y:S02]  /*8940*/  FSEL R136, R136, -INF , !P1 ;  /* 0xff80000088887808 */ /* 0x000fe40004800000 */
[----:B------:R-:W-:Y:S02]  /*8950*/  FSEL R137, R137, -INF , !P6 ;  /* 0xff80000089897808 */ /* 0x000fe40007000000 */
[-C--:B------:R-:W-:Y:S01]  /*8960*/  ISETP.GE.AND P2, PT, R6, R212.reuse, PT ;  /* 0x000000d40600720c */ /* 0x080fe20003f46270 */
[C---:B-1----:R-:W-:Y:S01]  /*8970*/  FFMA.FTZ R4, R0.reuse, R9, R16 ;  /* 0x0000000900047223 */ /* 0x042fe20000010010 */
[C---:B------:R-:W-:Y:S01]  /*8980*/  ISETP.GE.AND P1, PT, R3.reuse, R213, PT ;  /* 0x000000d50300720c */ /* 0x040fe20003f26270 */
[----:B------:R-:W1:Y:S01]  /*8990*/  I2F R6, R5 ;  /* 0x0000000500067306 */ /* 0x000e620000201400 */
[----:B------:R-:W-:Y:S01]  /*89a0*/  ISETP.GE.AND P6, PT, R3, R212, PT ;  /* 0x000000d40300720c */ /* 0x000fe20003fc6270 */
[----:B------:R-:W-:Y:S01]  /*89b0*/  FFMA.FTZ R3, R0, R9, R18 ;  /* 0x0000000900037223 */ /* 0x000fe20000010012 */
[----:B------:R-:W-:-:S02]  /*89c0*/  FSEL R138, R138, -INF , !P2 ;  /* 0xff8000008a8a7808 */ /* 0x000fc40005000000 */
[----:B------:R-:W-:Y:S02]  /*89d0*/  FSEL R4, R4, -INF , !P1 ;  /* 0xff80000004047808 */ /* 0x000fe40004800000 */
[----:B------:R-:W-:Y:S02]  /*89e0*/  FSEL R3, R3, -INF , !P6 ;  /* 0xff80000003037808 */ /* 0x000fe40007000000 */
[----:B------:R-:W-:Y:S02]  /*89f0*/  ISETP.GT.AND P6, PT, R205, R200, PT ;  /* 0x000000c8cd00720c */ /* 0x000fe40003fc4270 */
[C---:B------:R-:W-:Y:S02]  /*8a00*/  ISETP.GE.AND P2, PT, R5.reuse, R213, PT ;  /* 0x000000d50500720c */ /* 0x040fe40003f46270 */
[----:B------:R-:W-:Y:S01]  /*8a10*/  ISETP.GE.AND P1, PT, R5, R212, PT ;  /* 0x000000d40500720c */ /* 0x000fe20003f26270 */
[CC--:B-1----:R-:W-:Y:S02]  /*8a20*/  FFMA.FTZ R139, R0.reuse, R6.reuse, R165 ;  /* 0x00000006008b7223 */ /* 0x0c2fe400000100a5 */
[----:B------:R-:W-:-:S03]  /*8a30*/  FFMA.FTZ R150, R0, R6, R167 ;  /* 0x0000000600967223 */ /* 0x000fc600000100a7 */
[----:B------:R-:W-:Y:S02]  /*8a40*/  FSEL R139, R139, -INF , !P2 ;  /* 0xff8000008b8b7808 */ /* 0x000fe40005000000 */
[----:B------:R-:W-:Y:S01]  /*8a50*/  FSEL R150, R150, -INF , !P1 ;  /* 0xff80000096967808 */ /* 0x000fe20004800000 */
[----:B------:R-:W-:Y:S05]  /*8a60*/  @!P6 BRA `(.L_x_3150) ;  /* 0x00000ae00000e947 */ /* 0x000fea0003800000 */
[----:B------:R-:W-:Y:S05]  /*8a70*/  @!P0 BRA `(.L_x_3151) ;  /* 0x000003a000008947 */ /* 0x000fea0003800000 */
[----:B------:R-:W1:Y:S01]  /*8a80*/  I2F.RP R10, R2 ;  /* 0x00000002000a7306 */ /* 0x000e620000209400 */
[----:B------:R-:W-:Y:S02]  /*8a90*/  IMAD.SHL.U32 R7, R205, 0x40, RZ ;  /* 0x00000040cd077824 */ /* 0x000fe400078e00ff */
[----:B------:R-:W-:-:S03]  /*8aa0*/  IMAD.MOV.U32 R8, RZ, RZ, RZ ;  /* 0x000000ffff087224 */ /* 0x000fc600078e00ff */
[----:B------:R-:W-:Y:S02]  /*8ab0*/  IABS R11, R7 ;  /* 0x00000007000b7213 */ /* 0x000fe40000000000 */
[----:B-1----:R-:W1:Y:S02]  /*8ac0*/  MUFU.RCP R9, R10 ;  /* 0x0000000a00097308 */ /* 0x002e640000001000 */
[----:B-1----:R-:W-:-:S06]  /*8ad0*/  IADD3 R9, R9, 0xffffffe, RZ ;  /* 0x0ffffffe09097810 */ /* 0x002fcc0007ffe0ff */
[----:B------:R-:W1:Y:S02]  /*8ae0*/  F2I.FTZ.U32.TRUNC.NTZ R9, R9 ;  /* 0x0000000900097305 */ /* 0x000e64000021f000 */
[----:B-1----:R-:W-:-:S04]  /*8af0*/  IMAD.MOV R5, RZ, RZ, -R9 ;  /* 0x000000ffff057224 */ /* 0x002fc800078e0a09 */
[----:B------:R-:W-:-:S04]  /*8b00*/  IMAD R6, R5, R2, RZ ;  /* 0x0000000205067224 */ /* 0x000fc800078e02ff */
[----:B------:R-:W-:Y:S01]  /*8b10*/  IMAD.HI.U32 R6, R9, R6, R8 ;  /* 0x0000000609067227 */ /* 0x000fe200078e0008 */
[C---:B------:R-:W-:Y:S02]  /*8b20*/  IADD3 R8, R7.reuse, -0x40, RZ ;  /* 0xffffffc007087810 */ /* 0x040fe40007ffe0ff */
[----:B------:R-:W-:Y:S02]  /*8b30*/  LOP3.LUT R7, R7, c[0x0][0x2d0], RZ, 0x3c, !PT ;  /* 0x0000b40007077a12 */ /* 0x000fe400078e3cff */
[----:B------:R-:W-:Y:S01]  /*8b40*/  IABS R5, R8 ;  /* 0x0000000800057213 */ /* 0x000fe20000000000 */
[----:B------:R-:W-:Y:S01]  /*8b50*/  IMAD.HI.U32 R10, R6, R11, RZ ;  /* 0x0000000b060a7227 */ /* 0x000fe200078e00ff */
[----:B------:R-:W-:-:S04]  /*8b60*/  LOP3.LUT R8, R8, c[0x0][0x2d0], RZ, 0x3c, !PT ;  /* 0x0000b40008087a12 */ /* 0x000fc800078e3cff */
        /* <DEDUP_REMOVED lines=43> */
.L_x_3151:
[----:B------:R-:W-:-:S05]  /*8e20*/  IMAD.MOV.U32 R7, RZ, RZ, c[0x0][0x198] ;  /* 0x00006600ff077624 */ /* 0x000fca00078e00ff */
[----:B------:R-:W-:-:S04]  /*8e30*/  LEA R7, -R7, RZ, 0x6 ;  /* 0x000000ff07077211 */ /* 0x000fc800078e31ff */
[----:B------:R-:W-:Y:S02]  /*8e40*/  SHF.R.S32.HI R8, RZ, 0x1f, R7 ;  /* 0x0000001fff087819 */ /* 0x000fe40000011407 */
.L_x_3152:
        /* <DEDUP_REMOVED lines=108> */
.L_x_3154:
[----:B------:R-:W-:Y:S05]  /*9510*/  BSYNC B0 ;  /* 0x0000000000007941 */ /* 0x000fea0003800000 */
.L_x_3153:
[----:B------:R-:W0:Y:S01]  /*9520*/  LDGDEPBAR ;  /* 0x00000000000079af */ /* 0x000e220000000000 */
[----:B------:R-:W-:-:S04]  /*9530*/  LEA R214, P1, R7, R214, 0x1 ;  /* 0x000000d607d67211 */ /* 0x000fc800078208ff */
[----:B------:R-:W-:Y:S02]  /*9540*/  LEA.HI.X R215, R7, R215, R8, 0x1, P1 ;  /* 0x000000d707d77211 */ /* 0x000fe400008f0c08 */
.L_x_3150:
[----:B------:R-:W-:Y:S01]  /*9550*/  FMNMX.FTZ R7, R132, R3, !PT ;  /* 0x0000000384077209 */ /* 0x000fe20007810000 */
[----:B-1----:R-:W-:Y:S01]  /*9560*/  LDSM.16.MT88.4 R8, [R189+0xc000] ;  /* 0x00c00000bd08783b */ /* 0x002fe20000004200 */
        /* <DEDUP_REMOVED lines=49> */
[----:B------:R-:W-:Y:S01]  /*9880*/  FFMA.FTZ R2, R14, c[0x0][0x23c], -R151 ;  /* 0x00008f000e027a23 */ /* 0x000fe20000010897 */
[----:B------:R-:W-:Y:S01]  /*9890*/  MUFU.EX2 R140, R140 ;  /* 0x0000008c008c7308 */ /* 0x000fe20000000800 */
[----:B------:R-:W1:Y:S01]  /*98a0*/  LDSM.16.MT88.4 R12, [R190+0xc000] ;  /* 0x00c00000be0c783b */ /* 0x000e620000004200 */
[--C-:B------:R-:W-:Y:S01]  /*98b0*/  FFMA.FTZ R144, R4, c[0x0][0x23c], -R154.reuse ;  /* 0x00008f0004907a23 */ /* 0x100fe2000001089a */
[----:B------:R-:W-:Y:S01]  /*98c0*/  FSEL R4, R146, RZ, P2 ;  /* 0x000000ff92047208 */ /* 0x000fe20001000000 */
[----:B------:R-:W-:Y:S02]  /*98d0*/  FADD.FTZ R5, R132, -R5 ;  /* 0x8000000584057221 */ /* 0x000fe40000010000 */
[----:B------:R-:W-:-:S02]  /*98e0*/  FFMA.FTZ R143, R17, c[0x0][0x23c], -R154 ;  /* 0x00008f00118f7a23 */ /* 0x000fc4000001089a */
[----:B------:R-:W-:Y:S01]  /*98f0*/  FADD.FTZ R4, R133, -R4 ;  /* 0x8000000485047221 */ /* 0x000fe20000010000 */
[----:B------:R-:W-:Y:S01]  /*9900*/  MUFU.EX2 R144, R144 ;  /* 0x0000009000907308 */ /* 0x000fe20000000800 */
[--C-:B------:R-:W-:Y:S01]  /*9910*/  FFMA.FTZ R142, R19, c[0x0][0x23c], -R154.reuse ;  /* 0x00008f00138e7a23 */ /* 0x100fe2000001089a */
[----:B------:R-:W-:Y:S01]  /*9920*/  LDSM.16.MT88.4 R132, [R190+0xc800] ;  /* 0x00c80000be84783b */ /* 0x000fe20000004200 */
[----:B------:R-:W-:Y:S02]  /*9930*/  FFMA.FTZ R147, R32, c[0x0][0x23c], -R151 ;  /* 0x00008f0020937a23 */ /* 0x000fe40000010897 */
[----:B------:R-:W-:Y:S01]  /*9940*/  FMUL.FTZ R149, R4, c[0x0][0x23c] ;  /* 0x00008f0004957a20 */ /* 0x000fe20000410000 */
[----:B------:R-:W2:Y:S01]  /*9950*/  LDSM.16.MT88.4 R16, [R192+0xc000] ;  /* 0x00c00000c010783b */ /* 0x000ea20000004200 */
[----:B------:R-:W-:Y:S01]  /*9960*/  FMUL.FTZ R148, R5, c[0x0][0x23c] ;  /* 0x00008f0005947a20 */ /* 0x000fe20000410000 */
[----:B------:R-:W3:Y:S01]  /*9970*/  MUFU.EX2 R143, R143 ;  /* 0x0000008f008f7308 */ /* 0x000ee20000000800 */
[----:B------:R-:W-:-:S02]  /*9980*/  FFMA.FTZ R156, R33, c[0x0][0x23c], -R154 ;  /* 0x00008f00219c7a23 */ /* 0x000fc4000001089a */
[--C-:B------:R-:W-:Y:S01]  /*9990*/  FFMA.FTZ R157, R25, c[0x0][0x23c], -R154.reuse ;  /* 0x00008f00199d7a23 */ /* 0x100fe2000001089a */
[----:B------:R-:W-:Y:S01]  /*99a0*/  LDSM.16.MT88.4 R32, [R189+0xc800] ;  /* 0x00c80000bd20783b */ /* 0x000fe20000004200 */
[--C-:B------:R-:W-:Y:S02]  /*99b0*/  FFMA.FTZ R158, R23, c[0x0][0x23c], -R154.reuse ;  /* 0x00008f00179e7a23 */ /* 0x100fe4000001089a */
[--C-:B------:R-:W-:Y:S01]  /*99c0*/  FFMA.FTZ R159, R21, c[0x0][0x23c], -R154.reuse ;  /* 0x00008f00159f7a23 */ /* 0x100fe2000001089a */
[----:B------:R-:W-:Y:S01]  /*99d0*/  MUFU.EX2 R142, R142 ;  /* 0x0000008e008e7308 */ /* 0x000fe20000000800 */
[--C-:B------:R-:W-:Y:S02]  /*99e0*/  FFMA.FTZ R160, R22, c[0x0][0x23c], -R151.reuse ;  /* 0x00008f0016a07a23 */ /* 0x100fe40000010897 */
[--C-:B------:R-:W-:Y:S02]  /*99f0*/  FFMA.FTZ R163, R28, c[0x0][0x23c], -R151.reuse ;  /* 0x00008f001ca37a23 */ /* 0x100fe40000010897 */
[--C-:B------:R-:W-:Y:S01]  /*9a00*/  FFMA.FTZ R161, R20, c[0x0][0x23c], -R151.reuse ;  /* 0x00008f0014a17a23 */ /* 0x100fe20000010897 */
[----:B------:R-:W-:Y:S01]  /*9a10*/  LDSM.16.MT88.4 R28, [R188+0xc800] ;  /* 0x00c80000bc1c783b */ /* 0x000fe20000004200 */
[----:B------:R-:W-:Y:S01]  /*9a20*/  FFMA.FTZ R162, R24, c[0x0][0x23c], -R151 ;  /* 0x00008f0018a27a23 */ /* 0x000fe20000010897 */
[----:B------:R-:W4:Y:S01]  /*9a30*/  MUFU.EX2 R141, R141 ;  /* 0x0000008d008d7308 */ /* 0x000f220000000800 */
[----:B---3--:R-:W-:Y:S01]  /*9a40*/  F2FP.PACK_AB R4, R143, R144 ;  /* 0x000000908f04723e */ /* 0x008fe200000000ff */
[----:B------:R-:W-:Y:S01]  /*9a50*/  LDSM.16.MT88.4 R24, [R192+0xe800] ;  /* 0x00e80000c018783b */ /* 0x000fe20000004200 */
[----:B------:R-:W-:-:S02]  /*9a60*/  FFMA.FTZ R166, R169, c[0x0][0x23c], -R154 ;  /* 0x00008f00a9a67a23 */ /* 0x000fc4000001089a */
[--C-:B------:R-:W-:Y:S01]  /*9a70*/  FFMA.FTZ R164, R173, c[0x0][0x23c], -R154.reuse ;  /* 0x00008f00ada47a23 */ /* 0x100fe2000001089a */
[----:B------:R-:W-:Y:S01]  /*9a80*/  LDSM.16.MT88.4 R20, [R190+0xe800] ;  /* 0x00e80000be14783b */ /* 0x000fe20000004200 */
[--C-:B------:R-:W-:Y:S01]  /*9a90*/  FFMA.FTZ R167, R221, c[0x0][0x23c], -R154.reuse ;  /* 0x00008f00dda77a23 */ /* 0x100fe2000001089a */
[----:B------:R-:W3:Y:S01]  /*9aa0*/  MUFU.EX2 R3, R3 ;  /* 0x0000000300037308 */ /* 0x000ee20000000800 */
[----:B------:R-:W-:Y:S02]  /*9ab0*/  FFMA.FTZ R165, R175, c[0x0][0x23c], -R154 ;  /* 0x00008f00afa57a23 */ /* 0x000fe4000001089a */
[--C-:B------:R-:W-:Y:S02]  /*9ac0*/  FFMA.FTZ R169, R174, c[0x0][0x23c], -R151.reuse ;  /* 0x00008f00aea97a23 */ /* 0x100fe40000010897 */
[--C-:B------:R-:W-:Y:S02]  /*9ad0*/  FFMA.FTZ R172, R172, c[0x0][0x23c], -R151.reuse ;  /* 0x00008f00acac7a23 */ /* 0x100fe40000010897 */
[--C-:B------:R-:W-:Y:S01]  /*9ae0*/  FFMA.FTZ R170, R170, c[0x0][0x23c], -R151.reuse ;  /* 0x00008f00aaaa7a23 */ /* 0x100fe20000010897 */
[----:B------:R-:W-:Y:S01]  /*9af0*/  MUFU.EX2 R2, R2 ;  /* 0x0000000200027308 */ /* 0x000fe20000000800 */
[----:B----4-:R-:W-:Y:S01]  /*9b00*/  F2FP.PACK_AB R6, R141, R142 ;  /* 0x0000008e8d06723e */ /* 0x010fe200000000ff */
[----:B------:R-:W-:-:S02]  /*9b10*/  FFMA.FTZ R171, R168, c[0x0][0x23c], -R151 ;  /* 0x00008f00a8ab7a23 */ /* 0x000fc40000010897 */
[--C-:B------:R-:W-:Y:S02]  /*9b20*/  FFMA.FTZ R168, R153, c[0x0][0x23c], -R154.reuse ;  /* 0x00008f0099a87a23 */ /* 0x100fe4000001089a */
[--C-:B------:R-:W-:Y:S02]  /*9b30*/  FFMA.FTZ R155, R155, c[0x0][0x23c], -R154.reuse ;  /* 0x00008f009b9b7a23 */ /* 0x100fe4000001089a */
        /* <DEDUP_REMOVED lines=131> */
[-C--:B------:R-:W-:Y:S02]  /*a370*/  FMUL.FTZ R111, R111, R148.reuse ;  /* 0x000000946f6f7220 */ /* 0x080fe40000410000 */
        /* <DEDUP_REMOVED lines=34> */
[----:B---3--:R-:W-:Y:S01]  /*a5a0*/  HMMA.16816.F32 R116, R4, R8, R116 ;  /* 0x000000080474723c */ /* 0x008fe20000001874 */
        /* <DEDUP_REMOVED lines=145> */
[----:B------:R-:W-:-:S10]  /*aec0*/  MOV R133, R146 ;  /* 0x0000009200857202 */ /* 0x000fd40000000f00 */
.L_x_3147:
        /* <DEDUP_REMOVED lines=12> */
.L_x_3159:
        /* <DEDUP_REMOVED lines=50> */
[----:B------:R-:W-:Y:S02]  /*b2b0*/  IMAD.MOV.U32 R5, RZ, RZ, c[0x0][0x2d0] ;  /* 0x0000b400ff057624 */ /* 0x000fe400078e00ff */
[----:B------:R-:W2:Y:S02]  /*b2c0*/  LDG.E R4, [R14.64] ;  /* 0x000000080e047981 */ /* 0x000ea4000c1e1900 */
[----:B------:R-:W-:Y:S02]  /*b2d0*/  IMAD R5, R2, R5, -0x40 ;  /* 0xffffffc002057424 */ /* 0x000fe400078e0205 */
        /* <DEDUP_REMOVED lines=12> */
.L_x_3156:
[C---:B------:R-:W-:Y:S02]  /*b3a0*/  ISETP.GE.AND P5, PT, R206.reuse, c[0x0][0x220], PT ;  /* 0x00008800ce007a0c */ /* 0x040fe40003fa6270 */
[C---:B------:R-:W-:Y:S02]  /*b3b0*/  IADD3 R133, R206.reuse, 0x40, RZ ;  /* 0x00000040ce857810 */ /* 0x040fe40007ffe0ff */
[----:B------:R-:W-:Y:S02]  /*b3c0*/  IADD3 R132, R206, 0x80, RZ ;  /* 0x00000080ce847810 */ /* 0x000fe40007ffe0ff */
[----:B------:R-:W-:Y:S02]  /*b3d0*/  ISETP.GE.AND P4, PT, R133, c[0x0][0x220], PT ;  /* 0x0000880085007a0c */ /* 0x000fe40003f86270 */
[----:B------:R-:W-:Y:S02]  /*b3e0*/  ISETP.GE.AND P3, PT, R132, c[0x0][0x220], PT ;  /* 0x0000880084007a0c */ /* 0x000fe40003f66270 */
[C---:B------:R-:W-:Y:S02]  /*b3f0*/  LEA R132, P1, R220.reuse, R218, 0x1 ;  /* 0x000000dadc847211 */ /* 0x040fe400078208ff */
[----:B------:R-:W-:Y:S01]  /*b400*/  IADD3 R223, P2, R211, R220, RZ ;  /* 0x000000dcd3df7210 */ /* 0x000fe20007f5e0ff */
[----:B------:R-:W-:Y:S01]  /*b410*/  @P5 STS.128 [R204+0xc000], RZ ;  /* 0x00c000ffcc005388 */ /* 0x000fe20000000c00 */
[-CC-:B------:R-:W-:Y:S02]  /*b420*/  LEA.HI.X R133, R220, R219.reuse, R2.reuse, 0x1, P1 ;  /* 0x000000dbdc857211 */ /* 0x180fe400008f0c02 */
[CC--:B------:R-:W-:Y:S01]  /*b430*/  @!P5 LEA R226, P6, R223.reuse, R218.reuse, 0x1 ;  /* 0x000000dadfe2d211 */ /* 0x0c0fe200078c08ff */
[C---:B------:R-:W-:Y:S02]  /*b440*/  IMAD.X R134, R210.reuse, 0x1, R2, P2 ;  /* 0x00000001d2867824 */ /* 0x040fe400010e0602 */
        /* <DEDUP_REMOVED lines=8> */
[-C--:B------:R-:W-:Y:S01]  /*b4d0*/  @!P3 LEA R222, P1, R223, R218.reuse, 0x1 ;  /* 0x000000dadfdeb211 */ /* 0x080fe200078208ff */
        /* <DEDUP_REMOVED lines=241> */
[----:B------:R-:W-:Y:S04]  /*c3f0*/  IADD3 R136, R133, -0x40, RZ ;  /* 0xffffffc085887810 */ /* 0x000fe80007ffe0ff */
[----:B------:R-:W-:Y:S02]  /*c400*/  IABS R139, R136 ;  /* 0x00000088008b7213 */ /* 0x000fe40000000000 */
[----:B------:R-:W-:Y:S03]  /*c410*/  LOP3.LUT R136, R136, c[0x0][0x2d0], RZ, 0x3c, !PT ;  /* 0x0000b40088887a12 */ /* 0x000fe600078e3cff */
[----:B-1----:R-:W1:Y:S02]  /*c420*/  MUFU.RCP R2, R134 ;  /* 0x0000008600027308 */ /* 0x002e640000001000 */
[----:B-1----:R-:W-:Y:S08]  /*c430*/  IADD3 R140, R2, 0xffffffe, RZ ;  /* 0x0ffffffe028c7810 */ /* 0x002ff00007ffe0ff */
[----:B------:R-:W1:Y:S02]  /*c440*/  F2I.FTZ.U32.TRUNC.NTZ R141, R140 ;  /* 0x0000008c008d7305 */ /* 0x000e64000021f000 */
[--C-:B-1----:R-:W-:Y:S02]  /*c450*/  IMAD.MOV R137, RZ, RZ, -R141.reuse ;  /* 0x000000ffff897224 */ /* 0x102fe400078e0a8d */
        /* <DEDUP_REMOVED lines=19> */
[----:B------:R-:W-:Y:S07]  /*c590*/  ISETP.GE.U32.AND P1, PT, R141, R132, PT ;  /* 0x000000848d00720c */ /* 0x000fee0003f26070 */
[----:B------:R-:W-:Y:S02]  /*c5a0*/  @P6 IADD3 R134, R134, 0x1, RZ ;  /* 0x0000000186866810 */ /* 0x000fe40007ffe0ff */
[----:B------:R-:W-:Y:S02]  /*c5b0*/  ISETP.GE.AND P6, PT, R133, RZ, PT ;  /* 0x000000ff8500720c */ /* 0x000fe40003fc6270 */
[----:B------:R-:W-:Y:S02]  /*c5c0*/  @!P2 IADD3 R134, -R134, RZ, RZ ;  /* 0x000000ff8686a210 */ /* 0x000fe40007ffe1ff */
[----:B------:R-:W-:Y:S02]  /*c5d0*/  @P1 IADD3 R2, R2, 0x1, RZ ;  /* 0x0000000102021810 */ /* 0x000fe40007ffe0ff */
[----:B------:R-:W-:Y:S02]  /*c5e0*/  ISETP.NE.AND P1, PT, RZ, c[0x0][0x2d0], PT ;  /* 0x0000b400ff007a0c */ /* 0x000fe40003f25270 */
[----:B------:R-:W-:Y:S04]  /*c5f0*/  LOP3.LUT R133, RZ, c[0x0][0x2d0], RZ, 0x33, !PT ;  /* 0x0000b400ff857a12 */ /* 0x000fe800078e33ff */
[----:B------:R-:W-:Y:S01]  /*c600*/  SEL R139, R133, R134, !P1 ;  /* 0x00000086858b7207 */ /* 0x000fe20004800000 */
[----:B------:R-:W-:Y:S03]  /*c610*/  @!P6 IMAD.MOV R2, RZ, RZ, -R2 ;  /* 0x000000ffff02e224 */ /* 0x000fe600078e0a02 */
[----:B------:R-:W-:Y:S02]  /*c620*/  LEA R142, P2, R139, R208, 0x2 ;  /* 0x000000d08b8e7211 */ /* 0x000fe400078410ff */
        /* <DEDUP_REMOVED lines=21> */
.L_x_3158:
        /* <DEDUP_REMOVED lines=89> */
.L_x_3157:
[----:B------:R-:W-:Y:S01]  /*cd10*/  LEA R2, R205, R203, 0x6 ;  /* 0x000000cbcd027211 */ /* 0x000fe200078e30ff */
[----:B-1----:R-:W-:Y:S03]  /*cd20*/  LDSM.16.MT88.4 R148, [R192+0xe800] ;  /* 0x00e80000c094783b */ /* 0x002fe60000004200 */
[C---:B------:R-:W-:Y:S01]  /*cd30*/  IADD3 R142, R2.reuse, 0x1, RZ ;  /* 0x00000001028e7810 */ /* 0x040fe20007ffe0ff */
[----:B------:R-:W-:Y:S01]  /*cd40*/  I2F R147, R2 ;  /* 0x0000000200937306 */ /* 0x000fe20000201400 */
[C---:B------:R-:W-:Y:S02]  /*cd50*/  IADD3 R145, R2.reuse, 0x8, RZ ;  /* 0x0000000802917810 */ /* 0x040fe40007ffe0ff */
[C---:B------:R-:W-:Y:S01]  /*cd60*/  IADD3 R140, R2.reuse, 0x11, RZ ;  /* 0x00000011028c7810 */ /* 0x040fe20007ffe0ff */
[----:B------:R-:W-:Y:S01]  /*cd70*/  LDSM.16.MT88.4 R152, [R190+0xe800] ;  /* 0x00e80000be98783b */ /* 0x000fe20000004200 */
        /* <DEDUP_REMOVED lines=31> */
[-C--:B------:R-:W-:Y:S01]  /*cf70*/  FFMA.FTZ R15, R0, R140.reuse, R15 ;  /* 0x0000008c000f7223 */ /* 0x080fe2000001000f */
[----:B------:R-:W-:Y:S01]  /*cf80*/  FMNMX.FTZ R142, R4, R3, !PT ;  /* 0x00000003048e7209 */ /* 0x000fe20007810000 */
[----:B------:R-:W-:Y:S01]  /*cf90*/  FFMA.FTZ R13, R0, R140, R13 ;  /* 0x0000008c000d7223 */ /* 0x000fe2000001000d */
[----:B------:R-:W-:Y:S01]  /*cfa0*/  IADD3 R140, R2, 0x38, RZ ;  /* 0x00000038028c7810 */ /* 0x000fe20007ffe0ff */
[----:B------:R-:W-:Y:S01]  /*cfb0*/  FFMA.FTZ R18, R0, R139, R18 ;  /* 0x0000008b00127223 */ /* 0x000fe20000010012 */
[----:B------:R-:W-:Y:S01]  /*cfc0*/  FMNMX.FTZ R144, R10, R145, !PT ;  /* 0x000000910a907209 */ /* 0x000fe20007810000 */
[C---:B------:R-:W-:Y:S01]  /*cfd0*/  FFMA.FTZ R16, R0.reuse, R139, R16 ;  /* 0x0000008b00107223 */ /* 0x040fe20000010010 */
[----:B------:R-:W-:Y:S01]  /*cfe0*/  FMNMX.FTZ R145, R5, R142, !PT ;  /* 0x0000008e05917209 */ /* 0x000fe20007810000 */
[CC--:B------:R-:W-:Y:S01]  /*cff0*/  FFMA.FTZ R11, R0.reuse, R136.reuse, R11 ;  /* 0x00000088000b7223 */ /* 0x0c0fe2000001000b */
[----:B------:R1:W2:Y:S01]  /*d000*/  I2F R139, R140 ;  /* 0x0000008c008b7306 */ /* 0x0002a20000201400 */
[----:B------:R-:W-:Y:S01]  /*d010*/  FFMA.FTZ R9, R0, R136, R9 ;  /* 0x0000008800097223 */ /* 0x000fe20000010009 */
[----:B------:R-:W-:Y:S01]  /*d020*/  IADD3 R136, R2, 0x31, RZ ;  /* 0x0000003102887810 */ /* 0x000fe20007ffe0ff */
[-C--:B------:R-:W-:Y:S01]  /*d030*/  FFMA.FTZ R14, R0, R143.reuse, R14 ;  /* 0x0000008f000e7223 */ /* 0x080fe2000001000e */
[----:B------:R-:W-:Y:S01]  /*d040*/  IADD3 R2, R2, 0x39, RZ ;  /* 0x0000003902027810 */ /* 0x000fe20007ffe0ff */
[C---:B------:R-:W-:Y:S01]  /*d050*/  FFMA.FTZ R12, R0.reuse, R143, R12 ;  /* 0x0000008f000c7223 */ /* 0x040fe2000001000c */
[----:B------:R-:W-:Y:S01]  /*d060*/  FMNMX.FTZ R143, R11, R144, !PT ;  /* 0x000000900b8f7209 */ /* 0x000fe20007810000 */
[-C--:B------:R-:W-:Y:S01]  /*d070*/  FFMA.FTZ R19, R0, R138.reuse, R19 ;  /* 0x0000008a00137223 */ /* 0x080fe20000010013 */
        /* <DEDUP_REMOVED lines=13> */
[----:B------:R-:W4:Y:S01]  /*d150*/  I2F R2, R2 ;  /* 0x0000000200027306 */ /* 0x000f220000201400 */
[----:B------:R-:W-:Y:S01]  /*d160*/  FMNMX.FTZ R145, R19, R142, !PT ;  /* 0x0000008e13917209 */ /* 0x000fe20007810000 */
[----:B------:R-:W-:Y:S01]  /*d170*/  FFMA.FTZ R21, R0, R134, R21 ;  /* 0x0000008600157223 */ /* 0x000fe20000010015 */
[----:B------:R-:W-:Y:S01]  /*d180*/  FMNMX.FTZ R138, R16, R143, !PT ;  /* 0x0000008f108a7209 */ /* 0x000fe20007810000 */
[----:B------:R-:W-:Y:S01]  /*d190*/  FFMA.FTZ R27, R0, R132, R27 ;  /* 0x00000084001b7223 */ /* 0x000fe2000001001b */
[----:B-1----:R-:W-:Y:S01]  /*d1a0*/  FMNMX.FTZ R140, R22, R145, !PT ;  /* 0x00000091168c7209 */ /* 0x002fe20007810000 */
[C---:B------:R-:W-:Y:S01]  /*d1b0*/  FFMA.FTZ R24, R0.reuse, R137, R24 ;  /* 0x0000008900187223 */ /* 0x040fe20000010018 */
[----:B------:R-:W-:Y:S01]  /*d1c0*/  FMNMX.FTZ R141, R17, R138, !PT ;  /* 0x0000008a118d7209 */ /* 0x000fe20007810000 */
[C---:B------:R-:W-:Y:S01]  /*d1d0*/  FFMA.FTZ R25, R0.reuse, R132, R25 ;  /* 0x0000008400197223 */ /* 0x040fe20000010019 */
[----:B------:R-:W-:Y:S01]  /*d1e0*/  FMNMX.FTZ R143, R23, R140, !PT ;  /* 0x0000008c178f7209 */ /* 0x000fe20007810000 */
[----:B------:R-:W-:Y:S01]  /*d1f0*/  FFMA.FTZ R28, R0, R133, R28 ;  /* 0x00000085001c7223 */ /* 0x000fe2000001001c */
[----:B------:R-:W-:Y:S01]  /*d200*/  FMNMX.FTZ R134, R20, R141, !PT ;  /* 0x0000008d14867209 */ /* 0x000fe20007810000 */
[----:B--2---:R-:W-:Y:S01]  /*d210*/  FFMA.FTZ R34, R0, R139, R34 ;  /* 0x0000008b00227223 */ /* 0x004fe20000010022 */
[----:B------:R-:W-:Y:S01]  /*d220*/  FMNMX.FTZ R138, R26, R143, !PT ;  /* 0x0000008f1a8a7209 */ /* 0x000fe20007810000 */
[C---:B---3--:R-:W-:Y:S01]  /*d230*/  FFMA.FTZ R31, R0.reuse, R136, R31 ;  /* 0x00000088001f7223 */ /* 0x048fe2000001001f */
[----:B------:R-:W-:Y:S01]  /*d240*/  FMNMX.FTZ R137, R21, R134, !PT ;  /* 0x0000008615897209 */ /* 0x000fe20007810000 */
[C---:B------:R-:W-:Y:S01]  /*d250*/  FFMA.FTZ R29, R0.reuse, R136, R29 ;  /* 0x00000088001d7223 */ /* 0x040fe2000001001d */
[----:B------:R-:W-:Y:S01]  /*d260*/  FMNMX.FTZ R141, R27, R138, !PT ;  /* 0x0000008a1b8d7209 */ /* 0x000fe20007810000 */
[----:B------:R-:W-:Y:S01]  /*d270*/  FFMA.FTZ R32, R0, R139, R32 ;  /* 0x0000008b00207223 */ /* 0x000fe20000010020 */
[----:B------:R-:W-:Y:S01]  /*d280*/  FMNMX.FTZ R132, R24, R137, !PT ;  /* 0x0000008918847209 */ /* 0x000fe20007810000 */
[----:B------:R-:W-:Y:S01]  /*d290*/  LDSM.16.MT88.4 R144, [R189+0xc000] ;  /* 0x00c00000bd90783b */ /* 0x000fe20000004200 */
[----:B------:R-:W-:Y:S02]  /*d2a0*/  FMNMX.FTZ R134, R30, R141, !PT ;  /* 0x0000008d1e867209 */ /* 0x000fe40007810000 */
[----:B------:R-:W-:Y:S01]  /*d2b0*/  FMNMX.FTZ R137, R25, R132, !PT ;  /* 0x0000008419897209 */ /* 0x000fe20007810000 */
[C---:B----4-:R-:W-:Y:S01]  /*d2c0*/  FFMA.FTZ R35, R0.reuse, R2, R35 ;  /* 0x0000000200237223 */ /* 0x050fe20000010023 */
[----:B------:R-:W-:Y:S01]  /*d2d0*/  FMNMX.FTZ R133, R31, R134, !PT ;  /* 0x000000861f857209 */ /* 0x000fe20007810000 */
[----:B------:R-:W-:Y:S01]  /*d2e0*/  FFMA.FTZ R33, R0, R2, R33 ;  /* 0x0000000200217223 */ /* 0x000fe20000010021 */
[----:B------:R-:W-:Y:S01]  /*d2f0*/  FMNMX.FTZ R134, R28, R137, !PT ;  /* 0x000000891c867209 */ /* 0x000fe20007810000 */
[----:B------:R-:W-:Y:S01]  /*d300*/  LDSM.16.MT88.4 R140, [R190+0xc000] ;  /* 0x00c00000be8c783b */ /* 0x000fe20000004200 */
[----:B------:R-:W-:Y:S02]  /*d310*/  FMNMX.FTZ R132, R34, R133, !PT ;  /* 0x0000008522847209 */ /* 0x000fe40007810000 */
        /* <DEDUP_REMOVED lines=26> */
[----:B------:R-:W-:Y:S01]  /*d4c0*/  ISETP.GT.AND P1, PT, R205, R200, PT ;  /* 0x000000c8cd00720c */ /* 0x000fe20003f24270 */
        /* <DEDUP_REMOVED lines=13> */
[C---:B--2---:R-:W-:Y:S02]  /*d5a0*/  FMUL.FTZ R6, R2.reuse, R130 ;  /* 0x0000008202067220 */ /* 0x044fe40000410000 */
[C---:B------:R-:W-:Y:S02]  /*d5b0*/  FMUL.FTZ R7, R2.reuse, R131 ;  /* 0x0000008302077220 */ /* 0x040fe40000410000 */
[C---:B------:R-:W-:Y:S01]  /*d5c0*/  FMUL.FTZ R10, R2.reuse, R126 ;  /* 0x0000007e020a7220 */ /* 0x040fe20000410000 */
[----:B------:R-:W2:Y:S01]  /*d5d0*/  MUFU.EX2 R160, R160 ;  /* 0x000000a000a07308 */ /* 0x000ea20000000800 */
        /* <DEDUP_REMOVED lines=25> */
[C---:B------:R-:W-:Y:S02]  /*d770*/  FMUL.FTZ R45, R3.reuse, R45 ;  /* 0x0000002d032d7220 */ /* 0x040fe40000410000 */
[----:B------:R-:W-:Y:S01]  /*d780*/  FMUL.FTZ R50, R2, R50 ;  /* 0x0000003202327220 */ /* 0x000fe20000410000 */
        /* <DEDUP_REMOVED lines=44> */
[----:B------:R-:W3:Y:S03]  /*da50*/  LDSM.16.MT88.4 R140, [R190+0xe000] ;  /* 0x00e00000be8c783b */ /* 0x000ee60000004200 */
[C---:B------:R-:W-:Y:S02]  /*da60*/  FMUL.FTZ R76, R3.reuse, R76 ;  /* 0x0000004c034c7220 */ /* 0x040fe40000410000 */
[C---:B------:R-:W-:Y:S02]  /*da70*/  FMUL.FTZ R77, R3.reuse, R77 ;  /* 0x0000004d034d7220 */ /* 0x040fe40000410000 */
        /* <DEDUP_REMOVED lines=11> */
[----:B------:R-:W4:Y:S03]  /*db30*/  LDSM.16.MT88.4 R124, [R189+0xe000] ;  /* 0x00e00000bd7c783b */ /* 0x000f260000004200 */
        /* <DEDUP_REMOVED lines=9> */
[C---:B---3--:R-:W-:Y:S04]  /*dbd0*/  HMMA.16816.F32 R68, R128.reuse, R140, R68 ;  /* 0x0000008c8044723c */ /* 0x048fe80000001844 */
[C---:B------:R-:W-:Y:S02]  /*dbe0*/  FMUL.FTZ R94, R2.reuse, R94 ;  /* 0x0000005e025e7220 */ /* 0x040fe40000410000 */
[C---:B------:R-:W-:Y:S02]  /*dbf0*/  FMUL.FTZ R95, R2.reuse, R95 ;  /* 0x0000005f025f7220 */ /* 0x040fe40000410000 */
[C---:B------:R-:W-:Y:S01]  /*dc00*/  HMMA.16816.F32 R72, R128.reuse, R142, R72 ;  /* 0x0000008e8048723c */ /* 0x040fe20000001848 */
[----:B------:R-:W3:Y:S03]  /*dc10*/  LDSM.16.MT88.4 R140, [R192+0x10000] ;  /* 0x01000000c08c783b */ /* 0x000ee60000004200 */
[C---:B------:R-:W-:Y:S02]  /*dc20*/  FMUL.FTZ R92, R3.reuse, R92 ;  /* 0x0000005c035c7220 */ /* 0x040fe40000410000 */
[C---:B------:R-:W-:Y:S02]  /*dc30*/  FMUL.FTZ R93, R3.reuse, R93 ;  /* 0x0000005d035d7220 */ /* 0x040fe40000410000 */
[C---:B------:R-:W-:Y:S01]  /*dc40*/  FMUL.FTZ R98, R2.reuse, R98 ;  /* 0x0000006202627220 */ /* 0x040fe20000410000 */
[C---:B----4-:R-:W-:Y:S03]  /*dc50*/  HMMA.16816.F32 R76, R128.reuse, R124, R76 ;  /* 0x0000007c804c723c */ /* 0x050fe6000000184c */
[C---:B------:R-:W-:Y:S02]  /*dc60*/  FMUL.FTZ R99, R2.reuse, R99 ;  /* 0x0000006302637220 */ /* 0x040fe40000410000 */
[C---:B------:R-:W-:Y:S02]  /*dc70*/  FMUL.FTZ R96, R3.reuse, R96 ;  /* 0x0000006003607220 */ /* 0x040fe40000410000 */
[C---:B------:R-:W-:Y:S01]  /*dc80*/  FMUL.FTZ R97, R3.reuse, R97 ;  /* 0x0000006103617220 */ /* 0x040fe20000410000 */
        /* <DEDUP_REMOVED lines=13> */
[----:B------:R-:W-:Y:S02]  /*dd60*/  FMUL.FTZ R105, R3, R105 ;  /* 0x0000006903697220 */ /* 0x000fe40000410000 */
[C---:B------:R-:W-:Y:S01]  /*dd70*/  HMMA.16816.F32 R96, R128.reuse, R142, R96 ;  /* 0x0000008e8060723c */ /* 0x040fe20000001860 */
[----:B------:R-:W3:Y:S03]  /*dd80*/  LDSM.16.MT88.4 R140, [R188+0x10000] ;  /* 0x01000000bc8c783b */ /* 0x000ee60000004200 */
[--C-:B------:R-:W-:Y:S02]  /*dd90*/  FFMA.FTZ R173, R13, c[0x0][0x23c], -R166.reuse ;  /* 0x00008f000dad7a23 */ /* 0x100fe400000108a6 */
[C---:B------:R-:W-:Y:S02]  /*dda0*/  FMUL.FTZ R13, R3.reuse, R121 ;  /* 0x00000079030d7220 */ /* 0x040fe40000410000 */
[C---:B------:R-:W-:Y:S01]  /*ddb0*/  FMUL.FTZ R110, R2.reuse, R110 ;  /* 0x0000006e026e7220 */ /* 0x040fe20000410000 */
[C---:B----4-:R-:W-:Y:S01]  /*ddc0*/  HMMA.16816.F32 R100, R128.reuse, R124, R100 ;  /* 0x0000007c8064723c */ /* 0x050fe20000001864 */
[----:B------:R-:W4:Y:S01]  /*ddd0*/  LDSM.16.MT88.4 R120, [R192+0xc800] ;  /* 0x00c80000c078783b */ /* 0x000f220000004200 */
[----:B------:R-:W5:Y:S01]  /*dde0*/  MUFU.EX2 R173, R173 ;  /* 0x000000ad00ad7308 */ /* 0x000f620000000800 */
[----:B------:R-:W-:Y:S02]  /*ddf0*/  FMUL.FTZ R111, R2, R111 ;  /* 0x0000006f026f7220 */ /* 0x000fe40000410000 */
[C---:B------:R-:W-:Y:S02]  /*de00*/  FMUL.FTZ R108, R3.reuse, R108 ;  /* 0x0000006c036c7220 */ /* 0x040fe40000410000 */
[----:B------:R-:W-:Y:S01]  /*de10*/  FMUL.FTZ R109, R3, R109 ;  /* 0x0000006d036d7220 */ /* 0x000fe20000410000 */
[C---:B------:R-:W-:Y:S01]  /*de20*/  HMMA.16816.F32 R104, R128.reuse, R126, R104 ;  /* 0x0000007e8068723c */ /* 0x040fe20000001868 */
[----:B------:R-:W4:Y:S03]  /*de30*/  LDSM.16.MT88.4 R124, [R190+0xc800] ;  /* 0x00c80000be7c783b */ /* 0x000f260000004200 */
[--C-:B------:R-:W-:Y:S02]  /*de40*/  FFMA.FTZ R170, R18, c[0x0][0x23c], -R167.reuse ;  /* 0x00008f0012aa7a23 */ /* 0x100fe400000108a7 */
[----:B------:R-:W-:Y:S02]  /*de50*/  FFMA.FTZ R171, R19, c[0x0][0x23c], -R167 ;  /* 0x00008f0013ab7a23 */ /* 0x000fe400000108a7 */
[C---:B-1----:R-:W-:Y:S02]  /*de60*/  HMMA.16816.F32 R108, R128.reuse, R136, R108 ;  /* 0x00000088806c723c */ /* 0x042fe4000000186c */
[----:B------:R-:W-:Y:S02]  /*de70*/  MUFU.EX2 R170, R170 ;  /* 0x000000aa00aa7308 */ /* 0x000fe40000000800 */
[--C-:B------:R-:W-:Y:S02]  /*de80*/  FFMA.FTZ R174, R16, c[0x0][0x23c], -R166.reuse ;  /* 0x00008f0010ae7a23 */ /* 0x100fe400000108a6 */
[----:B------:R-:W-:Y:S02]  /*de90*/  FFMA.FTZ R175, R17, c[0x0][0x23c], -R166 ;  /* 0x00008f0011af7a23 */ /* 0x000fe400000108a6 */
[C---:B------:R-:W-:Y:S01]  /*dea0*/  HMMA.16816.F32 R12, R128.reuse, R138, R12 ;  /* 0x0000008a800c723c */ /* 0x040fe2000000180c */
[----:B------:R-:W1:Y:S03]  /*deb0*/  LDSM.16.MT88.4 R136, [R189+0xc800] ;  /* 0x00c80000bd88783b */ /* 0x000e660000004200 */
[----:B------:R-:W4:Y:S01]  /*dec0*/  MUFU.EX2 R171, R171 ;  /* 0x000000ab00ab7308 */ /* 0x000f220000000800 */
[C---:B------:R-:W-:Y:S02]  /*ded0*/  FMUL.FTZ R18, R2.reuse, R118 ;  /* 0x0000007602127220 */ /* 0x040fe40000410000 */
[C---:B------:R-:W-:Y:S02]  /*dee0*/  FMUL.FTZ R19, R2.reuse, R119 ;  /* 0x0000007702137220 */ /* 0x040fe40000410000 */
[C---:B------:R-:W-:Y:S03]  /*def0*/  FMUL.FTZ R16, R3.reuse, R116 ;  /* 0x0000007403107220 */ /* 0x040fe60000410000 */
[----:B------:R-:W-:Y:S01]  /*df00*/  FMUL.FTZ R17, R3, R117 ;  /* 0x0000007503117220 */ /* 0x000fe20000410000 */
[----:B--2---:R-:W-:Y:S01]  /*df10*/  F2FP.PACK_AB R117, R169, R168 ;  /* 0x000000a8a975723e */ /* 0x004fe200000000ff */
[----:B------:R-:W-:Y:S01]  /*df20*/  MUFU.EX2 R174, R174 ;  /* 0x000000ae00ae7308 */ /* 0x000fe20000000800 */
[----:B-----5:R-:W-:Y:S01]  /*df30*/  F2FP.PACK_AB R116, R173, R172 ;  /* 0x000000acad74723e */ /* 0x020fe200000000ff */
[C---:B------:R-:W-:Y:S02]  /*df40*/  FMUL.FTZ R114, R2.reuse, R114 ;  /* 0x0000007202727220 */ /* 0x040fe40000410000 */
[C---:B------:R-:W-:Y:S01]  /*df50*/  FMUL.FTZ R115, R2.reuse, R115 ;  /* 0x0000007302737220 */ /* 0x040fe20000410000 */
[C---:B---3--:R-:W-:Y:S03]  /*df60*/  HMMA.16816.F32 R16, R128.reuse, R140, R16 ;  /* 0x0000008c8010723c */ /* 0x048fe60000001810 */
[C---:B------:R-:W-:Y:S02]  /*df70*/  FMUL.FTZ R112, R3.reuse, R112 ;  /* 0x0000007003707220 */ /* 0x040fe40000410000 */
[----:B------:R-:W2:Y:S01]  /*df80*/  MUFU.EX2 R175, R175 ;  /* 0x000000af00af7308 */ /* 0x000ea20000000800 */
[----:B------:R-:W-:Y:S02]  /*df90*/  FMUL.FTZ R113, R3, R113 ;  /* 0x0000007103717220 */ /* 0x000fe40000410000 */
[----:B------:R-:W-:Y:S01]  /*dfa0*/  FFMA.FTZ R161, R2, R217, R161 ;  /* 0x000000d902a17223 */ /* 0x000fe200000100a1 */
[----:B----4-:R-:W-:Y:S03]  /*dfb0*/  F2FP.PACK_AB R119, R171, R170 ;  /* 0x000000aaab77723e */ /* 0x010fe600000000ff */
[----:B------:R-:W-:Y:S01]  /*dfc0*/  FFMA.FTZ R165, R3, R216, R165 ;  /* 0x000000d803a57223 */ /* 0x000fe200000100a5 */
[----:B------:R-:W-:Y:S01]  /*dfd0*/  HMMA.16816.F32 R112, R128, R142, R112 ;  /* 0x0000008e8070723c */ /* 0x000fe20000001870 */
[----:B------:R-:W3:Y:S02]  /*dfe0*/  LDSM.16.MT88.4 R128, [R188+0xe800] ;  /* 0x00e80000bc80783b */ /* 0x000ee40000004200 */
[----:B------:R-:W-:Y:S02]  /*dff0*/  FADD.FTZ R160, R160, R161 ;  /* 0x000000a1a0a07221 */ /* 0x000fe40000010000 */
[----:B------:R-:W-:Y:S02]  /*e000*/  FADD.FTZ R164, R164, R165 ;  /* 0x000000a5a4a47221 */ /* 0x000fe40000010000 */
[----:B------:R-:W-:Y:S01]  /*e010*/  FADD.FTZ R3, R135, R160 ;  /* 0x000000a087037221 */ /* 0x000fe20000010000 */
[----:B------:R-:W-:Y:S01]  /*e020*/  MOV R135, R132 ;  /* 0x0000008400877202 */ /* 0x000fe20000000f00 */
[----:B------:R-:W-:Y:S03]  /*e030*/  LDSM.16.MT88.4 R140, [R190+0xd000] ;  /* 0x00d00000be8c783b */ /* 0x000fe60000004200 */
[----:B------:R-:W-:Y:S01]  /*e040*/  FADD.FTZ R3, R134, R3 ;  /* 0x0000000386037221 */ /* 0x000fe20000010000 */
[----:B--2---:R-:W-:Y:S03]  /*e050*/  F2FP.PACK_AB R118, R175, R174 ;  /* 0x000000aeaf76723e */ /* 0x004fe600000000ff */
[----:B------:R-:W-:Y:S01]  /*e060*/  FADD.FTZ R168, R168, R3 ;  /* 0x00000003a8a87221 */ /* 0x000fe20000010000 */
[----:B------:R-:W-:Y:S03]  /*e070*/  MOV R3, R133 ;  /* 0x0000008500037202 */ /* 0x000fe60000000f00 */
[----:B------:R-:W-:Y:S01]  /*e080*/  FADD.FTZ R169, R169, R168 ;  /* 0x000000a8a9a97221 */ /* 0x000fe20000010000 */
[C---:B------:R-:W-:Y:S05]  /*e090*/  HMMA.16816.F32 R4, R116.reuse, R120, R4 ;  /* 0x000000787404723c */ /* 0x040fea0000001804 */
[----:B------:R-:W-:Y:S03]  /*e0a0*/  FADD.FTZ R170, R170, R169 ;  /* 0x000000a9aaaa7221 */ /* 0x000fe60000010000 */
[C---:B------:R-:W-:Y:S01]  /*e0b0*/  HMMA.16816.F32 R8, R116.reuse, R122, R8 ;  /* 0x0000007a7408723c */ /* 0x040fe20000001808 */
[----:B------:R-:W2:Y:S03]  /*e0c0*/  LDSM.16.MT88.4 R120, [R192+0x10800] ;  /* 0x01080000c078783b */ /* 0x000ea60000004200 */
[----:B------:R-:W-:Y:S04]  /*e0d0*/  FADD.FTZ R171, R171, R170 ;  /* 0x000000aaabab7221 */ /* 0x000fe80000010000 */
[C---:B------:R-:W-:Y:S08]  /*e0e0*/  HMMA.16816.F32 R36, R116.reuse, R124, R36 ;  /* 0x0000007c7424723c */ /* 0x040ff00000001824 */
[C---:B------:R-:W-:Y:S01]  /*e0f0*/  HMMA.16816.F32 R40, R116.reuse, R126, R40 ;  /* 0x0000007e7428723c */ /* 0x040fe20000001828 */
[----:B------:R-:W4:Y:S07]  /*e100*/  LDSM.16.MT88.4 R124, [R190+0x10800] ;  /* 0x01080000be7c783b */ /* 0x000f2e0000004200 */
[C---:B-1----:R-:W-:Y:S08]  /*e110*/  HMMA.16816.F32 R44, R116.reuse, R136, R44 ;  /* 0x00000088742c723c */ /* 0x042ff0000000182c */
        /* <DEDUP_REMOVED lines=12> */
[--C-:B------:R-:W-:Y:S03]  /*e1e0*/  FFMA.FTZ R151, R27, c[0x0][0x23c], -R167.reuse ;  /* 0x00008f001b977a23 */ /* 0x100fe600000108a7 */
        /* <DEDUP_REMOVED lines=12> */
[----:B------:R-:W5:Y:S02]  /*e2b0*/  MUFU.EX2 R151, R151 ;  /* 0x0000009700977308 */ /* 0x000f640000000800 */
[--C-:B------:R-:W-:Y:S01]  /*e2c0*/  FFMA.FTZ R158, R34, c[0x0][0x23c], -R167.reuse ;  /* 0x00008f00229e7a23 */ /* 0x100fe200000108a7 */
[C---:B---3--:R-:W-:Y:S04]  /*e2d0*/  HMMA.16816.F32 R84, R116.reuse, R128, R84 ;  /* 0x000000807454723c */ /* 0x048fe80000001854 */
[----:B------:R-:W-:Y:S01]  /*e2e0*/  FFMA.FTZ R167, R35, c[0x0][0x23c], -R167 ;  /* 0x00008f0023a77a23 */ /* 0x000fe200000108a7 */
[----:B-1----:R-:W-:Y:S01]  /*e2f0*/  F2FP.PACK_AB R21, R149, R148 ;  /* 0x000000949515723e */ /* 0x002fe200000000ff */
[--C-:B------:R-:W-:Y:S01]  /*e300*/  FFMA.FTZ R159, R28, c[0x0][0x23c], -R166.reuse ;  /* 0x00008f001c9f7a23 */ /* 0x100fe200000108a6 */
[----:B------:R-:W-:Y:S01]  /*e310*/  MUFU.EX2 R152, R152 ;  /* 0x0000009800987308 */ /* 0x000fe20000000800 */
[C---:B------:R-:W-:Y:S01]  /*e320*/  HMMA.16816.F32 R88, R116.reuse, R130, R88 ;  /* 0x000000827458723c */ /* 0x040fe20000001858 */
[----:B------:R-:W1:Y:S03]  /*e330*/  LDSM.16.MT88.4 R128, [R189+0x10800] ;  /* 0x01080000bd80783b */ /* 0x000e660000004200 */
[----:B------:R-:W-:Y:S02]  /*e340*/  FFMA.FTZ R166, R33, c[0x0][0x23c], -R166 ;  /* 0x00008f0021a67a23 */ /* 0x000fe400000108a6 */
[----:B------:R-:W-:Y:S02]  /*e350*/  FADD.FTZ R148, R148, R171 ;  /* 0x000000ab94947221 */ /* 0x000fe40000010000 */
[C---:B--2---:R-:W-:Y:S01]  /*e360*/  HMMA.16816.F32 R92, R116.reuse, R120, R92 ;  /* 0x00000078745c723c */ /* 0x044fe2000000185c */
[----:B------:R-:W-:Y:S01]  /*e370*/  LDSM.16.MT88.4 R28, [R190+0xd800] ;  /* 0x00d80000be1c783b */ /* 0x000fe20000004200 */
[----:B------:R-:W2:Y:S02]  /*e380*/  MUFU.EX2 R153, R153 ;  /* 0x0000009900997308 */ /* 0x000ea40000000800 */
[----:B------:R-:W-:Y:S01]  /*e390*/  FADD.FTZ R149, R149, R148 ;  /* 0x0000009495957221 */ /* 0x000fe20000010000 */
[C---:B-----5:R-:W-:Y:S03]  /*e3a0*/  F2FP.PACK_AB R23, R151.reuse, R150 ;  /* 0x000000969717723e */ /* 0x060fe600000000ff */
[C---:B------:R-:W-:Y:S01]  /*e3b0*/  HMMA.16816.F32 R96, R116.reuse, R122, R96 ;  /* 0x0000007a7460723c */ /* 0x040fe20000001860 */
[----:B------:R-:W3:Y:S03]  /*e3c0*/  LDSM.16.MT88.4 R120, [R192+0xd000] ;  /* 0x00d00000c078783b */ /* 0x000ee60000004200 */
[----:B------:R-:W-:Y:S01]  /*e3d0*/  MUFU.EX2 R154, R154 ;  /* 0x0000009a009a7308 */ /* 0x000fe20000000800 */
[----:B------:R-:W-:Y:S03]  /*e3e0*/  FADD.FTZ R150, R150, R149 ;  /* 0x0000009596967221 */ /* 0x000fe60000010000 */
[C---:B----4-:R-:W-:Y:S01]  /*e3f0*/  HMMA.16816.F32 R100, R116.reuse, R124, R100 ;  /* 0x0000007c7464723c */ /* 0x050fe20000001864 */
[----:B------:R-:W-:Y:S03]  /*e400*/  LDSM.16.MT88.4 R32, [R189+0xd800] ;  /* 0x00d80000bd20783b */ /* 0x000fe60000004200 */
[----:B------:R-:W-:Y:S02]  /*e410*/  FADD.FTZ R151, R151, R150 ;  /* 0x0000009697977221 */ /* 0x000fe40000010000 */
[----:B------:R-:W4:Y:S02]  /*e420*/  MUFU.EX2 R155, R155 ;  /* 0x0000009b009b7308 */ /* 0x000f240000000800 */
[C---:B------:R-:W-:Y:S01]  /*e430*/  HMMA.16816.F32 R104, R116.reuse, R126, R104 ;  /* 0x0000007e7468723c */ /* 0x040fe20000001868 */
[----:B------:R-:W5:Y:S03]  /*e440*/  LDSM.16.MT88.4 R124, [R189+0xd000] ;  /* 0x00d00000bd7c783b */ /* 0x000f660000004200 */
[----:B--2---:R-:W-:Y:S04]  /*e450*/  F2FP.PACK_AB R20, R153, R152 ;  /* 0x000000989914723e */ /* 0x004fe800000000ff */
[----:B------:R-:W-:Y:S01]  /*e460*/  MUFU.EX2 R156, R156 ;  /* 0x0000009c009c7308 */ /* 0x000fe20000000800 */
[C---:B-1----:R-:W-:Y:S08]  /*e470*/  HMMA.16816.F32 R108, R116.reuse, R128, R108 ;  /* 0x00000080746c723c */ /* 0x042ff0000000186c */
[C---:B------:R-:W-:Y:S01]  /*e480*/  HMMA.16816.F32 R12, R116.reuse, R130, R12 ;  /* 0x00000082740c723c */ /* 0x040fe2000000180c */
[----:B------:R-:W1:Y:S01]  /*e490*/  LDSM.16.MT88.4 R128, [R192+0xf000] ;  /* 0x00f00000c080783b */ /* 0x000e620000004200 */
[----:B------:R-:W2:Y:S02]  /*e4a0*/  MUFU.EX2 R157, R157 ;  /* 0x0000009d009d7308 */ /* 0x000ea40000000800 */
[----:B----4-:R-:W-:Y:S04]  /*e4b0*/  F2FP.PACK_AB R22, R155, R154 ;  /* 0x0000009a9b16723e */ /* 0x010fe800000000ff */
[C---:B------:R-:W-:Y:S04]  /*e4c0*/  HMMA.16816.F32 R16, R116.reuse, R136, R16 ;  /* 0x000000887410723c */ /* 0x040fe80000001810 */
[----:B------:R-:W-:Y:S04]  /*e4d0*/  MUFU.EX2 R158, R158 ;  /* 0x0000009e009e7308 */ /* 0x000fe80000000800 */
[----:B------:R-:W-:Y:S01]  /*e4e0*/  HMMA.16816.F32 R112, R116, R138, R112 ;  /* 0x0000008a7470723c */ /* 0x000fe20000001870 */
[----:B------:R-:W4:Y:S05]  /*e4f0*/  LDSM.16.MT88.4 R116, [R190+0xf000] ;  /* 0x00f00000be74783b */ /* 0x000f2a0000004200 */
[----:B------:R-:W1:Y:S02]  /*e500*/  MUFU.EX2 R167, R167 ;  /* 0x000000a700a77308 */ /* 0x000e640000000800 */
[C---:B---3--:R-:W-:Y:S01]  /*e510*/  HMMA.16816.F32 R4, R20.reuse, R120, R4 ;  /* 0x000000781404723c */ /* 0x048fe20000001804 */
[----:B------:R-:W-:Y:S07]  /*e520*/  LDSM.16.MT88.4 R136, [R189+0xf800] ;  /* 0x00f80000bd88783b */ /* 0x000fee0000004200 */
[C---:B------:R-:W-:Y:S01]  /*e530*/  HMMA.16816.F32 R8, R20.reuse, R122, R8 ;  /* 0x0000007a1408723c */ /* 0x040fe20000001808 */
[----:B------:R-:W3:Y:S01]  /*e540*/  LDSM.16.MT88.4 R120, [R189+0xf000] ;  /* 0x00f00000bd78783b */ /* 0x000ee20000004200 */
[----:B------:R-:W1:Y:S06]  /*e550*/  MUFU.EX2 R159, R159 ;  /* 0x0000009f009f7308 */ /* 0x000e6c0000000800 */
[C---:B------:R-:W-:Y:S04]  /*e560*/  HMMA.16816.F32 R36, R20.reuse, R140, R36 ;  /* 0x0000008c1424723c */ /* 0x040fe80000001824 */
[----:B------:R-:W1:Y:S04]  /*e570*/  MUFU.EX2 R166, R166 ;  /* 0x000000a600a67308 */ /* 0x000e680000000800 */
[C---:B------:R-:W-:Y:S01]  /*e580*/  HMMA.16816.F32 R40, R20.reuse, R142, R40 ;  /* 0x0000008e1428723c */ /* 0x040fe20000001828 */
[----:B------:R-:W-:Y:S07]  /*e590*/  LDSM.16.MT88.4 R140, [R188+0xf800] ;  /* 0x00f80000bc8c783b */ /* 0x000fee0000004200 */
[C---:B-----5:R-:W-:Y:S08]  /*e5a0*/  HMMA.16816.F32 R44, R20.reuse, R124, R44 ;  /* 0x0000007c142c723c */ /* 0x060ff0000000182c */
[C---:B------:R-:W-:Y:S01]  /*e5b0*/  HMMA.16816.F32 R48, R20.reuse, R126, R48 ;  /* 0x0000007e1430723c */ /* 0x040fe20000001830 */
[----:B------:R-:W-:Y:S07]  /*e5c0*/  LDSM.16.MT88.4 R124, [R192+0x11000] ;  /* 0x01100000c07c783b */ /* 0x000fee0000004200 */
[C---:B------:R-:W-:Y:S08]  /*e5d0*/  HMMA.16816.F32 R52, R20.reuse, R24, R52 ;  /* 0x000000181434723c */ /* 0x040ff00000001834 */
[C---:B------:R-:W-:Y:S01]  /*e5e0*/  HMMA.16816.F32 R56, R20.reuse, R26, R56 ;  /* 0x0000001a1438723c */ /* 0x040fe20000001838 */
[----:B------:R-:W5:Y:S07]  /*e5f0*/  LDSM.16.MT88.4 R24, [R188+0xf000] ;  /* 0x00f00000bc18783b */ /* 0x000f6e0000004200 */
[C---:B-1----:R-:W-:Y:S08]  /*e600*/  HMMA.16816.F32 R60, R20.reuse, R128, R60 ;  /* 0x00000080143c723c */ /* 0x042ff0000000183c */
[C---:B------:R-:W-:Y:S08]  /*e610*/  HMMA.16816.F32 R64, R20.reuse, R130, R64 ;  /* 0x000000821440723c */ /* 0x040ff00000001840 */
[C---:B----4-:R-:W-:Y:S08]  /*e620*/  HMMA.16816.F32 R68, R20.reuse, R116, R68 ;  /* 0x000000741444723c */ /* 0x050ff00000001844 */
[C---:B------:R-:W-:Y:S01]  /*e630*/  HMMA.16816.F32 R72, R20.reuse, R118, R72 ;  /* 0x000000761448723c */ /* 0x040fe20000001848 */
[----:B------:R-:W1:Y:S07]  /*e640*/  LDSM.16.MT88.4 R116, [R190+0x11000] ;  /* 0x01100000be74783b */ /* 0x000e6e0000004200 */
[C---:B---3--:R-:W-:Y:S08]  /*e650*/  HMMA.16816.F32 R76, R20.reuse, R120, R76 ;  /* 0x00000078144c723c */ /* 0x048ff0000000184c */
[C---:B------:R-:W-:Y:S01]  /*e660*/  HMMA.16816.F32 R80, R20.reuse, R122, R80 ;  /* 0x0000007a1450723c */ /* 0x040fe20000001850 */
[----:B------:R-:W3:Y:S07]  /*e670*/  LDSM.16.MT88.4 R120, [R189+0x11000] ;  /* 0x01100000bd78783b */ /* 0x000eee0000004200 */
[C---:B-----5:R-:W-:Y:S08]  /*e680*/  HMMA.16816.F32 R84, R20.reuse, R24, R84 ;  /* 0x000000181454723c */ /* 0x060ff00000001854 */
[C---:B------:R-:W-:Y:S01]  /*e690*/  HMMA.16816.F32 R88, R20.reuse, R26, R88 ;  /* 0x0000001a1458723c */ /* 0x040fe20000001858 */
[----:B------:R-:W4:Y:S07]  /*e6a0*/  LDSM.16.MT88.4 R24, [R188+0x11000] ;  /* 0x01100000bc18783b */ /* 0x000f2e0000004200 */
[C---:B------:R-:W-:Y:S08]  /*e6b0*/  HMMA.16816.F32 R92, R20.reuse, R124, R92 ;  /* 0x0000007c145c723c */ /* 0x040ff0000000185c */
[C---:B------:R-:W-:Y:S01]  /*e6c0*/  HMMA.16816.F32 R96, R20.reuse, R126, R96 ;  /* 0x0000007e1460723c */ /* 0x040fe20000001860 */
[----:B------:R-:W5:Y:S07]  /*e6d0*/  LDSM.16.MT88.4 R124, [R192+0xd800] ;  /* 0x00d80000c07c783b */ /* 0x000f6e0000004200 */
[C---:B-1----:R-:W-:Y:S08]  /*e6e0*/  HMMA.16816.F32 R100, R20.reuse, R116, R100 ;  /* 0x000000741464723c */ /* 0x042ff00000001864 */
[C---:B------:R-:W-:Y:S01]  /*e6f0*/  HMMA.16816.F32 R104, R20.reuse, R118, R104 ;  /* 0x000000761468723c */ /* 0x040fe20000001868 */
[----:B------:R-:W1:Y:S07]  /*e700*/  LDSM.16.MT88.4 R116, [R188+0xd800] ;  /* 0x00d80000bc74783b */ /* 0x000e6e0000004200 */
[C---:B---3--:R-:W-:Y:S08]  /*e710*/  HMMA.16816.F32 R108, R20.reuse, R120, R108 ;  /* 0x00000078146c723c */ /* 0x048ff0000000186c */
[C---:B------:R-:W-:Y:S01]  /*e720*/  HMMA.16816.F32 R12, R20.reuse, R122, R12 ;  /* 0x0000007a140c723c */ /* 0x040fe2000000180c */
[----:B------:R-:W3:Y:S07]  /*e730*/  LDSM.16.MT88.4 R120, [R192+0xf800] ;  /* 0x00f80000c078783b */ /* 0x000eee0000004200 */
[C---:B----4-:R-:W-:Y:S08]  /*e740*/  HMMA.16816.F32 R16, R20.reuse, R24, R16 ;  /* 0x000000181410723c */ /* 0x050ff00000001810 */
[----:B------:R-:W-:Y:S01]  /*e750*/  HMMA.16816.F32 R112, R20, R26, R112 ;  /* 0x0000001a1470723c */ /* 0x000fe20000001870 */
[----:B------:R-:W4:Y:S06]  /*e760*/  LDSM.16.MT88.4 R24, [R190+0xf800] ;  /* 0x00f80000be18783b */ /* 0x000f2c0000004200 */
[----:B--2---:R-:W-:Y:S01]  /*e770*/  F2FP.PACK_AB R21, R157, R156 ;  /* 0x0000009c9d15723e */ /* 0x004fe200000000ff */
[----:B------:R-:W-:Y:S01]  /*e780*/  FADD.FTZ R156, R156, R151 ;  /* 0x000000979c9c7221 */ /* 0x000fe20000010000 */
[----:B------:R-:W-:Y:S03]  /*e790*/  F2FP.PACK_AB R23, R167, R158 ;  /* 0x0000009ea717723e */ /* 0x000fe600000000ff */
[----:B------:R-:W-:Y:S01]  /*e7a0*/  F2FP.PACK_AB R20, R220, R159 ;  /* 0x0000009fdc14723e */ /* 0x000fe200000000ff */
[----:B------:R-:W-:Y:S01]  /*e7b0*/  FADD.FTZ R157, R157, R156 ;  /* 0x0000009c9d9d7221 */ /* 0x000fe20000010000 */
[----:B------:R-:W-:Y:S03]  /*e7c0*/  F2FP.PACK_AB R22, R166, R221 ;  /* 0x000000dda616723e */ /* 0x000fe600000000ff */
[----:B------:R-:W-:Y:S04]  /*e7d0*/  FADD.FTZ R158, R158, R157 ;  /* 0x0000009d9e9e7221 */ /* 0x000fe80000010000 */
[C---:B-----5:R-:W-:Y:S01]  /*e7e0*/  HMMA.16816.F32 R128, R20.reuse, R124, R4 ;  /* 0x0000007c1480723c */ /* 0x060fe20000001804 */
[----:B------:R-:W2:Y:S02]  /*e7f0*/  LDSM.16.MT88.4 R4, [R190+0x11800] ;  /* 0x01180000be04783b */ /* 0x000ea40000004200 */
[----:B------:R-:W-:Y:S05]  /*e800*/  FADD.FTZ R217, R167, R158 ;  /* 0x0000009ea7d97221 */ /* 0x000fea0000010000 */
[C---:B------:R-:W-:Y:S01]  /*e810*/  HMMA.16816.F32 R124, R20.reuse, R126, R8 ;  /* 0x0000007e147c723c */ /* 0x040fe20000001808 */
[----:B------:R-:W-:Y:S07]  /*e820*/  LDSM.16.MT88.4 R8, [R188+0x11800] ;  /* 0x01180000bc08783b */ /* 0x000fee0000004200 */
[C---:B------:R-:W-:Y:S08]  /*e830*/  HMMA.16816.F32 R36, R20.reuse, R28, R36 ;  /* 0x0000001c1424723c */ /* 0x040ff00000001824 */
[C---:B------:R-:W-:Y:S08]  /*e840*/  HMMA.16816.F32 R40, R20.reuse, R30, R40 ;  /* 0x0000001e1428723c */ /* 0x040ff00000001828 */
[C---:B------:R-:W-:Y:S08]  /*e850*/  HMMA.16816.F32 R44, R20.reuse, R32, R44 ;  /* 0x00000020142c723c */ /* 0x040ff0000000182c */
[C---:B------:R-:W-:Y:S08]  /*e860*/  HMMA.16816.F32 R48, R20.reuse, R34, R48 ;  /* 0x000000221430723c */ /* 0x040ff00000001830 */
[C---:B-1----:R-:W-:Y:S08]  /*e870*/  HMMA.16816.F32 R52, R20.reuse, R116, R52 ;  /* 0x000000741434723c */ /* 0x042ff00000001834 */
[C---:B------:R-:W-:Y:S08]  /*e880*/  HMMA.16816.F32 R56, R20.reuse, R118, R56 ;  /* 0x000000761438723c */ /* 0x040ff00000001838 */
[C---:B---3--:R-:W-:Y:S08]  /*e890*/  HMMA.16816.F32 R60, R20.reuse, R120, R60 ;  /* 0x00000078143c723c */ /* 0x048ff0000000183c */
[C---:B------:R-:W-:Y:S01]  /*e8a0*/  HMMA.16816.F32 R64, R20.reuse, R122, R64 ;  /* 0x0000007a1440723c */ /* 0x040fe20000001840 */
[----:B------:R-:W1:Y:S07]  /*e8b0*/  LDSM.16.MT88.4 R120, [R189+0x11800] ;  /* 0x01180000bd78783b */ /* 0x000e6e0000004200 */
        /* <DEDUP_REMOVED lines=12> */
[C---:B-1----:R-:W-:Y:S04]  /*e980*/  HMMA.16816.F32 R108, R20.reuse, R120, R108 ;  /* 0x00000078146c723c */ /* 0x042fe8000000186c */
[----:B------:R-:W-:Y:S04]  /*e990*/  FADD.FTZ R172, R172, R5 ;  /* 0x00000005acac7221 */ /* 0x000fe80000010000 */
[C---:B------:R-:W-:Y:S04]  /*e9a0*/  HMMA.16816.F32 R120, R20.reuse, R122, R12 ;  /* 0x0000007a1478723c */ /* 0x040fe8000000180c */
[----:B------:R-:W-:Y:S04]  /*e9b0*/  FADD.FTZ R173, R173, R172 ;  /* 0x000000acadad7221 */ /* 0x000fe80000010000 */
[----:B------:R-:W-:Y:S01]  /*e9c0*/  FADD.FTZ R174, R174, R173 ;  /* 0x000000adaeae7221 */ /* 0x000fe20000010000 */
[C---:B------:R-:W-:Y:S03]  /*e9d0*/  HMMA.16816.F32 R116, R20.reuse, R8, R16 ;  /* 0x000000081474723c */ /* 0x040fe60000001810 */
        /* <DEDUP_REMOVED lines=11> */
.L_x_3155:
        /* <DEDUP_REMOVED lines=15> */
[----:B------:R-:W-:Y:S01]  /*eb80*/  LEA.HI R11, R7, R0, RZ, 0x4 ;  /* 0x00000000070b7211 */ /* 0x000fe200078f20ff */
[----:B---3--:R-:W-:Y:S01]  /*eb90*/  FADD.FTZ R3, R4, R3 ;  /* 0x0000000304037221 */ /* 0x008fe20000010000 */
[--C-:B------:R-:W-:Y:S02]  /*eba0*/  SHF.R.S32.HI R9, RZ, 0x2, R8.reuse ;  /* 0x00000002ff097819 */ /* 0x100fe40000011408 */
        /* <DEDUP_REMOVED lines=12> */
[----:B------:R-:W-:Y:S02]  /*ec70*/  IADD3 R16, -R15, R0, RZ ;  /* 0x000000000f107210 */ /* 0x000fe40007ffe1ff */
[C---:B------:R-:W-:Y:S01]  /*ec80*/  LOP3.LUT R15, R4.reuse, 0x1, RZ, 0xc0, !PT ;  /* 0x00000001040f7812 */ /* 0x040fe200078ec0ff */
[----:B------:R-:W3:Y:S01]  /*ec90*/  @P3 MUFU.RCP R5, R2 ;  /* 0x0000000200053308 */ /* 0x000ee20000001000 */
[----:B------:R-:W-:Y:S02]  /*eca0*/  SHF.L.U32 R18, R4, 0x6, RZ ;  /* 0x0000000604127819 */ /* 0x000fe400000006ff */
[----:B------:R-:W-:Y:S02]  /*ecb0*/  ISETP.NE.U32.AND P0, PT, R15, 0x1, PT ;  /* 0x000000010f00780c */ /* 0x000fe40003f05070 */
[----:B------:R-:W-:-:S02]  /*ecc0*/  LOP3.LUT R18, R18, 0x1c0, RZ, 0xc0, !PT ;  /* 0x000001c012127812 */ /* 0x000fc400078ec0ff */
[----:B------:R-:W-:Y:S01]  /*ecd0*/  R2P PR, R4, 0x6 ;  /* 0x0000000604007804 */ /* 0x000fe20000000000 */
[----:B--2---:R-:W-:Y:S01]  /*ece0*/  FMUL.FTZ R128, R6, R128 ;  /* 0x0000008006807220 */ /* 0x004fe20000410000 */
[----:B------:R-:W-:Y:S01]  /*ecf0*/  LEA.HI R18, R18, R18, RZ, 0x1d ;  /* 0x0000001212127211 */ /* 0x000fe200078fe8ff */
[C---:B------:R-:W-:Y:S01]  /*ed00*/  FMUL.FTZ R129, R6.reuse, R129 ;  /* 0x0000008106817220 */ /* 0x040fe20000410000 */
[----:B------:R-:W-:Y:S01]  /*ed10*/  LOP3.LUT R7, R7, 0xffffffe0, RZ, 0xc0, !PT ;  /* 0xffffffe007077812 */ /* 0x000fe200078ec0ff */
[C---:B------:R-:W-:Y:S01]  /*ed20*/  FMUL.FTZ R124, R6.reuse, R124 ;  /* 0x0000007c067c7220 */ /* 0x040fe20000410000 */
[----:B------:R-:W2:Y:S01]  /*ed30*/  @P4 MUFU.LG2 R3, R3 ;  /* 0x0000000300034308 */ /* 0x000ea20000000c00 */
[----:B-1----:R-:W-:Y:S01]  /*ed40*/  SHF.R.S32.HI R10, RZ, 0x1f, R9 ;  /* 0x0000001fff0a7819 */ /* 0x002fe20000011409 */
[----:B------:R-:W-:Y:S02]  /*ed50*/  FMUL.FTZ R125, R6, R125 ;  /* 0x0000007d067d7220 */ /* 0x000fe40000410000 */
[C---:B---3--:R-:W-:Y:S01]  /*ed60*/  FMUL.FTZ R131, R5.reuse, R131 ;  /* 0x0000008305837220 */ /* 0x048fe20000410000 */
[CC--:B------:R-:W-:Y:S01]  /*ed70*/  LEA.HI R12, R10.reuse, R9.reuse, RZ, 0x4 ;  /* 0x000000090a0c7211 */ /* 0x0c0fe200078f20ff */
[C---:B------:R-:W-:Y:S01]  /*ed80*/  FMUL.FTZ R130, R5.reuse, R130 ;  /* 0x0000008205827220 */ /* 0x040fe20000410000 */
[----:B------:R-:W-:Y:S01]  /*ed90*/  LEA.HI R10, R10, R9, RZ, 0x5 ;  /* 0x000000090a0a7211 */ /* 0x000fe200078f28ff */
[C---:B------:R-:W-:Y:S01]  /*eda0*/  FMUL.FTZ R127, R5.reuse, R127 ;  /* 0x0000007f057f7220 */ /* 0x040fe20000410000 */
[----:B------:R-:W-:Y:S01]  /*edb0*/  SHF.R.S32.HI R8, RZ, 0x4, R12 ;  /* 0x00000004ff087819 */ /* 0x000fe2000001140c */
[----:B------:R-:W-:Y:S01]  /*edc0*/  FMUL.FTZ R126, R5, R126 ;  /* 0x0000007e057e7220 */ /* 0x000fe20000410000 */
[----:B------:R-:W-:Y:S01]  /*edd0*/  IADD3 R12, -R13, R0, RZ ;  /* 0x000000000d0c7210 */ /* 0x000fe20007ffe1ff */
        /* <DEDUP_REMOVED lines=36> */
[----:B------:R-:W-:Y:S01]  /*f020*/  FMUL.FTZ R55, R5, R55 ;  /* 0x0000003705377220 */ /* 0x000fe20000410000 */
        /* <DEDUP_REMOVED lines=10> */
[C---:B------:R-:W-:Y:S02]  /*f0d0*/  FMUL.FTZ R60, R6.reuse, R60 ;  /* 0x0000003c063c7220 */ /* 0x040fe40000410000 */
        /* <DEDUP_REMOVED lines=65> */
[----:B------:R-:W-:Y:S02]  /*f4f0*/  SHF.L.U32 R5, R13, 0x2, RZ ;  /* 0x000000020d057819 */ /* 0x000fe400000006ff */
        /* <DEDUP_REMOVED lines=12> */
[----:B------:R-:W-:Y:S02]  /*f5c0*/  LOP3.LUT P0, RZ, R0, 0x3, RZ, 0xc0, !PT ;  /* 0x0000000300ff7812 */ /* 0x000fe4000780c0ff */
[----:B------:R-:W-:Y:S01]  /*f5d0*/  MOV R0, 0xff800000 ;  /* 0xff80000000007802 */ /* 0x000fe20000000f00 */
        /* <DEDUP_REMOVED lines=29> */
[----:B------:R-:W4:Y:S04]  /*f7b0*/  S2R R6, SR_CTAID.Y ;  /* 0x0000000000067919 */ /* 0x000f280000002600 */
[----:B------:R-:W5:Y:S04]  /*f7c0*/  S2R R5, SR_CTAID.X ;  /* 0x0000000000057919 */ /* 0x000f680000002500 */
[----:B------:R-:W-:Y:S04]  /*f7d0*/  STS.64 [R15+0x8000], R96 ;  /* 0x008000600f007388 */ /* 0x000fe80000000a00 */
[----:B------:R-:W-:Y:S04]  /*f7e0*/  STS.64 [R15+0x8800], R98 ;  /* 0x008800620f007388 */ /* 0x000fe80000000a00 */
[----:B------:R-:W-:Y:S04]  /*f7f0*/  STS.64 [R16+0x8000], R100 ;  /* 0x0080006410007388 */ /* 0x000fe80000000a00 */
[----:B------:R-:W-:Y:S04]  /*f800*/  STS.64 [R16+0x8800], R102 ;  /* 0x0088006610007388 */ /* 0x000fe80000000a00 */
[----:B---3--:R-:W3:Y:S01]  /*f810*/  S2R R13, SR_CTAID.Z ;  /* 0x00000000000d7919 */ /* 0x008ee20000002700 */
[----:B----4-:R-:W-:-:S03]  /*f820*/  IMAD R6, R6, c[0x0][0x210], R207 ;  /* 0x0000840006067a24 */ /* 0x010fc600078e02cf */
[----:B------:R-:W-:Y:S01]  /*f830*/  STS.64 [R17+0x8000], R104 ;  /* 0x0080006811007388 */ /* 0x000fe20000000a00 */
[----:B-----5:R-:W-:-:S03]  /*f840*/  SHF.L.U32 R5, R5, 0x6, RZ ;  /* 0x0000000605057819 */ /* 0x020fc600000006ff */
        /* <DEDUP_REMOVED lines=8> */
[----:B------:R4:W-:Y:S04]  /*f8d0*/  STS.64 [R14+0x8800], R114 ;  /* 0x008800720e007388 */ /* 0x0009e80000000a00 */
[----:B------:R-:W-:Y:S01]  /*f8e0*/  BAR.SYNC.DEFER_BLOCKING 0x0 ;  /* 0x0000000000007b1d */ /* 0x000fe20000010000 */
[----:B----4-:R-:W-:-:S05]  /*f8f0*/  IADD3 R14, -R207, RZ, RZ ;  /* 0x000000ffcf0e7210 */ /* 0x010fca0007ffe1ff */
[----:B------:R-:W4:Y:S01]  /*f900*/  LDS.128 R104, [R4.X4] ;  /* 0x0000000004687984 */ /* 0x000f220000004c00 */
[----:B---3--:R-:W-:Y:S01]  /*f910*/  IMAD R13, R14, c[0x0][0x1c0], R13 ;  /* 0x000070000e0d7a24 */ /* 0x008fe200078e020d */
[----:B------:R-:W-:Y:S02]  /*f920*/  SHF.R.S32.HI R14, RZ, 0x1f, R11 ;  /* 0x0000001fff0e7819 */ /* 0x000fe4000001140b */
[----:B------:R-:W3:Y:S01]  /*f930*/  LDS.128 R100, [R4.X4+0x800] ;  /* 0x0008000004647984 */ /* 0x000ee20000004c00 */
[----:B------:R-:W-:Y:S01]  /*f940*/  IMAD R6, R6, c[0x0][0x1c0], R13 ;  /* 0x0000700006067a24 */ /* 0x000fe200078e020d */
[----:B------:R-:W-:Y:S02]  /*f950*/  LEA.HI R14, R14, R11, RZ, 0x2 ;  /* 0x0000000b0e0e7211 */ /* 0x000fe400078f10ff */
[----:B------:R-:W3:Y:S01]  /*f960*/  LDS.128 R96, [R4.X4+0x1000] ;  /* 0x0010000004607984 */ /* 0x000ee20000004c00 */
[----:B------:R-:W-:Y:S01]  /*f970*/  SHF.R.S32.HI R13, RZ, 0x1f, R12 ;  /* 0x0000001fff0d7819 */ /* 0x000fe2000001140c */
[----:B------:R-:W-:Y:S01]  /*f980*/  IMAD R5, R6, c[0x0][0x214], R5 ;  /* 0x0000850006057a24 */ /* 0x000fe200078e0205 */
[----:B------:R-:W-:Y:S01]  /*f990*/  LOP3.LUT R14, R14, 0xffffffc, RZ, 0xc0, !PT ;  /* 0x0ffffffc0e0e7812 */ /* 0x000fe200078ec0ff */
[----:B--2---:R-:W-:Y:S01]  /*f9a0*/  @P4 FMUL.FTZ R6, R3, 0.69314718246459960938 ;  /* 0x3f31721803064820 */ /* 0x004fe20000410000 */
[----:B------:R-:W2:Y:S01]  /*f9b0*/  LDS.128 R92, [R4.X4+0x1800] ;  /* 0x00180000045c7984 */ /* 0x000ea20000004c00 */
[----:B-1----:R-:W-:Y:S01]  /*f9c0*/  @P3 FMUL.FTZ R3, R2, 0.69314718246459960938 ;  /* 0x3f31721802033820 */ /* 0x002fe20000410000 */
[----:B------:R-:W-:Y:S01]  /*f9d0*/  IADD3 R14, R11, -R14, RZ ;  /* 0x8000000e0b0e7210 */ /* 0x000fe20007ffe0ff */
[----:B------:R-:W-:Y:S01]  /*f9e0*/  @P4 FFMA.FTZ R0, R133, c[0x0][0x238], R6 ;  /* 0x00008e0085004a23 */ /* 0x000fe20000010006 */
[----:B------:R-:W1:Y:S02]  /*f9f0*/  LDS.128 R88, [R4.X4+0x2000] ;  /* 0x0020000004587984 */ /* 0x000e640000004c00 */
[----:B------:R-:W-:-:S02]  /*fa00*/  LEA R14, R14, R7, 0x4 ;  /* 0x000000070e0e7211 */ /* 0x000fc400078e20ff */
        /* <DEDUP_REMOVED lines=32> */
.L_x_3161:
[----:B--234-:R-:W-:Y:S05]  /*fc10*/  BSYNC B0 ;  /* 0x0000000000007941 */ /* 0x01cfea0003800000 */
.L_x_3160:
        /* <DEDUP_REMOVED lines=18> */
.L_x_3163:
[----:B------:R-:W-:Y:S05]  /*fd40*/  BSYNC B0 ;  /* 0x0000000000007941 */ /* 0x000fea0003800000 */
.L_x_3162:
        /* <DEDUP_REMOVED lines=11> */
.L_x_3165:
[----:B------:R-:W-:Y:S05]  /*fe00*/  BSYNC B0 ;  /* 0x0000000000007941 */ /* 0x000fea0003800000 */
.L_x_3164:
        /* <DEDUP_REMOVED lines=11> */
.L_x_3167:
[----:B------:R-:W-:Y:S05]  /*fec0*/  BSYNC B0 ;  /* 0x0000000000007941 */ /* 0x000fea0003800000 */
.L_x_3166:
        /* <DEDUP_REMOVED lines=11> */
.L_x_3169:
[----:B------:R-:W-:Y:S05]  /*ff80*/  BSYNC B0 ;  /* 0x0000000000007941 */ /* 0x000fea0003800000 */
.L_x_3168:
        /* <DEDUP_REMOVED lines=11> */
.L_x_3171:
[----:B------:R-:W-:Y:S05]  /*10040*/  BSYNC B0 ;  /* 0x0000000000007941 */ /* 0x000fea0003800000 */
.L_x_3170:
        /* <DEDUP_REMOVED lines=11> */
.L_x_3173:
[----:B------:R-:W-:Y:S05]  /*10100*/  BSYNC B0 ;  /* 0x0000000000007941 */ /* 0x000fea0003800000 */
.L_x_3172:
        /* <DEDUP_REMOVED lines=11> */
.L_x_3175:
[----:B------:R-:W-:Y:S05]  /*101c0*/  BSYNC B0 ;  /* 0x0000000000007941 */ /* 0x000fea0003800000 */
.L_x_3174:
        /* <DEDUP_REMOVED lines=12> */
.L_x_3176:
        /* <DEDUP_REMOVED lines=15> */
.L_x_4116:


//--------------------- .text._ZN5flash24flash_fwd_splitkv_kernelI23Flash_fwd_kernel_traitsILi192ELi64ELi64ELi4ELb0ELb0EN7cutlass6half_tE19Flash_kernel_traitsILi192ELi64ELi64ELi4ES3_EELb1ELb0ELb1ELb0ELb0ELb1ELb1ELb0EEEvNS_16Flash_fwd_paramsE --------------------------
	.section	.text._ZN5flash24flash_fwd_splitkv_kernelI23Flash_fwd_kernel_traitsILi192ELi64ELi64ELi4ELb0ELb0EN7cutlass6half_tE19Flash_kernel_traitsILi192ELi64ELi64ELi4ES3_EELb1ELb0ELb1ELb0ELb0ELb1ELb1ELb0EEEvNS_16Flash_fwd_paramsE,"ax",@progbits
	.sectioninfo	@"SHI_REGISTERS=254"
	.align	128
        .global         _ZN5flash24flash_fwd_splitkv_kernelI23Flash_fwd_kernel_traitsILi192ELi64ELi64ELi4ELb0ELb0EN7cutlass6half_tE19Flash_kernel_traitsILi192ELi64ELi64ELi4ES3_EELb1ELb0ELb1ELb0ELb0ELb1ELb1ELb0EEEvNS_16Flash_fwd_paramsE
        .type           _ZN5flash24flash_fwd_splitkv_kernelI23Flash_fwd_kernel_traitsILi192ELi64ELi64ELi4ELb0ELb0EN7cutlass6half_tE19Flash_kernel_traitsILi192ELi64ELi64ELi4ES3_EELb1ELb0ELb1ELb0ELb0ELb1ELb1ELb0EEEvNS_16Flash_fwd_paramsE,@function
        .size           _ZN5flash24flash_fwd_splitkv_kernelI23Flash_fwd_kernel_traitsILi192ELi64ELi64ELi4ELb0ELb0EN7cutlass6half_tE19Flash_kernel_traitsILi192ELi64ELi64ELi4ES3_EELb1ELb0ELb1ELb0ELb0ELb1ELb1ELb0EEEvNS_16Flash_fwd_paramsE,(.L_x_4117 - _ZN5flash24flash_fwd_splitkv_kernelI23Flash_fwd_kernel_traitsILi192ELi64ELi64ELi4ELb0ELb0EN7cutlass6half_tE19Flash_kernel_traitsILi192ELi64ELi64ELi4ES3_EELb1ELb0ELb1ELb0ELb0ELb1ELb1ELb0EEEvNS_16Flash_fwd_paramsE)
        .other          _ZN5flash24flash_fwd_splitkv_kernelI23Flash_fwd_kernel_traitsILi192ELi64ELi64ELi4ELb0ELb0EN7cutlass6half_tE19Flash_kernel_traitsILi192ELi64ELi64ELi4ES3_EELb1ELb0ELb1ELb0ELb0ELb1ELb1ELb0EEEvNS_16Flash_fwd_paramsE,@"STO_CUDA_ENTRY STV_DEFAULT"
_ZN5flash24flash_fwd_splitkv_kernelI23Flash_fwd_kernel_traitsILi192ELi64ELi64ELi4ELb0ELb0EN7cutlass6half_tE19Flash_kernel_traitsILi192ELi64ELi64ELi4ES3_EELb1ELb0ELb1ELb0ELb0ELb1ELb1ELb0EEEvNS_16Flash_fwd_paramsE:
.text._ZN5flash24flash_fwd_splitkv_kernelI23Flash_fwd_kernel_traitsILi192ELi64ELi64ELi4ELb0ELb0EN7cutlass6half_tE19Flash_kernel_traitsILi192ELi64ELi64ELi4ES3_EELb1ELb0ELb1ELb0ELb0ELb1ELb1ELb0EEEvNS_16Flash_fwd_paramsE:
        /* <DEDUP_REMOVED lines=53> */
.L_x_3177:
[----:B-1-34-:R-:W-:Y:S02]  /*0350*/  MOV R4, c[0x0][0x218] ;  /* 0x0000860000047a02 */ /* 0x01afe40000000f00 */
.L_x_3178:
        /* <DEDUP_REMOVED lines=86> */
.L_x_3181:
[----:B------:R-:W-:Y:S05]  /*08c0*/  BSYNC B0 ;  /* 0x0000000000007941 */ /* 0x000fea0003800000 */
.L_x_3180:
        /* <DEDUP_REMOVED lines=10> */
.L_x_3183:
[----:B------:R-:W-:Y:S05]  /*0970*/  BSYNC B0 ;  /* 0x0000000000007941 */ /* 0x000fea0003800000 */
.L_x_3182:
        /* <DEDUP_REMOVED lines=10> */
.L_x_3185:
[----:B------:R-:W-:Y:S05]  /*0a20*/  BSYNC B0 ;  /* 0x0000000000007941 */ /* 0x000fea0003800000 */
.L_x_3184:
        /* <DEDUP_REMOVED lines=10> */
.L_x_3187:
[----:B------:R-:W-:Y:S05]  /*0ad0*/  BSYNC B0 ;  /* 0x0000000000007941 */ /* 0x000fea0003800000 */
.L_x_3186:
        /* <DEDUP_REMOVED lines=10> */
.L_x_3189:
[----:B------:R-:W-:Y:S05]  /*0b80*/  BSYNC B0 ;  /* 0x0000000000007941 */ /* 0x000fea0003800000 */
.L_x_3188:
        /* <DEDUP_REMOVED lines=10> */
.L_x_3191:
[----:B------:R-:W-:Y:S05]  /*0c30*/  BSYNC B0 ;  /* 0x0000000000007941 */ /* 0x000fea0003800000 */
.L_x_3190:
        /* <DEDUP_REMOVED lines=10> */
.L_x_3193:
[----:B------:R-:W-:Y:S05]  /*0ce0*/  BSYNC B0 ;  /* 0x0000000000007941 */ /* 0x000fea0003800000 */
.L_x_3192:
        /* <DEDUP_REMOVED lines=10> */
.L_x_3195:
[----:B------:R-:W-:Y:S05]  /*0d90*/  BSYNC B0 ;  /* 0x0000000000007941 */ /* 0x000fea0003800000 */
.L_x_3194:
        /* <DEDUP_REMOVED lines=32> */
.L_x_3179:
        /* <DEDUP_REMOVED lines=93> */
.L_x_3196:
        /* <DEDUP_REMOVED lines=15> */
.L_x_3198:
        /* <DEDUP_REMOVED lines=51> */
.L_x_3197:
        /* <DEDUP_REMOVED lines=117> */
.L_x_3200:
[----:B------:R-:W-:Y:S05]  /*20e0*/  BSYNC B0 ;  /* 0x0000000000007941 */ /* 0x000fea0003800000 */
.L_x_3199:
        /* <DEDUP_REMOVED lines=37> */
.L_x_3202:
[----:B------:R-:W-:Y:S05]  /*2340*/  BSYNC B0 ;  /* 0x0000000000007941 */ /* 0x000fea0003800000 */
.L_x_3201:
        /* <DEDUP_REMOVED lines=37> */
.L_x_3204:
[----:B------:R-:W-:Y:S05]  /*25a0*/  BSYNC B0 ;  /* 0x0000000000007941 */ /* 0x000fea0003800000 */
.L_x_3203:
        /* <DEDUP_REMOVED lines=36> */
.L_x_3206:
[----:B------:R-:W-:Y:S05]  /*27f0*/  BSYNC B0 ;  /* 0x0000000000007941 */ /* 0x000fea0003800000 */
.L_x_3205:
        /* <DEDUP_REMOVED lines=31> */
.L_x_3208:
[----:B------:R-:W-:Y:S05]  /*29f0*/  BSYNC B0 ;  /* 0x0000000000007941 */ /* 0x000fea0003800000 */
.L_x_3207:
        /* <DEDUP_REMOVED lines=33> */
.L_x_3210:
[----:B------:R-:W-:Y:S05]  /*2c10*/  BSYNC B0 ;  /* 0x0000000000007941 */ /* 0x000fea0003800000 */
.L_x_3209:
        /* <DEDUP_REMOVED lines=31> */
.L_x_3212:
[----:B------:R-:W-:Y:S05]  /*2e10*/  BSYNC B0 ;  /* 0x0000000000007941 */ /* 0x000fea0003800000 */
.L_x_3211:
        /* <DEDUP_REMOVED lines=33> */
.L_x_3214:
[----:B------:R-:W-:Y:S05]  /*3030*/  BSYNC B0 ;  /* 0x0000000000007941 */ /* 0x000fea0003800000 */
.L_x_3213:
        /* <DEDUP_REMOVED lines=62> */
.L_x_3216:
[----:B-1----:R-:W-:Y:S05]  /*3420*/  BSYNC B0 ;  /* 0x0000000000007941 */ /* 0x002fea0003800000 */
.L_x_3215:
        /* <DEDUP_REMOVED lines=34> */
.L_x_3218:
[----:B------:R-:W-:Y:S05]  /*3650*/  BSYNC B0 ;  /* 0x0000000000007941 */ /* 0x000fea0003800000 */
.L_x_3217:
        /* <DEDUP_REMOVED lines=34> */
.L_x_3220:
[----:B------:R-:W-:Y:S05]  /*3880*/  BSYNC B0 ;  /* 0x0000000000007941 */ /* 0x000fea0003800000 */
.L_x_3219:
        /* <DEDUP_REMOVED lines=39> */
.L_x_3222:
[----:B------:R-:W-:Y:S05]  /*3b00*/  BSYNC B0 ;  /* 0x0000000000007941 */ /* 0x000fea0003800000 */
.L_x_3221:
[----:B------:R-:W-:Y:S01]  /*3b10*/  IMAD.SHL.U32 R209, R209, 0x2, RZ ;  /* 0x00000002d1d17824 */ /* 0x000fe200078e00ff */
[----:B------:R-:W-:Y:S01]  /*3b20*/  LDSM.16.M88.4 R48, [R210] ;  /* 0x00000000d230783b */ /* 0x000fe20000000200 */
[----:B------:R-:W-:Y:S01]  /*3b30*/  LOP3.LUT P1, RZ, R8, 0x2, RZ, 0xc0, !PT ;  /* 0x0000000208ff7812 */ /* 0x000fe2000782c0ff */
[--C-:B------:R-:W-:Y:S01]  /*3b40*/  IMAD R208, R5, 0x2, R210.reuse ;  /* 0x0000000205d07824 */ /* 0x100fe200078e02d2 */
[----:B------:R-:W-:Y:S01]  /*3b50*/  IADD3 R180, R84, 0x8, RZ ;  /* 0x0000000854b47810 */ /* 0x000fe20007ffe0ff */
[----:B------:R-:W5:Y:S01]  /*3b60*/  LDSM.16.M88.4 R20, [R209+0x6000] ;  /* 0x00600000d114783b */ /* 0x000f620000000200 */
[----:B------:R-:W-:Y:S01]  /*3b70*/  IADD3 R8, R209, 0x6000, RZ ;  /* 0x00006000d1087810 */ /* 0x000fe20007ffe0ff */
[----:B------:R-:W-:Y:S01]  /*3b80*/  IMAD R206, R3, 0x2, R210 ;  /* 0x0000000203ce7824 */ /* 0x000fe200078e02d2 */
[----:B------:R-:W-:Y:S01]  /*3b90*/  IADD3 R207, R209, 0x6020, RZ ;  /* 0x00006020d1cf7810 */ /* 0x000fe20007ffe0ff */
[----:B---3--:R-:W3:Y:S01]  /*3ba0*/  LDSM.16.M88.4 R12, [R209+0x6800] ;  /* 0x00680000d10c783b */ /* 0x008ee20000000200 */
[----:B------:R-:W-:Y:S01]  /*3bb0*/  IMAD R203, R4, 0x2, R209 ;  /* 0x0000000204cb7824 */ /* 0x000fe200078e02d1 */
[-C--:B------:R-:W-:Y:S01]  /*3bc0*/  IMNMX R181, R84, R83.reuse, PT ;  /* 0x0000005354b57217 */ /* 0x080fe20003800200 */
[----:B------:R-:W-:Y:S01]  /*3bd0*/  IMAD R205, R3, 0x2, R208 ;  /* 0x0000000203cd7824 */ /* 0x000fe200078e02d0 */
[----:B------:R-:W1:Y:S01]  /*3be0*/  LDSM.16.M88.4 R76, [R209+0x7000] ;  /* 0x00700000d14c783b */ /* 0x000e620000000200 */
[----:B------:R-:W-:-:S02]  /*3bf0*/  IMNMX R180, R180, R83, PT ;  /* 0x00000053b4b47217 */ /* 0x000fc40003800200 */
[----:B------:R-:W-:Y:S01]  /*3c00*/  @P1 IADD3 R207, R8, -0x20, RZ ;  /* 0xffffffe008cf1810 */ /* 0x000fe20007ffe0ff */
[----:B------:R-:W2:Y:S03]  /*3c10*/  LDSM.16.M88.4 R36, [R209+0x7800] ;  /* 0x00780000d124783b */ /* 0x000ea60000000200 */
[C---:B------:R-:W-:Y:S01]  /*3c20*/  IADD3 R199, R207.reuse, 0x800, RZ ;  /* 0x00000800cfc77810 */ /* 0x040fe20007ffe0ff */
[----:B------:R-:W-:Y:S01]  /*3c30*/  LDSM.16.M88.4 R60, [R208] ;  /* 0x00000000d03c783b */ /* 0x000fe20000000200 */
[----:B------:R-:W-:Y:S01]  /*3c40*/  IMAD R196, R4, 0x2, R207 ;  /* 0x0000000204c47824 */ /* 0x000fe200078e02cf */
[C---:B------:R-:W-:Y:S01]  /*3c50*/  IADD3 R198, R207.reuse, 0x1000, RZ ;  /* 0x00001000cfc67810 */ /* 0x040fe20007ffe0ff */
[----:B------:R-:W-:Y:S01]  /*3c60*/  IMAD.IADD R4, R6, 0x1, R215 ;  /* 0x0000000106047824 */ /* 0x000fe200078e02d7 */
[----:B------:R-:W4:Y:S01]  /*3c70*/  LDSM.16.M88.4 R32, [R207] ;  /* 0x00000000cf20783b */ /* 0x000f220000000200 */
[----:B------:R-:W-:-:S02]  /*3c80*/  IADD3 R197, R207, 0x1800, RZ ;  /* 0x00001800cfc57810 */ /* 0x000fc40007ffe0ff */
[----:B------:R-:W-:Y:S01]  /*3c90*/  I2F R85, R4 ;  /* 0x0000000400557306 */ /* 0x000fe20000201400 */
[----:B------:R-:W1:Y:S01]  /*3ca0*/  LDSM.16.M88.4 R28, [R207+0x800] ;  /* 0x00080000cf1c783b */ /* 0x000e620000000200 */
[C---:B------:R-:W-:Y:S02]  /*3cb0*/  IADD3 R94, R4.reuse, 0x9, RZ ;  /* 0x00000009045e7810 */ /* 0x040fe40007ffe0ff */
[C---:B------:R-:W-:Y:S01]  /*3cc0*/  IADD3 R86, R4.reuse, 0x1, RZ ;  /* 0x0000000104567810 */ /* 0x040fe20007ffe0ff */
[----:B------:R-:W1:Y:S01]  /*3cd0*/  LDSM.16.M88.4 R64, [R207+0x1000] ;  /* 0x00100000cf40783b */ /* 0x000e620000000200 */
[C---:B------:R-:W-:Y:S02]  /*3ce0*/  IADD3 R92, R4.reuse, 0x8, RZ ;  /* 0x00000008045c7810 */ /* 0x040fe40007ffe0ff */
[----:B------:R-:W-:Y:S01]  /*3cf0*/  I2F R95, R94 ;  /* 0x0000005e005f7306 */ /* 0x000fe20000201400 */
[----:B------:R-:W1:Y:S01]  /*3d00*/  LDSM.16.M88.4 R56, [R207+0x1800] ;  /* 0x00180000cf38783b */ /* 0x000e620000000200 */
[----:B------:R-:W-:-:S02]  /*3d10*/  IADD3 R100, R4, 0x18, RZ ;  /* 0x0000001804647810 */ /* 0x000fc40007ffe0ff */
[C---:B------:R-:W-:Y:S01]  /*3d20*/  IADD3 R96, R4.reuse, 0x10, RZ ;  /* 0x0000001004607810 */ /* 0x040fe20007ffe0ff */
[----:B------:R-:W-:Y:S01]  /*3d30*/  LDSM.16.M88.4 R44, [R206] ;  /* 0x00000000ce2c783b */ /* 0x000fe20000000200 */
[C---:B------:R-:W-:Y:S02]  /*3d40*/  IADD3 R98, R4.reuse, 0x11, RZ ;  /* 0x0000001104627810 */ /* 0x040fe40007ffe0ff */
[----:B------:R-:W-:Y:S01]  /*3d50*/  I2F R87, R86 ;  /* 0x0000005600577306 */ /* 0x000fe20000201400 */
[C---:B-----5:R-:W-:Y:S01]  /*3d60*/  HMMA.16816.F32 R24, R48.reuse, R20, RZ ;  /* 0x000000143018723c */ /* 0x060fe200000018ff */
[----:B------:R-:W5:Y:S01]  /*3d70*/  LDSM.16.M88.4 R40, [R203+0x6000] ;  /* 0x00600000cb28783b */ /* 0x000f620000000200 */
[C---:B------:R-:W-:Y:S02]  /*3d80*/  IADD3 R106, R4.reuse, 0x21, RZ ;  /* 0x00000021046a7810 */ /* 0x040fe40007ffe0ff */
[C---:B------:R-:W-:Y:S01]  /*3d90*/  IADD3 R102, R4.reuse, 0x19, RZ ;  /* 0x0000001904667810 */ /* 0x040fe20007ffe0ff */
[----:B------:R-:W-:Y:S01]  /*3da0*/  LDSM.16.M88.4 R72, [R205] ;  /* 0x00000000cd48783b */ /* 0x000fe20000000200 */
[C---:B------:R-:W-:Y:S01]  /*3db0*/  IADD3 R104, R4.reuse, 0x20, RZ ;  /* 0x0000002004687810 */ /* 0x040fe20007ffe0ff */
[----:B------:R-:W-:Y:S01]  /*3dc0*/  I2F R93, R92 ;  /* 0x0000005c005d7306 */ /* 0x000fe20000201400 */
[----:B------:R-:W-:Y:S01]  /*3dd0*/  HMMA.16816.F32 R20, R48, R22, RZ ;  /* 0x000000163014723c */ /* 0x000fe200000018ff */
[----:B------:R-:W-:Y:S01]  /*3de0*/  LDSM.16.M88.4 R68, [R196] ;  /* 0x00000000c444783b */ /* 0x000fe20000000200 */
[----:B------:R-:W-:-:S02]  /*3df0*/  IADD3 R110, R4, 0x29, RZ ;  /* 0x00000029046e7810 */ /* 0x000fc40007ffe0ff */
[-C--:B------:R-:W-:Y:S01]  /*3e00*/  ISETP.GE.AND P5, PT, R94, R181.reuse, PT ;  /* 0x000000b55e00720c */ /* 0x080fe20003fa6270 */
[----:B------:R-:W-:Y:S01]  /*3e10*/  LDSM.16.M88.4 R88, [R209+0xb000] ;  /* 0x00b00000d158783b */ /* 0x000fe20000000200 */
[-C--:B------:R-:W-:Y:S01]  /*3e20*/  ISETP.GE.AND P4, PT, R86, R181.reuse, PT ;  /* 0x000000b55600720c */ /* 0x080fe20003f86270 */
[----:B------:R-:W-:Y:S01]  /*3e30*/  I2F R101, R100 ;  /* 0x0000006400657306 */ /* 0x000fe20000201400 */
[C---:B---3--:R-:W-:Y:S01]  /*3e40*/  HMMA.16816.F32 R16, R48.reuse, R12, RZ ;  /* 0x0000000c3010723c */ /* 0x048fe200000018ff */
[----:B------:R-:W-:Y:S01]  /*3e50*/  ISETP.GE.AND P6, PT, R92, R181, PT ;  /* 0x000000b55c00720c */ /* 0x000fe20003fc6270 */
[----:B------:R-:W0:Y:S01]  /*3e60*/  LDGDEPBAR ;  /* 0x00000000000079af */ /* 0x000e220000000000 */
[----:B------:R-:W-:Y:S02]  /*3e70*/  IADD3 R116, R4, 0x38, RZ ;  /* 0x0000003804747810 */ /* 0x000fe40007ffe0ff */
[----:B------:R-:W-:Y:S02]  /*3e80*/  ISETP.GE.AND P1, PT, R86, R180, PT ;  /* 0x000000b45600720c */ /* 0x000fe40003f26270 */
[----:B------:R-:W-:Y:S01]  /*3e90*/  I2F R97, R96 ;  /* 0x0000006000617306 */ /* 0x000fe20000201400 */
[----:B------:R-:W-:Y:S01]  /*3ea0*/  HMMA.16816.F32 R12, R48, R14, RZ ;  /* 0x0000000e300c723c */ /* 0x000fe200000018ff */
[----:B------:R-:W-:-:S02]  /*3eb0*/  IADD3 R108, R4, 0x28, RZ ;  /* 0x00000028046c7810 */ /* 0x000fc40007ffe0ff */
[C---:B------:R-:W-:Y:S02]  /*3ec0*/  IADD3 R112, R4.reuse, 0x30, RZ ;  /* 0x0000003004707810 */ /* 0x040fe40007ffe0ff */
[----:B------:R-:W-:Y:S02]  /*3ed0*/  IADD3 R114, R4, 0x31, RZ ;  /* 0x0000003104727810 */ /* 0x000fe40007ffe0ff */
[----:B------:R-:W-:Y:S01]  /*3ee0*/  I2F R99, R98 ;  /* 0x0000006200637306 */ /* 0x000fe20000201400 */
[----:B-1----:R-:W-:Y:S01]  /*3ef0*/  HMMA.16816.F32 R8, R48, R76, RZ ;  /* 0x0000004c3008723c */ /* 0x002fe200000018ff */
[-C--:B------:R-:W-:Y:S02]  /*3f00*/  ISETP.GE.AND P3, PT, R94, R180.reuse, PT ;  /* 0x000000b45e00720c */ /* 0x080fe40003f66270 */
[----:B------:R-:W-:Y:S02]  /*3f10*/  ISETP.GE.AND P2, PT, R92, R180, PT ;  /* 0x000000b45c00720c */ /* 0x000fe40003f46270 */
[----:B------:R-:W-:-:S02]  /*3f20*/  IADD3 R195, R207, 0x2000, RZ ;  /* 0x00002000cfc37810 */ /* 0x000fc40007ffe0ff */
[----:B------:R-:W-:Y:S01]  /*3f30*/  I2F R107, R106 ;  /* 0x0000006a006b7306 */ /* 0x000fe20000201400 */
[C---:B------:R-:W-:Y:S01]  /*3f40*/  HMMA.16816.F32 R76, R48.reuse, R78, RZ ;  /* 0x0000004e304c723c */ /* 0x040fe200000018ff */
[C---:B------:R-:W-:Y:S02]  /*3f50*/  IADD3 R194, R207.reuse, 0x2800, RZ ;  /* 0x00002800cfc27810 */ /* 0x040fe40007ffe0ff */
[C---:B------:R-:W-:Y:S02]  /*3f60*/  IADD3 R193, R207.reuse, 0x3000, RZ ;  /* 0x00003000cfc17810 */ /* 0x040fe40007ffe0ff */
[C---:B------:R-:W-:Y:S02]  /*3f70*/  IADD3 R192, R207.reuse, 0x3800, RZ ;  /* 0x00003800cfc07810 */ /* 0x040fe40007ffe0ff */
[----:B------:R-:W-:Y:S01]  /*3f80*/  I2F R103, R102 ;  /* 0x0000006600677306 */ /* 0x000fe20000201400 */
[----:B--2---:R-:W-:Y:S01]  /*3f90*/  HMMA.16816.F32 R52, R48, R36, RZ ;  /* 0x000000243034723c */ /* 0x004fe200000018ff */
[----:B------:R-:W-:-:S02]  /*3fa0*/  IADD3 R191, R207, 0x4000, RZ ;  /* 0x00004000cfbf7810 */ /* 0x000fc40007ffe0ff */
[C---:B------:R-:W-:Y:S02]  /*3fb0*/  IADD3 R190, R207.reuse, 0x4800, RZ ;  /* 0x00004800cfbe7810 */ /* 0x040fe40007ffe0ff */
[C---:B------:R-:W-:Y:S02]  /*3fc0*/  IADD3 R189, R207.reuse, 0x5000, RZ ;  /* 0x00005000cfbd7810 */ /* 0x040fe40007ffe0ff */
[----:B------:R-:W-:Y:S01]  /*3fd0*/  I2F R105, R104 ;  /* 0x0000006800697306 */ /* 0x000fe20000201400 */
[----:B------:R-:W-:Y:S01]  /*3fe0*/  HMMA.16816.F32 R48, R48, R38, RZ ;  /* 0x000000263030723c */ /* 0x000fe200000018ff */
[----:B------:R-:W1:Y:S01]  /*3ff0*/  LDSM.16.M88.4 R36, [R203+0x6800] ;  /* 0x00680000cb24783b */ /* 0x000e620000000200 */
[----:B------:R-:W-:-:S05]  /*4000*/  IADD3 R188, R207, 0x5800, RZ ;  /* 0x00005800cfbc7810 */ /* 0x000fca0007ffe0ff */
[----:B------:R-:W-:Y:S01]  /*4010*/  I2F R111, R110 ;  /* 0x0000006e006f7306 */ /* 0x000fe20000201400 */
[C---:B----4-:R-:W-:Y:S07]  /*4020*/  HMMA.16816.F32 R24, R60.reuse, R32, R24 ;  /* 0x000000203c18723c */ /* 0x050fee0000001818 */
[----:B------:R-:W-:Y:S01]  /*4030*/  I2F R117, R116 ;  /* 0x0000007400757306 */ /* 0x000fe20000201400 */
[C---:B------:R-:W-:Y:S01]  /*4040*/  HMMA.16816.F32 R20, R60.reuse, R34, R20 ;  /* 0x000000223c14723c */ /* 0x040fe20000001814 */
[----:B------:R-:W2:Y:S06]  /*4050*/  LDSM.16.M88.4 R32, [R203+0x7000] ;  /* 0x00700000cb20783b */ /* 0x000eac0000000200 */
[----:B------:R-:W-:Y:S01]  /*4060*/  I2F R109, R108 ;  /* 0x0000006c006d7306 */ /* 0x000fe20000201400 */
[C---:B------:R-:W-:Y:S07]  /*4070*/  HMMA.16816.F32 R16, R60.reuse, R28, R16 ;  /* 0x0000001c3c10723c */ /* 0x040fee0000001810 */
[----:B------:R-:W-:Y:S01]  /*4080*/  I2F R113, R112 ;  /* 0x0000007000717306 */ /* 0x000fe20000201400 */
[C---:B------:R-:W-:Y:S01]  /*4090*/  HMMA.16816.F32 R12, R60.reuse, R30, R12 ;  /* 0x0000001e3c0c723c */ /* 0x040fe2000000180c */
[----:B------:R-:W3:Y:S06]  /*40a0*/  LDSM.16.M88.4 R28, [R203+0x7800] ;  /* 0x00780000cb1c783b */ /* 0x000eec0000000200 */
[----:B------:R-:W-:Y:S01]  /*40b0*/  I2F R115, R114 ;  /* 0x0000007200737306 */ /* 0x000fe20000201400 */
[C---:B------:R-:W-:Y:S08]  /*40c0*/  HMMA.16816.F32 R8, R60.reuse, R64, R8 ;  /* 0x000000403c08723c */ /* 0x040ff00000001808 */
[C---:B------:R-:W-:Y:S01]  /*40d0*/  HMMA.16816.F32 R76, R60.reuse, R66, R76 ;  /* 0x000000423c4c723c */ /* 0x040fe2000000184c */
[----:B------:R-:W4:Y:S07]  /*40e0*/  LDSM.16.M88.4 R64, [R196+0x800] ;  /* 0x00080000c440783b */ /* 0x000f2e0000000200 */
[C---:B------:R-:W-:Y:S08]  /*40f0*/  HMMA.16816.F32 R52, R60.reuse, R56, R52 ;  /* 0x000000383c34723c */ /* 0x040ff00000001834 */
[----:B------:R-:W-:Y:S01]  /*4100*/  HMMA.16816.F32 R48, R60, R58, R48 ;  /* 0x0000003a3c30723c */ /* 0x000fe20000001830 */
[----:B------:R-:W-:Y:S04]  /*4110*/  LDSM.16.M88.4 R56, [R210+0x2000] ;  /* 0x00200000d238783b */ /* 0x000fe80000000200 */
[----:B------:R-:W-:Y:S03]  /*4120*/  LDSM.16.M88.4 R60, [R209+0x9800] ;  /* 0x00980000d13c783b */ /* 0x000fe60000000200 */
[C---:B-----5:R-:W-:Y:S08]  /*4130*/  HMMA.16816.F32 R24, R44.reuse, R40, R24 ;  /* 0x000000282c18723c */ /* 0x060ff00000001818 */
        /* <DEDUP_REMOVED lines=136> */
[----:B------:R-:W-:Y:S01]  /*49c0*/  MUFU.TANH R45, R45 ;  /* 0x0000002d002d7308 */ /* 0x000fe20000002400 */
[----:B---3--:R-:W-:-:S05]  /*49d0*/  FFMA.FTZ R9, R0, R97, R46 ;  /* 0x0000006100097223 */ /* 0x008fca000001002e */
[----:B-1----:R-:W-:Y:S01]  /*49e0*/  HMMA.16816.F32 R72, R28, R22, R72 ;  /* 0x000000161c48723c */ /* 0x002fe20000001848 */
[----:B------:R-:W-:Y:S01]  /*49f0*/  FMUL.FTZ R12, R12, c[0x0][0x2ec] ;  /* 0x0000bb000c0c7a20 */ /* 0x000fe20000410000 */
[----:B----4-:R-:W1:Y:S01]  /*4a00*/  LDSM.16.M88.4 R16, [R196+0x5800] ;  /* 0x00580000c410783b */ /* 0x010e620000000200 */
[----:B------:R-:W-:Y:S01]  /*4a10*/  FMUL.FTZ R8, R13, c[0x0][0x2ec] ;  /* 0x0000bb000d087a20 */ /* 0x000fe20000410000 */
[----:B------:R-:W3:Y:S01]  /*4a20*/  MUFU.TANH R35, R35 ;  /* 0x0000002300237308 */ /* 0x000ee20000002400 */
[----:B------:R-:W-:Y:S01]  /*4a30*/  FMUL.FTZ R13, R14, c[0x0][0x2ec] ;  /* 0x0000bb000e0d7a20 */ /* 0x000fe20000410000 */
[----:B------:R-:W-:-:S04]  /*4a40*/  DEPBAR.LE SB0, 0x0 ;  /* 0x000080000000791a */ /* 0x000fc80000000000 */
[----:B--2---:R-:W-:Y:S01]  /*4a50*/  HMMA.16816.F32 R60, R52, R24, R60 ;  /* 0x00000018343c723c */ /* 0x004fe2000000183c */
[----:B------:R-:W-:Y:S01]  /*4a60*/  FMUL.FTZ R15, R15, c[0x0][0x2ec] ;  /* 0x0000bb000f0f7a20 */ /* 0x000fe20000410000 */
[----:B------:R-:W2:Y:S01]  /*4a70*/  MUFU.TANH R24, R12 ;  /* 0x0000000c00187308 */ /* 0x000ea20000002400 */
[----:B------:R-:W-:Y:S01]  /*4a80*/  FSEL R23, R44, -INF , !P6 ;  /* 0xff8000002c177808 */ /* 0x000fe20007000000 */
[----:B------:R-:W-:Y:S01]  /*4a90*/  FFMA.FTZ R22, R0, R93, R33 ;  /* 0x0000005d00167223 */ /* 0x000fe20000010021 */
[----:B------:R-:W-:-:S03]  /*4aa0*/  ISETP.GE.AND P6, PT, R98, R181, PT ;  /* 0x000000b56200720c */ /* 0x000fc60003fc6270 */
[----:B------:R-:W-:Y:S01]  /*4ab0*/  HMMA.16816.F32 R64, R28, R20, R64 ;  /* 0x000000141c40723c */ /* 0x000fe20000001840 */
[----:B------:R-:W-:Y:S01]  /*4ac0*/  FSEL R22, R22, -INF , !P2 ;  /* 0xff80000016167808 */ /* 0x000fe20005000000 */
[----:B------:R-:W4:Y:S01]  /*4ad0*/  MUFU.TANH R13, R13 ;  /* 0x0000000d000d7308 */ /* 0x000f220000002400 */
[----:B---3--:R-:W-:Y:S01]  /*4ae0*/  FFMA.FTZ R14, R0, R99, R35 ;  /* 0x00000063000e7223 */ /* 0x008fe20000010023 */
[----:B------:R-:W-:-:S03]  /*4af0*/  ISETP.GE.AND P2, PT, R98, R180, PT ;  /* 0x000000b46200720c */ /* 0x000fc60003f46270 */
[CC--:B------:R-:W-:Y:S01]  /*4b00*/  FFMA.FTZ R29, R0.reuse, R95.reuse, R32 ;  /* 0x0000005f001d7223 */ /* 0x0c0fe20000010020 */
[C---:B------:R-:W-:Y:S01]  /*4b10*/  HMMA.16816.F32 R76, R52.reuse, R26, R76 ;  /* 0x0000001a344c723c */ /* 0x040fe2000000184c */
[C---:B------:R-:W-:Y:S01]  /*4b20*/  FFMA.FTZ R20, R0.reuse, R95, R45 ;  /* 0x0000005f00147223 */ /* 0x040fe2000001002d */
[----:B------:R-:W3:Y:S01]  /*4b30*/  MUFU.TANH R8, R8 ;  /* 0x0000000800087308 */ /* 0x000ee20000002400 */
[C---:B--2---:R-:W-:Y:S01]  /*4b40*/  FFMA.FTZ R24, R0.reuse, R101, R24 ;  /* 0x0000006500187223 */ /* 0x044fe20000010018 */
[----:B------:R-:W-:Y:S01]  /*4b50*/  FSEL R29, R29, -INF , !P5 ;  /* 0xff8000001d1d7808 */ /* 0x000fe20006800000 */
[----:B------:R-:W-:Y:S01]  /*4b60*/  FFMA.FTZ R12, R0, R97, R34 ;  /* 0x00000061000c7223 */ /* 0x000fe20000010022 */
[----:B------:R-:W-:Y:S02]  /*4b70*/  ISETP.GE.AND P5, PT, R100, R181, PT ;  /* 0x000000b56400720c */ /* 0x000fe40003fa6270 */
[----:B------:R-:W-:Y:S01]  /*4b80*/  FMUL.FTZ R21, R61, c[0x0][0x2ec] ;  /* 0x0000bb003d157a20 */ /* 0x000fe20000410000 */
[----:B------:R-:W-:Y:S01]  /*4b90*/  FSEL R20, R20, -INF , !P3 ;  /* 0xff80000014147808 */ /* 0x000fe20005800000 */
[----:B------:R-:W-:Y:S01]  /*4ba0*/  FMUL.FTZ R26, R60, c[0x0][0x2ec] ;  /* 0x0000bb003c1a7a20 */ /* 0x000fe20000410000 */
[----:B------:R2:W-:Y:S01]  /*4bb0*/  MUFU.TANH R25, R15 ;  /* 0x0000000f00197308 */ /* 0x0005e20000002400 */
[----:B------:R-:W-:Y:S01]  /*4bc0*/  FMUL.FTZ R36, R63, c[0x0][0x2ec] ;  /* 0x0000bb003f247a20 */ /* 0x000fe20000410000 */
[----:B------:R-:W-:Y:S01]  /*4bd0*/  ISETP.GE.AND P3, PT, R100, R180, PT ;  /* 0x000000b46400720c */ /* 0x000fe20003f66270 */
[----:B------:R-:W-:Y:S01]  /*4be0*/  FMUL.FTZ R27, R62, c[0x0][0x2ec] ;  /* 0x0000bb003e1b7a20 */ /* 0x000fe20000410000 */
[----:B------:R-:W-:Y:S01]  /*4bf0*/  FSEL R14, R14, -INF , !P2 ;  /* 0xff8000000e0e7808 */ /* 0x000fe20005000000 */
[----:B-1----:R-:W-:Y:S01]  /*4c00*/  HMMA.16816.F32 R72, R52, R18, R72 ;  /* 0x000000123448723c */ /* 0x002fe20000001848 */
[----:B----4-:R-:W-:Y:S01]  /*4c10*/  FFMA.FTZ R10, R0, R101, R13 ;  /* 0x00000065000a7223 */ /* 0x010fe2000001000d */
[----:B------:R-:W-:Y:S01]  /*4c20*/  FSEL R13, R24, -INF , !P5 ;  /* 0xff800000180d7808 */ /* 0x000fe20006800000 */
[----:B------:R-:W1:Y:S01]  /*4c30*/  MUFU.TANH R21, R21 ;  /* 0x0000001500157308 */ /* 0x000e620000002400 */
[----:B---3--:R-:W-:Y:S01]  /*4c40*/  FFMA.FTZ R8, R0, R103, R8 ;  /* 0x0000006700087223 */ /* 0x008fe20000010008 */
[----:B------:R-:W-:-:S02]  /*4c50*/  ISETP.GE.AND P5, PT, R106, R181, PT ;  /* 0x000000b56a00720c */ /* 0x000fc40003fa6270 */
[----:B------:R-:W-:Y:S01]  /*4c60*/  FSEL R10, R10, -INF , !P3 ;  /* 0xff8000000a0a7808 */ /* 0x000fe20005800000 */
[----:B------:R-:W-:Y:S01]  /*4c70*/  HMMA.16816.F32 R64, R52, R16, R64 ;  /* 0x000000103440723c */ /* 0x000fe20000001840 */
[----:B------:R-:W-:Y:S01]  /*4c80*/  FMUL.FTZ R77, R77, c[0x0][0x2ec] ;  /* 0x0000bb004d4d7a20 */ /* 0x000fe20000410000 */
[-C--:B------:R-:W-:Y:S01]  /*4c90*/  ISETP.GE.AND P3, PT, R106, R180.reuse, PT ;  /* 0x000000b46a00720c */ /* 0x080fe20003f66270 */
[----:B------:R-:W3:Y:S01]  /*4ca0*/  MUFU.TANH R26, R26 ;  /* 0x0000001a001a7308 */ /* 0x000ee20000002400 */
[----:B--2---:R-:W-:Y:S01]  /*4cb0*/  FFMA.FTZ R15, R0, R99, R47 ;  /* 0x00000063000f7223 */ /* 0x004fe2000001002f */
[-C--:B------:R-:W-:Y:S01]  /*4cc0*/  ISETP.GE.AND P2, PT, R104, R180.reuse, PT ;  /* 0x000000b46800720c */ /* 0x080fe20003f46270 */
[----:B------:R-:W-:Y:S01]  /*4cd0*/  FMUL.FTZ R37, R76, c[0x0][0x2ec] ;  /* 0x0000bb004c257a20 */ /* 0x000fe20000410000 */
[----:B------:R-:W-:Y:S01]  /*4ce0*/  FSEL R17, R120, -INF , !P4 ;  /* 0xff80000078117808 */ /* 0x000fe20006000000 */
[----:B------:R-:W-:Y:S01]  /*4cf0*/  FFMA.FTZ R16, R0, R87, R50 ;  /* 0x0000005700107223 */ /* 0x000fe20000010032 */
[----:B------:R-:W-:Y:S01]  /*4d00*/  ISETP.GE.AND P4, PT, R96, R181, PT ;  /* 0x000000b56000720c */ /* 0x000fe20003f86270 */
[----:B------:R-:W-:Y:S01]  /*4d10*/  FMUL.FTZ R30, R78, c[0x0][0x2ec] ;  /* 0x0000bb004e1e7a20 */ /* 0x000fe20000410000 */
[----:B------:R-:W2:Y:S01]  /*4d20*/  MUFU.TANH R28, R77 ;  /* 0x0000004d001c7308 */ /* 0x000ea20000002400 */
[----:B-1----:R-:W-:Y:S01]  /*4d30*/  FFMA.FTZ R165, R0, R107, R21 ;  /* 0x0000006b00a57223 */ /* 0x002fe20000010015 */
[----:B------:R-:W-:Y:S01]  /*4d40*/  FSEL R16, R16, -INF , !P1 ;  /* 0xff80000010107808 */ /* 0x000fe20004800000 */
[----:B------:R-:W-:Y:S01]  /*4d50*/  FMUL.FTZ R31, R79, c[0x0][0x2ec] ;  /* 0x0000bb004f1f7a20 */ /* 0x000fe20000410000 */
[-C--:B------:R-:W-:Y:S01]  /*4d60*/  ISETP.GE.AND P1, PT, R96, R180.reuse, PT ;  /* 0x000000b46000720c */ /* 0x080fe20003f26270 */
[----:B------:R-:W-:Y:S01]  /*4d70*/  FMUL.FTZ R72, R72, c[0x0][0x2ec] ;  /* 0x0000bb0048487a20 */ /* 0x000fe20000410000 */
[----:B------:R-:W-:Y:S01]  /*4d80*/  FSEL R9, R9, -INF , !P4 ;  /* 0xff80000009097808 */ /* 0x000fe20006000000 */
[C---:B------:R-:W-:Y:S01]  /*4d90*/  FFMA.FTZ R25, R0.reuse, R103, R25 ;  /* 0x0000006700197223 */ /* 0x040fe20000010019 */
[----:B------:R-:W1:Y:S01]  /*4da0*/  MUFU.TANH R36, R36 ;  /* 0x0000002400247308 */ /* 0x000e620000002400 */
[----:B------:R-:W-:Y:S01]  /*4db0*/  FSEL R15, R15, -INF , !P6 ;  /* 0xff8000000f0f7808 */ /* 0x000fe20007000000 */
[----:B---3--:R-:W-:Y:S01]  /*4dc0*/  FFMA.FTZ R26, R0, R105, R26 ;  /* 0x00000069001a7223 */ /* 0x008fe2000001001a */
[-C--:B------:R-:W-:Y:S01]  /*4dd0*/  ISETP.GE.AND P4, PT, R102, R181.reuse, PT ;  /* 0x000000b56600720c */ /* 0x080fe20003f86270 */
[----:B------:R-:W-:Y:S01]  /*4de0*/  FMUL.FTZ R74, R74, c[0x0][0x2ec] ;  /* 0x0000bb004a4a7a20 */ /* 0x000fe20000410000 */
[----:B------:R-:W-:Y:S01]  /*4df0*/  FSEL R12, R12, -INF , !P1 ;  /* 0xff8000000c0c7808 */ /* 0x000fe20004800000 */
[----:B------:R-:W-:Y:S01]  /*4e00*/  FMUL.FTZ R24, R66, c[0x0][0x2ec] ;  /* 0x0000bb0042187a20 */ /* 0x000fe20000410000 */
[----:B------:R-:W-:Y:S01]  /*4e10*/  ISETP.GE.AND P6, PT, R104, R181, PT ;  /* 0x000000b56800720c */ /* 0x000fe20003fc6270 */
[----:B------:R-:W3:Y:S01]  /*4e20*/  MUFU.TANH R21, R72 ;  /* 0x0000004800157308 */ /* 0x000ee20000002400 */
[----:B------:R-:W-:Y:S01]  /*4e30*/  FMUL.FTZ R64, R64, c[0x0][0x2ec] ;  /* 0x0000bb0040407a20 */ /* 0x000fe20000410000 */
[----:B------:R-:W-:Y:S01]  /*4e40*/  ISETP.GE.AND P1, PT, R102, R180, PT ;  /* 0x000000b46600720c */ /* 0x000fe20003f26270 */
[----:B------:R-:W-:Y:S01]  /*4e50*/  FMUL.FTZ R19, R65, c[0x0][0x2ec] ;  /* 0x0000bb0041137a20 */ /* 0x000fe20000410000 */
[----:B------:R-:W-:Y:S01]  /*4e60*/  FSEL R11, R8, -INF , !P4 ;  /* 0xff800000080b7808 */ /* 0x000fe20006000000 */
[----:B------:R-:W-:Y:S01]  /*4e70*/  FMUL.FTZ R67, R67, c[0x0][0x2ec] ;  /* 0x0000bb0043437a20 */ /* 0x000fe20000410000 */
[----:B------:R-:W-:Y:S01]  /*4e80*/  FSEL R171, R26, -INF , !P6 ;  /* 0xff8000001aab7808 */ /* 0x000fe20007000000 */
[----:B------:R-:W-:Y:S01]  /*4e90*/  FMUL.FTZ R26, R73, c[0x0][0x2ec] ;  /* 0x0000bb00491a7a20 */ /* 0x000fe20000410000 */
[----:B------:R-:W4:Y:S01]  /*4ea0*/  MUFU.TANH R27, R27 ;  /* 0x0000001b001b7308 */ /* 0x000f220000002400 */
[----:B------:R-:W-:Y:S01]  /*4eb0*/  FSEL R8, R25, -INF , !P1 ;  /* 0xff80000019087808 */ /* 0x000fe20004800000 */
[----:B--2---:R-:W-:Y:S01]  /*4ec0*/  FFMA.FTZ R28, R0, R111, R28 ;  /* 0x0000006f001c7223 */ /* 0x004fe2000001001c */
[-C--:B------:R-:W-:Y:S01]  /*4ed0*/  ISETP.GE.AND P6, PT, R110, R181.reuse, PT ;  /* 0x000000b56e00720c */ /* 0x080fe20003fc6270 */
[----:B------:R-:W-:Y:S01]  /*4ee0*/  FMUL.FTZ R75, R75, c[0x0][0x2ec] ;  /* 0x0000bb004b4b7a20 */ /* 0x000fe20000410000 */
[----:B------:R-:W-:Y:S01]  /*4ef0*/  ISETP.GE.AND P4, PT, R108, R181, PT ;  /* 0x000000b56c00720c */ /* 0x000fe20003f86270 */
[----:B-1----:R-:W-:Y:S01]  /*4f00*/  FFMA.FTZ R36, R0, R107, R36 ;  /* 0x0000006b00247223 */ /* 0x002fe20000010024 */
[----:B------:R-:W-:Y:S01]  /*4f10*/  FSEL R169, R28, -INF , !P6 ;  /* 0xff8000001ca97808 */ /* 0x000fe20007000000 */
[----:B------:R-:W1:Y:S01]  /*4f20*/  MUFU.TANH R37, R37 ;  /* 0x0000002500257308 */ /* 0x000e620000002400 */
[----:B---3--:R-:W-:Y:S01]  /*4f30*/  FFMA.FTZ R21, R0, R117, R21 ;  /* 0x0000007500157223 */ /* 0x008fe20000010015 */
[----:B------:R-:W-:-:S02]  /*4f40*/  ISETP.GE.AND P6, PT, R116, R181, PT ;  /* 0x000000b57400720c */ /* 0x000fc40003fc6270 */
[----:B------:R-:W-:Y:S02]  /*4f50*/  ISETP.GE.AND P1, PT, R108, R180, PT ;  /* 0x000000b46c00720c */ /* 0x000fe40003f26270 */
[----:B------:R-:W-:Y:S02]  /*4f60*/  FSEL R143, R21, -INF , !P6 ;  /* 0xff800000158f7808 */ /* 0x000fe40007000000 */
[----:B------:R-:W2:Y:S01]  /*4f70*/  MUFU.TANH R30, R30 ;  /* 0x0000001e001e7308 */ /* 0x000ea20000002400 */
[----:B----4-:R-:W-:Y:S01]  /*4f80*/  FFMA.FTZ R27, R0, R105, R27 ;  /* 0x00000069001b7223 */ /* 0x010fe2000001001b */
[----:B------:R-:W-:Y:S02]  /*4f90*/  ISETP.GT.AND P6, PT, R217, R212, PT ;  /* 0x000000d4d900720c */ /* 0x000fe40003fc4270 */
[----:B------:R-:W-:Y:S02]  /*4fa0*/  FSEL R165, R165, -INF , !P5 ;  /* 0xff800000a5a57808 */ /* 0x000fe40006800000 */
[----:B------:R-:W-:-:S02]  /*4fb0*/  FSEL R178, R36, -INF , !P3 ;  /* 0xff80000024b27808 */ /* 0x000fc40005800000 */
[----:B------:R-:W3:Y:S01]  /*4fc0*/  MUFU.TANH R18, R64 ;  /* 0x0000004000127308 */ /* 0x000ee20000002400 */
[----:B-1----:R-:W-:Y:S01]  /*4fd0*/  FFMA.FTZ R37, R0, R109, R37 ;  /* 0x0000006d00257223 */ /* 0x002fe20000010025 */
[C---:B------:R-:W-:Y:S02]  /*4fe0*/  ISETP.GE.AND P5, PT, R112.reuse, R181, PT ;  /* 0x000000b57000720c */ /* 0x040fe40003fa6270 */
[----:B------:R-:W-:Y:S02]  /*4ff0*/  ISETP.GE.AND P3, PT, R112, R180, PT ;  /* 0x000000b47000720c */ /* 0x000fe40003f66270 */
[----:B------:R-:W-:Y:S02]  /*5000*/  FSEL R168, R27, -INF , !P2 ;  /* 0xff8000001ba87808 */ /* 0x000fe40005000000 */
[----:B------:R-:W1:Y:S01]  /*5010*/  MUFU.TANH R24, R24 ;  /* 0x0000001800187308 */ /* 0x000e620000002400 */
[----:B--2---:R-:W-:Y:S01]  /*5020*/  FFMA.FTZ R30, R0, R109, R30 ;  /* 0x0000006d001e7223 */ /* 0x004fe2000001001e */
[----:B------:R-:W-:-:S02]  /*5030*/  FSEL R163, R37, -INF , !P4 ;  /* 0xff80000025a37808 */ /* 0x000fc40006000000 */
[-C--:B------:R-:W-:Y:S02]  /*5040*/  ISETP.GE.AND P2, PT, R110, R180.reuse, PT ;  /* 0x000000b46e00720c */ /* 0x080fe40003f46270 */
[----:B------:R-:W-:Y:S02]  /*5050*/  FSEL R176, R30, -INF , !P1 ;  /* 0xff8000001eb07808 */ /* 0x000fe40004800000 */
[----:B------:R-:W2:Y:S01]  /*5060*/  MUFU.TANH R31, R31 ;  /* 0x0000001f001f7308 */ /* 0x000ea20000002400 */
[----:B---3--:R-:W-:Y:S01]  /*5070*/  FFMA.FTZ R18, R0, R113, R18 ;  /* 0x0000007100127223 */ /* 0x008fe20000010012 */
[C---:B------:R-:W-:Y:S02]  /*5080*/  ISETP.GE.AND P4, PT, R114.reuse, R181, PT ;  /* 0x000000b57200720c */ /* 0x040fe40003f86270 */
[----:B------:R-:W-:Y:S02]  /*5090*/  ISETP.GE.AND P1, PT, R114, R180, PT ;  /* 0x000000b47200720c */ /* 0x000fe40003f26270 */
[----:B------:R-:W-:Y:S01]  /*50a0*/  FSEL R175, R18, -INF , !P5 ;  /* 0xff80000012af7808 */ /* 0x000fe20006800000 */
[C---:B------:R-:W-:Y:S01]  /*50b0*/  FFMA.FTZ R18, R0.reuse, R85, R118 ;  /* 0x0000005500127223 */ /* 0x040fe20000010076 */
[----:B------:R-:W3:Y:S01]  /*50c0*/  MUFU.TANH R19, R19 ;  /* 0x0000001300137308 */ /* 0x000ee20000002400 */
[----:B-1----:R-:W-:Y:S01]  /*50d0*/  FFMA.FTZ R24, R0, R113, R24 ;  /* 0x0000007100187223 */ /* 0x002fe20000010018 */
[----:B------:R-:W-:-:S04]  /*50e0*/  ISETP.GE.AND P5, PT, R4, R181, PT ;  /* 0x000000b50400720c */ /* 0x000fc80003fa6270 */
[----:B------:R-:W-:Y:S02]  /*50f0*/  FSEL R170, R24, -INF , !P3 ;  /* 0xff80000018aa7808 */ /* 0x000fe40005800000 */
[----:B------:R-:W1:Y:S01]  /*5100*/  MUFU.TANH R25, R67 ;  /* 0x0000004300197308 */ /* 0x000e620000002400 */
[----:B--2---:R-:W-:Y:S01]  /*5110*/  FFMA.FTZ R31, R0, R111, R31 ;  /* 0x0000006f001f7223 */ /* 0x004fe2000001001f */
[-C--:B------:R-:W-:Y:S02]  /*5120*/  ISETP.GE.AND P3, PT, R4, R180.reuse, PT ;  /* 0x000000b40400720c */ /* 0x080fe40003f66270 */
[----:B------:R-:W-:Y:S02]  /*5130*/  FSEL R18, R18, -INF , !P5 ;  /* 0xff80000012127808 */ /* 0x000fe40006800000 */
[----:B------:R-:W-:Y:S02]  /*5140*/  FSEL R174, R31, -INF , !P2 ;  /* 0xff8000001fae7808 */ /* 0x000fe40005000000 */
[----:B------:R-:W2:Y:S01]  /*5150*/  MUFU.TANH R119, R119 ;  /* 0x0000007700777308 */ /* 0x000ea20000002400 */
[----:B---3--:R-:W-:Y:S01]  /*5160*/  FFMA.FTZ R19, R0, R115, R19 ;  /* 0x0000007300137223 */ /* 0x008fe20000010013 */
[----:B------:R-:W-:Y:S01]  /*5170*/  BAR.SYNC.DEFER_BLOCKING 0x0 ;  /* 0x0000000000007b1d */ /* 0x000fe20000010000 */
[----:B------:R-:W-:-:S03]  /*5180*/  ISETP.GE.AND P2, PT, R116, R180, PT ;  /* 0x000000b47400720c */ /* 0x000fc60003f46270 */
        /* <DEDUP_REMOVED lines=48> */
[----:B------:R-:W-:-:S07]  /*5490*/  ISETP.NE.AND P2, PT, RZ, c[0x0][0x2d0], PT ;  /* 0x0000b400ff007a0c */ /* 0x000fce0003f45270 */
[----:B------:R-:W-:Y:S02]  /*54a0*/  @P5 IADD3 R27, R27, 0x1, RZ ;  /* 0x000000011b1b5810 */ /* 0x000fe40007ffe0ff */
[----:B------:R-:W-:Y:S02]  /*54b0*/  @P4 IADD3 R25, R25, 0x1, RZ ;  /* 0x0000000119194810 */ /* 0x000fe40007ffe0ff */
[----:B------:R-:W-:-:S03]  /*54c0*/  @!P3 IADD3 R27, -R27, RZ, RZ ;  /* 0x000000ff1b1bb210 */ /* 0x000fc60007ffe1ff */
[----:B------:R-:W-:Y:S01]  /*54d0*/  @!P1 IMAD.MOV R25, RZ, RZ, -R25 ;  /* 0x000000ffff199224 */ /* 0x000fe200078e0a19 */
[----:B------:R-:W-:-:S04]  /*54e0*/  SEL R7, R6, R27, !P2 ;  /* 0x0000001b06077207 */ /* 0x000fc80005000000 */
[----:B------:R-:W-:Y:S01]  /*54f0*/  SEL R6, R6, R25, !P2 ;  /* 0x0000001906067207 */ /* 0x000fe20005000000 */
[----:B------:R-:W-:-:S04]  /*5500*/  IMAD.WIDE R24, R7, 0x4, R220 ;  /* 0x0000000407187825 */ /* 0x000fc800078e02dc */
[----:B------:R-:W-:Y:S02]  /*5510*/  IMAD.WIDE R30, R6, 0x4, R220 ;  /* 0x00000004061e7825 */ /* 0x000fe400078e02dc */
[----:B------:R-:W2:Y:S04]  /*5520*/  LDG.E R24, [R24.64] ;  /* 0x0000000618187981 */ /* 0x000ea8000c1e1900 */
[----:B------:R-:W2:Y:S01]  /*5530*/  LDG.E R21, [R30.64] ;  /* 0x000000061e157981 */ /* 0x000ea2000c1e1900 */
[----:B------:R-:W-:Y:S01]  /*5540*/  MOV R19, c[0x0][0x2d0] ;  /* 0x0000b40000137a02 */ /* 0x000fe20000000f00 */
[----:B------:R-:W-:-:S04]  /*5550*/  IMAD.IADD R6, R7, 0x1, -R6 ;  /* 0x0000000107067824 */ /* 0x000fc800078e0a06 */
[----:B------:R-:W-:-:S04]  /*5560*/  IMAD R19, R6, R19, -0x40 ;  /* 0xffffffc006137424 */ /* 0x000fc800078e0213 */
[----:B------:R-:W-:Y:S01]  /*5570*/  IMAD.WIDE.U32 R26, R19, c[0x0][0x198], RZ ;  /* 0x00006600131a7a25 */ /* 0x000fe200078e00ff */
[----:B------:R-:W-:-:S05]  /*5580*/  SHF.R.S32.HI R6, RZ, 0x1f, R19 ;  /* 0x0000001fff067819 */ /* 0x000fca0000011413 */
[----:B------:R-:W-:-:S04]  /*5590*/  IMAD R6, R6, c[0x0][0x198], RZ ;  /* 0x0000660006067a24 */ /* 0x000fc800078e02ff */
[----:B------:R-:W-:-:S04]  /*55a0*/  IMAD R6, R19, c[0x0][0x19c], R6 ;  /* 0x0000670013067a24 */ /* 0x000fc800078e0206 */
[----:B------:R-:W-:Y:S02]  /*55b0*/  IMAD.IADD R27, R27, 0x1, R6 ;  /* 0x000000011b1b7824 */ /* 0x000fe400078e0206 */
[----:B--2---:R-:W-:-:S05]  /*55c0*/  IMAD.IADD R21, R21, 0x1, -R24 ;  /* 0x0000000115157824 */ /* 0x004fca00078e0a18 */
[----:B------:R-:W-:-:S05]  /*55d0*/  SHF.R.S32.HI R7, RZ, 0x1f, R21 ;  /* 0x0000001fff077819 */ /* 0x000fca0000011415 */
[----:B------:R-:W-:Y:S02]  /*55e0*/  IMAD R24, R7, c[0x0][0x180], RZ ;  /* 0x0000600007187a24 */ /* 0x000fe400078e02ff */
[----:B------:R-:W-:-:S04]  /*55f0*/  IMAD.WIDE.U32 R6, R21, c[0x0][0x180], R26 ;  /* 0x0000600015067a25 */ /* 0x000fc800078e001a */
[----:B------:R-:W-:-:S05]  /*5600*/  IMAD R24, R21, c[0x0][0x184], R24 ;  /* 0x0000610015187a24 */ /* 0x000fca00078e0218 */
[----:B------:R-:W-:Y:S01]  /*5610*/  IADD3 R7, R7, R24, RZ ;  /* 0x0000001807077210 */ /* 0x000fe20007ffe0ff */
[----:B------:R-:W-:Y:S05]  /*5620*/  BRA `(.L_x_3225) ;  /* 0x0000002000007947 */ /* 0x000fea0003800000 */
.L_x_3224:
[----:B------:R-:W-:-:S04]  /*5630*/  LEA R6, -R7, RZ, 0x6 ;  /* 0x000000ff07067211 */ /* 0x000fc800078e31ff */
[----:B------:R-:W-:Y:S02]  /*5640*/  SHF.R.S32.HI R7, RZ, 0x1f, R6 ;  /* 0x0000001fff077819 */ /* 0x000fe40000011406 */
.L_x_3225:
        /* <DEDUP_REMOVED lines=119> */
.L_x_3227:
[----:B------:R-:W-:Y:S05]  /*5dc0*/  BSYNC B0 ;  /* 0x0000000000007941 */ /* 0x000fea0003800000 */
.L_x_3226:
[----:B------:R-:W0:Y:S01]  /*5dd0*/  LDGDEPBAR ;  /* 0x00000000000079af */ /* 0x000e220000000000 */
[----:B------:R-:W-:-:S04]  /*5de0*/  IADD3 R135, P1, R6, R135, RZ ;  /* 0x0000008706877210 */ /* 0x000fc80007f3e0ff */
[----:B------:R-:W-:Y:S02]  /*5df0*/  IADD3.X R134, R7, R134, RZ, P1, !PT ;  /* 0x0000008607867210 */ /* 0x000fe40000ffe4ff */
.L_x_3223:
        /* <DEDUP_REMOVED lines=29> */
[----:B--2---:R-:W-:-:S02]  /*5fd0*/  FMNMX.FTZ R24, R166, R7, !PT ;  /* 0x00000007a6187209 */ /* 0x004fc40007810000 */
[----:B------:R-:W-:Y:S01]  /*5fe0*/  SHF.L.U32 R204, R2, 0x1, RZ ;  /* 0x0000000102cc7819 */ /* 0x000fe200000006ff */
[----:B------:R-:W2:Y:S03]  /*5ff0*/  SHFL.BFLY PT, R6, R19, 0x2, 0x1f ;  /* 0x0c401f0013067f89 */ /* 0x000ea600000e0000 */
[-C--:B------:R-:W-:Y:S01]  /*6000*/  LEA R201, R3, R204.reuse, 0x1 ;  /* 0x000000cc03c97211 */ /* 0x080fe200078e08ff */
[----:B------:R-:W3:Y:S01]  /*6010*/  SHFL.BFLY PT, R7, R24, 0x2, 0x1f ;  /* 0x0c401f0018077f89 */ /* 0x000ee200000e0000 */
[----:B------:R-:W-:-:S03]  /*6020*/  LEA R202, R5, R204, 0x1 ;  /* 0x000000cc05ca7211 */ /* 0x000fc600078e08ff */
[----:B-1----:R-:W-:Y:S01]  /*6030*/  LDSM.16.MT88.4 R40, [R204+0xe000] ;  /* 0x00e00000cc28783b */ /* 0x002fe20000004200 */
[----:B------:R-:W-:-:S03]  /*6040*/  LEA R200, R3, R202, 0x1 ;  /* 0x000000ca03c87211 */ /* 0x000fc600078e08ff */
        /* <DEDUP_REMOVED lines=106> */
[C---:B-----5:R-:W-:Y:S02]  /*66f0*/  HMMA.16816.F32 R44, R96.reuse, R48, RZ ;  /* 0x00000030602c723c */ /* 0x060fe400000018ff */
        /* <DEDUP_REMOVED lines=42> */
[C---:B------:R-:W-:Y:S08]  /*69a0*/  HMMA.16816.F32 R128, R4.reuse, R20, R128 ;  /* 0x000000140480723c */ /* 0x040ff00000001880 */
        /* <DEDUP_REMOVED lines=23> */
[C---:B-1----:R-:W-:Y:S08]  /*6b20*/  HMMA.16816.F32 R68, R4.reuse, R20, R68 ;  /* 0x000000140444723c */ /* 0x042ff00000001844 */
[----:B------:R-:W-:Y:S01]  /*6b30*/  HMMA.16816.F32 R72, R4, R22, R72 ;  /* 0x000000160448723c */ /* 0x000fe20000001848 */
[----:B------:R-:W-:Y:S06]  /*6b40*/  LDSM.16.MT88.4 R20, [R204+0x11000] ;  /* 0x01100000cc14783b */ /* 0x000fec0000004200 */
[----:B------:R-:W-:-:S02]  /*6b50*/  F2FP.PACK_AB R4, R165, R162 ;  /* 0x000000a2a504723e */ /* 0x000fc400000000ff */
[C---:B-----5:R-:W-:Y:S01]  /*6b60*/  F2FP.PACK_AB R5, R169.reuse, R168 ;  /* 0x000000a8a905723e */ /* 0x060fe200000000ff */
[----:B------:R-:W-:Y:S01]  /*6b70*/  FADD.FTZ R168, R168, R151 ;  /* 0x00000097a8a87221 */ /* 0x000fe20000010000 */
[----:B------:R-:W-:Y:S02]  /*6b80*/  F2FP.PACK_AB R6, R164, R163 ;  /* 0x000000a3a406723e */ /* 0x000fe400000000ff */
[----:B------:R-:W-:Y:S01]  /*6b90*/  F2FP.PACK_AB R7, R174, R171 ;  /* 0x000000abae07723e */ /* 0x000fe200000000ff */
[----:B------:R-:W-:-:S04]  /*6ba0*/  FADD.FTZ R168, R169, R168 ;  /* 0x000000a8a9a87221 */ /* 0x000fc80000010000 */
[----:B------:R-:W-:Y:S02]  /*6bb0*/  FADD.FTZ R171, R171, R168 ;  /* 0x000000a8abab7221 */ /* 0x000fe40000010000 */
[----:B---3--:R-:W-:Y:S02]  /*6bc0*/  HMMA.16816.F32 R128, R4, R8, R128 ;  /* 0x000000080480723c */ /* 0x008fe40000001880 */
[----:B------:R-:W-:-:S06]  /*6bd0*/  FADD.FTZ R171, R174, R171 ;  /* 0x000000abaeab7221 */ /* 0x000fcc0000010000 */
[C---:B------:R-:W-:Y:S01]  /*6be0*/  HMMA.16816.F32 R124, R4.reuse, R10, R124 ;  /* 0x0000000a047c723c */ /* 0x040fe2000000187c */
[----:B------:R-:W1:Y:S07]  /*6bf0*/  LDSM.16.MT88.4 R8, [R201+0xf000] ;  /* 0x00f00000c908783b */ /* 0x000e6e0000004200 */
[C---:B----4-:R-:W-:Y:S08]  /*6c00*/  HMMA.16816.F32 R120, R4.reuse, R16, R120 ;  /* 0x000000100478723c */ /* 0x050ff00000001878 */
        /* <DEDUP_REMOVED lines=144> */
.L_x_3229:
[----:B------:R-:W-:-:S05]  /*7510*/  IMAD.MOV.U32 R8, RZ, RZ, c[0x0][0x1a0] ;  /* 0x00006800ff087624 */ /* 0x000fca00078e00ff */
[----:B------:R-:W-:-:S04]  /*7520*/  LEA R8, -R8, RZ, 0x6 ;  /* 0x000000ff08087211 */ /* 0x000fc800078e31ff */
[----:B------:R-:W-:Y:S02]  /*7530*/  SHF.R.S32.HI R5, RZ, 0x1f, R8 ;  /* 0x0000001fff057819 */ /* 0x000fe40000011408 */
.L_x_3230:
        /* <DEDUP_REMOVED lines=115> */
[----:B---3--:R-:W3:Y:S04]  /*7c70*/  LDSM.16.M88.4 R8, [R209+0x7800] ;  /* 0x00780000d108783b */ /* 0x008ee80000000200 */
[----:B------:R-:W-:Y:S04]  /*7c80*/  LDSM.16.M88.4 R164, [R208] ;  /* 0x00000000d0a4783b */ /* 0x000fe80000000200 */
[----:B-----5:R-:W5:Y:S04]  /*7c90*/  LDSM.16.M88.4 R20, [R207] ;  /* 0x00000000cf14783b */ /* 0x020f680000000200 */
        /* <DEDUP_REMOVED lines=15> */
[C---:B---3--:R-:W-:Y:S08]  /*7d90*/  HMMA.16816.F32 R140, R136.reuse, R8, RZ ;  /* 0x00000008888c723c */ /* 0x048ff000000018ff */
[----:B------:R-:W-:Y:S01]  /*7da0*/  HMMA.16816.F32 R136, R136, R10, RZ ;  /* 0x0000000a8888723c */ /* 0x000fe200000018ff */
[----:B------:R-:W2:Y:S07]  /*7db0*/  LDSM.16.M88.4 R8, [R206] ;  /* 0x00000000ce08783b */ /* 0x000eae0000000200 */
[C---:B-----5:R-:W-:Y:S08]  /*7dc0*/  HMMA.16816.F32 R16, R164.reuse, R20, R16 ;  /* 0x00000014a410723c */ /* 0x060ff00000001810 */
        /* <DEDUP_REMOVED lines=24> */
[----:B------:R-:W2:Y:S03]  /*7f50*/  LDSM.16.M88.4 R20, [R209+0x9800] ;  /* 0x00980000d114783b */ /* 0x000ea60000000200 */
[C---:B-1----:R-:W-:Y:S08]  /*7f60*/  HMMA.16816.F32 R16, R32.reuse, R4, R16 ;  /* 0x000000042010723c */ /* 0x042ff00000001810 */
[C---:B------:R-:W-:Y:S01]  /*7f70*/  HMMA.16816.F32 R12, R32.reuse, R6, R12 ;  /* 0x00000006200c723c */ /* 0x040fe2000000180c */
[----:B------:R-:W1:Y:S07]  /*7f80*/  LDSM.16.M88.4 R4, [R195] ;  /* 0x00000000c304783b */ /* 0x000e6e0000000200 */
[C---:B----4-:R-:W-:Y:S08]  /*7f90*/  HMMA.16816.F32 R156, R32.reuse, R168, R156 ;  /* 0x000000a8209c723c */ /* 0x050ff0000000189c */
[C---:B------:R-:W-:Y:S01]  /*7fa0*/  HMMA.16816.F32 R152, R32.reuse, R170, R152 ;  /* 0x000000aa2098723c */ /* 0x040fe20000001898 */
[----:B------:R-:W4:Y:S07]  /*7fb0*/  LDSM.16.M88.4 R168, [R194] ;  /* 0x00000000c2a8783b */ /* 0x000f2e0000000200 */
[C---:B-----5:R-:W-:Y:S08]  /*7fc0*/  HMMA.16816.F32 R148, R32.reuse, R164, R148 ;  /* 0x000000a42094723c */ /* 0x060ff00000001894 */
[C---:B------:R-:W-:Y:S01]  /*7fd0*/  HMMA.16816.F32 R144, R32.reuse, R166, R144 ;  /* 0x000000a62090723c */ /* 0x040fe20000001890 */
[----:B------:R-:W5:Y:S07]  /*7fe0*/  LDSM.16.M88.4 R164, [R193] ;  /* 0x00000000c1a4783b */ /* 0x000f6e0000000200 */
[C---:B--2---:R-:W-:Y:S08]  /*7ff0*/  HMMA.16816.F32 R140, R32.reuse, R160, R140 ;  /* 0x000000a0208c723c */ /* 0x044ff0000000188c */
[----:B------:R-:W-:Y:S01]  /*8000*/  HMMA.16816.F32 R136, R32, R162, R136 ;  /* 0x000000a22088723c */ /* 0x000fe20000001888 */
[----:B------:R-:W2:Y:S04]  /*8010*/  LDSM.16.M88.4 R160, [R192] ;  /* 0x00000000c0a0783b */ /* 0x000ea80000000200 */
[----:B------:R-:W-:Y:S03]  /*8020*/  LDSM.16.M88.4 R32, [R206+0x2000] ;  /* 0x00200000ce20783b */ /* 0x000fe60000000200 */
[C---:B---3--:R-:W-:Y:S08]  /*8030*/  HMMA.16816.F32 R16, R8.reuse, R28, R16 ;  /* 0x0000001c0810723c */ /* 0x048ff00000001810 */
[C---:B------:R-:W-:Y:S01]  /*8040*/  HMMA.16816.F32 R12, R8.reuse, R30, R12 ;  /* 0x0000001e080c723c */ /* 0x040fe2000000180c */
[----:B------:R-:W3:Y:S07]  /*8050*/  LDSM.16.M88.4 R28, [R203+0x8000] ;  /* 0x00800000cb1c783b */ /* 0x000eee0000000200 */
[C---:B------:R-:W-:Y:S07]  /*8060*/  HMMA.16816.F32 R156, R8.reuse, R176, R156 ;  /* 0x000000b0089c723c */ /* 0x040fee000000189c */
[----:B------:R-:W-:Y:S01]  /*8070*/  IMAD R176, R217, 0x40, R215 ;  /* 0x00000040d9b07824 */ /* 0x000fe200078e02d7 */
[----:B------:R-:W-:Y:S03]  /*8080*/  HMMA.16816.F32 R152, R8, R178, R152 ;  /* 0x000000b20898723c */ /* 0x000fe60000001898 */
[----:B------:R-:W-:Y:S01]  /*8090*/  I2F R3, R176 ;  /* 0x000000b000037306 */ /* 0x000fe20000201400 */
[----:B------:R-:W-:-:S02]  /*80a0*/  IADD3 R184, R176, 0x8, RZ ;  /* 0x00000008b0b87810 */ /* 0x000fc40007ffe0ff */
[C---:B------:R-:W-:Y:S02]  /*80b0*/  IADD3 R186, R176.reuse, 0x9, RZ ;  /* 0x00000009b0ba7810 */ /* 0x040fe40007ffe0ff */
[C---:B------:R-:W-:Y:S01]  /*80c0*/  HMMA.16816.F32 R148, R8.reuse, R24, R148 ;  /* 0x000000180894723c */ /* 0x040fe20000001894 */
[C---:B------:R-:W-:Y:S02]  /*80d0*/  IADD3 R178, R176.reuse, 0x1, RZ ;  /* 0x00000001b0b27810 */ /* 0x040fe40007ffe0ff */
[----:B------:R-:W-:Y:S01]  /*80e0*/  I2F R179, R184 ;  /* 0x000000b800b37306 */ /* 0x000fe20000201400 */
[C---:B------:R-:W-:Y:S02]  /*80f0*/  IADD3 R224, R176.reuse, 0x10, RZ ;  /* 0x00000010b0e07810 */ /* 0x040fe40007ffe0ff */
[C---:B------:R-:W-:Y:S02]  /*8100*/  IADD3 R230, R176.reuse, 0x11, RZ ;  /* 0x00000011b0e67810 */ /* 0x040fe40007ffe0ff */
[----:B------:R-:W-:Y:S01]  /*8110*/  HMMA.16816.F32 R144, R8, R26, R144 ;  /* 0x0000001a0890723c */ /* 0x000fe20000001890 */
[----:B------:R-:W2:Y:S01]  /*8120*/  LDSM.16.M88.4 R24, [R203+0x8800] ;  /* 0x00880000cb18783b */ /* 0x000ea20000000200 */
[C---:B------:R-:W-:Y:S01]  /*8130*/  IADD3 R232, R176.reuse, 0x18, RZ ;  /* 0x00000018b0e87810 */ /* 0x040fe20007ffe0ff */
[----:B------:R-:W-:Y:S01]  /*8140*/  I2F R177, R178 ;  /* 0x000000b200b17306 */ /* 0x000fe20000201400 */
[----:B------:R-:W-:-:S02]  /*8150*/  IADD3 R236, R176, 0x19, RZ ;  /* 0x00000019b0ec7810 */ /* 0x000fc40007ffe0ff */
[-C--:B------:R-:W-:Y:S02]  /*8160*/  ISETP.GE.AND P2, PT, R178, R181.reuse, PT ;  /* 0x000000b5b200720c */ /* 0x080fe40003f46270 */
[C---:B------:R-:W-:Y:S01]  /*8170*/  HMMA.16816.F32 R140, R8.reuse, R20, R140 ;  /* 0x00000014088c723c */ /* 0x040fe2000000188c */
[C---:B------:R-:W-:Y:S02]  /*8180*/  IADD3 R237, R176.reuse, 0x21, RZ ;  /* 0x00000021b0ed7810 */ /* 0x040fe40007ffe0ff */
[----:B------:R-:W-:Y:S01]  /*8190*/  I2F R185, R186 ;  /* 0x000000ba00b97306 */ /* 0x000fe20000201400 */
[----:B------:R-:W-:Y:S02]  /*81a0*/  IADD3 R234, R176, 0x20, RZ ;  /* 0x00000020b0ea7810 */ /* 0x000fe40007ffe0ff */
[----:B------:R-:W-:Y:S02]  /*81b0*/  ISETP.GE.AND P1, PT, R178, R180, PT ;  /* 0x000000b4b200720c */ /* 0x000fe40003f26270 */
[----:B------:R-:W-:Y:S01]  /*81c0*/  HMMA.16816.F32 R136, R8, R22, R136 ;  /* 0x000000160888723c */ /* 0x000fe20000001888 */
[----:B------:R-:W-:Y:S01]  /*81d0*/  LDSM.16.M88.4 R8, [R205+0x2000] ;  /* 0x00200000cd08783b */ /* 0x000fe20000000200 */
[----:B------:R-:W-:Y:S01]  /*81e0*/  ISETP.GE.AND P6, PT, R184, R181, PT ;  /* 0x000000b5b800720c */ /* 0x000fe20003fc6270 */
[----:B------:R-:W-:Y:S02]  /*81f0*/  I2F R187, R224 ;  /* 0x000000e000bb7306 */ /* 0x000fe40000201400 */
[----:B------:R-:W-:Y:S03]  /*8200*/  LDSM.16.M88.4 R20, [R203+0x9000] ;  /* 0x00900000cb14783b */ /* 0x000fe60000000200 */
[C---:B-1----:R-:W-:Y:S03]  /*8210*/  HMMA.16816.F32 R16, R172.reuse, R4, R16 ;  /* 0x00000004ac10723c */ /* 0x042fe60000001810 */
[----:B------:R-:W-:Y:S05]  /*8220*/  I2F R225, R230 ;  /* 0x000000e600e17306 */ /* 0x000fea0000201400 */
[C---:B------:R-:W-:Y:S01]  /*8230*/  HMMA.16816.F32 R12, R172.reuse, R6, R12 ;  /* 0x00000006ac0c723c */ /* 0x040fe2000000180c */
[----:B------:R-:W1:Y:S02]  /*8240*/  LDSM.16.M88.4 R4, [R196+0x2000] ;  /* 0x00200000c404783b */ /* 0x000e640000000200 */
[----:B------:R-:W-:Y:S05]  /*8250*/  I2F R231, R232 ;  /* 0x000000e800e77306 */ /* 0x000fea0000201400 */
[C---:B----4-:R-:W-:Y:S03]  /*8260*/  HMMA.16816.F32 R156, R172.reuse, R168, R156 ;  /* 0x000000a8ac9c723c */ /* 0x050fe6000000189c */
[----:B------:R-:W-:Y:S05]  /*8270*/  I2F R233, R236 ;  /* 0x000000ec00e97306 */ /* 0x000fea0000201400 */
[C---:B------:R-:W-:Y:S01]  /*8280*/  HMMA.16816.F32 R152, R172.reuse, R170, R152 ;  /* 0x000000aaac98723c */ /* 0x040fe20000001898 */
[----:B------:R-:W-:Y:S02]  /*8290*/  LDSM.16.M88.4 R168, [R196+0x2800] ;  /* 0x00280000c4a8783b */ /* 0x000fe40000000200 */
[----:B------:R-:W-:Y:S05]  /*82a0*/  I2F R235, R234 ;  /* 0x000000ea00eb7306 */ /* 0x000fea0000201400 */
[C---:B-----5:R-:W-:Y:S08]  /*82b0*/  HMMA.16816.F32 R148, R172.reuse, R164, R148 ;  /* 0x000000a4ac94723c */ /* 0x060ff00000001894 */
[C---:B------:R-:W-:Y:S08]  /*82c0*/  HMMA.16816.F32 R144, R172.reuse, R166, R144 ;  /* 0x000000a6ac90723c */ /* 0x040ff00000001890 */
[C---:B--2---:R-:W-:Y:S08]  /*82d0*/  HMMA.16816.F32 R140, R172.reuse, R160, R140 ;  /* 0x000000a0ac8c723c */ /* 0x044ff0000000188c */
[----:B------:R-:W-:Y:S01]  /*82e0*/  HMMA.16816.F32 R136, R172, R162, R136 ;  /* 0x000000a2ac88723c */ /* 0x000fe20000001888 */
[----:B------:R-:W2:Y:S07]  /*82f0*/  LDSM.16.M88.4 R160, [R203+0x9800] ;  /* 0x00980000cba0783b */ /* 0x000eae0000000200 */
[C---:B---3--:R-:W-:Y:S08]  /*8300*/  HMMA.16816.F32 R16, R32.reuse, R28, R16 ;  /* 0x0000001c2010723c */ /* 0x048ff00000001810 */
[C---:B------:R-:W-:Y:S01]  /*8310*/  HMMA.16816.F32 R164, R32.reuse, R30, R12 ;  /* 0x0000001e20a4723c */ /* 0x040fe2000000180c */
[----:B------:R-:W-:Y:S04]  /*8320*/  LDSM.16.M88.4 R28, [R210+0x4000] ;  /* 0x00400000d21c783b */ /* 0x000fe80000000200 */
[----:B------:R-:W3:Y:S03]  /*8330*/  LDSM.16.M88.4 R12, [R209+0xa000] ;  /* 0x00a00000d10c783b */ /* 0x000ee60000000200 */
[C---:B------:R-:W-:Y:S08]  /*8340*/  HMMA.16816.F32 R156, R32.reuse, R24, R156 ;  /* 0x00000018209c723c */ /* 0x040ff0000000189c */
[----:B------:R-:W-:Y:S01]  /*8350*/  HMMA.16816.F32 R152, R32, R26, R152 ;  /* 0x0000001a2098723c */ /* 0x000fe20000001898 */
[----:B------:R-:W-:Y:S07]  /*8360*/  LDSM.16.M88.4 R24, [R196+0x3000] ;  /* 0x00300000c418783b */ /* 0x000fee0000000200 */
[C---:B-1----:R-:W-:Y:S08]  /*8370*/  HMMA.16816.F32 R16, R8.reuse, R4, R16 ;  /* 0x000000040810723c */ /* 0x042ff00000001810 */
[----:B------:R-:W-:Y:S01]  /*8380*/  HMMA.16816.F32 R164, R8, R6, R164 ;  /* 0x0000000608a4723c */ /* 0x000fe200000018a4 */
[----:B------:R-:W1:Y:S07]  /*8390*/  LDSM.16.M88.4 R4, [R209+0xa800] ;  /* 0x00a80000d104783b */ /* 0x000e6e0000000200 */
[C---:B--2---:R-:W-:Y:S08]  /*83a0*/  HMMA.16816.F32 R140, R32.reuse, R160, R140 ;  /* 0x000000a0208c723c */ /* 0x044ff0000000188c */
[----:B------:R-:W-:Y:S08]  /*83b0*/  HMMA.16816.F32 R136, R32, R162, R136 ;  /* 0x000000a22088723c */ /* 0x000ff00000001888 */
[C---:B------:R-:W-:Y:S01]  /*83c0*/  HMMA.16816.F32 R160, R8.reuse, R168, R156 ;  /* 0x000000a808a0723c */ /* 0x040fe2000000189c */
[----:B------:R-:W-:Y:S07]  /*83d0*/  LDSM.16.M88.4 R156, [R206+0x4000] ;  /* 0x00400000ce9c783b */ /* 0x000fee0000000200 */
[----:B------:R-:W-:Y:S01]  /*83e0*/  HMMA.16816.F32 R152, R8, R170, R152 ;  /* 0x000000aa0898723c */ /* 0x000fe20000001898 */
[----:B------:R-:W-:Y:S07]  /*83f0*/  LDSM.16.M88.4 R168, [R205+0x4000] ;  /* 0x00400000cda8783b */ /* 0x000fee0000000200 */
[C---:B------:R-:W-:Y:S08]  /*8400*/  HMMA.16816.F32 R148, R32.reuse, R20, R148 ;  /* 0x000000142094723c */ /* 0x040ff00000001894 */
[----:B------:R-:W-:Y:S01]  /*8410*/  HMMA.16816.F32 R172, R32, R22, R144 ;  /* 0x0000001620ac723c */ /* 0x000fe20000001890 */
[----:B------:R-:W-:Y:S04]  /*8420*/  LDSM.16.M88.4 R144, [R208+0x4000] ;  /* 0x00400000d090783b */ /* 0x000fe80000000200 */
[----:B------:R-:W2:Y:S03]  /*8430*/  LDSM.16.M88.4 R20, [R191] ;  /* 0x00000000bf14783b */ /* 0x000ea60000000200 */
[C---:B---3--:R-:W-:Y:S01]  /*8440*/  HMMA.16816.F32 R16, R28.reuse, R12, R16 ;  /* 0x0000000c1c10723c */ /* 0x048fe20000001810 */
[----:B------:R-:W-:Y:S07]  /*8450*/  LDSM.16.M88.4 R32, [R203+0xa000] ;  /* 0x00a00000cb20783b */ /* 0x000fee0000000200 */
[C---:B------:R-:W-:Y:S01]  /*8460*/  HMMA.16816.F32 R164, R28.reuse, R14, R164 ;  /* 0x0000000e1ca4723c */ /* 0x040fe200000018a4 */
[----:B------:R-:W3:Y:S07]  /*8470*/  LDSM.16.M88.4 R12, [R190] ;  /* 0x00000000be0c783b */ /* 0x000eee0000000200 */
[C---:B-1----:R-:W-:Y:S08]  /*8480*/  HMMA.16816.F32 R160, R28.reuse, R4, R160 ;  /* 0x000000041ca0723c */ /* 0x042ff000000018a0 */
[----:B------:R-:W-:Y:S01]  /*8490*/  HMMA.16816.F32 R152, R28, R6, R152 ;  /* 0x000000061c98723c */ /* 0x000fe20000001898 */
[----:B------:R-:W-:Y:S07]  /*84a0*/  LDSM.16.M88.4 R4, [R196+0x4800] ;  /* 0x00480000c404783b */ /* 0x000fee0000000200 */
[----:B------:R-:W-:Y:S08]  /*84b0*/  HMMA.16816.F32 R148, R8, R24, R148 ;  /* 0x000000180894723c */ /* 0x000ff00000001894 */
[C---:B--2---:R-:W-:Y:S08]  /*84c0*/  HMMA.16816.F32 R16, R144.reuse, R20, R16 ;  /* 0x000000149010723c */ /* 0x044ff00000001810 */
[C---:B------:R-:W-:Y:S01]  /*84d0*/  HMMA.16816.F32 R164, R144.reuse, R22, R164 ;  /* 0x0000001690a4723c */ /* 0x040fe200000018a4 */
[----:B------:R-:W1:Y:S07]  /*84e0*/  LDSM.16.M88.4 R20, [R203+0xa800] ;  /* 0x00a80000cb14783b */ /* 0x000e6e0000000200 */
[C---:B---3--:R-:W-:Y:S08]  /*84f0*/  HMMA.16816.F32 R160, R144.reuse, R12, R160 ;  /* 0x0000000c90a0723c */ /* 0x048ff000000018a0 */
[----:B------:R-:W-:Y:S01]  /*8500*/  HMMA.16816.F32 R152, R144, R14, R152 ;  /* 0x0000000e9098723c */ /* 0x000fe20000001898 */
[----:B------:R-:W2:Y:S07]  /*8510*/  LDSM.16.M88.4 R12, [R196+0x3800] ;  /* 0x00380000c40c783b */ /* 0x000eae0000000200 */
[----:B------:R-:W-:Y:S01]  /*8520*/  HMMA.16816.F32 R172, R8, R26, R172 ;  /* 0x0000001a08ac723c */ /* 0x000fe200000018ac */
[----:B------:R-:W3:Y:S07]  /*8530*/  LDSM.16.M88.4 R24, [R196+0x4000] ;  /* 0x00400000c418783b */ /* 0x000eee0000000200 */
[C---:B------:R-:W-:Y:S08]  /*8540*/  HMMA.16816.F32 R16, R156.reuse, R32, R16 ;  /* 0x000000209c10723c */ /* 0x040ff00000001810 */
[C---:B------:R-:W-:Y:S01]  /*8550*/  HMMA.16816.F32 R164, R156.reuse, R34, R164 ;  /* 0x000000229ca4723c */ /* 0x040fe200000018a4 */
[----:B------:R-:W4:Y:S07]  /*8560*/  LDSM.16.M88.4 R32, [R209+0xb000] ;  /* 0x00b00000d120783b */ /* 0x000f2e0000000200 */
[C---:B-1----:R-:W-:Y:S08]  /*8570*/  HMMA.16816.F32 R160, R156.reuse, R20, R160 ;  /* 0x000000149ca0723c */ /* 0x042ff000000018a0 */
[----:B------:R-:W-:Y:S01]  /*8580*/  HMMA.16816.F32 R152, R156, R22, R152 ;  /* 0x000000169c98723c */ /* 0x000fe20000001898 */
[----:B------:R-:W-:Y:S07]  /*8590*/  LDSM.16.M88.4 R20, [R203+0xb000] ;  /* 0x00b00000cb14783b */ /* 0x000fee0000000200 */
[C---:B--2---:R-:W-:Y:S08]  /*85a0*/  HMMA.16816.F32 R140, R8.reuse, R12, R140 ;  /* 0x0000000c088c723c */ /* 0x044ff0000000188c */
[----:B------:R-:W-:Y:S01]  /*85b0*/  HMMA.16816.F32 R136, R8, R14, R136 ;  /* 0x0000000e0888723c */ /* 0x000fe20000001888 */
[----:B------:R-:W1:Y:S04]  /*85c0*/  LDSM.16.M88.4 R8, [R209+0xb800] ;  /* 0x00b80000d108783b */ /* 0x000e680000000200 */
[----:B------:R-:W-:Y:S03]  /*85d0*/  LDSM.16.M88.4 R12, [R188] ;  /* 0x00000000bc0c783b */ /* 0x000fe60000000200 */
[C---:B---3--:R-:W-:Y:S08]  /*85e0*/  HMMA.16816.F32 R16, R168.reuse, R24, R16 ;  /* 0x00000018a810723c */ /* 0x048ff00000001810 */
[----:B------:R-:W-:Y:S01]  /*85f0*/  HMMA.16816.F32 R164, R168, R26, R164 ;  /* 0x0000001aa8a4723c */ /* 0x000fe200000018a4 */
[----:B------:R-:W2:Y:S07]  /*8600*/  LDSM.16.M88.4 R24, [R189] ;  /* 0x00000000bd18783b */ /* 0x000eae0000000200 */
[C---:B----4-:R-:W-:Y:S07]  /*8610*/  HMMA.16816.F32 R148, R28.reuse, R32, R148 ;  /* 0x000000201c94723c */ /* 0x050fee0000001894 */
[----:B------:R-:W-:Y:S01]  /*8620*/  IADD3 R32, R176, 0x28, RZ ;  /* 0x00000028b0207810 */ /* 0x000fe20007ffe0ff */
[----:B------:R-:W-:Y:S01]  /*8630*/  HMMA.16816.F32 R172, R28, R34, R172 ;  /* 0x000000221cac723c */ /* 0x000fe200000018ac */
[----:B------:R-:W-:-:S02]  /*8640*/  FMUL.FTZ R238, R17, c[0x0][0x2ec] ;  /* 0x0000bb0011ee7a20 */ /* 0x000fc40000410000 */
[----:B------:R-:W-:Y:S01]  /*8650*/  FMUL.FTZ R19, R19, c[0x0][0x2ec] ;  /* 0x0000bb0013137a20 */ /* 0x000fe20000410000 */
[----:B------:R-:W-:Y:S01]  /*8660*/  I2F R17, R237 ;  /* 0x000000ed00117306 */ /* 0x000fe20000201400 */
[----:B------:R-:W-:Y:S02]  /*8670*/  FMUL.FTZ R16, R16, c[0x0][0x2ec] ;  /* 0x0000bb0010107a20 */ /* 0x000fe40000410000 */
[----:B------:R-:W-:Y:S01]  /*8680*/  IADD3 R34, R176, 0x29, RZ ;  /* 0x00000029b0227810 */ /* 0x000fe20007ffe0ff */
[----:B------:R-:W-:Y:S01]  /*8690*/  HMMA.16816.F32 R160, R168, R4, R160 ;  /* 0x00000004a8a0723c */ /* 0x000fe200000018a0 */
[----:B------:R-:W-:Y:S02]  /*86a0*/  FMUL.FTZ R166, R166, c[0x0][0x2ec] ;  /* 0x0000bb00a6a67a20 */ /* 0x000fe40000410000 */
[----:B------:R-:W-:Y:S01]  /*86b0*/  FMUL.FTZ R164, R164, c[0x0][0x2ec] ;  /* 0x0000bb00a4a47a20 */ /* 0x000fe20000410000 */
[----:B------:R-:W-:Y:S01]  /*86c0*/  MUFU.TANH R238, R238 ;  /* 0x000000ee00ee7308 */ /* 0x000fe20000002400 */
[----:B------:R-:W-:-:S02]  /*86d0*/  FMUL.FTZ R165, R165, c[0x0][0x2ec] ;  /* 0x0000bb00a5a57a20 */ /* 0x000fc40000410000 */
[----:B------:R-:W-:Y:S01]  /*86e0*/  FMUL.FTZ R167, R167, c[0x0][0x2ec] ;  /* 0x0000bb00a7a77a20 */ /* 0x000fe20000410000 */
[----:B-1----:R-:W-:Y:S01]  /*86f0*/  HMMA.16816.F32 R140, R28, R8, R140 ;  /* 0x000000081c8c723c */ /* 0x002fe2000000188c */
[----:B------:R-:W-:-:S03]  /*8700*/  FMUL.FTZ R18, R18, c[0x0][0x2ec] ;  /* 0x0000bb0012127a20 */ /* 0x000fc60000410000 */
[----:B------:R-:W-:Y:S04]  /*8710*/  MUFU.TANH R19, R19 ;  /* 0x0000001300137308 */ /* 0x000fe80000002400 */
[----:B------:R-:W-:Y:S01]  /*8720*/  HMMA.16816.F32 R136, R28, R10, R136 ;  /* 0x0000000a1c88723c */ /* 0x000fe20000001888 */
[----:B------:R-:W-:Y:S03]  /*8730*/  LDSM.16.M88.4 R8, [R196+0x5800] ;  /* 0x00580000c408783b */ /* 0x000fe60000000200 */
[----:B------:R-:W1:Y:S03]  /*8740*/  MUFU.TANH R166, R166 ;  /* 0x000000a600a67308 */ /* 0x000e660000002400 */
[----:B------:R-:W-:Y:S01]  /*8750*/  IADD3 R28, R176, 0x39, RZ ;  /* 0x00000039b01c7810 */ /* 0x000fe20007ffe0ff */
[----:B--2---:R-:W-:Y:S01]  /*8760*/  HMMA.16816.F32 R148, R144, R24, R148 ;  /* 0x000000189094723c */ /* 0x004fe20000001894 */
[----:B------:R-:W-:-:S02]  /*8770*/  FMUL.FTZ R160, R160, c[0x0][0x2ec] ;  /* 0x0000bb00a0a07a20 */ /* 0x000fc40000410000 */
[----:B------:R-:W-:Y:S01]  /*8780*/  FMUL.FTZ R239, R162, c[0x0][0x2ec] ;  /* 0x0000bb00a2ef7a20 */ /* 0x000fe20000410000 */
[----:B------:R-:W-:Y:S01]  /*8790*/  MUFU.TANH R164, R164 ;  /* 0x000000a400a47308 */ /* 0x000fe20000002400 */
[----:B------:R-:W-:Y:S02]  /*87a0*/  FMUL.FTZ R162, R163, c[0x0][0x2ec] ;  /* 0x0000bb00a3a27a20 */ /* 0x000fe40000410000 */
[----:B------:R-:W-:Y:S01]  /*87b0*/  FMUL.FTZ R161, R161, c[0x0][0x2ec] ;  /* 0x0000bb00a1a17a20 */ /* 0x000fe20000410000 */
[----:B------:R-:W-:Y:S01]  /*87c0*/  HMMA.16816.F32 R172, R144, R26, R172 ;  /* 0x0000001a90ac723c */ /* 0x000fe200000018ac */
[----:B------:R-:W2:Y:S03]  /*87d0*/  LDSM.16.M88.4 R24, [R203+0xb800] ;  /* 0x00b80000cb18783b */ /* 0x000ea60000000200 */
[----:B------:R-:W3:Y:S01]  /*87e0*/  MUFU.TANH R165, R165 ;  /* 0x000000a500a57308 */ /* 0x000ee20000002400 */
[----:B-1----:R-:W-:-:S03]  /*87f0*/  FFMA.FTZ R166, R0, R179, R166 ;  /* 0x000000b300a67223 */ /* 0x002fc600000100a6 */
[----:B------:R-:W-:Y:S01]  /*8800*/  HMMA.16816.F32 R152, R168, R6, R152 ;  /* 0x00000006a898723c */ /* 0x000fe20000001898 */
[----:B------:R-:W1:Y:S01]  /*8810*/  LDSM.16.M88.4 R4, [R196+0x5000] ;  /* 0x00500000c404783b */ /* 0x000e620000000200 */
[----:B------:R-:W-:-:S04]  /*8820*/  DEPBAR.LE SB0, 0x0 ;  /* 0x000080000000791a */ /* 0x000fc80000000000 */
[----:B------:R-:W-:Y:S02]  /*8830*/  MUFU.TANH R160, R160 ;  /* 0x000000a000a07308 */ /* 0x000fe40000002400 */
[----:B------:R-:W-:Y:S01]  /*8840*/  HMMA.16816.F32 R140, R144, R12, R140 ;  /* 0x0000000c908c723c */ /* 0x000fe2000000188c */
[----:B---3--:R-:W-:-:S05]  /*8850*/  FFMA.FTZ R165, R0, R185, R165 ;  /* 0x000000b900a57223 */ /* 0x008fca00000100a5 */
[----:B------:R-:W3:Y:S01]  /*8860*/  MUFU.TANH R167, R167 ;  /* 0x000000a700a77308 */ /* 0x000ee20000002400 */
[----:B------:R-:W-:Y:S01]  /*8870*/  IADD3 R12, R176, 0x38, RZ ;  /* 0x00000038b00c7810 */ /* 0x000fe20007ffe0ff */
[----:B------:R-:W-:Y:S06]  /*8880*/  HMMA.16816.F32 R136, R144, R14, R136 ;  /* 0x0000000e9088723c */ /* 0x000fec0000001888 */
[----:B------:R-:W-:Y:S01]  /*8890*/  MUFU.TANH R239, R239 ;  /* 0x000000ef00ef7308 */ /* 0x000fe20000002400 */
[----:B------:R-:W-:Y:S01]  /*88a0*/  FFMA.FTZ R15, R0, R177, R238 ;  /* 0x000000b1000f7223 */ /* 0x000fe200000100ee */
[----:B------:R-:W-:Y:S01]  /*88b0*/  HMMA.16816.F32 R148, R156, R20, R148 ;  /* 0x000000149c94723c */ /* 0x000fe20000001894 */
[----:B------:R-:W-:-:S02]  /*88c0*/  FMUL.FTZ R154, R154, c[0x0][0x2ec] ;  /* 0x0000bb009a9a7a20 */ /* 0x000fc40000410000 */
[----:B------:R-:W-:Y:S01]  /*88d0*/  FMUL.FTZ R155, R155, c[0x0][0x2ec] ;  /* 0x0000bb009b9b7a20 */ /* 0x000fe20000410000 */
[----:B------:R-:W-:Y:S02]  /*88e0*/  FSEL R15, R15, -INF , !P2 ;  /* 0xff8000000f0f7808 */ /* 0x000fe40005000000 */
[----:B------:R-:W4:Y:S01]  /*88f0*/  MUFU.TANH R162, R162 ;  /* 0x000000a200a27308 */ /* 0x000f220000002400 */
[----:B------:R-:W-:Y:S01]  /*8900*/  FMUL.FTZ R21, R152, c[0x0][0x2ec] ;  /* 0x0000bb0098157a20 */ /* 0x000fe20000410000 */
[C---:B------:R-:W-:Y:S01]  /*8910*/  HMMA.16816.F32 R172, R156.reuse, R22, R172 ;  /* 0x000000169cac723c */ /* 0x040fe200000018ac */
[----:B------:R-:W-:Y:S01]  /*8920*/  FMUL.FTZ R20, R153, c[0x0][0x2ec] ;  /* 0x0000bb0099147a20 */ /* 0x000fe20000410000 */
[----:B------:R-:W-:Y:S01]  /*8930*/  ISETP.GE.AND P2, PT, R184, R180, PT ;  /* 0x000000b4b800720c */ /* 0x000fe20003f46270 */
[----:B---3--:R-:W-:Y:S01]  /*8940*/  FFMA.FTZ R14, R0, R185, R167 ;  /* 0x000000b9000e7223 */ /* 0x008fe200000100a7 */
[----:B------:R-:W-:Y:S02]  /*8950*/  IADD3 R152, R176, 0x31, RZ ;  /* 0x00000031b0987810 */ /* 0x000fe40007ffe0ff */
[----:B------:R-:W3:Y:S02]  /*8960*/  MUFU.TANH R161, R161 ;  /* 0x000000a100a17308 */ /* 0x000ee40000002400 */
[C---:B--2---:R-:W-:Y:S06]  /*8970*/  HMMA.16816.F32 R140, R156.reuse, R24, R140 ;  /* 0x000000189c8c723c */ /* 0x044fec000000188c */
[----:B------:R-:W2:Y:S01]  /*8980*/  MUFU.TANH R21, R21 ;  /* 0x0000001500157308 */ /* 0x000ea20000002400 */
[C---:B----4-:R-:W-:Y:S01]  /*8990*/  FFMA.FTZ R24, R0.reuse, R225, R162 ;  /* 0x000000e100187223 */ /* 0x050fe200000100a2 */
[----:B------:R-:W-:Y:S06]  /*89a0*/  HMMA.16816.F32 R136, R156, R26, R136 ;  /* 0x0000001a9c88723c */ /* 0x000fec0000001888 */
[----:B------:R-:W4:Y:S01]  /*89b0*/  MUFU.TANH R20, R20 ;  /* 0x0000001400147308 */ /* 0x000f220000002400 */
[CC--:B------:R-:W-:Y:S01]  /*89c0*/  FFMA.FTZ R27, R0.reuse, R187.reuse, R160 ;  /* 0x000000bb001b7223 */ /* 0x0c0fe200000100a0 */
[----:B-1----:R-:W-:Y:S01]  /*89d0*/  HMMA.16816.F32 R148, R168, R4, R148 ;  /* 0x00000004a894723c */ /* 0x002fe20000001894 */
[----:B------:R-:W-:-:S02]  /*89e0*/  FFMA.FTZ R26, R0, R187, R239 ;  /* 0x000000bb001a7223 */ /* 0x000fc400000100ef */
[----:B---3--:R-:W-:-:S03]  /*89f0*/  FFMA.FTZ R25, R0, R225, R161 ;  /* 0x000000e100197223 */ /* 0x008fc600000100a1 */
[----:B------:R-:W1:Y:S01]  /*8a00*/  MUFU.TANH R154, R154 ;  /* 0x0000009a009a7308 */ /* 0x000e620000002400 */
[----:B------:R-:W-:Y:S01]  /*8a10*/  IADD3 R4, R176, 0x30, RZ ;  /* 0x00000030b0047810 */ /* 0x000fe20007ffe0ff */
[----:B------:R-:W-:Y:S01]  /*8a20*/  HMMA.16816.F32 R172, R168, R6, R172 ;  /* 0x00000006a8ac723c */ /* 0x000fe200000018ac */
[----:B--2---:R-:W-:-:S05]  /*8a30*/  FFMA.FTZ R21, R0, R231, R21 ;  /* 0x000000e700157223 */ /* 0x004fca0000010015 */
[----:B------:R-:W-:Y:S01]  /*8a40*/  MUFU.TANH R22, R155 ;  /* 0x0000009b00167308 */ /* 0x000fe20000002400 */
[C---:B------:R-:W-:Y:S01]  /*8a50*/  FFMA.FTZ R6, R0.reuse, R177, R19 ;  /* 0x000000b100067223 */ /* 0x040fe20000010013 */
[C---:B------:R-:W-:Y:S01]  /*8a60*/  HMMA.16816.F32 R140, R168.reuse, R8, R140 ;  /* 0x00000008a88c723c */ /* 0x040fe2000000188c */
[C---:B------:R-:W-:Y:S02]  /*8a70*/  FFMA.FTZ R19, R0.reuse, R179, R164 ;  /* 0x000000b300137223 */ /* 0x040fe400000100a4 */
[----:B----4-:R-:W-:Y:S01]  /*8a80*/  FFMA.FTZ R20, R0, R233, R20 ;  /* 0x000000e900147223 */ /* 0x010fe20000010014 */
[----:B------:R-:W-:Y:S02]  /*8a90*/  FSEL R6, R6, -INF , !P1 ;  /* 0xff80000006067808 */ /* 0x000fe40004800000 */
[-C--:B------:R-:W-:Y:S01]  /*8aa0*/  ISETP.GE.AND P1, PT, R186, R181.reuse, PT ;  /* 0x000000b5ba00720c */ /* 0x080fe20003f26270 */
[----:B------:R-:W-:Y:S01]  /*8ab0*/  I2F R33, R32 ;  /* 0x0000002000217306 */ /* 0x000fe20000201400 */
[----:B------:R-:W-:Y:S01]  /*8ac0*/  HMMA.16816.F32 R136, R168, R10, R136 ;  /* 0x0000000aa888723c */ /* 0x000fe20000001888 */
[----:B------:R-:W-:Y:S01]  /*8ad0*/  FMUL.FTZ R7, R149, c[0x0][0x2ec] ;  /* 0x0000bb0095077a20 */ /* 0x000fe20000410000 */
[----:B------:R-:W-:Y:S01]  /*8ae0*/  FSEL R8, R166, -INF , !P2 ;  /* 0xff800000a6087808 */ /* 0x000fe20005000000 */
[----:B------:R-:W-:Y:S01]  /*8af0*/  FMUL.FTZ R144, R151, c[0x0][0x2ec] ;  /* 0x0000bb0097907a20 */ /* 0x000fe20000410000 */
[----:B------:R-:W-:Y:S01]  /*8b00*/  FSEL R19, R19, -INF , !P6 ;  /* 0xff80000013137808 */ /* 0x000fe20007000000 */
[----:B------:R-:W-:Y:S01]  /*8b10*/  FMUL.FTZ R31, R150, c[0x0][0x2ec] ;  /* 0x0000bb00961f7a20 */ /* 0x000fe20000410000 */
[----:B------:R-:W-:Y:S01]  /*8b20*/  ISETP.GE.AND P2, PT, R224, R181, PT ;  /* 0x000000b5e000720c */ /* 0x000fe20003f46270 */
[----:B------:R-:W-:Y:S01]  /*8b30*/  FMUL.FTZ R30, R148, c[0x0][0x2ec] ;  /* 0x0000bb00941e7a20 */ /* 0x000fe20000410000 */
[----:B------:R-:W2:Y:S01]  /*8b40*/  MUFU.TANH R7, R7 ;  /* 0x0000000700077308 */ /* 0x000ea20000002400 */
[----:B------:R-:W-:Y:S01]  /*8b50*/  FMUL.FTZ R145, R172, c[0x0][0x2ec] ;  /* 0x0000bb00ac917a20 */ /* 0x000fe20000410000 */
[-C--:B------:R-:W-:Y:S01]  /*8b60*/  ISETP.GE.AND P6, PT, R186, R180.reuse, PT ;  /* 0x000000b4ba00720c */ /* 0x080fe20003fc6270 */
[----:B------:R-:W-:Y:S01]  /*8b70*/  FMUL.FTZ R147, R174, c[0x0][0x2ec] ;  /* 0x0000bb00ae937a20 */ /* 0x000fe20000410000 */
[----:B------:R-:W-:Y:S01]  /*8b80*/  FSEL R9, R165, -INF , !P1 ;  /* 0xff800000a5097808 */ /* 0x000fe20004800000 */
[----:B------:R-:W-:Y:S01]  /*8b90*/  FMUL.FTZ R148, R175, c[0x0][0x2ec] ;  /* 0x0000bb00af947a20 */ /* 0x000fe20000410000 */
[-C--:B------:R-:W-:Y:S01]  /*8ba0*/  ISETP.GE.AND P1, PT, R224, R180.reuse, PT ;  /* 0x000000b4e000720c */ /* 0x080fe20003f26270 */
[----:B------:R-:W-:Y:S01]  /*8bb0*/  FMUL.FTZ R146, R173, c[0x0][0x2ec] ;  /* 0x0000bb00ad927a20 */ /* 0x000fe20000410000 */
[----:B------:R-:W3:Y:S01]  /*8bc0*/  MUFU.TANH R144, R144 ;  /* 0x0000009000907308 */ /* 0x000ee20000002400 */
[----:B------:R-:W-:Y:S01]  /*8bd0*/  FMUL.FTZ R140, R140, c[0x0][0x2ec] ;  /* 0x0000bb008c8c7a20 */ /* 0x000fe20000410000 */
[----:B------:R-:W-:Y:S01]  /*8be0*/  FSEL R27, R27, -INF , !P2 ;  /* 0xff8000001b1b7808 */ /* 0x000fe20005000000 */
[----:B------:R-:W-:Y:S01]  /*8bf0*/  FMUL.FTZ R11, R142, c[0x0][0x2ec] ;  /* 0x0000bb008e0b7a20 */ /* 0x000fe20000410000 */
[----:B------:R-:W-:Y:S01]  /*8c00*/  FSEL R14, R14, -INF , !P6 ;  /* 0xff8000000e0e7808 */ /* 0x000fe20007000000 */
[----:B------:R-:W-:Y:S01]  /*8c10*/  FMUL.FTZ R10, R141, c[0x0][0x2ec] ;  /* 0x0000bb008d0a7a20 */ /* 0x000fe20000410000 */
[-C--:B------:R-:W-:Y:S01]  /*8c20*/  ISETP.GE.AND P2, PT, R230, R180.reuse, PT ;  /* 0x000000b4e600720c */ /* 0x080fe20003f46270 */
[----:B-1----:R-:W-:Y:S01]  /*8c30*/  FFMA.FTZ R154, R0, R231, R154 ;  /* 0x000000e7009a7223 */ /* 0x002fe2000001009a */
[----:B------:R-:W1:Y:S01]  /*8c40*/  MUFU.TANH R31, R31 ;  /* 0x0000001f001f7308 */ /* 0x000e620000002400 */
[----:B------:R-:W-:Y:S01]  /*8c50*/  ISETP.GE.AND P6, PT, R230, R181, PT ;  /* 0x000000b5e600720c */ /* 0x000fe20003fc6270 */
[----:B------:R-:W-:Y:S01]  /*8c60*/  FMUL.FTZ R143, R143, c[0x0][0x2ec] ;  /* 0x0000bb008f8f7a20 */ /* 0x000fe20000410000 */
[----:B------:R-:W-:Y:S01]  /*8c70*/  FSEL R26, R26, -INF , !P1 ;  /* 0xff8000001a1a7808 */ /* 0x000fe20004800000 */
[----:B--2---:R-:W-:Y:S01]  /*8c80*/  FFMA.FTZ R171, R0, R17, R7 ;  /* 0x0000001100ab7223 */ /* 0x004fe20000010007 */
[----:B------:R-:W-:Y:S01]  /*8c90*/  ISETP.GE.AND P1, PT, R232, R181, PT ;  /* 0x000000b5e800720c */ /* 0x000fe20003f26270 */
[----:B------:R-:W-:Y:S01]  /*8ca0*/  FFMA.FTZ R233, R0, R233, R22 ;  /* 0x000000e900e97223 */ /* 0x000fe20000010016 */
[----:B------:R-:W-:Y:S01]  /*8cb0*/  FSEL R24, R24, -INF , !P2 ;  /* 0xff80000018187808 */ /* 0x000fe20005000000 */
[----:B------:R-:W2:Y:S01]  /*8cc0*/  MUFU.TANH R30, R30 ;  /* 0x0000001e001e7308 */ /* 0x000ea20000002400 */
[----:B------:R-:W-:Y:S01]  /*8cd0*/  FSEL R25, R25, -INF , !P6 ;  /* 0xff80000019197808 */ /* 0x000fe20007000000 */
[----:B---3--:R-:W-:Y:S01]  /*8ce0*/  FFMA.FTZ R144, R0, R17, R144 ;  /* 0x0000001100907223 */ /* 0x008fe20000010090 */
[----:B------:R-:W-:Y:S01]  /*8cf0*/  ISETP.GE.AND P2, PT, R236, R181, PT ;  /* 0x000000b5ec00720c */ /* 0x000fe20003f46270 */
[----:B------:R-:W-:Y:S01]  /*8d00*/  FMUL.FTZ R17, R136, c[0x0][0x2ec] ;  /* 0x0000bb0088117a20 */ /* 0x000fe20000410000 */
[-C--:B------:R-:W-:Y:S01]  /*8d10*/  ISETP.GE.AND P6, PT, R232, R180.reuse, PT ;  /* 0x000000b4e800720c */ /* 0x080fe20003fc6270 */
[----:B------:R-:W-:Y:S01]  /*8d20*/  FMUL.FTZ R138, R138, c[0x0][0x2ec] ;  /* 0x0000bb008a8a7a20 */ /* 0x000fe20000410000 */
[----:B------:R-:W-:Y:S01]  /*8d30*/  FSEL R23, R21, -INF , !P1 ;  /* 0xff80000015177808 */ /* 0x000fe20004800000 */
[----:B------:R-:W3:Y:S01]  /*8d40*/  MUFU.TANH R145, R145 ;  /* 0x0000009100917308 */ /* 0x000ee20000002400 */
[----:B------:R-:W-:Y:S01]  /*8d50*/  FSEL R21, R20, -INF , !P2 ;  /* 0xff80000014157808 */ /* 0x000fe20005000000 */
[-C--:B-1----:R-:W-:Y:S01]  /*8d60*/  FFMA.FTZ R31, R0, R235.reuse, R31 ;  /* 0x000000eb001f7223 */ /* 0x082fe2000001001f */
[-C--:B------:R-:W-:Y:S01]  /*8d70*/  ISETP.GE.AND P1, PT, R236, R180.reuse, PT ;  /* 0x000000b4ec00720c */ /* 0x080fe20003f26270 */
[----:B------:R-:W-:Y:S01]  /*8d80*/  FMUL.FTZ R137, R137, c[0x0][0x2ec] ;  /* 0x0000bb0089897a20 */ /* 0x000fe20000410000 */
[----:B------:R-:W-:Y:S01]  /*8d90*/  FSEL R22, R154, -INF , !P6 ;  /* 0xff8000009a167808 */ /* 0x000fe20007000000 */
[----:B------:R-:W-:Y:S01]  /*8da0*/  IMAD.MOV.U32 R230, RZ, RZ, R182 ;  /* 0x000000ffffe67224 */ /* 0x000fe200078e00b6 */
[----:B------:R-:W-:Y:S01]  /*8db0*/  ISETP.GE.AND P2, PT, R234, R180, PT ;  /* 0x000000b4ea00720c */ /* 0x000fe20003f46270 */
[----:B------:R-:W-:Y:S01]  /*8dc0*/  I2F R35, R34 ;  /* 0x0000002200237306 */ /* 0x000fe20000201400 */
[----:B--2---:R-:W-:Y:S01]  /*8dd0*/  FFMA.FTZ R30, R0, R235, R30 ;  /* 0x000000eb001e7223 */ /* 0x004fe2000001001e */
[----:B------:R-:W-:Y:S01]  /*8de0*/  ISETP.GE.AND P6, PT, R234, R181, PT ;  /* 0x000000b5ea00720c */ /* 0x000fe20003fc6270 */
[----:B------:R-:W-:Y:S01]  /*8df0*/  IMAD.MOV.U32 R231, RZ, RZ, R183 ;  /* 0x000000ffffe77224 */ /* 0x000fe200078e00b7 */
[----:B------:R-:W-:-:S02]  /*8e00*/  FSEL R20, R233, -INF , !P1 ;  /* 0xff800000e9147808 */ /* 0x000fc40004800000 */
[----:B------:R-:W-:Y:S02]  /*8e10*/  FSEL R170, R31, -INF , !P2 ;  /* 0xff8000001faa7808 */ /* 0x000fe40005000000 */
[----:B------:R-:W-:Y:S01]  /*8e20*/  I2F R5, R4 ;  /* 0x0000000400057306 */ /* 0x000fe20000201400 */
[----:B---3--:R-:W-:Y:S01]  /*8e30*/  FFMA.FTZ R145, R0, R33, R145 ;  /* 0x0000002100917223 */ /* 0x008fe20000010091 */
[CC--:B------:R-:W-:Y:S02]  /*8e40*/  ISETP.GE.AND P1, PT, R237.reuse, R181.reuse, PT ;  /* 0x000000b5ed00720c */ /* 0x0c0fe40003f26270 */
[----:B------:R-:W-:Y:S02]  /*8e50*/  FSEL R169, R30, -INF , !P6 ;  /* 0xff8000001ea97808 */ /* 0x000fe40007000000 */
[----:B------:R-:W-:Y:S02]  /*8e60*/  ISETP.GE.AND P2, PT, R32, R181, PT ;  /* 0x000000b52000720c */ /* 0x000fe40003f46270 */
[----:B------:R-:W1:Y:S01]  /*8e70*/  MUFU.TANH R147, R147 ;  /* 0x0000009300937308 */ /* 0x000e620000002400 */
[----:B------:R-:W-:-:S02]  /*8e80*/  ISETP.GE.AND P6, PT, R237, R180, PT ;  /* 0x000000b4ed00720c */ /* 0x000fc40003fc6270 */
[----:B------:R-:W-:Y:S02]  /*8e90*/  FSEL R171, R171, -INF , !P1 ;  /* 0xff800000abab7808 */ /* 0x000fe40004800000 */
[----:B------:R-:W-:Y:S02]  /*8ea0*/  FSEL R167, R145, -INF , !P2 ;  /* 0xff80000091a77808 */ /* 0x000fe40005000000 */
[-C--:B------:R-:W-:Y:S01]  /*8eb0*/  ISETP.GE.AND P1, PT, R32, R180.reuse, PT ;  /* 0x000000b42000720c */ /* 0x080fe20003f26270 */
[----:B------:R-:W2:Y:S01]  /*8ec0*/  MUFU.TANH R148, R148 ;  /* 0x0000009400947308 */ /* 0x000ea20000002400 */
[----:B------:R-:W-:Y:S02]  /*8ed0*/  FSEL R168, R144, -INF , !P6 ;  /* 0xff80000090a87808 */ /* 0x000fe40007000000 */
[C---:B------:R-:W-:Y:S02]  /*8ee0*/  ISETP.GE.AND P2, PT, R34.reuse, R180, PT ;  /* 0x000000b42200720c */ /* 0x040fe40003f46270 */
[----:B------:R-:W-:-:S03]  /*8ef0*/  ISETP.GE.AND P6, PT, R34, R181, PT ;  /* 0x000000b52200720c */ /* 0x000fc60003fc6270 */
[----:B------:R-:W3:Y:S01]  /*8f00*/  MUFU.TANH R140, R140 ;  /* 0x0000008c008c7308 */ /* 0x000ee20000002400 */
[----:B-1----:R-:W-:-:S05]  /*8f10*/  FFMA.FTZ R147, R0, R33, R147 ;  /* 0x0000002100937223 */ /* 0x002fca0000010093 */
[----:B------:R-:W-:Y:S02]  /*8f20*/  FSEL R166, R147, -INF , !P1 ;  /* 0xff80000093a67808 */ /* 0x000fe40004800000 */
[----:B------:R-:W1:Y:S01]  /*8f30*/  MUFU.TANH R11, R11 ;  /* 0x0000000b000b7308 */ /* 0x000e620000002400 */
[----:B--2---:R-:W-:Y:S01]  /*8f40*/  FFMA.FTZ R148, R0, R35, R148 ;  /* 0x0000002300947223 */ /* 0x004fe20000010094 */
[----:B------:R-:W-:-:S04]  /*8f50*/  ISETP.GE.AND P1, PT, R4, R181, PT ;  /* 0x000000b50400720c */ /* 0x000fc80003f26270 */
[----:B------:R-:W-:Y:S02]  /*8f60*/  FSEL R164, R148, -INF , !P2 ;  /* 0xff80000094a47808 */ /* 0x000fe40005000000 */
[----:B------:R-:W2:Y:S01]  /*8f70*/  MUFU.TANH R146, R146 ;  /* 0x0000009200927308 */ /* 0x000ea20000002400 */
[----:B---3--:R-:W-:Y:S01]  /*8f80*/  FFMA.FTZ R140, R0, R5, R140 ;  /* 0x00000005008c7223 */ /* 0x008fe2000001008c */
[----:B------:R-:W-:-:S04]  /*8f90*/  ISETP.GE.AND P2, PT, R152, R181, PT ;  /* 0x000000b59800720c */ /* 0x000fc80003f46270 */
[----:B------:R-:W-:Y:S02]  /*8fa0*/  FSEL R155, R140, -INF , !P1 ;  /* 0xff8000008c9b7808 */ /* 0x000fe40004800000 */
[----:B------:R3:W-:Y:S01]  /*8fb0*/  I2F R153, R152 ;  /* 0x0000009800997306 */ /* 0x0007e20000201400 */
[----:B-1----:R-:W-:Y:S01]  /*8fc0*/  FFMA.FTZ R11, R0, R5, R11 ;  /* 0x00000005000b7223 */ /* 0x002fe2000001000b */
[----:B------:R-:W-:-:S06]  /*8fd0*/  ISETP.GE.AND P1, PT, R152, R180, PT ;  /* 0x000000b49800720c */ /* 0x000fcc0003f26270 */
[----:B------:R-:W1:Y:S01]  /*8fe0*/  MUFU.TANH R10, R10 ;  /* 0x0000000a000a7308 */ /* 0x000e620000002400 */
[----:B--2---:R-:W-:-:S05]  /*8ff0*/  FFMA.FTZ R146, R0, R35, R146 ;  /* 0x0000002300927223 */ /* 0x004fca0000010092 */
[----:B------:R-:W-:Y:S02]  /*9000*/  FSEL R165, R146, -INF , !P6 ;  /* 0xff80000092a57808 */ /* 0x000fe40007000000 */
[----:B------:R-:W-:Y:S01]  /*9010*/  MUFU.TANH R7, R143 ;  /* 0x0000008f00077308 */ /* 0x000fe20000002400 */
[----:B------:R-:W-:Y:S01]  /*9020*/  BAR.SYNC.DEFER_BLOCKING 0x0 ;  /* 0x0000000000007b1d */ /* 0x000fe20000010000 */
[----:B------:R-:W-:-:S04]  /*9030*/  ISETP.GE.AND P6, PT, R4, R180, PT ;  /* 0x000000b40400720c */ /* 0x000fc80003fc6270 */
[----:B---3--:R-:W-:Y:S02]  /*9040*/  FSEL R152, R11, -INF , !P6 ;  /* 0xff8000000b987808 */ /* 0x008fe40007000000 */
[----:B------:R-:W-:Y:S01]  /*9050*/  I2F R13, R12 ;  /* 0x0000000c000d7306 */ /* 0x000fe20000201400 */
[----:B-1----:R-:W-:Y:S01]  /*9060*/  FFMA.FTZ R10, R0, R153, R10 ;  /* 0x00000099000a7223 */ /* 0x002fe2000001000a */
[----:B------:R-:W-:-:S06]  /*9070*/  ISETP.GE.AND P6, PT, R12, R181, PT ;  /* 0x000000b50c00720c */ /* 0x000fcc0003fc6270 */
[----:B------:R-:W1:Y:S08]  /*9080*/  MUFU.TANH R17, R17 ;  /* 0x0000001100117308 */ /* 0x000e700000002400 */
[----:B------:R-:W2:Y:S08]  /*9090*/  MUFU.TANH R16, R16 ;  /* 0x0000001000107308 */ /* 0x000eb00000002400 */
[----:B------:R-:W3:Y:S01]  /*90a0*/  MUFU.TANH R5, R18 ;  /* 0x0000001200057308 */ /* 0x000ee20000002400 */
[----:B-1----:R-:W-:-:S07]  /*90b0*/  FFMA.FTZ R17, R0, R13, R17 ;  /* 0x0000000d00117223 */ /* 0x002fce0000010011 */
[----:B------:R1:W4:Y:S01]  /*90c0*/  MUFU.TANH R4, R138 ;  /* 0x0000008a00047308 */ /* 0x0003220000002400 */
[----:B--2---:R-:W-:-:S07]  /*90d0*/  FFMA.FTZ R16, R0, R3, R16 ;  /* 0x0000000300107223 */ /* 0x004fce0000010010 */
[----:B------:R-:W-:Y:S01]  /*90e0*/  I2F R29, R28 ;  /* 0x0000001c001d7306 */ /* 0x000fe20000201400 */
[C---:B---3--:R-:W-:Y:S02]  /*90f0*/  FFMA.FTZ R3, R0.reuse, R3, R5 ;  /* 0x0000000300037223 */ /* 0x048fe40000010005 */
[----:B-1----:R-:W-:Y:S01]  /*9100*/  FFMA.FTZ R138, R0, R153, R7 ;  /* 0x00000099008a7223 */ /* 0x002fe20000010007 */
[----:B------:R-:W-:Y:S01]  /*9110*/  FSEL R153, R10, -INF , !P2 ;  /* 0xff8000000a997808 */ /* 0x000fe20005000000 */
[----:B------:R-:W-:-:S03]  /*9120*/  FMUL.FTZ R10, R139, c[0x0][0x2ec] ;  /* 0x0000bb008b0a7a20 */ /* 0x000fc60000410000 */
[----:B------:R-:W1:Y:S01]  /*9130*/  MUFU.TANH R7, R137 ;  /* 0x0000008900077308 */ /* 0x000e620000002400 */
[----:B------:R-:W-:Y:S01]  /*9140*/  FSEL R139, R17, -INF , !P6 ;  /* 0xff800000118b7808 */ /* 0x000fe20007000000 */
[----:B----4-:R-:W-:Y:S01]  /*9150*/  FFMA.FTZ R4, R0, R13, R4 ;  /* 0x0000000d00047223 */ /* 0x010fe20000010004 */
[-C--:B------:R-:W-:Y:S02]  /*9160*/  ISETP.GE.AND P6, PT, R176, R180.reuse, PT ;  /* 0x000000b4b000720c */ /* 0x080fe40003fc6270 */
[----:B------:R-:W-:Y:S02]  /*9170*/  ISETP.GE.AND P2, PT, R12, R180, PT ;  /* 0x000000b40c00720c */ /* 0x000fe40003f46270 */
[----:B------:R-:W-:Y:S01]  /*9180*/  FSEL R3, R3, -INF , !P6 ;  /* 0xff80000003037808 */ /* 0x000fe20007000000 */
[----:B------:R-:W2:Y:S01]  /*9190*/  MUFU.TANH R10, R10 ;  /* 0x0000000a000a7308 */ /* 0x000ea20000002400 */
[----:B------:R-:W-:Y:S02]  /*91a0*/  ISETP.GT.AND P6, PT, R217, R212, PT ;  /* 0x000000d4d900720c */ /* 0x000fe40003fc4270 */
[----:B------:R-:W-:-:S02]  /*91b0*/  FSEL R138, R138, -INF , !P1 ;  /* 0xff8000008a8a7808 */ /* 0x000fc40004800000 */
[----:B------:R-:W-:Y:S02]  /*91c0*/  ISETP.GE.AND P1, PT, R176, R181, PT ;  /* 0x000000b5b000720c */ /* 0x000fe40003f26270 */
[----:B------:R-:W-:Y:S01]  /*91d0*/  FSEL R136, R4, -INF , !P2 ;  /* 0xff80000004887808 */ /* 0x000fe20005000000 */
[----:B-1----:R-:W-:Y:S01]  /*91e0*/  FFMA.FTZ R7, R0, R29, R7 ;  /* 0x0000001d00077223 */ /* 0x002fe20000010007 */
[----:B------:R-:W-:Y:S02]  /*91f0*/  FSEL R4, R16, -INF , !P1 ;  /* 0xff80000010047808 */ /* 0x000fe40004800000 */
[C---:B------:R-:W-:Y:S02]  /*9200*/  ISETP.GE.AND P2, PT, R28.reuse, R181, PT ;  /* 0x000000b51c00720c */ /* 0x040fe40003f46270 */
[----:B------:R-:W-:Y:S02]  /*9210*/  ISETP.GE.AND P1, PT, R28, R180, PT ;  /* 0x000000b41c00720c */ /* 0x000fe40003f26270 */
[----:B------:R-:W-:Y:S01]  /*9220*/  FSEL R137, R7, -INF , !P2 ;  /* 0xff80000007897808 */ /* 0x000fe20005000000 */
[----:B--2---:R-:W-:-:S05]  /*9230*/  FFMA.FTZ R10, R0, R29, R10 ;  /* 0x0000001d000a7223 */ /* 0x004fca000001000a */
[----:B------:R-:W-:Y:S01]  /*9240*/  FSEL R150, R10, -INF , !P1 ;  /* 0xff8000000a967808 */ /* 0x000fe20004800000 */
[----:B------:R-:W-:Y:S05]  /*9250*/  @!P6 BRA `(.L_x_3231) ;  /* 0x00000ae00000e947 */ /* 0x000fea0003800000 */
[----:B------:R-:W-:Y:S05]  /*9260*/  @!P0 BRA `(.L_x_3232) ;  /* 0x000003a000008947 */ /* 0x000fea0003800000 */
[----:B------:R-:W1:Y:S01]  /*9270*/  I2F.RP R5, R2 ;  /* 0x0000000200057306 */ /* 0x000e620000209400 */
[----:B------:R-:W-:Y:S02]  /*9280*/  IMAD.SHL.U32 R10, R217, 0x40, RZ ;  /* 0x00000040d90a7824 */ /* 0x000fe400078e00ff */
        /* <DEDUP_REMOVED lines=56> */
.L_x_3232:
[----:B------:R-:W-:-:S05]  /*9610*/  IMAD.MOV.U32 R7, RZ, RZ, c[0x0][0x198] ;  /* 0x00006600ff077624 */ /* 0x000fca00078e00ff */
[----:B------:R-:W-:-:S04]  /*9620*/  LEA R7, -R7, RZ, 0x6 ;  /* 0x000000ff07077211 */ /* 0x000fc800078e31ff */
[----:B------:R-:W-:Y:S02]  /*9630*/  SHF.R.S32.HI R12, RZ, 0x1f, R7 ;  /* 0x0000001fff0c7819 */ /* 0x000fe40000011407 */
.L_x_3233:
        /* <DEDUP_REMOVED lines=108> */
.L_x_3235:
[----:B------:R-:W-:Y:S05]  /*9d00*/  BSYNC B0 ;  /* 0x0000000000007941 */ /* 0x000fea0003800000 */
.L_x_3234:
[----:B------:R-:W0:Y:S01]  /*9d10*/  LDGDEPBAR ;  /* 0x00000000000079af */ /* 0x000e220000000000 */
[----:B------:R-:W-:-:S04]  /*9d20*/  LEA R226, P1, R7, R226, 0x1 ;  /* 0x000000e207e27211 */ /* 0x000fc800078208ff */
[----:B------:R-:W-:Y:S02]  /*9d30*/  LEA.HI.X R227, R7, R227, R12, 0x1, P1 ;  /* 0x000000e307e37211 */ /* 0x000fe400008f0c0c */
.L_x_3231:
        /* <DEDUP_REMOVED lines=45> */
[C---:B------:R-:W-:Y:S01]  /*a010*/  FMUL.FTZ R151, R145.reuse, c[0x0][0x23c] ;  /* 0x00008f0091977a20 */ /* 0x040fe20000410000 */
[----:B------:R-:W-:Y:S02]  /*a020*/  FSEL R154, R154, RZ, P2 ;  /* 0x000000ff9a9a7208 */ /* 0x000fe40001000000 */
[----:B------:R-:W-:Y:S02]  /*a030*/  FSEL R5, R145, RZ, P1 ;  /* 0x000000ff91057208 */ /* 0x000fe40000800000 */
[----:B------:R-:W-:Y:S01]  /*a040*/  FSEL R151, R151, RZ, P1 ;  /* 0x000000ff97977208 */ /* 0x000fe20000800000 */
[----:B------:R-:W-:-:S02]  /*a050*/  FFMA.FTZ R143, R15, c[0x0][0x23c], -R154 ;  /* 0x00008f000f8f7a23 */ /* 0x000fc4000001089a */
[----:B------:R-:W-:Y:S01]  /*a060*/  FFMA.FTZ R144, R4, c[0x0][0x23c], -R154 ;  /* 0x00008f0004907a23 */ /* 0x000fe2000001089a */
[----:B------:R-:W-:Y:S01]  /*a070*/  FSEL R4, R146, RZ, P2 ;  /* 0x000000ff92047208 */ /* 0x000fe20001000000 */
[----:B------:R-:W-:Y:S02]  /*a080*/  FFMA.FTZ R147, R14, c[0x0][0x23c], -R151 ;  /* 0x00008f000e937a23 */ /* 0x000fe40000010897 */
[----:B------:R-:W1:Y:S01]  /*a090*/  LDSM.16.MT88.4 R12, [R202+0xc000] ;  /* 0x00c00000ca0c783b */ /* 0x000e620000004200 */
[----:B------:R-:W-:Y:S01]  /*a0a0*/  FADD.FTZ R5, R132, -R5 ;  /* 0x8000000584057221 */ /* 0x000fe20000010000 */
[----:B------:R-:W-:Y:S01]  /*a0b0*/  MUFU.EX2 R144, R144 ;  /* 0x0000009000907308 */ /* 0x000fe20000000800 */
[----:B------:R-:W-:Y:S02]  /*a0c0*/  FADD.FTZ R4, R133, -R4 ;  /* 0x8000000485047221 */ /* 0x000fe40000010000 */
[----:B------:R-:W-:Y:S01]  /*a0d0*/  FFMA.FTZ R140, R3, c[0x0][0x23c], -R151 ;  /* 0x00008f00038c7a23 */ /* 0x000fe20000010897 */
[----:B------:R-:W-:Y:S01]  /*a0e0*/  LDSM.16.MT88.4 R132, [R202+0xc800] ;  /* 0x00c80000ca84783b */ /* 0x000fe20000004200 */
[----:B------:R-:W-:-:S02]  /*a0f0*/  FFMA.FTZ R142, R19, c[0x0][0x23c], -R154 ;  /* 0x00008f00138e7a23 */ /* 0x000fc4000001089a */
[--C-:B------:R-:W-:Y:S01]  /*a100*/  FFMA.FTZ R141, R9, c[0x0][0x23c], -R154.reuse ;  /* 0x00008f00098d7a23 */ /* 0x100fe2000001089a */
[----:B------:R-:W2:Y:S01]  /*a110*/  MUFU.EX2 R143, R143 ;  /* 0x0000008f008f7308 */ /* 0x000ea20000000800 */
[--C-:B------:R-:W-:Y:S01]  /*a120*/  FFMA.FTZ R3, R6, c[0x0][0x23c], -R151.reuse ;  /* 0x00008f0006037a23 */ /* 0x100fe20000010897 */
[----:B------:R-:W3:Y:S01]  /*a130*/  LDSM.16.MT88.4 R16, [R204+0xc000] ;  /* 0x00c00000cc10783b */ /* 0x000ee20000004200 */
[----:B------:R-:W-:Y:S02]  /*a140*/  FFMA.FTZ R2, R8, c[0x0][0x23c], -R151 ;  /* 0x00008f0008027a23 */ /* 0x000fe40000010897 */
[----:B------:R-:W-:Y:S01]  /*a150*/  FMUL.FTZ R149, R4, c[0x0][0x23c] ;  /* 0x00008f0004957a20 */ /* 0x000fe20000410000 */
[----:B------:R-:W4:Y:S01]  /*a160*/  LDSM.16.MT88.4 R8, [R201+0xc000] ;  /* 0x00c00000c908783b */ /* 0x000f220000004200 */
[----:B------:R-:W-:Y:S01]  /*a170*/  FMUL.FTZ R148, R5, c[0x0][0x23c] ;  /* 0x00008f0005947a20 */ /* 0x000fe20000410000 */
[----:B------:R-:W-:Y:S01]  /*a180*/  MUFU.EX2 R142, R142 ;  /* 0x0000008e008e7308 */ /* 0x000fe20000000800 */
[----:B------:R-:W-:-:S02]  /*a190*/  FFMA.FTZ R156, R27, c[0x0][0x23c], -R154 ;  /* 0x00008f001b9c7a23 */ /* 0x000fc4000001089a */
[--C-:B------:R-:W-:Y:S02]  /*a1a0*/  FFMA.FTZ R157, R25, c[0x0][0x23c], -R154.reuse ;  /* 0x00008f00199d7a23 */ /* 0x100fe4000001089a */
[--C-:B------:R-:W-:Y:S02]  /*a1b0*/  FFMA.FTZ R158, R23, c[0x0][0x23c], -R154.reuse ;  /* 0x00008f00179e7a23 */ /* 0x100fe4000001089a */
[----:B------:R-:W-:Y:S01]  /*a1c0*/  FFMA.FTZ R159, R21, c[0x0][0x23c], -R154 ;  /* 0x00008f00159f7a23 */ /* 0x000fe2000001089a */
[----:B------:R-:W5:Y:S01]  /*a1d0*/  MUFU.EX2 R141, R141 ;  /* 0x0000008d008d7308 */ /* 0x000f620000000800 */
        /* <DEDUP_REMOVED lines=9> */
[--C-:B------:R-:W-:Y:S02]  /*a270*/  FFMA.FTZ R174, R165, c[0x0][0x23c], -R154.reuse ;  /* 0x00008f00a5ae7a23 */ /* 0x100fe4000001089a */
[----:B------:R-:W2:Y:S01]  /*a280*/  MUFU.EX2 R3, R3 ;  /* 0x0000000300037308 */ /* 0x000ea20000000800 */
[----:B-----5:R-:W-:Y:S01]  /*a290*/  F2FP.PACK_AB R6, R141, R142 ;  /* 0x0000008e8d06723e */ /* 0x020fe200000000ff */
        /* <DEDUP_REMOVED lines=8> */
[----:B------:R-:W5:Y:S01]  /*a320*/  MUFU.EX2 R147, R147 ;  /* 0x0000009300937308 */ /* 0x000f620000000800 */
        /* <DEDUP_REMOVED lines=9> */
[----:B------:R-:W1:Y:S01]  /*a3c0*/  MUFU.EX2 R148, R148 ;  /* 0x0000009400947308 */ /* 0x000e620000000800 */
[----:B-----5:R-:W-:Y:S01]  /*a3d0*/  F2FP.PACK_AB R7, R147, R2 ;  /* 0x000000029307723e */ /* 0x020fe200000000ff */
[----:B------:R-:W-:Y:S01]  /*a3e0*/  LDSM.16.MT88.4 R136, [R202+0xd800] ;  /* 0x00d80000ca88783b */ /* 0x000fe20000004200 */
[----:B--2---:R-:W-:-:S05]  /*a3f0*/  FMUL.FTZ R120, R120, R149 ;  /* 0x0000009578787220 */ /* 0x004fca0000410000 */
        /* <DEDUP_REMOVED lines=299> */
[----:B------:R-:W-:-:S10]  /*b6b0*/  MOV R133, R146 ;  /* 0x0000009200857202 */ /* 0x000fd40000000f00 */
.L_x_3228:
        /* <DEDUP_REMOVED lines=12> */
.L_x_3240:
        /* <DEDUP_REMOVED lines=65> */
.L_x_3237:
[C---:B------:R-:W-:Y:S02]  /*bb90*/  ISETP.GE.AND P5, PT, R218.reuse, c[0x0][0x220], PT ;  /* 0x00008800da007a0c */ /* 0x040fe40003fa6270 */
[C---:B------:R-:W-:Y:S02]  /*bba0*/  IADD3 R132, R218.reuse, 0x40, RZ ;  /* 0x00000040da847810 */ /* 0x040fe40007ffe0ff */
[----:B------:R-:W-:Y:S02]  /*bbb0*/  IADD3 R133, R218, 0x80, RZ ;  /* 0x00000080da857810 */ /* 0x000fe40007ffe0ff */
[----:B------:R-:W-:Y:S02]  /*bbc0*/  ISETP.GE.AND P4, PT, R132, c[0x0][0x220], PT ;  /* 0x0000880084007a0c */ /* 0x000fe40003f86270 */
[C---:B------:R-:W-:Y:S02]  /*bbd0*/  LEA R132, P1, R138.reuse, R230, 0x1 ;  /* 0x000000e68a847211 */ /* 0x040fe400078208ff */
[----:B------:R-:W-:Y:S02]  /*bbe0*/  ISETP.GE.AND P3, PT, R133, c[0x0][0x220], PT ;  /* 0x0000880085007a0c */ /* 0x000fe40003f66270 */
[-C--:B------:R-:W-:Y:S01]  /*bbf0*/  LEA.HI.X R133, R138, R231.reuse, R2, 0x1, P1 ;  /* 0x000000e78a857211 */ /* 0x080fe200008f0c02 */
[----:B------:R-:W-:Y:S01]  /*bc00*/  @P5 STS.128 [R216+0xc000], RZ ;  /* 0x00c000ffd8005388 */ /* 0x000fe20000000c00 */
[----:B------:R-:W-:Y:S04]  /*bc10*/  IADD3 R137, P2, R223, R138, RZ ;  /* 0x0000008adf897210 */ /* 0x000fe80007f5e0ff */
[C---:B------:R-:W-:Y:S01]  /*bc20*/  @!P5 LEA R234, P6, R137.reuse, R230, 0x1 ;  /* 0x000000e689ead211 */ /* 0x040fe200078c08ff */
[----:B------:R-:W-:Y:S01]  /*bc30*/  @!PT LDS RZ, [RZ] ;  /* 0x00000000fffff984 */ /* 0x000fe20000000800 */
[----:B------:R-:W-:Y:S01]  /*bc40*/  @!PT LDS RZ, [RZ] ;  /* 0x00000000fffff984 */ /* 0x000fe20000000800 */
[----:B------:R-:W-:Y:S01]  /*bc50*/  @!PT LDS RZ, [RZ] ;  /* 0x00000000fffff984 */ /* 0x000fe20000000800 */
[----:B------:R1:W-:Y:S01]  /*bc60*/  @!P5 LDGSTS.E.BYPASS.LTC128B.128 [R216+0xc000], [R132.64] ;  /* 0x0c00000084d8dfae */ /* 0x0003e2000b901d48 */
        /* <DEDUP_REMOVED lines=12> */
[C---:B------:R-:W-:Y:S02]  /*bd30*/  IADD3.X R136, R222.reuse, R136, RZ, P6, !PT ;  /* 0x00000088de887210 */ /* 0x040fe400037fe4ff */
[CC--:B------:R-:W-:Y:S01]  /*bd40*/  @!P5 LEA R240, P6, R135.reuse, R230.reuse, 0x1 ;  /* 0x000000e687f0d211 */ /* 0x0c0fe200078c08ff */
[----:B------:R-:W-:Y:S01]  /*bd50*/  @P3 STS.128 [R216+0x10000], RZ ;  /* 0x010000ffd8003388 */ /* 0x000fe20000000c00 */
[CC--:B------:R-:W-:Y:S02]  /*bd60*/  @!P4 LEA R238, P2, R135.reuse, R230.reuse, 0x1 ;  /* 0x000000e687eec211 */ /* 0x0c0fe400078408ff */
[CCC-:B------:R-:W-:Y:S02]  /*bd70*/  @!P5 LEA.HI.X R241, R135.reuse, R231.reuse, R136.reuse, 0x1, P6 ;  /* 0x000000e787f1d211 */ /* 0x1c0fe400030f0c88 */
[C-C-:B------:R-:W-:Y:S01]  /*bd80*/  @!P4 LEA.HI.X R239, R135.reuse, R231, R136.reuse, 0x1, P2 ;  /* 0x000000e787efc211 */ /* 0x140fe200010f0c88 */
[----:B------:R-:W-:Y:S01]  /*bd90*/  @!PT LDS RZ, [RZ] ;  /* 0x00000000fffff984 */ /* 0x000fe20000000800 */
[----:B------:R-:W-:Y:S01]  /*bda0*/  @!PT LDS RZ, [RZ] ;  /* 0x00000000fffff984 */ /* 0x000fe20000000800 */
[----:B------:R-:W-:Y:S01]  /*bdb0*/  @!PT LDS RZ, [RZ] ;  /* 0x00000000fffff984 */ /* 0x000fe20000000800 */
[----:B------:R1:W-:Y:S01]  /*bdc0*/  @!P3 LDGSTS.E.BYPASS.LTC128B.128 [R216+0x10000], [R132.64+0x100] ;  /* 0x1000010084d8bfae */ /* 0x0003e2000b901d48 */
[----:B------:R-:W-:Y:S02]  /*bdd0*/  @!P3 LEA R236, P1, R135, R230, 0x1 ;  /* 0x000000e687ecb211 */ /* 0x000fe400078208ff */
[----:B------:R-:W-:Y:S02]  /*bde0*/  IADD3 R2, P6, R223, R135, RZ ;  /* 0x00000087df027210 */ /* 0x000fe40007fde0ff */
[-C--:B------:R-:W-:Y:S01]  /*bdf0*/  @!P3 LEA.HI.X R237, R135, R231.reuse, R136, 0x1, P1 ;  /* 0x000000e787edb211 */ /* 0x080fe200008f0c88 */
[----:B------:R-:W-:Y:S01]  /*be00*/  @P5 STS.128 [R216+0xc800], RZ ;  /* 0x00c800ffd8005388 */ /* 0x000fe20000000c00 */
[----:B------:R-:W-:Y:S02]  /*be10*/  IADD3.X R136, R222, R136, RZ, P6, !PT ;  /* 0x00000088de887210 */ /* 0x000fe400037fe4ff */
[CC--:B------:R-:W-:Y:S02]  /*be20*/  @!P5 LEA R244, P6, R2.reuse, R230.reuse, 0x1 ;  /* 0x000000e602f4d211 */ /* 0x0c0fe400078c08ff */
[CC--:B------:R-:W-:Y:S01]  /*be30*/  @!P4 LEA R242, P2, R2.reuse, R230.reuse, 0x1 ;  /* 0x000000e602f2c211 */ /* 0x0c0fe200078408ff */
[----:B------:R-:W-:Y:S01]  /*be40*/  @!PT LDS RZ, [RZ] ;  /* 0x00000000fffff984 */ /* 0x000fe20000000800 */
[----:B------:R-:W-:Y:S01]  /*be50*/  @!PT LDS RZ, [RZ] ;  /* 0x00000000fffff984 */ /* 0x000fe20000000800 */
[----:B------:R-:W-:Y:S01]  /*be60*/  @!PT LDS RZ, [RZ] ;  /* 0x00000000fffff984 */ /* 0x000fe20000000800 */
[----:B------:R2:W-:Y:S01]  /*be70*/  @!P5 LDGSTS.E.BYPASS.LTC128B.128 [R216+0xc800], [R234.64] ;  /* 0x0c800000ead8dfae */ /* 0x0005e2000b901d48 */
[CCC-:B------:R-:W-:Y:S02]  /*be80*/  @!P5 LEA.HI.X R245, R2.reuse, R231.reuse, R136.reuse, 0x1, P6 ;  /* 0x000000e702f5d211 */ /* 0x1c0fe400030f0c88 */
[CCC-:B------:R-:W-:Y:S02]  /*be90*/  @!P4 LEA.HI.X R243, R2.reuse, R231.reuse, R136.reuse, 0x1, P2 ;  /* 0x000000e702f3c211 */ /* 0x1c0fe400010f0c88 */
[C---:B------:R-:W-:Y:S01]  /*bea0*/  @!P3 LEA R230, P1, R2.reuse, R230, 0x1 ;  /* 0x000000e602e6b211 */ /* 0x040fe200078208ff */
[----:B------:R-:W-:Y:S03]  /*beb0*/  @P4 STS.128 [R216+0xe800], RZ ;  /* 0x00e800ffd8004388 */ /* 0x000fe60000000c00 */
[----:B------:R-:W-:Y:S02]  /*bec0*/  @!P3 LEA.HI.X R231, R2, R231, R136, 0x1, P1 ;  /* 0x000000e702e7b211 */ /* 0x000fe400008f0c88 */
[----:B------:R-:W-:Y:S01]  /*bed0*/  ISETP.GT.AND P1, PT, R217, R212, PT ;  /* 0x000000d4d900720c */ /* 0x000fe20003f24270 */
        /* <DEDUP_REMOVED lines=201> */
[----:B------:R-:W-:Y:S02]  /*cb70*/  FMUL.FTZ R2, R13, c[0x0][0x2ec] ;  /* 0x0000bb000d027a20 */ /* 0x000fe40000410000 */
[----:B------:R-:W-:Y:S04]  /*cb80*/  FMUL.FTZ R231, R17, c[0x0][0x2ec] ;  /* 0x0000bb0011e77a20 */ /* 0x000fe80000410000 */
[----:B------:R-:W-:Y:S01]  /*cb90*/  FMUL.FTZ R230, R19, c[0x0][0x2ec] ;  /* 0x0000bb0013e67a20 */ /* 0x000fe20000410000 */
[----:B------:R4:W1:Y:S01]  /*cba0*/  MUFU.TANH R173, R135 ;  /* 0x0000008700ad7308 */ /* 0x0008620000002400 */
[----:B-----5:R-:W-:Y:S02]  /*cbb0*/  FMUL.FTZ R241, R8, c[0x0][0x2ec] ;  /* 0x0000bb0008f17a20 */ /* 0x020fe40000410000 */
        /* <DEDUP_REMOVED lines=10> */
[----:B------:R1:W1:Y:S01]  /*cc60*/  MUFU.TANH R175, R230 ;  /* 0x000000e600af7308 */ /* 0x0002620000002400 */
[----:B------:R-:W-:Y:S01]  /*cc70*/  BAR.SYNC.DEFER_BLOCKING 0x0 ;  /* 0x0000000000007b1d */ /* 0x000fe20000010000 */
[----:B------:R-:W-:Y:S02]  /*cc80*/  FMUL.FTZ R236, R24, c[0x0][0x2ec] ;  /* 0x0000bb0018ec7a20 */ /* 0x000fe40000410000 */
[----:B----4-:R-:W-:Y:S06]  /*cc90*/  FMUL.FTZ R135, R20, c[0x0][0x2ec] ;  /* 0x0000bb0014877a20 */ /* 0x010fec0000410000 */
[----:B------:R4:W2:Y:S01]  /*cca0*/  MUFU.TANH R161, R135 ;  /* 0x0000008700a17308 */ /* 0x0008a20000002400 */
[----:B-----5:R-:W-:Y:S09]  /*ccb0*/  FMUL.FTZ R231, R23, c[0x0][0x2ec] ;  /* 0x0000bb0017e77a20 */ /* 0x020ff20000410000 */
[----:B------:R5:W3:Y:S01]  /*ccc0*/  MUFU.TANH R183, R231 ;  /* 0x000000e700b77308 */ /* 0x000ae20000002400 */
[----:B-1----:R-:W-:Y:S09]  /*ccd0*/  FMUL.FTZ R230, R25, c[0x0][0x2ec] ;  /* 0x0000bb0019e67a20 */ /* 0x002ff20000410000 */
[----:B------:R1:W1:Y:S01]  /*cce0*/  MUFU.TANH R155, R230 ;  /* 0x000000e6009b7308 */ /* 0x0002620000002400 */
[C---:B--2---:R-:W-:Y:S09]  /*ccf0*/  HMMA.16816.F32 R28, R176.reuse, R136, R28 ;  /* 0x00000088b01c723c */ /* 0x044ff2000000181c */
[----:B------:R2:W2:Y:S03]  /*cd00*/  MUFU.TANH R145, R2 ;  /* 0x0000000200917308 */ /* 0x0004a60000002400 */
[----:B------:R-:W-:Y:S01]  /*cd10*/  FMUL.FTZ R137, R26, c[0x0][0x2ec] ;  /* 0x0000bb001a897a20 */ /* 0x000fe20000410000 */
[----:B------:R-:W-:Y:S03]  /*cd20*/  HMMA.16816.F32 R32, R176, R138, R32 ;  /* 0x0000008ab020723c */ /* 0x000fe60000001820 */
[----:B------:R-:W-:Y:S03]  /*cd30*/  FMUL.FTZ R136, R27, c[0x0][0x2ec] ;  /* 0x0000bb001b887a20 */ /* 0x000fe60000410000 */
[----:B------:R3:W3:Y:S06]  /*cd40*/  MUFU.TANH R181, R137 ;  /* 0x0000008900b57308 */ /* 0x0006ec0000002400 */
[----:B----4-:R-:W-:Y:S04]  /*cd50*/  FMUL.FTZ R135, R28, c[0x0][0x2ec] ;  /* 0x0000bb001c877a20 */ /* 0x010fe80000410000 */
[----:B------:R4:W4:Y:S01]  /*cd60*/  MUFU.TANH R163, R136 ;  /* 0x0000008800a37308 */ /* 0x0009220000002400 */
[----:B-----5:R-:W-:Y:S02]  /*cd70*/  FMUL.FTZ R231, R30, c[0x0][0x2ec] ;  /* 0x0000bb001ee77a20 */ /* 0x020fe40000410000 */
[----:B-1----:R-:W-:Y:S02]  /*cd80*/  FMUL.FTZ R230, R31, c[0x0][0x2ec] ;  /* 0x0000bb001fe67a20 */ /* 0x002fe40000410000 */
[----:B--2---:R-:W-:Y:S02]  /*cd90*/  FMUL.FTZ R2, R18, c[0x0][0x2ec] ;  /* 0x0000bb0012027a20 */ /* 0x004fe40000410000 */
[----:B------:R-:W-:Y:S02]  /*cda0*/  FMUL.FTZ R139, R29, c[0x0][0x2ec] ;  /* 0x0000bb001d8b7a20 */ /* 0x000fe40000410000 */
[----:B------:R-:W-:Y:S01]  /*cdb0*/  FMUL.FTZ R138, R32, c[0x0][0x2ec] ;  /* 0x0000bb00208a7a20 */ /* 0x000fe20000410000 */
[----:B------:R1:W2:Y:S01]  /*cdc0*/  MUFU.TANH R149, R135 ;  /* 0x0000008700957308 */ /* 0x0002a20000002400 */
[----:B---3--:R-:W-:Y:S09]  /*cdd0*/  FMUL.FTZ R137, R33, c[0x0][0x2ec] ;  /* 0x0000bb0021897a20 */ /* 0x008ff20000410000 */
[----:B------:R3:W2:Y:S01]  /*cde0*/  MUFU.TANH R153, R231 ;  /* 0x000000e700997308 */ /* 0x0006a20000002400 */
[----:B----4-:R-:W-:Y:S09]  /*cdf0*/  FMUL.FTZ R136, R34, c[0x0][0x2ec] ;  /* 0x0000bb0022887a20 */ /* 0x010ff20000410000 */
[----:B------:R4:W2:Y:S01]  /*ce00*/  MUFU.TANH R151, R230 ;  /* 0x000000e600977308 */ /* 0x0008a20000002400 */
[----:B-1----:R-:W-:Y:S09]  /*ce10*/  FMUL.FTZ R135, R35, c[0x0][0x2ec] ;  /* 0x0000bb0023877a20 */ /* 0x002ff20000410000 */
[----:B------:R-:W1:Y:S01]  /*ce20*/  MUFU.TANH R235, R235 ;  /* 0x000000eb00eb7308 */ /* 0x000e620000002400 */
[----:B---3--:R-:W-:Y:S09]  /*ce30*/  MOV R231, R133 ;  /* 0x0000008500e77202 */ /* 0x008ff20000000f00 */
[----:B------:R-:W3:Y:S01]  /*ce40*/  MUFU.TANH R237, R237 ;  /* 0x000000ed00ed7308 */ /* 0x000ee20000002400 */
[----:B----4-:R-:W-:Y:S09]  /*ce50*/  MOV R230, R132 ;  /* 0x0000008400e67202 */ /* 0x010ff20000000f00 */
[----:B------:R-:W4:Y:S10]  /*ce60*/  MUFU.TANH R239, R239 ;  /* 0x000000ef00ef7308 */ /* 0x000f340000002400 */
        /* <DEDUP_REMOVED lines=10> */
[----:B------:R-:W1:Y:S10]  /*cf10*/  MUFU.TANH R139, R139 ;  /* 0x0000008b008b7308 */ /* 0x000e740000002400 */
[----:B------:R-:W1:Y:S10]  /*cf20*/  MUFU.TANH R138, R138 ;  /* 0x0000008a008a7308 */ /* 0x000e740000002400 */
[----:B------:R-:W1:Y:S10]  /*cf30*/  MUFU.TANH R137, R137 ;  /* 0x0000008900897308 */ /* 0x000e740000002400 */
        /* <DEDUP_REMOVED lines=66> */
.L_x_3239:
        /* <DEDUP_REMOVED lines=89> */
.L_x_3238:
[----:B--234-:R-:W-:Y:S01]  /*d8f0*/  LEA R5, R217, R215, 0x6 ;  /* 0x000000d7d9057211 */ /* 0x01cfe200078e30ff */
[----:B------:R-:W-:Y:S03]  /*d900*/  LDSM.16.MT88.4 R20, [R202+0xc000] ;  /* 0x00c00000ca14783b */ /* 0x000fe60000004200 */
        /* <DEDUP_REMOVED lines=26> */
[C---:B--2---:R-:W-:Y:S02]  /*dab0*/  FFMA.FTZ R153, R0.reuse, R6, R153 ;  /* 0x0000000600997223 */ /* 0x044fe40000010099 */
[CC--:B------:R-:W-:Y:S02]  /*dac0*/  FFMA.FTZ R237, R0.reuse, R16.reuse, R237 ;  /* 0x0000001000ed7223 */ /* 0x0c0fe400000100ed */
[C---:B------:R-:W-:Y:S02]  /*dad0*/  FFMA.FTZ R239, R0.reuse, R15, R239 ;  /* 0x0000000f00ef7223 */ /* 0x040fe400000100ef */
[C---:B------:R-:W-:Y:S02]  /*dae0*/  FFMA.FTZ R233, R0.reuse, R16, R233 ;  /* 0x0000001000e97223 */ /* 0x040fe400000100e9 */
[CC--:B-1----:R-:W-:Y:S02]  /*daf0*/  FFMA.FTZ R245, R0.reuse, R14.reuse, R245 ;  /* 0x0000000e00f57223 */ /* 0x0c2fe400000100f5 */
        /* <DEDUP_REMOVED lines=10> */
[C---:B------:R-:W-:Y:S01]  /*dba0*/  FFMA.FTZ R147, R0.reuse, R9, R147 ;  /* 0x0000000900937223 */ /* 0x040fe20000010093 */
[----:B------:R-:W-:Y:S01]  /*dbb0*/  IADD3 R13, R5, 0x31, RZ ;  /* 0x00000031050d7810 */ /* 0x000fe20007ffe0ff */
[C---:B------:R-:W-:Y:S01]  /*dbc0*/  FFMA.FTZ R173, R0.reuse, R11, R173 ;  /* 0x0000000b00ad7223 */ /* 0x040fe200000100ad */
[----:B------:R-:W-:Y:S01]  /*dbd0*/  FMNMX.FTZ R16, R247, R14, !PT ;  /* 0x0000000ef7107209 */ /* 0x000fe20007810000 */
[C---:B------:R-:W-:Y:S01]  /*dbe0*/  FFMA.FTZ R177, R0.reuse, R143, R2 ;  /* 0x0000008f00b17223 */ /* 0x040fe20000010002 */
[----:B------:R-:W-:Y:S01]  /*dbf0*/  FMNMX.FTZ R14, R241, R18, !PT ;  /* 0x00000012f10e7209 */ /* 0x000fe20007810000 */
[C---:B------:R-:W-:Y:S01]  /*dc00*/  FFMA.FTZ R145, R0.reuse, R11, R145 ;  /* 0x0000000b00917223 */ /* 0x040fe20000010091 */
[----:B------:R-:W-:Y:S01]  /*dc10*/  FMNMX.FTZ R2, R179, R16, !PT ;  /* 0x00000010b3027209 */ /* 0x000fe20007810000 */
[----:B------:R-:W1:Y:S01]  /*dc20*/  I2F R9, R13 ;  /* 0x0000000d00097306 */ /* 0x000e620000201400 */
[----:B------:R-:W-:Y:S01]  /*dc30*/  FMNMX.FTZ R14, R243, R14, !PT ;  /* 0x0000000ef30e7209 */ /* 0x000fe20007810000 */
[C---:B------:R-:W-:Y:S01]  /*dc40*/  FFMA.FTZ R143, R0.reuse, R143, R249 ;  /* 0x0000008f008f7223 */ /* 0x040fe200000100f9 */
[----:B------:R-:W-:Y:S01]  /*dc50*/  FMNMX.FTZ R2, R173, R2, !PT ;  /* 0x00000002ad027209 */ /* 0x000fe20007810000 */
[C---:B------:R-:W-:Y:S01]  /*dc60*/  FFMA.FTZ R175, R0.reuse, R12, R175 ;  /* 0x0000000c00af7223 */ /* 0x040fe200000100af */
        /* <DEDUP_REMOVED lines=8> */
[----:B------:R-:W-:Y:S01]  /*dcf0*/  IADD3 R5, R5, 0x39, RZ ;  /* 0x0000003905057810 */ /* 0x000fe20007ffe0ff */
[----:B------:R-:W2:Y:S01]  /*dd00*/  I2F R11, R11 ;  /* 0x0000000b000b7306 */ /* 0x000ea20000201400 */
        /* <DEDUP_REMOVED lines=9> */
[----:B------:R-:W3:Y:S01]  /*dda0*/  I2F R5, R5 ;  /* 0x0000000500057306 */ /* 0x000ee20000201400 */
[----:B------:R-:W-:Y:S01]  /*ddb0*/  FMNMX.FTZ R2, R183, R2, !PT ;  /* 0x00000002b7027209 */ /* 0x000fe20007810000 */
[C---:B------:R-:W-:Y:S01]  /*ddc0*/  FFMA.FTZ R155, R0.reuse, R4, R155 ;  /* 0x00000004009b7223 */ /* 0x040fe2000001009b */
[----:B------:R-:W-:Y:S01]  /*ddd0*/  FMNMX.FTZ R14, R159, R14, !PT ;  /* 0x0000000e9f0e7209 */ /* 0x000fe20007810000 */
[CC--:B-1----:R-:W-:Y:S01]  /*dde0*/  FFMA.FTZ R151, R0.reuse, R9.reuse, R151 ;  /* 0x0000000900977223 */ /* 0x0c2fe20000010097 */
[----:B------:R-:W-:Y:S01]  /*ddf0*/  FMNMX.FTZ R2, R181, R2, !PT ;  /* 0x00000002b5027209 */ /* 0x000fe20007810000 */
[C---:B------:R-:W-:Y:S01]  /*de00*/  FFMA.FTZ R149, R0.reuse, R6, R149 ;  /* 0x0000000600957223 */ /* 0x040fe20000010095 */
[----:B------:R-:W-:Y:S01]  /*de10*/  FMNMX.FTZ R14, R157, R14, !PT ;  /* 0x0000000e9d0e7209 */ /* 0x000fe20007810000 */
[C---:B------:R-:W-:Y:S01]  /*de20*/  FFMA.FTZ R139, R0.reuse, R9, R139 ;  /* 0x00000009008b7223 */ /* 0x040fe2000001008b */
[----:B------:R-:W-:Y:S02]  /*de30*/  FMNMX.FTZ R2, R163, R2, !PT ;  /* 0x00000002a3027209 */ /* 0x000fe40007810000 */
[----:B------:R-:W-:Y:S02]  /*de40*/  FMNMX.FTZ R14, R155, R14, !PT ;  /* 0x0000000e9b0e7209 */ /* 0x000fe40007810000 */
[----:B------:R-:W-:Y:S01]  /*de50*/  FMNMX.FTZ R2, R153, R2, !PT ;  /* 0x0000000299027209 */ /* 0x000fe20007810000 */
[CC--:B--2---:R-:W-:Y:S01]  /*de60*/  FFMA.FTZ R136, R0.reuse, R11.reuse, R136 ;  /* 0x0000000b00887223 */ /* 0x0c4fe20000010088 */
[----:B------:R-:W-:Y:S01]  /*de70*/  FMNMX.FTZ R14, R149, R14, !PT ;  /* 0x0000000e950e7209 */ /* 0x000fe20007810000 */
[----:B------:R-:W-:Y:S01]  /*de80*/  FFMA.FTZ R138, R0, R11, R138 ;  /* 0x0000000b008a7223 */ /* 0x000fe2000001008a */
[----:B------:R-:W-:Y:S04]  /*de90*/  FMNMX.FTZ R7, R151, R2, !PT ;  /* 0x0000000297077209 */ /* 0x000fe80007810000 */
[----:B------:R-:W-:Y:S02]  /*dea0*/  FMNMX.FTZ R2, R136, R7, !PT ;  /* 0x0000000788027209 */ /* 0x000fe40007810000 */
[----:B------:R-:W-:Y:S01]  /*deb0*/  FMNMX.FTZ R7, R139, R14, !PT ;  /* 0x0000000e8b077209 */ /* 0x000fe20007810000 */
[CC--:B---3--:R-:W-:Y:S01]  /*dec0*/  FFMA.FTZ R135, R0.reuse, R5.reuse, R135 ;  /* 0x0000000500877223 */ /* 0x0c8fe20000010087 */
[----:B------:R-:W-:Y:S01]  /*ded0*/  LDSM.16.MT88.4 R12, [R204+0xc000] ;  /* 0x00c00000cc0c783b */ /* 0x000fe20000004200 */
[----:B------:R-:W-:Y:S03]  /*dee0*/  FFMA.FTZ R137, R0, R5, R137 ;  /* 0x0000000500897223 */ /* 0x000fe60000010089 */
        /* <DEDUP_REMOVED lines=24> */
[----:B------:R-:W-:Y:S01]  /*e070*/  ISETP.GT.AND P1, PT, R217, R212, PT ;  /* 0x000000d4d900720c */ /* 0x000fe20003f24270 */
[----:B------:R-:W-:Y:S02]  /*e080*/  FFMA.FTZ R134, R247, c[0x0][0x23c], -R150 ;  /* 0x00008f00f7867a23 */ /* 0x000fe40000010896 */
        /* <DEDUP_REMOVED lines=11> */
[----:B------:R-:W-:Y:S02]  /*e140*/  FFMA.FTZ R187, R155, c[0x0][0x23c], -R148 ;  /* 0x00008f009bbb7a23 */ /* 0x000fe40000010894 */
        /* <DEDUP_REMOVED lines=28> */
[----:B------:R-:W-:Y:S02]  /*e310*/  FFMA.FTZ R233, R151, c[0x0][0x23c], -R150 ;  /* 0x00008f0097e97a23 */ /* 0x000fe40000010896 */
[----:B------:R-:W-:Y:S01]  /*e320*/  FFMA.FTZ R234, R149, c[0x0][0x23c], -R148 ;  /* 0x00008f0095ea7a23 */ /* 0x000fe20000010894 */
        /* <DEDUP_REMOVED lines=10> */
[C---:B------:R-:W-:Y:S02]  /*e3d0*/  FMUL.FTZ R43, R2.reuse, R43 ;  /* 0x0000002b022b7220 */ /* 0x040fe40000410000 */
[C---:B------:R-:W-:Y:S02]  /*e3e0*/  FMUL.FTZ R40, R3.reuse, R40 ;  /* 0x0000002803287220 */ /* 0x040fe40000410000 */
[C---:B------:R-:W-:Y:S02]  /*e3f0*/  FMUL.FTZ R41, R3.reuse, R41 ;  /* 0x0000002903297220 */ /* 0x040fe40000410000 */
[C---:B------:R-:W-:Y:S01]  /*e400*/  FMUL.FTZ R46, R2.reuse, R46 ;  /* 0x0000002e022e7220 */ /* 0x040fe20000410000 */
[----:B------:R-:W-:Y:S01]  /*e410*/  LDSM.16.MT88.4 R152, [R201+0xf800] ;  /* 0x00f80000c998783b */ /* 0x000fe20000004200 */
[----:B------:R-:W2:Y:S01]  /*e420*/  MUFU.EX2 R166, R166 ;  /* 0x000000a600a67308 */ /* 0x000ea20000000800 */
[----:B------:R-:W-:Y:S02]  /*e430*/  FMUL.FTZ R47, R2, R47 ;  /* 0x0000002f022f7220 */ /* 0x000fe40000410000 */
[C---:B------:R-:W-:Y:S01]  /*e440*/  FMUL.FTZ R44, R3.reuse, R44 ;  /* 0x0000002c032c7220 */ /* 0x040fe20000410000 */
[----:B-1----:R-:W-:Y:S01]  /*e450*/  F2FP.PACK_AB R128, R168, R171 ;  /* 0x000000aba880723e */ /* 0x002fe200000000ff */
        /* <DEDUP_REMOVED lines=16> */
[----:B------:R-:W-:Y:S01]  /*e560*/  MUFU.EX2 R182, R182 ;  /* 0x000000b600b67308 */ /* 0x000fe20000000800 */
[C---:B------:R-:W-:Y:S05]  /*e570*/  HMMA.16816.F32 R4, R128.reuse, R12, R4 ;  /* 0x0000000c8004723c */ /* 0x040fea0000001804 */
[C---:B------:R-:W-:Y:S02]  /*e580*/  FMUL.FTZ R62, R2.reuse, R62 ;  /* 0x0000003e023e7220 */ /* 0x040fe40000410000 */
[C---:B------:R-:W-:Y:S01]  /*e590*/  FMUL.FTZ R12, R3.reuse, R120 ;  /* 0x00000078030c7220 */ /* 0x040fe20000410000 */
[C---:B------:R-:W-:Y:S01]  /*e5a0*/  HMMA.16816.F32 R8, R128.reuse, R14, R8 ;  /* 0x0000000e8008723c */ /* 0x040fe20000001808 */
[----:B------:R-:W-:Y:S03]  /*e5b0*/  MUFU.EX2 R184, R184 ;  /* 0x000000b800b87308 */ /* 0x000fe60000000800 */
[C---:B------:R-:W-:Y:S02]  /*e5c0*/  FMUL.FTZ R13, R3.reuse, R121 ;  /* 0x00000079030d7220 */ /* 0x040fe40000410000 */
[C---:B------:R-:W-:Y:S02]  /*e5d0*/  FMUL.FTZ R63, R2.reuse, R63 ;  /* 0x0000003f023f7220 */ /* 0x040fe40000410000 */
[C---:B------:R-:W-:Y:S03]  /*e5e0*/  FMUL.FTZ R14, R2.reuse, R122 ;  /* 0x0000007a020e7220 */ /* 0x040fe60000410000 */
[----:B------:R-:W-:Y:S01]  /*e5f0*/  MUFU.EX2 R187, R187 ;  /* 0x000000bb00bb7308 */ /* 0x000fe20000000800 */
[C---:B------:R-:W-:Y:S02]  /*e600*/  FMUL.FTZ R15, R2.reuse, R123 ;  /* 0x0000007b020f7220 */ /* 0x040fe40000410000 */
[----:B------:R-:W1:Y:S01]  /*e610*/  LDSM.16.MT88.4 R120, [R200+0xc000] ;  /* 0x00c00000c878783b */ /* 0x000e620000004200 */
[C---:B------:R-:W-:Y:S02]  /*e620*/  FMUL.FTZ R60, R3.reuse, R60 ;  /* 0x0000003c033c7220 */ /* 0x040fe40000410000 */
[C---:B------:R-:W-:Y:S02]  /*e630*/  FMUL.FTZ R61, R3.reuse, R61 ;  /* 0x0000003d033d7220 */ /* 0x040fe40000410000 */
[C---:B------:R-:W-:Y:S02]  /*e640*/  HMMA.16816.F32 R12, R128.reuse, R20, R12 ;  /* 0x00000014800c723c */ /* 0x040fe4000000180c */
[----:B------:R-:W-:Y:S01]  /*e650*/  MUFU.EX2 R186, R186 ;  /* 0x000000ba00ba7308 */ /* 0x000fe20000000800 */
[C---:B------:R-:W-:Y:S02]  /*e660*/  FMUL.FTZ R66, R2.reuse, R66 ;  /* 0x0000004202427220 */ /* 0x040fe40000410000 */
[C---:B------:R-:W-:Y:S02]  /*e670*/  FMUL.FTZ R67, R2.reuse, R67 ;  /* 0x0000004302437220 */ /* 0x040fe40000410000 */
[C---:B------:R-:W-:Y:S01]  /*e680*/  FMUL.FTZ R20, R3.reuse, R112 ;  /* 0x0000007003147220 */ /* 0x040fe20000410000 */
[C---:B------:R-:W-:Y:S04]  /*e690*/  HMMA.16816.F32 R16, R128.reuse, R22, R16 ;  /* 0x000000168010723c */ /* 0x040fe80000001810 */
[C---:B------:R-:W-:Y:S01]  /*e6a0*/  FMUL.FTZ R21, R3.reuse, R113 ;  /* 0x0000007103157220 */ /* 0x040fe20000410000 */
[----:B------:R-:W-:Y:S01]  /*e6b0*/  MUFU.EX2 R233, R233 ;  /* 0x000000e900e97308 */ /* 0x000fe20000000800 */
[C---:B------:R-:W-:Y:S02]  /*e6c0*/  FMUL.FTZ R64, R3.reuse, R64 ;  /* 0x0000004003407220 */ /* 0x040fe40000410000 */
[C---:B------:R-:W-:Y:S04]  /*e6d0*/  FMUL.FTZ R22, R2.reuse, R114 ;  /* 0x0000007202167220 */ /* 0x040fe80000410000 */
[C---:B------:R-:W-:Y:S02]  /*e6e0*/  FMUL.FTZ R23, R2.reuse, R115 ;  /* 0x0000007302177220 */ /* 0x040fe40000410000 */
[----:B------:R-:W2:Y:S01]  /*e6f0*/  LDSM.16.MT88.4 R112, [R204+0xe000] ;  /* 0x00e00000cc70783b */ /* 0x000ea20000004200 */
[C---:B------:R-:W-:Y:S01]  /*e700*/  FMUL.FTZ R65, R3.reuse, R65 ;  /* 0x0000004103417220 */ /* 0x040fe20000410000 */
[----:B------:R-:W-:Y:S01]  /*e710*/  MUFU.EX2 R234, R234 ;  /* 0x000000ea00ea7308 */ /* 0x000fe20000000800 */
[C---:B------:R-:W-:Y:S02]  /*e720*/  FMUL.FTZ R70, R2.reuse, R70 ;  /* 0x0000004602467220 */ /* 0x040fe40000410000 */
[C---:B------:R-:W-:Y:S03]  /*e730*/  HMMA.16816.F32 R20, R128.reuse, R28, R20 ;  /* 0x0000001c8014723c */ /* 0x040fe60000001814 */
[C---:B------:R-:W-:Y:S02]  /*e740*/  FMUL.FTZ R71, R2.reuse, R71 ;  /* 0x0000004702477220 */ /* 0x040fe40000410000 */
[C---:B------:R-:W-:Y:S02]  /*e750*/  FMUL.FTZ R68, R3.reuse, R68 ;  /* 0x0000004403447220 */ /* 0x040fe40000410000 */
[C---:B------:R-:W-:Y:S01]  /*e760*/  FMUL.FTZ R28, R3.reuse, R104 ;  /* 0x00000068031c7220 */ /* 0x040fe20000410000 */
[C---:B------:R-:W-:Y:S04]  /*e770*/  HMMA.16816.F32 R24, R128.reuse, R30, R24 ;  /* 0x0000001e8018723c */ /* 0x040fe80000001818 */
[C---:B------:R-:W-:Y:S02]  /*e780*/  FMUL.FTZ R29, R3.reuse, R105 ;  /* 0x00000069031d7220 */ /* 0x040fe40000410000 */
[C---:B------:R-:W-:Y:S02]  /*e790*/  FMUL.FTZ R69, R3.reuse, R69 ;  /* 0x0000004503457220 */ /* 0x040fe40000410000 */
[C---:B------:R-:W-:Y:S04]  /*e7a0*/  FMUL.FTZ R30, R2.reuse, R106 ;  /* 0x0000006a021e7220 */ /* 0x040fe80000410000 */
[C---:B------:R-:W-:Y:S02]  /*e7b0*/  FMUL.FTZ R31, R2.reuse, R107 ;  /* 0x0000006b021f7220 */ /* 0x040fe40000410000 */
[----:B------:R-:W3:Y:S01]  /*e7c0*/  LDSM.16.MT88.4 R104, [R202+0xe000] ;  /* 0x00e00000ca68783b */ /* 0x000ee20000004200 */
[C---:B------:R-:W-:Y:S02]  /*e7d0*/  FMUL.FTZ R74, R2.reuse, R74 ;  /* 0x0000004a024a7220 */ /* 0x040fe40000410000 */
[C---:B------:R-:W-:Y:S02]  /*e7e0*/  FMUL.FTZ R75, R2.reuse, R75 ;  /* 0x0000004b024b7220 */ /* 0x040fe40000410000 */
[C---:B-1----:R-:W-:Y:S03]  /*e7f0*/  HMMA.16816.F32 R28, R128.reuse, R120, R28 ;  /* 0x00000078801c723c */ /* 0x042fe6000000181c */
[C---:B------:R-:W-:Y:S02]  /*e800*/  FMUL.FTZ R72, R3.reuse, R72 ;  /* 0x0000004803487220 */ /* 0x040fe40000410000 */
[C---:B------:R-:W-:Y:S02]  /*e810*/  FMUL.FTZ R73, R3.reuse, R73 ;  /* 0x0000004903497220 */ /* 0x040fe40000410000 */
[C---:B------:R-:W-:Y:S01]  /*e820*/  FMUL.FTZ R86, R2.reuse, R86 ;  /* 0x0000005602567220 */ /* 0x040fe20000410000 */
[C---:B------:R-:W-:Y:S01]  /*e830*/  HMMA.16816.F32 R32, R128.reuse, R122, R32 ;  /* 0x0000007a8020723c */ /* 0x040fe20000001820 */
[----:B------:R-:W-:Y:S03]  /*e840*/  LDSM.16.MT88.4 R120, [R200+0xc800] ;  /* 0x00c80000c878783b */ /* 0x000fe60000004200 */
[C---:B------:R-:W-:Y:S02]  /*e850*/  FMUL.FTZ R87, R2.reuse, R87 ;  /* 0x0000005702577220 */ /* 0x040fe40000410000 */
[C---:B------:R-:W-:Y:S02]  /*e860*/  FMUL.FTZ R84, R3.reuse, R84 ;  /* 0x0000005403547220 */ /* 0x040fe40000410000 */
[C---:B--2---:R-:W-:Y:S04]  /*e870*/  HMMA.16816.F32 R36, R128.reuse, R112, R36 ;  /* 0x000000708024723c */ /* 0x044fe80000001824 */
[----:B------:R-:W-:Y:S02]  /*e880*/  FMUL.FTZ R85, R3, R85 ;  /* 0x0000005503557220 */ /* 0x000fe40000410000 */
[----:B------:R-:W-:Y:S02]  /*e890*/  FFMA.FTZ R170, R179, c[0x0][0x23c], -R150 ;  /* 0x00008f00b3aa7a23 */ /* 0x000fe40000010896 */
[C---:B------:R-:W-:Y:S01]  /*e8a0*/  HMMA.16816.F32 R40, R128.reuse, R114, R40 ;  /* 0x000000728028723c */ /* 0x040fe20000001828 */
[----:B------:R-:W-:Y:S03]  /*e8b0*/  LDSM.16.MT88.4 R112, [R204+0xc800] ;  /* 0x00c80000cc70783b */ /* 0x000fe60000004200 */
[----:B------:R-:W-:Y:S01]  /*e8c0*/  FFMA.FTZ R179, R141, c[0x0][0x23c], -R148 ;  /* 0x00008f008db37a23 */ /* 0x000fe20000010894 */
[----:B------:R-:W-:Y:S01]  /*e8d0*/  MUFU.EX2 R170, R170 ;  /* 0x000000aa00aa7308 */ /* 0x000fe20000000800 */
[--C-:B------:R-:W-:Y:S02]  /*e8e0*/  FFMA.FTZ R173, R173, c[0x0][0x23c], -R150.reuse ;  /* 0x00008f00adad7a23 */ /* 0x100fe40000010896 */
[----:B------:R-:W-:Y:S01]  /*e8f0*/  FFMA.FTZ R172, R177, c[0x0][0x23c], -R150 ;  /* 0x00008f00b1ac7a23 */ /* 0x000fe20000010896 */
[----:B------:R-:W-:Y:S01]  /*e900*/  LDSM.16.MT88.4 R140, [R202+0xe800] ;  /* 0x00e80000ca8c783b */ /* 0x000fe20000004200 */
[C---:B---3--:R-:W-:Y:S03]  /*e910*/  HMMA.16816.F32 R44, R128.reuse, R104, R44 ;  /* 0x00000068802c723c */ /* 0x048fe6000000182c */
[----:B------:R-:W-:Y:S02]  /*e920*/  FFMA.FTZ R177, R145, c[0x0][0x23c], -R148 ;  /* 0x00008f0091b17a23 */ /* 0x000fe40000010894 */
[----:B------:R-:W1:Y:S01]  /*e930*/  MUFU.EX2 R173, R173 ;  /* 0x000000ad00ad7308 */ /* 0x000e620000000800 */
[--C-:B------:R-:W-:Y:S01]  /*e940*/  FFMA.FTZ R175, R175, c[0x0][0x23c], -R150.reuse ;  /* 0x00008f00afaf7a23 */ /* 0x100fe20000010896 */
[----:B------:R-:W-:Y:S01]  /*e950*/  LDSM.16.MT88.4 R144, [R201+0xe800] ;  /* 0x00e80000c990783b */ /* 0x000fe20000004200 */
[C---:B------:R-:W-:Y:S01]  /*e960*/  FMUL.FTZ R90, R2.reuse, R90 ;  /* 0x0000005a025a7220 */ /* 0x040fe20000410000 */
[C---:B------:R-:W-:Y:S03]  /*e970*/  HMMA.16816.F32 R48, R128.reuse, R106, R48 ;  /* 0x0000006a8030723c */ /* 0x040fe60000001830 */
[C---:B------:R-:W-:Y:S03]  /*e980*/  FMUL.FTZ R91, R2.reuse, R91 ;  /* 0x0000005b025b7220 */ /* 0x040fe60000410000 */
[----:B------:R-:W2:Y:S01]  /*e990*/  LDSM.16.MT88.4 R104, [R204+0x10000] ;  /* 0x01000000cc68783b */ /* 0x000ea20000004200 */
[C---:B------:R-:W-:Y:S01]  /*e9a0*/  FMUL.FTZ R88, R3.reuse, R88 ;  /* 0x0000005803587220 */ /* 0x040fe20000410000 */
[C---:B------:R-:W-:Y:S01]  /*e9b0*/  HMMA.16816.F32 R52, R128.reuse, R100, R52 ;  /* 0x000000648034723c */ /* 0x040fe20000001834 */
[----:B------:R-:W-:Y:S03]  /*e9c0*/  MUFU.EX2 R172, R172 ;  /* 0x000000ac00ac7308 */ /* 0x000fe60000000800 */
[C---:B------:R-:W-:Y:S02]  /*e9d0*/  FMUL.FTZ R89, R3.reuse, R89 ;  /* 0x0000005903597220 */ /* 0x040fe40000410000 */
[C---:B------:R-:W-:Y:S02]  /*e9e0*/  FMUL.FTZ R94, R2.reuse, R94 ;  /* 0x0000005e025e7220 */ /* 0x040fe40000410000 */
[C---:B------:R-:W-:Y:S01]  /*e9f0*/  HMMA.16816.F32 R56, R128.reuse, R102, R56 ;  /* 0x000000668038723c */ /* 0x040fe20000001838 */
[----:B------:R-:W3:Y:S02]  /*ea00*/  LDSM.16.MT88.4 R100, [R202+0x10000] ;  /* 0x01000000ca64783b */ /* 0x000ee40000004200 */
[----:B------:R-:W-:Y:S01]  /*ea10*/  MUFU.EX2 R175, R175 ;  /* 0x000000af00af7308 */ /* 0x000fe20000000800 */
[C---:B------:R-:W-:Y:S02]  /*ea20*/  FMUL.FTZ R95, R2.reuse, R95 ;  /* 0x0000005f025f7220 */ /* 0x040fe40000410000 */
[C---:B------:R-:W-:Y:S02]  /*ea30*/  FMUL.FTZ R92, R3.reuse, R92 ;  /* 0x0000005c035c7220 */ /* 0x040fe40000410000 */
[C---:B------:R-:W-:Y:S04]  /*ea40*/  HMMA.16816.F32 R60, R128.reuse, R108, R60 ;  /* 0x0000006c803c723c */ /* 0x040fe8000000183c */
[C---:B------:R-:W-:Y:S01]  /*ea50*/  FMUL.FTZ R93, R3.reuse, R93 ;  /* 0x0000005d035d7220 */ /* 0x040fe20000410000 */
[----:B------:R-:W4:Y:S01]  /*ea60*/  MUFU.EX2 R177, R177 ;  /* 0x000000b100b17308 */ /* 0x000f220000000800 */
[C---:B------:R-:W-:Y:S02]  /*ea70*/  FMUL.FTZ R98, R2.reuse, R98 ;  /* 0x0000006202627220 */ /* 0x040fe40000410000 */
[C---:B------:R-:W-:Y:S01]  /*ea80*/  HMMA.16816.F32 R64, R128.reuse, R110, R64 ;  /* 0x0000006e8040723c */ /* 0x040fe20000001840 */
[----:B------:R-:W5:Y:S03]  /*ea90*/  LDSM.16.MT88.4 R108, [R201+0x10000] ;  /* 0x01000000c96c783b */ /* 0x000f660000004200 */
[C---:B------:R-:W-:Y:S02]  /*eaa0*/  FMUL.FTZ R99, R2.reuse, R99 ;  /* 0x0000006302637220 */ /* 0x040fe40000410000 */
[C---:B------:R-:W-:Y:S01]  /*eab0*/  FMUL.FTZ R96, R3.reuse, R96 ;  /* 0x0000006003607220 */ /* 0x040fe20000410000 */
[----:B------:R-:W1:Y:S01]  /*eac0*/  MUFU.EX2 R179, R179 ;  /* 0x000000b300b37308 */ /* 0x000e620000000800 */
[----:B------:R-:W-:Y:S04]  /*ead0*/  FMUL.FTZ R97, R3, R97 ;  /* 0x0000006103617220 */ /* 0x000fe80000410000 */
[----:B------:R-:W-:Y:S01]  /*eae0*/  FFMA.FTZ R178, R185, c[0x0][0x23c], -R150 ;  /* 0x00008f00b9b27a23 */ /* 0x000fe20000010896 */
[C---:B--2---:R-:W-:Y:S03]  /*eaf0*/  HMMA.16816.F32 R68, R128.reuse, R104, R68 ;  /* 0x000000688044723c */ /* 0x044fe60000001844 */
[----:B------:R-:W-:Y:S02]  /*eb00*/  FFMA.FTZ R185, R159, c[0x0][0x23c], -R148 ;  /* 0x00008f009fb97a23 */ /* 0x000fe40000010894 */
[----:B------:R-:W-:Y:S01]  /*eb10*/  MUFU.EX2 R178, R178 ;  /* 0x000000b200b27308 */ /* 0x000fe20000000800 */
[----:B------:R-:W-:Y:S01]  /*eb20*/  LDSM.16.MT88.4 R156, [R200+0xf800] ;  /* 0x00f80000c89c783b */ /* 0x000fe20000004200 */
[--C-:B------:R-:W-:Y:S01]  /*eb30*/  FFMA.FTZ R183, R183, c[0x0][0x23c], -R150.reuse ;  /* 0x00008f00b7b77a23 */ /* 0x100fe20000010896 */
[C---:B------:R-:W-:Y:S04]  /*eb40*/  HMMA.16816.F32 R72, R128.reuse, R106, R72 ;  /* 0x0000006a8048723c */ /* 0x040fe80000001848 */
[C---:B------:R-:W-:Y:S02]  /*eb50*/  FMUL.FTZ R78, R2.reuse, R78 ;  /* 0x0000004e024e7220 */ /* 0x040fe40000410000 */
[----:B------:R-:W2:Y:S01]  /*eb60*/  LDSM.16.MT88.4 R104, [R200+0x10000] ;  /* 0x01000000c868783b */ /* 0x000ea20000004200 */
[C---:B------:R-:W-:Y:S01]  /*eb70*/  FMUL.FTZ R79, R2.reuse, R79 ;  /* 0x0000004f024f7220 */ /* 0x040fe20000410000 */
[----:B------:R-:W-:Y:S01]  /*eb80*/  MUFU.EX2 R183, R183 ;  /* 0x000000b700b77308 */ /* 0x000fe20000000800 */
[C---:B------:R-:W-:Y:S03]  /*eb90*/  FMUL.FTZ R76, R3.reuse, R76 ;  /* 0x0000004c034c7220 */ /* 0x040fe60000410000 */
[----:B------:R-:W-:Y:S02]  /*eba0*/  FMUL.FTZ R77, R3, R77 ;  /* 0x0000004d034d7220 */ /* 0x000fe40000410000 */
[--C-:B------:R-:W-:Y:S02]  /*ebb0*/  FFMA.FTZ R180, R181, c[0x0][0x23c], -R150.reuse ;  /* 0x00008f00b5b47a23 */ /* 0x100fe40000010896 */
[--C-:B------:R-:W-:Y:S02]  /*ebc0*/  FFMA.FTZ R181, R163, c[0x0][0x23c], -R150.reuse ;  /* 0x00008f00a3b57a23 */ /* 0x100fe40000010896 */
[----:B------:R-:W-:Y:S01]  /*ebd0*/  MUFU.EX2 R185, R185 ;  /* 0x000000b900b97308 */ /* 0x000fe20000000800 */
[----:B------:R-:W-:Y:S01]  /*ebe0*/  LDSM.16.MT88.4 R160, [R204+0x11800] ;  /* 0x01180000cca0783b */ /* 0x000fe20000004200 */
[C---:B---3--:R-:W-:Y:S03]  /*ebf0*/  HMMA.16816.F32 R76, R128.reuse, R100, R76 ;  /* 0x00000064804c723c */ /* 0x048fe6000000184c */
[C---:B------:R-:W-:Y:S02]  /*ec00*/  FMUL.FTZ R82, R2.reuse, R82 ;  /* 0x0000005202527220 */ /* 0x040fe40000410000 */
[----:B------:R-:W-:Y:S02]  /*ec10*/  FMUL.FTZ R83, R2, R83 ;  /* 0x0000005302537220 */ /* 0x000fe40000410000 */
[----:B------:R-:W-:Y:S01]  /*ec20*/  FMUL.FTZ R80, R3, R80 ;  /* 0x0000005003507220 */ /* 0x000fe20000410000 */
[----:B-1----:R-:W-:Y:S01]  /*ec30*/  F2FP.PACK_AB R101, R173, R170 ;  /* 0x000000aaad65723e */ /* 0x002fe200000000ff */
[----:B------:R-:W-:Y:S01]  /*ec40*/  FMUL.FTZ R81, R3, R81 ;  /* 0x0000005103517220 */ /* 0x000fe20000410000 */
[----:B------:R-:W-:Y:S02]  /*ec50*/  MUFU.EX2 R180, R180 ;  /* 0x000000b400b47308 */ /* 0x000fe40000000800 */
[----:B----4-:R-:W-:Y:S01]  /*ec60*/  F2FP.PACK_AB R100, R177, R174 ;  /* 0x000000aeb164723e */ /* 0x010fe200000000ff */
[--C-:B------:R-:W-:Y:S02]  /*ec70*/  FFMA.FTZ R232, R136, c[0x0][0x23c], -R150.reuse ;  /* 0x00008f0088e87a23 */ /* 0x100fe40000010896 */
[----:B------:R-:W-:Y:S01]  /*ec80*/  FFMA.FTZ R150, R135, c[0x0][0x23c], -R150 ;  /* 0x00008f0087967a23 */ /* 0x000fe20000010896 */
[C---:B------:R-:W-:Y:S03]  /*ec90*/  HMMA.16816.F32 R80, R128.reuse, R102, R80 ;  /* 0x000000668050723c */ /* 0x040fe60000001850 */
[--C-:B------:R-:W-:Y:S01]  /*eca0*/  FFMA.FTZ R235, R139, c[0x0][0x23c], -R148.reuse ;  /* 0x00008f008beb7a23 */ /* 0x100fe20000010894 */
[----:B------:R-:W-:Y:S01]  /*ecb0*/  MUFU.EX2 R135, R150 ;  /* 0x0000009600877308 */ /* 0x000fe20000000800 */
[--C-:B------:R-:W-:Y:S02]  /*ecc0*/  FFMA.FTZ R236, R138, c[0x0][0x23c], -R148.reuse ;  /* 0x00008f008aec7a23 */ /* 0x100fe40000010894 */
[----:B------:R-:W-:Y:S01]  /*ecd0*/  FFMA.FTZ R148, R137, c[0x0][0x23c], -R148 ;  /* 0x00008f0089947a23 */ /* 0x000fe20000010894 */
[C---:B-----5:R-:W-:Y:S04]  /*ece0*/  HMMA.16816.F32 R84, R128.reuse, R108, R84 ;  /* 0x0000006c8054723c */ /* 0x060fe80000001854 */
[----:B------:R-:W-:Y:S01]  /*ecf0*/  F2FP.PACK_AB R103, R175, R172 ;  /* 0x000000acaf67723e */ /* 0x000fe200000000ff */
[----:B------:R-:W-:Y:S01]  /*ed00*/  FFMA.FTZ R167, R2, R229, R167 ;  /* 0x000000e502a77223 */ /* 0x000fe200000100a7 */
[----:B------:R1:W-:Y:S01]  /*ed10*/  MUFU.EX2 R237, R148 ;  /* 0x0000009400ed7308 */ /* 0x0003e20000000800 */
[----:B------:R-:W-:Y:S01]  /*ed20*/  F2FP.PACK_AB R102, R179, R176 ;  /* 0x000000b0b366723e */ /* 0x000fe200000000ff */
[C---:B------:R-:W-:Y:S01]  /*ed30*/  HMMA.16816.F32 R88, R128.reuse, R110, R88 ;  /* 0x0000006e8058723c */ /* 0x040fe20000001858 */
[----:B------:R-:W3:Y:S03]  /*ed40*/  LDSM.16.MT88.4 R108, [R202+0xc800] ;  /* 0x00c80000ca6c783b */ /* 0x000ee60000004200 */
[----:B------:R-:W-:Y:S01]  /*ed50*/  F2FP.PACK_AB R137, R233, R186 ;  /* 0x000000bae989723e */ /* 0x000fe200000000ff */
[----:B------:R-:W-:Y:S02]  /*ed60*/  FFMA.FTZ R171, R3, R228, R171 ;  /* 0x000000e403ab7223 */ /* 0x000fe400000100ab */
[----:B------:R-:W-:Y:S01]  /*ed70*/  FADD.FTZ R164, R164, R167 ;  /* 0x000000a7a4a47221 */ /* 0x000fe20000010000 */
[C---:B--2---:R-:W-:Y:S01]  /*ed80*/  HMMA.16816.F32 R92, R128.reuse, R104, R92 ;  /* 0x00000068805c723c */ /* 0x044fe2000000185c */
[----:B------:R-:W-:Y:S03]  /*ed90*/  MUFU.EX2 R181, R181 ;  /* 0x000000b500b57308 */ /* 0x000fe60000000800 */
[----:B------:R-:W-:Y:S02]  /*eda0*/  FADD.FTZ R168, R168, R171 ;  /* 0x000000aba8a87221 */ /* 0x000fe40000010000 */
[----:B------:R-:W-:Y:S02]  /*edb0*/  FADD.FTZ R3, R165, R164 ;  /* 0x000000a4a5037221 */ /* 0x000fe40000010000 */
[----:B------:R-:W-:Y:S01]  /*edc0*/  HMMA.16816.F32 R96, R128, R106, R96 ;  /* 0x0000006a8060723c */ /* 0x000fe20000001860 */
[----:B------:R-:W2:Y:S02]  /*edd0*/  LDSM.16.MT88.4 R104, [R200+0xe800] ;  /* 0x00e80000c868783b */ /* 0x000ea40000004200 */
[----:B------:R-:W4:Y:S01]  /*ede0*/  MUFU.EX2 R232, R232 ;  /* 0x000000e800e87308 */ /* 0x000f220000000800 */
[----:B------:R-:W-:Y:S01]  /*edf0*/  FADD.FTZ R3, R134, R3 ;  /* 0x0000000386037221 */ /* 0x000fe20000010000 */
[----:B------:R-:W-:Y:S03]  /*ee00*/  MOV R134, R133 ;  /* 0x0000008500867202 */ /* 0x000fe60000000f00 */
[C---:B------:R-:W-:Y:S01]  /*ee10*/  HMMA.16816.F32 R4, R100.reuse, R112, R4 ;  /* 0x000000706404723c */ /* 0x040fe20000001804 */
[----:B-1----:R-:W-:Y:S04]  /*ee20*/  LDSM.16.MT88.4 R148, [R202+0xf800] ;  /* 0x00f80000ca94783b */ /* 0x002fe80000004200 */
[----:B------:R-:W1:Y:S01]  /*ee30*/  MUFU.EX2 R235, R235 ;  /* 0x000000eb00eb7308 */ /* 0x000e620000000800 */
[----:B------:R-:W-:Y:S01]  /*ee40*/  FADD.FTZ R170, R170, R3 ;  /* 0x00000003aaaa7221 */ /* 0x000fe20000010000 */
[----:B------:R-:W-:Y:S01]  /*ee50*/  MOV R3, R132 ;  /* 0x0000008400037202 */ /* 0x000fe20000000f00 */
[C---:B------:R-:W-:Y:S01]  /*ee60*/  HMMA.16816.F32 R8, R100.reuse, R114, R8 ;  /* 0x000000726408723c */ /* 0x040fe20000001808 */
[----:B------:R-:W-:Y:S03]  /*ee70*/  LDSM.16.MT88.4 R112, [R202+0x10800] ;  /* 0x01080000ca70783b */ /* 0x000fe60000004200 */
[----:B------:R-:W-:Y:S03]  /*ee80*/  FADD.FTZ R173, R173, R170 ;  /* 0x000000aaadad7221 */ /* 0x000fe60000010000 */
[----:B------:R-:W5:Y:S01]  /*ee90*/  MUFU.EX2 R236, R236 ;  /* 0x000000ec00ec7308 */ /* 0x000f620000000800 */
[----:B------:R-:W-:Y:S01]  /*eea0*/  FADD.FTZ R172, R172, R173 ;  /* 0x000000adacac7221 */ /* 0x000fe20000010000 */
[C---:B---3--:R-:W-:Y:S03]  /*eeb0*/  HMMA.16816.F32 R12, R100.reuse, R108, R12 ;  /* 0x0000006c640c723c */ /* 0x048fe6000000180c */
[----:B----4-:R-:W-:Y:S01]  /*eec0*/  F2FP.PACK_AB R139, R135, R232 ;  /* 0x000000e8878b723e */ /* 0x010fe200000000ff */
[----:B------:R-:W-:Y:S04]  /*eed0*/  FADD.FTZ R175, R175, R172 ;  /* 0x000000acafaf7221 */ /* 0x000fe80000010000 */
[C---:B------:R-:W-:Y:S01]  /*eee0*/  HMMA.16816.F32 R16, R100.reuse, R110, R16 ;  /* 0x0000006e6410723c */ /* 0x040fe20000001810 */
[----:B------:R-:W3:Y:S03]  /*eef0*/  LDSM.16.MT88.4 R108, [R204+0x10800] ;  /* 0x01080000cc6c783b */ /* 0x000ee60000004200 */
[----:B-1----:R-:W-:Y:S04]  /*ef00*/  F2FP.PACK_AB R136, R235, R234 ;  /* 0x000000eaeb88723e */ /* 0x002fe800000000ff */
[C---:B------:R-:W-:Y:S04]  /*ef10*/  HMMA.16816.F32 R20, R100.reuse, R116, R20 ;  /* 0x000000746414723c */ /* 0x040fe80000001814 */
[----:B-----5:R-:W-:Y:S04]  /*ef20*/  F2FP.PACK_AB R138, R237, R236 ;  /* 0x000000eced8a723e */ /* 0x020fe800000000ff */
        /* <DEDUP_REMOVED lines=16> */
[----:B------:R-:W1:Y:S07]  /*f030*/  LDSM.16.MT88.4 R104, [R201+0x10800] ;  /* 0x01080000c968783b */ /* 0x000e6e0000004200 */
[C---:B---3--:R-:W-:Y:S08]  /*f040*/  HMMA.16816.F32 R68, R100.reuse, R108, R68 ;  /* 0x0000006c6444723c */ /* 0x048ff00000001844 */
        /* <DEDUP_REMOVED lines=11> */
[----:B------:R-:W-:Y:S01]  /*f100*/  F2FP.PACK_AB R101, R183, R178 ;  /* 0x000000b2b765723e */ /* 0x000fe200000000ff */
[----:B------:R-:W-:Y:S01]  /*f110*/  FADD.FTZ R178, R178, R175 ;  /* 0x000000afb2b27221 */ /* 0x000fe20000010000 */
[----:B------:R-:W-:Y:S03]  /*f120*/  F2FP.PACK_AB R103, R181, R180 ;  /* 0x000000b4b567723e */ /* 0x000fe600000000ff */
[----:B------:R-:W-:Y:S01]  /*f130*/  F2FP.PACK_AB R100, R185, R182 ;  /* 0x000000b6b964723e */ /* 0x000fe200000000ff */
[----:B------:R-:W-:Y:S01]  /*f140*/  FADD.FTZ R183, R183, R178 ;  /* 0x000000b2b7b77221 */ /* 0x000fe20000010000 */
[----:B------:R-:W-:Y:S03]  /*f150*/  F2FP.PACK_AB R102, R187, R184 ;  /* 0x000000b8bb66723e */ /* 0x000fe600000000ff */
[----:B------:R-:W-:Y:S04]  /*f160*/  FADD.FTZ R180, R180, R183 ;  /* 0x000000b7b4b47221 */ /* 0x000fe80000010000 */
[C---:B--2---:R-:W-:Y:S03]  /*f170*/  HMMA.16816.F32 R4, R100.reuse, R108, R4 ;  /* 0x0000006c6404723c */ /* 0x044fe60000001804 */
[----:B------:R-:W-:Y:S04]  /*f180*/  FADD.FTZ R181, R181, R180 ;  /* 0x000000b4b5b57221 */ /* 0x000fe80000010000 */
[----:B------:R-:W-:Y:S01]  /*f190*/  FADD.FTZ R186, R186, R181 ;  /* 0x000000b5baba7221 */ /* 0x000fe20000010000 */
[C---:B------:R-:W-:Y:S01]  /*f1a0*/  HMMA.16816.F32 R8, R100.reuse, R110, R8 ;  /* 0x0000006e6408723c */ /* 0x040fe20000001808 */
[----:B------:R-:W2:Y:S03]  /*f1b0*/  LDSM.16.MT88.4 R108, [R201+0xf000] ;  /* 0x00f00000c96c783b */ /* 0x000ea60000004200 */
[----:B------:R-:W-:Y:S04]  /*f1c0*/  FADD.FTZ R233, R233, R186 ;  /* 0x000000bae9e97221 */ /* 0x000fe80000010000 */
[C---:B------:R-:W-:Y:S04]  /*f1d0*/  HMMA.16816.F32 R12, R100.reuse, R120, R12 ;  /* 0x00000078640c723c */ /* 0x040fe8000000180c */
[----:B------:R-:W-:Y:S04]  /*f1e0*/  FADD.FTZ R232, R232, R233 ;  /* 0x000000e9e8e87221 */ /* 0x000fe80000010000 */
[C---:B------:R-:W-:Y:S04]  /*f1f0*/  HMMA.16816.F32 R16, R100.reuse, R122, R16 ;  /* 0x0000007a6410723c */ /* 0x040fe80000001810 */
[----:B------:R-:W-:Y:S04]  /*f200*/  FADD.FTZ R229, R135, R232 ;  /* 0x000000e887e57221 */ /* 0x000fe80000010000 */
        /* <DEDUP_REMOVED lines=70> */
.L_x_3236:
        /* <DEDUP_REMOVED lines=280> */
.L_x_3242:
[----:B--234-:R-:W-:Y:S05]  /*107f0*/  BSYNC B0 ;  /* 0x0000000000007941 */ /* 0x01cfea0003800000 */
.L_x_3241:
        /* <DEDUP_REMOVED lines=18> */
.L_x_3244:
[----:B------:R-:W-:Y:S05]  /*10920*/  BSYNC B0 ;  /* 0x0000000000007941 */ /* 0x000fea0003800000 */
.L_x_3243:
        /* <DEDUP_REMOVED lines=11> */
.L_x_3246:
[----:B------:R-:W-:Y:S05]  /*109e0*/  BSYNC B0 ;  /* 0x0000000000007941 */ /* 0x000fea0003800000 */
.L_x_3245:
        /* <DEDUP_REMOVED lines=11> */
.L_x_3248:
[----:B------:R-:W-:Y:S05]  /*10aa0*/  BSYNC B0 ;  /* 0x0000000000007941 */ /* 0x000fea0003800000 */
.L_x_3247:
        /* <DEDUP_REMOVED lines=11> */
.L_x_3250:
[----:B------:R-:W-:Y:S05]  /*10b60*/  BSYNC B0 ;  /* 0x0000000000007941 */ /* 0x000fea0003800000 */
.L_x_3249:
        /* <DEDUP_REMOVED lines=11> */
.L_x_3252:
[----:B------:R-:W-:Y:S05]  /*10c20*/  BSYNC B0 ;  /* 0x0000000000007941 */ /* 0x000fea0003800000 */
.L_x_3251:
        /* <DEDUP_REMOVED lines=11> */
.L_x_3254:
[----:B------:R-:W-:Y:S05]  /*10ce0*/  BSYNC B0 ;  /* 0x0000000000007941 */ /* 0x000fea0003800000 */
.L_x_3253:
        /* <DEDUP_REMOVED lines=11> */
.L_x_3256:
[----:B------:R-:W-:Y:S05]  /*10da0*/  BSYNC B0 ;  /* 0x0000000000007941 */ /* 0x000fea0003800000 */
.L_x_3255:
        /* <DEDUP_REMOVED lines=12> */
.L_x_3257:
        /* <DEDUP_REMOVED lines=9> */
.L_x_4117:


//--------------------- .text._ZN5flash24flash_fwd_splitkv_kernelI23Flash_fwd_kernel_traitsILi192ELi64ELi64ELi4ELb0ELb0EN7cutlass6half_tE19Flash_kernel_traitsILi192ELi64ELi64ELi4ES3_EELb1ELb0ELb0ELb0ELb1ELb0ELb1ELb1EEEvNS_16Flash_fwd_paramsE --------------------------
	.section	.text._ZN5flash24flash_fwd_splitkv_kernelI23Flash_fwd_kernel_traitsILi192ELi64ELi64ELi4ELb0ELb0EN7cutlass6half_tE19Flash_kernel_traitsILi192ELi64ELi64ELi4ES3_EELb1ELb0ELb0ELb0ELb1ELb0ELb1ELb1EEEvNS_16Flash_fwd_paramsE,"ax",@progbits
	.sectioninfo	@"SHI_REGISTERS=230"
	.align	128
        .global         _ZN5flash24flash_fwd_splitkv_kernelI23Flash_fwd_kernel_traitsILi192ELi64ELi64ELi4ELb0ELb0EN7cutlass6half_tE19Flash_kernel_traitsILi192ELi64ELi64ELi4ES3_EELb1ELb0ELb0ELb0ELb1ELb0ELb1ELb1EEEvNS_16Flash_fwd_paramsE
        .type           _ZN5flash24flash_fwd_splitkv_kernelI23Flash_fwd_kernel_traitsILi192ELi64ELi64ELi4ELb0ELb0EN7cutlass6half_tE19Flash_kernel_traitsILi192ELi64ELi64ELi4ES3_EELb1ELb0ELb0ELb0ELb1ELb0ELb1ELb1EEEvNS_16Flash_fwd_paramsE,@function
        .size           _ZN5flash24flash_fwd_splitkv_kernelI23Flash_fwd_kernel_traitsILi192ELi64ELi64ELi4ELb0ELb0EN7cutlass6half_tE19Flash_kernel_traitsILi192ELi64ELi64ELi4ES3_EELb1ELb0ELb0ELb0ELb1ELb0ELb1ELb1EEEvNS_16Flash_fwd_paramsE,(.L_x_4118 - _ZN5flash24flash_fwd_splitkv_kernelI23Flash_fwd_kernel_traitsILi192ELi64ELi64ELi4ELb0ELb0EN7cutlass6half_tE19Flash_kernel_traitsILi192ELi64ELi64ELi4ES3_EELb1ELb0ELb0ELb0ELb1ELb0ELb1ELb1EEEvNS_16Flash_fwd_paramsE)
        .other          _ZN5flash24flash_fwd_splitkv_kernelI23Flash_fwd_kernel_traitsILi192ELi64ELi64ELi4ELb0ELb0EN7cutlass6half_tE19Flash_kernel_traitsILi192ELi64ELi64ELi4ES3_EELb1ELb0ELb0ELb0ELb1ELb0ELb1ELb1EEEvNS_16Flash_fwd_paramsE,@"STO_CUDA_ENTRY STV_DEFAULT"
_ZN5flash24flash_fwd_splitkv_kernelI23Flash_fwd_kernel_traitsILi192ELi64ELi64ELi4ELb0ELb0EN7cutlass6half_tE19Flash_kernel_traitsILi192ELi64ELi64ELi4ES3_EELb1ELb0ELb0ELb0ELb1ELb0ELb1ELb1EEEvNS_16Flash_fwd_paramsE:
.text._ZN5flash24flash_fwd_splitkv_kernelI23Flash_fwd_kernel_traitsILi192ELi64ELi64ELi4ELb0ELb0EN7cutlass6half_tE19Flash_kernel_traitsILi192ELi64ELi64ELi4ES3_EELb1ELb0ELb0ELb0ELb1ELb0ELb1ELb1EEEvNS_16Flash_fwd_paramsE:
[----:B------:R-:W-:Y:S02]  /*0000*/  MOV R1, c[0x0][0x28] ;  /* 0x00000a0000017a02 */ /* 0x000fe40000000f00 */
[----:B------:R-:W1:Y:S01]  /*0010*/  I2F.U32.RP R4, c[0x0][0x1c0] ;  /* 0x0000700000047b06 */ /* 0x000e620000209000 */
[----:B------:R-:W2:Y:S01]  /*0020*/  S2R R5, SR_CTAID.Z ;  /* 0x0000000000057919 */ /* 0x000ea20000002700 */
[----:B------:R-:W-:Y:S01]  /*0030*/  IMAD.MOV.U32 R2, RZ, RZ, RZ ;  /* 0x000000ffff027224 */ /* 0x000fe200078e00ff */
[----:B------:R-:W-:Y:S01]  /*0040*/  ISETP.NE.U32.AND P0, PT, RZ, c[0x0][0x1c0], PT ;  /* 0x00007000ff007a0c */ /* 0x000fe20003f05070 */
[----:B------:R-:W-:Y:S01]  /*0050*/  ULDC.64 UR6, c[0x0][0x118] ;  /* 0x0000460000067ab9 */ /* 0x000fe20000000a00 */
[----:B------:R-:W-:-:S04]  /*0060*/  ISETP.NE.U32.AND P5, PT, RZ, c[0x0][0x250], PT ;  /* 0x00009400ff007a0c */ /* 0x000fc80003fa5070 */
[----:B------:R-:W-:Y:S01]  /*0070*/  ISETP.NE.AND.EX P5, PT, RZ, c[0x0][0x254], PT, P5 ;  /* 0x00009500ff007a0c */ /* 0x000fe20003fa5350 */
[----:B-1----:R-:W1:Y:S02]  /*0080*/  MUFU.RCP R3, R4 ;  /* 0x0000000400037308 */ /* 0x002e640000001000 */
[----:B-1----:R-:W-:-:S06]  /*0090*/  IADD3 R3, R3, 0xffffffe, RZ ;  /* 0x0ffffffe03037810 */ /* 0x002fcc0007ffe0ff */
[----:B------:R-:W1:Y:S02]  /*00a0*/  F2I.FTZ.U32.TRUNC.NTZ R3, R3 ;  /* 0x0000000300037305 */ /* 0x000e64000021f000 */
[----:B-1----:R-:W-:-:S04]  /*00b0*/  IMAD.MOV R0, RZ, RZ, -R3 ;  /* 0x000000ffff007224 */ /* 0x002fc800078e0a03 */
[----:B------:R-:W-:-:S04]  /*00c0*/  IMAD R7, R0, c[0x0][0x1c0], RZ ;  /* 0x0000700000077a24 */ /* 0x000fc800078e02ff */
[----:B------:R-:W-:-:S04]  /*00d0*/  IMAD.HI.U32 R2, R3, R7, R2 ;  /* 0x0000000703027227 */ /* 0x000fc800078e0002 */
[----:B------:R-:W-:Y:S02]  /*00e0*/  IMAD.MOV.U32 R3, RZ, RZ, -0x1 ;  /* 0xffffffffff037424 */ /* 0x000fe400078e00ff */
[----:B--2---:R-:W-:Y:S02]  /*00f0*/  IMAD.HI.U32 R201, R2, R5, RZ ;  /* 0x0000000502c97227 */ /* 0x004fe400078e00ff */
[----:B------:R-:W1:Y:S02]  /*0100*/  LDC.U8 R2, c[0x0][0x312] ;  /* 0x0000c480ff027b82 */ /* 0x000e640000000000 */
        /* <DEDUP_REMOVED lines=10> */
[----:B------:R-:W-:Y:S01]  /*01b0*/  @!P0 LOP3.LUT R201, RZ, c[0x0][0x1c0], RZ, 0x33, !PT ;  /* 0x00007000ffc98a12 */ /* 0x000fe200078e33ff */
[----:B------:R-:W-:Y:S01]  /*01c0*/  IMAD.MOV.U32 R8, RZ, RZ, RZ ;  /* 0x000000ffff087224 */ /* 0x000fe200078e00ff */
        /* <DEDUP_REMOVED lines=16> */
[----:B------:R-:W4:Y:S04]  /*02d0*/  S2R R2, SR_CTAID.Y ;  /* 0x0000000000027919 */ /* 0x000f280000002600 */
[----:B------:R-:W1:Y:S01]  /*02e0*/  S2R R56, SR_TID.X ;  /* 0x0000000000387919 */ /* 0x000e620000002100 */
[----:B--2---:R-:W-:Y:S01]  /*02f0*/  @P1 IADD3 R200, R200, -R3, RZ ;  /* 0x80000003c8c81210 */ /* 0x004fe20007ffe0ff */
[----:B------:R-:W-:-:S04]  /*0300*/  @!P1 IMAD.MOV.U32 R200, RZ, RZ, c[0x0][0x214] ;  /* 0x00008500ffc89624 */ /* 0x000fc800078e00ff */
[----:B------:R-:W-:Y:S05]  /*0310*/  @!P0 BRA `(.L_x_3258) ;  /* 0x0000004000008947 */ /* 0x000fea0003800000 */
[----:B-1-34-:R-:W2:Y:S02]  /*0320*/  @P2 LDG.E R4, [R6.64+0x4] ;  /* 0x0000040606042981 */ /* 0x01aea4000c1e1900 */
[----:B--2--5:R-:W-:-:S06]  /*0330*/  @P2 IADD3 R5, R4, -R15, RZ ;  /* 0x8000000f04052210 */ /* 0x024fcc0007ffe0ff */
[----:B------:R1:W5:Y:S01]  /*0340*/  @!P2 LDG.E R5, [R6.64] ;  /* 0x000000060605a981 */ /* 0x000362000c1e1900 */
[----:B------:R-:W-:Y:S05]  /*0350*/  BRA `(.L_x_3259) ;  /* 0x0000001000007947 */ /* 0x000fea0003800000 */
.L_x_3258:
[----:B-1-34-:R-:W-:Y:S02]  /*0360*/  MOV R5, c[0x0][0x218] ;  /* 0x0000860000057a02 */ /* 0x01afe40000000f00 */
.L_x_3259:
        /* <DEDUP_REMOVED lines=25> */
[----:B-1----:R-:W-:-:S04]  /*0500*/  IADD3 R10, R10, 0xffffffe, RZ ;  /* 0x0ffffffe0a0a7810 */ /* 0x002fc80007ffe0ff */
[----:B------:R-:W1:Y:S02]  /*0510*/  F2I.FTZ.U32.TRUNC.NTZ R11, R10 ;  /* 0x0000000a000b7305 */ /* 0x000e64000021f000 */
[----:B-1----:R-:W-:Y:S02]  /*0520*/  IMAD.MOV R5, RZ, RZ, -R11 ;  /* 0x000000ffff057224 */ /* 0x002fe400078e0a0b */
[----:B------:R-:W-:Y:S02]  /*0530*/  IMAD.MOV.U32 R10, RZ, RZ, RZ ;  /* 0x000000ffff0a7224 */ /* 0x000fe400078e00ff */
[----:B------:R-:W-:-:S04]  /*0540*/  IMAD R5, R5, R6, RZ ;  /* 0x0000000605057224 */ /* 0x000fc800078e02ff */
[----:B------:R-:W-:-:S06]  /*0550*/  IMAD.HI.U32 R5, R11, R5, R10 ;  /* 0x000000050b057227 */ /* 0x000fcc00078e000a */
[----:B------:R-:W-:-:S04]  /*0560*/  IMAD.HI.U32 R9, R5, R4, RZ ;  /* 0x0000000405097227 */ /* 0x000fc800078e00ff */
[----:B------:R-:W-:-:S04]  /*0570*/  IMAD.MOV R5, RZ, RZ, -R9 ;  /* 0x000000ffff057224 */ /* 0x000fc800078e0a09 */
[----:B------:R-:W-:Y:S01]  /*0580*/  IMAD R5, R6, R5, R4 ;  /* 0x0000000506057224 */ /* 0x000fe200078e0204 */
[----:B------:R-:W-:-:S04]  /*0590*/  IADD3 R4, -R200, 0x7f, R59 ;  /* 0x0000007fc8047810 */ /* 0x000fc80007ffe13b */
[----:B------:R-:W-:-:S13]  /*05a0*/  ISETP.GT.U32.AND P1, PT, R6, R5, PT ;  /* 0x000000050600720c */ /* 0x000fda0003f24070 */
[----:B------:R-:W-:Y:S01]  /*05b0*/  @!P1 IMAD.IADD R5, R5, 0x1, -R6 ;  /* 0x0000000105059824 */ /* 0x000fe200078e0a06 */
[----:B------:R-:W-:Y:S02]  /*05c0*/  @!P1 IADD3 R9, R9, 0x1, RZ ;  /* 0x0000000109099810 */ /* 0x000fe40007ffe0ff */
[----:B------:R-:W-:Y:S02]  /*05d0*/  ISETP.NE.AND P1, PT, RZ, c[0x0][0x10], PT ;  /* 0x00000400ff007a0c */ /* 0x000fe40003f25270 */
[----:B------:R-:W-:Y:S02]  /*05e0*/  ISETP.GE.U32.AND P2, PT, R5, R6, PT ;  /* 0x000000060500720c */ /* 0x000fe40003f46070 */
[----:B------:R-:W-:-:S04]  /*05f0*/  IADD3 R5, R4, c[0x0][0x2e8], R55 ;  /* 0x0000ba0004057a10 */ /* 0x000fc80007ffe037 */
[----:B------:R-:W-:-:S04]  /*0600*/  SHF.R.S32.HI R4, RZ, 0x1f, R5 ;  /* 0x0000001fff047819 */ /* 0x000fc80000011405 */
[----:B------:R-:W-:-:S03]  /*0610*/  LEA.HI R4, R4, R5, RZ, 0x6 ;  /* 0x0000000504047211 */ /* 0x000fc600078f30ff */
[----:B------:R-:W-:Y:S02]  /*0620*/  @P2 IADD3 R9, R9, 0x1, RZ ;  /* 0x0000000109092810 */ /* 0x000fe40007ffe0ff */
[----:B------:R-:W-:-:S03]  /*0630*/  SHF.R.S32.HI R4, RZ, 0x6, R4 ;  /* 0x00000006ff047819 */ /* 0x000fc60000011404 */
[----:B------:R-:W-:Y:S01]  /*0640*/  IMAD.MOV.U32 R7, RZ, RZ, R9 ;  /* 0x000000ffff077224 */ /* 0x000fe200078e0009 */
[----:B------:R-:W-:-:S03]  /*0650*/  IADD3 R9, R55, 0x3f, RZ ;  /* 0x0000003f37097810 */ /* 0x000fc60007ffe0ff */
        /* <DEDUP_REMOVED lines=20> */
[----:B------:R-:W-:Y:S01]  /*07a0*/  IADD3 R10, R0, 0x38, RZ ;  /* 0x00000038000a7810 */ /* 0x000fe20007ffe0ff */
[----:B------:R-:W-:Y:S02]  /*07b0*/  IMAD.SHL.U32 R6, R3, 0x4, RZ ;  /* 0x0000000403067824 */ /* 0x000fe400078e00ff */
[--C-:B------:R-:W-:Y:S02]  /*07c0*/  IMAD R3, R144, c[0x0][0x214], R59.reuse ;  /* 0x0000850090037a24 */ /* 0x100fe400078e023b */
[----:B------:R-:W-:Y:S01]  /*07d0*/  IMAD.IADD R59, R200, 0x1, -R59 ;  /* 0x00000001c83b7824 */ /* 0x000fe200078e0a3b */
[----:B------:R-:W-:Y:S01]  /*07e0*/  SHF.R.S32.HI R7, RZ, 0x1f, R6 ;  /* 0x0000001fff077819 */ /* 0x000fe20000011406 */
[----:B------:R-:W-:Y:S01]  /*07f0*/  IMAD R4, R3, c[0x0][0x22c], RZ ;  /* 0x00008b0003047a24 */ /* 0x000fe200078e02ff */
[----:B------:R-:W-:-:S02]  /*0800*/  SHF.R.S32.HI R5, RZ, 0x1f, R3 ;  /* 0x0000001fff057819 */ /* 0x000fc40000011403 */
[C---:B------:R-:W-:Y:S01]  /*0810*/  ISETP.GE.AND P3, PT, R0.reuse, R59, PT ;  /* 0x0000003b0000720c */ /* 0x040fe20003f66270 */
[----:B------:R-:W-:-:S05]  /*0820*/  IMAD.WIDE R6, R0, 0xc0, R6 ;  /* 0x000000c000067825 */ /* 0x000fca00078e0206 */
[----:B------:R-:W-:Y:S02]  /*0830*/  IADD3 R2, P0, R4, R6, RZ ;  /* 0x0000000604027210 */ /* 0x000fe40007f1e0ff */
[----:B------:R-:W-:Y:S02]  /*0840*/  IADD3 R6, R0, 0x8, RZ ;  /* 0x0000000800067810 */ /* 0x000fe40007ffe0ff */
[----:B------:R-:W-:Y:S02]  /*0850*/  LEA.HI.X.SX32 R7, R4, R7, 0x1, P0 ;  /* 0x0000000704077211 */ /* 0x000fe400000f0eff */
[----:B------:R-:W-:Y:S02]  /*0860*/  LEA R12, P0, R2, c[0x0][0x1d8], 0x2 ;  /* 0x00007600020c7a11 */ /* 0x000fe400078010ff */
[----:B------:R-:W-:Y:S02]  /*0870*/  ISETP.GE.AND P2, PT, R6, R59, PT ;  /* 0x0000003b0600720c */ /* 0x000fe40003f46270 */
[----:B------:R-:W-:-:S02]  /*0880*/  LEA.HI.X R13, R2, c[0x0][0x1dc], R7, 0x2, P0 ;  /* 0x00007700020d7a11 */ /* 0x000fc400000f1407 */
[-C--:B------:R-:W-:Y:S02]  /*0890*/  ISETP.GE.OR P5, PT, R6, R59.reuse, P6 ;  /* 0x0000003b0600720c */ /* 0x080fe400037a6670 */
[C---:B------:R-:W-:Y:S01]  /*08a0*/  IADD3 R4, R0.reuse, 0x10, RZ ;  /* 0x0000001000047810 */ /* 0x040fe20007ffe0ff */
[----:B------:R-:W-:Y:S01]  /*08b0*/  @!P3 STG.E.128 [R12.64], RZ ;  /* 0x000000ff0c00b986 */ /* 0x000fe2000c101d06 */
[----:B------:R-:W-:Y:S02]  /*08c0*/  IADD3 R6, R0, 0x20, RZ ;  /* 0x0000002000067810 */ /* 0x000fe40007ffe0ff */
[-C--:B------:R-:W-:Y:S01]  /*08d0*/  ISETP.GE.AND P0, PT, R8, R59.reuse, PT ;  /* 0x0000003b0800720c */ /* 0x080fe20003f06270 */
[----:B------:R-:W-:Y:S01]  /*08e0*/  @!P3 STG.E.128 [R12.64+0x100], RZ ;  /* 0x000100ff0c00b986 */ /* 0x000fe2000c101d06 */
[CC--:B------:R-:W-:Y:S02]  /*08f0*/  ISETP.GE.AND P1, PT, R4.reuse, R59.reuse, PT ;  /* 0x0000003b0400720c */ /* 0x0c0fe40003f26270 */
[-C--:B------:R-:W-:Y:S01]  /*0900*/  ISETP.GE.OR P4, PT, R4, R59.reuse, P6 ;  /* 0x0000003b0400720c */ /* 0x080fe20003786670 */
[----:B------:R-:W-:Y:S01]  /*0910*/  @!P3 STG.E.128 [R12.64+0x200], RZ ;  /* 0x000200ff0c00b986 */ /* 0x000fe2000c101d06 */
[----:B------:R-:W-:-:S02]  /*0920*/  ISETP.GE.AND P3, PT, R6, R59, PT ;  /* 0x0000003b0600720c */ /* 0x000fc40003f66270 */
[C---:B------:R-:W-:Y:S01]  /*0930*/  IADD3 R4, R0.reuse, 0x28, RZ ;  /* 0x0000002800047810 */ /* 0x040fe20007ffe0ff */
[----:B------:R-:W-:Y:S01]  /*0940*/  @!P2 STG.E.128 [R12.64+0x1800], RZ ;  /* 0x001800ff0c00a986 */ /* 0x000fe2000c101d06 */
[----:B------:R-:W-:-:S03]  /*0950*/  IADD3 R2, R0, 0x30, RZ ;  /* 0x0000003000027810 */ /* 0x000fc60007ffe0ff */
[----:B------:R-:W-:Y:S04]  /*0960*/  @!P0 STG.E.128 [R12.64+0x4800], RZ ;  /* 0x004800ff0c008986 */ /* 0x000fe8000c101d06 */
[----:B------:R-:W-:Y:S01]  /*0970*/  @!P0 STG.E.128 [R12.64+0x4900], RZ ;  /* 0x004900ff0c008986 */ /* 0x000fe2000c101d06 */
[----:B------:R-:W-:-:S03]  /*0980*/  @!P4 IMAD.MOV.U32 R15, RZ, RZ, -0x800000 ;  /* 0xff800000ff0fc424 */ /* 0x000fc600078e00ff */
        /* <DEDUP_REMOVED lines=48> */
.L_x_3260:
[----:B------:R-:W-:Y:S01]  /*0c90*/  ISETP.NE.U32.AND P1, PT, RZ, c[0x0][0x2c0], PT ;  /* 0x0000b000ff007a0c */ /* 0x000fe20003f25070 */
        /* <DEDUP_REMOVED lines=58> */
[----:B------:R-:W-:Y:S01]  /*1040*/  IMAD R11, R2, R11, R6 ;  /* 0x0000000b020b7224 */ /* 0x000fe200078e0206 */
[----:B------:R-:W-:-:S04]  /*1050*/  LOP3.LUT R6, R144, c[0x0][0x1c8], RZ, 0x3c, !PT ;  /* 0x0000720090067a12 */ /* 0x000fc800078e3cff */
[----:B------:R-:W-:-:S13]  /*1060*/  ISETP.GT.U32.AND P0, PT, R2, R11, PT ;  /* 0x0000000b0200720c */ /* 0x000fda0003f04070 */
[-C--:B------:R-:W-:Y:S02]  /*1070*/  @!P0 IADD3 R11, R11, -R2.reuse, RZ ;  /* 0x800000020b0b8210 */ /* 0x080fe40007ffe0ff */
[----:B------:R-:W-:Y:S02]  /*1080*/  @!P0 IADD3 R4, R4, 0x1, RZ ;  /* 0x0000000104048810 */ /* 0x000fe40007ffe0ff */
[----:B------:R-:W-:Y:S01]  /*1090*/  ISETP.GE.U32.AND P1, PT, R11, R2, PT ;  /* 0x000000020b00720c */ /* 0x000fe20003f26070 */
[----:B------:R-:W-:Y:S01]  /*10a0*/  IMAD.MOV R2, RZ, RZ, -R9 ;  /* 0x000000ffff027224 */ /* 0x000fe200078e0a09 */
[----:B------:R-:W-:-:S03]  /*10b0*/  ISETP.GE.AND P0, PT, R6, RZ, PT ;  /* 0x000000ff0600720c */ /* 0x000fc60003f06270 */
[----:B------:R-:W-:-:S05]  /*10c0*/  IMAD R13, R2, c[0x0][0x2d0], R7 ;  /* 0x0000b400020d7a24 */ /* 0x000fca00078e0207 */
[----:B------:R-:W-:-:S03]  /*10d0*/  SHF.R.S32.HI R11, RZ, 0x1f, R13 ;  /* 0x0000001fff0b7819 */ /* 0x000fc6000001140d */
[----:B------:R-:W-:Y:S02]  /*10e0*/  @P1 IADD3 R4, R4, 0x1, RZ ;  /* 0x0000000104041810 */ /* 0x000fe40007ffe0ff */
[----:B------:R-:W-:Y:S01]  /*10f0*/  ISETP.NE.AND P1, PT, RZ, c[0x0][0x1c8], PT ;  /* 0x00007200ff007a0c */ /* 0x000fe20003f25270 */
[----:B------:R-:W-:Y:S01]  /*1100*/  IMAD R8, R11, c[0x0][0x198], RZ ;  /* 0x000066000b087a24 */ /* 0x000fe200078e02ff */
[----:B------:R-:W-:-:S03]  /*1110*/  @!P0 IADD3 R4, -R4, RZ, RZ ;  /* 0x000000ff04048210 */ /* 0x000fc60007ffe1ff */
[----:B------:R-:W-:-:S08]  /*1120*/  IMAD R8, R13, c[0x0][0x19c], R8 ;  /* 0x000067000d087a24 */ /* 0x000fd000078e0208 */
[----:B------:R-:W-:Y:S02]  /*1130*/  @!P1 LOP3.LUT R4, RZ, c[0x0][0x1c8], RZ, 0x33, !PT ;  /* 0x00007200ff049a12 */ /* 0x000fe400078e33ff */
[----:B--2---:R-:W-:Y:S01]  /*1140*/  SHF.R.S32.HI R6, RZ, 0x1f, R5 ;  /* 0x0000001fff067819 */ /* 0x004fe20000011405 */
[----:B------:R-:W-:-:S04]  /*1150*/  IMAD.WIDE.U32 R14, R5, c[0x0][0x180], RZ ;  /* 0x00006000050e7a25 */ /* 0x000fc800078e00ff */
[C---:B------:R-:W-:Y:S02]  /*1160*/  IMAD R2, R6.reuse, c[0x0][0x180], RZ ;  /* 0x0000600006027a24 */ /* 0x040fe400078e02ff */
[----:B------:R-:W-:Y:S02]  /*1170*/  IMAD R6, R6, c[0x0][0x188], RZ ;  /* 0x0000620006067a24 */ /* 0x000fe400078e02ff */
[C---:B------:R-:W-:Y:S02]  /*1180*/  IMAD R2, R5.reuse, c[0x0][0x184], R2 ;  /* 0x0000610005027a24 */ /* 0x040fe400078e0202 */
[----:B------:R-:W-:-:S04]  /*1190*/  IMAD.WIDE.U32 R18, R5, c[0x0][0x188], RZ ;  /* 0x0000620005127a25 */ /* 0x000fc800078e00ff */
[----:B------:R-:W-:Y:S01]  /*11a0*/  IMAD.IADD R15, R15, 0x1, R2 ;  /* 0x000000010f0f7824 */ /* 0x000fe200078e0202 */
[----:B------:R-:W-:-:S03]  /*11b0*/  SHF.R.S32.HI R2, RZ, 0x1f, R4 ;  /* 0x0000001fff027819 */ /* 0x000fc60000011404 */
[----:B------:R-:W-:-:S04]  /*11c0*/  IMAD.WIDE.U32 R14, R13, c[0x0][0x198], R14 ;  /* 0x000066000d0e7a25 */ /* 0x000fc800078e000e */
[----:B------:R-:W-:Y:S01]  /*11d0*/  IMAD R9, R2, c[0x0][0x1b0], RZ ;  /* 0x00006c0002097a24 */ /* 0x000fe200078e02ff */
[----:B------:R-:W-:Y:S01]  /*11e0*/  IADD3 R17, R15, R8, RZ ;  /* 0x000000080f117210 */ /* 0x000fe20007ffe0ff */
[----:B------:R-:W-:Y:S02]  /*11f0*/  IMAD.MOV.U32 R16, RZ, RZ, R14 ;  /* 0x000000ffff107224 */ /* 0x000fe400078e000e */
[C---:B------:R-:W-:Y:S02]  /*1200*/  IMAD R9, R4.reuse, c[0x0][0x1b4], R9 ;  /* 0x00006d0004097a24 */ /* 0x040fe400078e0209 */
[----:B------:R-:W-:-:S04]  /*1210*/  IMAD.WIDE.U32 R140, R4, c[0x0][0x1b0], R16 ;  /* 0x00006c00048c7a25 */ /* 0x000fc800078e0010 */
[----:B------:R-:W-:Y:S01]  /*1220*/  IMAD R15, R5, c[0x0][0x18c], R6 ;  /* 0x00006300050f7a24 */ /* 0x000fe200078e0206 */
[----:B------:R-:W-:Y:S02]  /*1230*/  MOV R6, R18 ;  /* 0x0000001200067202 */ /* 0x000fe40000000f00 */
[----:B------:R-:W-:Y:S01]  /*1240*/  IADD3 R9, R141, R9, RZ ;  /* 0x000000098d097210 */ /* 0x000fe20007ffe0ff */
[----:B------:R-:W-:Y:S01]  /*1250*/  IMAD.IADD R15, R19, 0x1, R15 ;  /* 0x00000001130f7824 */ /* 0x000fe200078e020f */
[----:B------:R-:W-:Y:S05]  /*1260*/  BRA `(.L_x_3262) ;  /* 0x0000047000007947 */ /* 0x000fea0003800000 */
.L_x_3261:
        /* <DEDUP_REMOVED lines=16> */
[----:B------:R-:W-:-:S04]  /*1370*/  MOV R2, R12 ;  /* 0x0000000c00027202 */ /* 0x000fc80000000f00 */
.L_x_3263:
[----:B------:R-:W-:Y:S01]  /*1380*/  IABS R7, c[0x0][0x1c8] ;  /* 0x0000720000077a13 */ /* 0x000fe20000000000 */
[----:B------:R-:W-:Y:S01]  /*1390*/  IMAD.MOV.U32 R16, RZ, RZ, R2 ;  /* 0x000000ffff107224 */ /* 0x000fe200078e0002 */
[----:B------:R-:W-:Y:S01]  /*13a0*/  MOV R17, R9 ;  /* 0x0000000900117202 */ /* 0x000fe20000000f00 */
[----:B------:R-:W-:Y:S01]  /*13b0*/  @P4 IMAD.IADD R15, R8, 0x1, R15 ;  /* 0x00000001080f4824 */ /* 0x000fe200078e020f */
        /* <DEDUP_REMOVED lines=10> */
[----:B------:R-:W-:-:S04]  /*1460*/  @P4 IMAD.WIDE.U32 R12, R15, c[0x0][0x1a0], RZ ;  /* 0x000068000f0c4a25 */ /* 0x000fc800078e00ff */
[----:B------:R-:W-:-:S04]  /*1470*/  IMAD.HI.U32 R4, R6, R11, RZ ;  /* 0x0000000b06047227 */ /* 0x000fc800078e00ff */
[----:B------:R-:W-:Y:S01]  /*1480*/  @P4 IMAD R15, R15, c[0x0][0x1a4], R13 ;  /* 0x000069000f0f4a24 */ /* 0x000fe200078e020d */
[----:B------:R-:W-:-:S05]  /*1490*/  IADD3 R6, -R4, RZ, RZ ;  /* 0x000000ff04067210 */ /* 0x000fca0007ffe1ff */
[----:B------:R-:W-:-:S05]  /*14a0*/  IMAD R6, R7, R6, R11 ;  /* 0x0000000607067224 */ /* 0x000fca00078e020b */
[----:B------:R-:W-:-:S13]  /*14b0*/  ISETP.GT.U32.AND P0, PT, R7, R6, PT ;  /* 0x000000060700720c */ /* 0x000fda0003f04070 */
[----:B------:R-:W-:Y:S01]  /*14c0*/  @!P0 IMAD.IADD R6, R6, 0x1, -R7 ;  /* 0x0000000106068824 */ /* 0x000fe200078e0a07 */
[----:B------:R-:W-:Y:S02]  /*14d0*/  @!P0 IADD3 R4, R4, 0x1, RZ ;  /* 0x0000000104048810 */ /* 0x000fe40007ffe0ff */
[----:B------:R-:W-:Y:S02]  /*14e0*/  ISETP.NE.AND P0, PT, RZ, c[0x0][0x1c8], PT ;  /* 0x00007200ff007a0c */ /* 0x000fe40003f05270 */
[----:B------:R-:W-:Y:S02]  /*14f0*/  ISETP.GE.U32.AND P2, PT, R6, R7, PT ;  /* 0x000000070600720c */ /* 0x000fe40003f46070 */
[----:B------:R-:W-:Y:S02]  /*1500*/  LOP3.LUT R6, R144, c[0x0][0x1c8], RZ, 0x3c, !PT ;  /* 0x0000720090067a12 */ /* 0x000fe400078e3cff */
[----:B------:R-:W-:Y:S02]  /*1510*/  LEA R7, R134, 0xffffffc0, 0x6 ;  /* 0xffffffc086077811 */ /* 0x000fe400078e30ff */
[----:B------:R-:W-:-:S02]  /*1520*/  ISETP.GE.AND P1, PT, R6, RZ, PT ;  /* 0x000000ff0600720c */ /* 0x000fc40003f26270 */
[----:B------:R-:W-:Y:S01]  /*1530*/  SHF.R.S32.HI R11, RZ, 0x1f, R7 ;  /* 0x0000001fff0b7819 */ /* 0x000fe20000011407 */
[----:B------:R-:W-:-:S04]  /*1540*/  IMAD.WIDE.U32 R16, R7, c[0x0][0x198], R16 ;  /* 0x0000660007107a25 */ /* 0x000fc800078e0010 */
[----:B------:R-:W-:Y:S01]  /*1550*/  @P2 IADD3 R4, R4, 0x1, RZ ;  /* 0x0000000104042810 */ /* 0x000fe20007ffe0ff */
[----:B------:R-:W-:Y:S02]  /*1560*/  IMAD R6, R11, c[0x0][0x198], RZ ;  /* 0x000066000b067a24 */ /* 0x000fe400078e02ff */
[----:B------:R-:W-:Y:S02]  /*1570*/  IMAD.MOV.U32 R13, RZ, RZ, R7 ;  /* 0x000000ffff0d7224 */ /* 0x000fe400078e0007 */
[----:B------:R-:W-:Y:S01]  /*1580*/  IMAD R6, R7, c[0x0][0x19c], R6 ;  /* 0x0000670007067a24 */ /* 0x000fe200078e0206 */
        /* <DEDUP_REMOVED lines=21> */
.L_x_3262:
[----:B------:R1:W5:Y:S01]  /*16e0*/  @P5 LDG.E R102, [R146.64] ;  /* 0x0000000692665981 */ /* 0x000362000c1e1900 */
[----:B------:R-:W-:Y:S01]  /*16f0*/  ISETP.NE.AND P0, PT, R3, -0x1, PT ;  /* 0xffffffff0300780c */ /* 0x000fe20003f05270 */
[----:B------:R-:W-:Y:S01]  /*1700*/  IMAD.MOV.U32 R17, RZ, RZ, 0x2 ;  /* 0x00000002ff117424 */ /* 0x000fe200078e00ff */
[----:B-----5:R-:W-:Y:S01]  /*1710*/  SHF.R.S32.HI R5, RZ, 0x1f, R56 ;  /* 0x0000001fff057819 */ /* 0x020fe20000011438 */
[----:B------:R-:W-:Y:S01]  /*1720*/  IMAD.MOV.U32 R132, RZ, RZ, c[0x0][0x230] ;  /* 0x00008c00ff847624 */ /* 0x000fe200078e00ff */
[----:B------:R-:W-:Y:S01]  /*1730*/  MOV R18, RZ ;  /* 0x000000ff00127202 */ /* 0x000fe20000000f00 */
[----:B------:R-:W-:Y:S01]  /*1740*/  IMAD.MOV.U32 R19, RZ, RZ, c[0x0][0x230] ;  /* 0x00008c00ff137624 */ /* 0x000fe200078e00ff */
[CC--:B------:R-:W-:Y:S01]  /*1750*/  LEA.HI R142, R5.reuse, R56.reuse, RZ, 0x3 ;  /* 0x00000038058e7211 */ /* 0x0c0fe200078f18ff */
[----:B------:R-:W-:Y:S01]  /*1760*/  IMAD.MOV.U32 R151, RZ, RZ, c[0x0][0x198] ;  /* 0x00006600ff977624 */ /* 0x000fe200078e00ff */
[----:B------:R-:W-:Y:S01]  /*1770*/  LEA.HI R57, R5, R56, RZ, 0x5 ;  /* 0x0000003805397211 */ /* 0x000fe200078f28ff */
[----:B------:R-:W-:Y:S01]  /*1780*/  IMAD.HI.U32 R132, R17, R132, R18 ;  /* 0x0000008411847227 */ /* 0x000fe200078e0012 */
[----:B------:R-:W-:-:S02]  /*1790*/  LOP3.LUT R19, R142, 0xfffffff8, RZ, 0xc0, !PT ;  /* 0xfffffff88e137812 */ /* 0x000fc400078ec0ff */
[----:B------:R-:W-:Y:S01]  /*17a0*/  SHF.R.S32.HI R142, RZ, 0x3, R142 ;  /* 0x00000003ff8e7819 */ /* 0x000fe2000001148e */
[----:B------:R-:W-:Y:S01]  /*17b0*/  @P0 IMAD.WIDE.U32 R16, R3, c[0x0][0x190], RZ ;  /* 0x0000640003100a25 */ /* 0x000fe200078e00ff */
[----:B------:R-:W-:Y:S02]  /*17c0*/  SHF.R.S32.HI R131, RZ, 0x1, R132 ;  /* 0x00000001ff837819 */ /* 0x000fe40000011484 */
[----:B------:R-:W-:Y:S01]  /*17d0*/  SHF.R.S32.HI R143, RZ, 0x1f, R142 ;  /* 0x0000001fff8f7819 */ /* 0x000fe2000001148e */
[----:B------:R-:W-:Y:S01]  /*17e0*/  @!P0 IMAD R8, R10, c[0x0][0x178], RZ ;  /* 0x00005e000a088a24 */ /* 0x000fe200078e02ff */
[----:B------:R-:W-:Y:S01]  /*17f0*/  LEA.HI R60, R5, R56, RZ, 0x4 ;  /* 0x00000038053c7211 */ /* 0x000fe200078f20ff */
[----:B------:R-:W-:Y:S01]  /*1800*/  IMAD.IADD R58, R56, 0x1, -R19 ;  /* 0x00000001383a7824 */ /* 0x000fe200078e0a13 */
[----:B------:R-:W-:Y:S01]  /*1810*/  SHF.L.U32 R19, R142, 0x6, RZ ;  /* 0x000000068e137819 */ /* 0x000fe200000006ff */
[----:B------:R-:W-:Y:S01]  /*1820*/  @P0 IMAD R17, R3, c[0x0][0x194], R17 ;  /* 0x0000650003110a24 */ /* 0x000fe200078e0211 */
[----:B------:R-:W-:Y:S01]  /*1830*/  LOP3.LUT R135, R60, 0xfffffff0, RZ, 0xc0, !PT ;  /* 0xfffffff03c877812 */ /* 0x000fe200078ec0ff */
[----:B------:R-:W-:Y:S01]  /*1840*/  @!P0 IMAD.WIDE.U32 R20, R201, c[0x0][0x178], RZ ;  /* 0x00005e00c9148a25 */ /* 0x000fe200078e00ff */
[----:B------:R-:W-:-:S02]  /*1850*/  LOP3.LUT R19, R19, 0x1c0, RZ, 0xc0, !PT ;  /* 0x000001c013137812 */ /* 0x000fc400078ec0ff */
[C---:B------:R-:W-:Y:S01]  /*1860*/  SHF.L.U32 R18, R58.reuse, 0x3, RZ ;  /* 0x000000033a127819 */ /* 0x040fe200000006ff */
[----:B------:R-:W-:Y:S01]  /*1870*/  @!P0 IMAD R3, R201, c[0x0][0x17c], R8 ;  /* 0x00005f00c9038a24 */ /* 0x000fe200078e0208 */
[----:B------:R-:W-:Y:S01]  /*1880*/  SHF.R.U32.HI R8, RZ, 0x3, R19 ;  /* 0x00000003ff087819 */ /* 0x000fe20000011613 */
[----:B------:R-:W-:Y:S01]  /*1890*/  @!P0 IMAD.MOV.U32 R16, RZ, RZ, R20 ;  /* 0x000000ffff108224 */ /* 0x000fe200078e0014 */
[----:B------:R-:W-:Y:S01]  /*18a0*/  SHF.L.U32 R128, R58, 0x2, RZ ;  /* 0x000000023a807819 */ /* 0x000fe200000006ff */
[----:B------:R-:W-:Y:S01]  /*18b0*/  @!P0 IMAD.IADD R17, R21, 0x1, R3 ;  /* 0x0000000115118824 */ /* 0x000fe200078e0203 */
[----:B------:R-:W-:Y:S01]  /*18c0*/  LOP3.LUT R21, R19, 0x38, R18, 0xf8, !PT ;  /* 0x0000003813157812 */ /* 0x000fe200078ef812 */
[----:B------:R-:W-:Y:S01]  /*18d0*/  IMAD.WIDE R22, R23, 0x40, R142 ;  /* 0x0000004017167825 */ /* 0x000fe200078e028e */
[----:B------:R-:W-:Y:S02]  /*18e0*/  SHF.R.S32.HI R19, RZ, 0x1f, R18 ;  /* 0x0000001fff137819 */ /* 0x000fe40000011412 */
[----:B------:R-:W-:Y:S01]  /*18f0*/  IADD3 R14, P0, R18, R6, RZ ;  /* 0x00000006120e7210 */ /* 0x000fe20007f1e0ff */
[----:B------:R-:W-:Y:S01]  /*1900*/  IMAD R3, R2, c[0x0][0x1b8], RZ ;  /* 0x00006e0002037a24 */ /* 0x000fe200078e02ff */
[----:B------:R-:W-:Y:S01]  /*1910*/  IADD3 R16, P1, R18, R16, RZ ;  /* 0x0000001012107210 */ /* 0x000fe20007f3e0ff */
[C---:B------:R-:W-:Y:S01]  /*1920*/  IMAD R129, R142.reuse, R131, R128 ;  /* 0x000000838e817224 */ /* 0x040fe200078e0280 */
[----:B------:R-:W-:Y:S01]  /*1930*/  LEA.HI R6, R5, R56, RZ, 0x6 ;  /* 0x0000003805067211 */ /* 0x000fe200078f30ff */
[----:B------:R-:W-:Y:S01]  /*1940*/  IMAD.X R15, R19, 0x1, R15, P0 ;  /* 0x00000001130f7824 */ /* 0x000fe200000e060f */
[----:B------:R-:W-:Y:S01]  /*1950*/  IADD3 R136, P0, R142, R13, RZ ;  /* 0x0000000d8e887210 */ /* 0x000fe20007f1e0ff */
[----:B------:R-:W-:Y:S01]  /*1960*/  IMAD R13, R23, c[0x0][0x190], RZ ;  /* 0x00006400170d7a24 */ /* 0x000fe200078e02ff */
[----:B------:R-:W-:Y:S01]  /*1970*/  LOP3.LUT R8, R21, R8, RZ, 0x3c, !PT ;  /* 0x0000000815087212 */ /* 0x000fe200078e3cff */
[----:B------:R-:W-:Y:S01]  /*1980*/  IMAD.X R17, R19, 0x1, R17, P1 ;  /* 0x0000000113117824 */ /* 0x000fe200008e0611 */
[----:B------:R-:W-:Y:S01]  /*1990*/  IADD3 R128, R128, R129, RZ ;  /* 0x0000008180807210 */ /* 0x000fe20007ffe0ff */
[----:B------:R-:W-:Y:S01]  /*19a0*/  IMAD.X R11, R143, 0x1, R11, P0 ;  /* 0x000000018f0b7824 */ /* 0x000fe200000e060b */
[----:B------:R-:W-:Y:S01]  /*19b0*/  IADD3 R140, P0, R18, R140, RZ ;  /* 0x0000008c128c7210 */ /* 0x000fe20007f1e0ff */
[C---:B------:R-:W-:Y:S01]  /*19c0*/  IMAD R13, R22.reuse, c[0x0][0x194], R13 ;  /* 0x00006500160d7a24 */ /* 0x040fe200078e020d */
[----:B------:R-:W-:Y:S01]  /*19d0*/  SHF.L.U64.HI R53, R151, R0, c[0x0][0x19c] ;  /* 0x0000670097357619 */ /* 0x000fe20000010200 */
[----:B------:R-:W-:Y:S01]  /*19e0*/  IMAD R11, R11, c[0x0][0x1a0], RZ ;  /* 0x000068000b0b7a24 */ /* 0x000fe200078e02ff */
[----:B------:R-:W-:Y:S01]  /*19f0*/  SHF.L.U32 R54, R151, 0x4, RZ ;  /* 0x0000000497367819 */ /* 0x000fe200000006ff */
[----:B------:R-:W-:Y:S01]  /*1a00*/  IMAD.WIDE.U32 R22, R22, c[0x0][0x190], R16 ;  /* 0x0000640016167a25 */ /* 0x000fe200078e0010 */
[----:B------:R-:W-:-:S02]  /*1a10*/  SHF.L.U32 R17, R6, 0x3, RZ ;  /* 0x0000000306117819 */ /* 0x000fc400000006ff */
[----:B------:R-:W-:Y:S01]  /*1a20*/  SHF.R.S32.HI R57, RZ, 0x5, R57 ;  /* 0x00000005ff397819 */ /* 0x000fe20000011439 */
[----:B------:R-:W-:Y:S01]  /*1a30*/  IMAD R133, R136, c[0x0][0x1a4], R11 ;  /* 0x0000690088857a24 */ /* 0x000fe200078e020b */
[----:B------:R-:W-:Y:S01]  /*1a40*/  SHF.R.S32.HI R11, RZ, 0x1f, R62 ;  /* 0x0000001fff0b7819 */ /* 0x000fe2000001143e */
[C---:B------:R-:W-:Y:S01]  /*1a50*/  IMAD R3, R4.reuse, c[0x0][0x1bc], R3 ;  /* 0x00006f0004037a24 */ /* 0x040fe200078e0203 */
[----:B------:R-:W-:Y:S01]  /*1a60*/  IADD3 R23, R23, R13, RZ ;  /* 0x0000000d17177210 */ /* 0x000fe20007ffe0ff */
[----:B------:R-:W-:Y:S01]  /*1a70*/  IMAD.WIDE.U32 R14, R4, c[0x0][0x1b8], R14 ;  /* 0x00006e00040e7a25 */ /* 0x000fe200078e000e */
[----:B------:R-:W-:Y:S02]  /*1a80*/  LEA.HI R6, R11, R62, RZ, 0x6 ;  /* 0x0000003e0b067211 */ /* 0x000fe400078f30ff */
[----:B------:R-:W-:Y:S01]  /*1a90*/  LOP3.LUT R138, R8, 0xfffffe00, R17, 0xf8, !PT ;  /* 0xfffffe00088a7812 */ /* 0x000fe200078ef811 */
[----:B------:R-:W-:Y:S01]  /*1aa0*/  IMAD.IADD R15, R15, 0x1, R3 ;  /* 0x000000010f0f7824 */ /* 0x000fe200078e0203 */
[----:B------:R-:W-:Y:S01]  /*1ab0*/  SHF.R.S32.HI R6, RZ, 0x6, R6 ;  /* 0x00000006ff067819 */ /* 0x000fe20000011406 */
[----:B------:R-:W-:Y:S01]  /*1ac0*/  IMAD.X R141, R19, 0x1, R9, P0 ;  /* 0x00000001138d7824 */ /* 0x000fe200000e0609 */
[----:B------:R-:W-:Y:S01]  /*1ad0*/  SHF.R.S32.HI R3, RZ, 0x1f, R144 ;  /* 0x0000001fff037819 */ /* 0x000fe20000011490 */
[----:B------:R-:W-:Y:S01]  /*1ae0*/  IMAD R5, R143, c[0x0][0x198], RZ ;  /* 0x000066008f057a24 */ /* 0x000fe200078e02ff */
[----:B------:R-:W-:Y:S01]  /*1af0*/  IMNMX R61, R199, R6, !PT ;  /* 0x00000006c73d7217 */ /* 0x000fe20007800200 */
[----:B------:R-:W-:Y:S01]  /*1b00*/  IMAD.WIDE.U32 R140, R142, c[0x0][0x198], R140 ;  /* 0x000066008e8c7a25 */ /* 0x000fe200078e008c */
[----:B------:R-:W-:-:S02]  /*1b10*/  SHF.R.S32.HI R60, RZ, 0x4, R60 ;  /* 0x00000004ff3c7819 */ /* 0x000fc4000001143c */
[----:B------:R-:W-:Y:S01]  /*1b20*/  ISETP.GT.AND P0, PT, R134, R61, PT ;  /* 0x0000003d8600720c */ /* 0x000fe20003f04270 */
[----:B------:R-:W-:Y:S01]  /*1b30*/  IMAD R3, R3, c[0x0][0x1a8], RZ ;  /* 0x00006a0003037a24 */ /* 0x000fe200078e02ff */
[----:B------:R-:W-:Y:S01]  /*1b40*/  SHF.R.S32.HI R116, RZ, 0x1f, R129 ;  /* 0x0000001fff747819 */ /* 0x000fe20000011481 */
[----:B------:R-:W-:Y:S01]  /*1b50*/  IMAD R5, R142, c[0x0][0x19c], R5 ;  /* 0x000067008e057a24 */ /* 0x000fe200078e0205 */
[----:B------:R-:W-:Y:S01]  /*1b60*/  SHF.R.S32.HI R115, RZ, 0x1f, R128 ;  /* 0x0000001fff737819 */ /* 0x000fe20000011480 */
[C---:B------:R-:W-:Y:S02]  /*1b70*/  IMAD R139, R144.reuse, c[0x0][0x1ac], R3 ;  /* 0x00006b00908b7a24 */ /* 0x040fe400078e0203 */
[----:B------:R-:W-:Y:S01]  /*1b80*/  IMAD.WIDE.U32 R144, R144, c[0x0][0x1a8], R22 ;  /* 0x00006a0090907a25 */ /* 0x000fe200078e0016 */
[----:B------:R-:W-:-:S03]  /*1b90*/  IADD3 R52, R141, R5, RZ ;  /* 0x000000058d347210 */ /* 0x000fc60007ffe0ff */
[----:B------:R-:W-:Y:S01]  /*1ba0*/  IMAD.MOV.U32 R3, RZ, RZ, c[0x0][0x1a0] ;  /* 0x00006800ff037624 */ /* 0x000fe200078e00ff */
[----:B------:R-:W-:Y:S01]  /*1bb0*/  IADD3 R139, R145, R139, RZ ;  /* 0x0000008b918b7210 */ /* 0x000fe20007ffe0ff */
[----:B------:R-:W-:-:S03]  /*1bc0*/  IMAD.WIDE.U32 R136, R136, c[0x0][0x1a0], R14 ;  /* 0x0000680088887a25 */ /* 0x000fc600078e000e */
[C---:B------:R-:W-:Y:S01]  /*1bd0*/  SHF.L.U64.HI R104, R3.reuse, R0, c[0x0][0x1a4] ;  /* 0x0000690003687619 */ /* 0x040fe20000010200 */
[----:B------:R-:W-:Y:S02]  /*1be0*/  IMAD.SHL.U32 R105, R3, 0x10, RZ ;  /* 0x0000001003697824 */ /* 0x000fe400078e00ff */
[----:B------:R-:W-:Y:S02]  /*1bf0*/  IMAD.IADD R135, R56, 0x1, -R135 ;  /* 0x0000000138877824 */ /* 0x000fe400078e0a87 */
[----:B------:R-:W-:Y:S02]  /*1c00*/  IMAD.SHL.U32 R130, R131, 0x10, RZ ;  /* 0x0000001083827824 */ /* 0x000fe400078e00ff */
[----:B------:R-:W-:Y:S02]  /*1c10*/  IMAD.IADD R133, R137, 0x1, R133 ;  /* 0x0000000189857824 */ /* 0x000fe400078e0285 */
[----:B------:R-:W-:Y:S01]  /*1c20*/  @!P5 IMAD.MOV.U32 R102, RZ, RZ, RZ ;  /* 0x000000ffff66d224 */ /* 0x000fe200078e00ff */
[----:B------:R-:W-:Y:S05]  /*1c30*/  @!P0 BRA `(.L_x_3264) ;  /* 0x0000882000008947 */ /* 0x000fea0003800000 */
[----:B-1----:R-:W-:Y:S01]  /*1c40*/  SHF.R.S32.HI R5, RZ, 0x1f, R7 ;  /* 0x0000001fff057819 */ /* 0x002fe20000011407 */
[C---:B------:R-:W-:Y:S01]  /*1c50*/  IMAD R6, R10.reuse, c[0x0][0x280], RZ ;  /* 0x0000a0000a067a24 */ /* 0x040fe200078e02ff */
[--C-:B------:R-:W-:Y:S01]  /*1c60*/  SHF.R.S32.HI R9, RZ, 0x1f, R62.reuse ;  /* 0x0000001fff097819 */ /* 0x100fe2000001143e */
[----:B------:R-:W-:Y:S01]  /*1c70*/  IMAD R10, R10, c[0x0][0x278], RZ ;  /* 0x00009e000a0a7a24 */ /* 0x000fe200078e02ff */
[----:B------:R-:W-:Y:S01]  /*1c80*/  IADD3 R8, P1, P0, R7, R142, -R62 ;  /* 0x0000008e07087210 */ /* 0x000fe2000783e83e */
[C---:B------:R-:W-:Y:S01]  /*1c90*/  IMAD R6, R201.reuse, c[0x0][0x284], R6 ;  /* 0x0000a100c9067a24 */ /* 0x040fe200078e0206 */
[----:B------:R-:W-:Y:S01]  /*1ca0*/  UMOV UR9, 0x20 ;  /* 0x0000002000097882 */ /* 0x000fe20000000000 */
[----:B------:R-:W-:Y:S01]  /*1cb0*/  IMAD.WIDE.U32 R12, R201, c[0x0][0x280], R18 ;  /* 0x0000a000c90c7a25 */ /* 0x000fe200078e0012 */
[----:B------:R-:W-:Y:S01]  /*1cc0*/  IADD3.X R5, R5, R143, ~R9, P1, P0 ;  /* 0x0000008f05057210 */ /* 0x000fe20000fe0c09 */
[----:B------:R-:W-:Y:S01]  /*1cd0*/  ULDC.64 UR4, c[0x0][0x1a0] ;  /* 0x0000680000047ab9 */ /* 0x000fe20000000a00 */
[----:B------:R-:W-:Y:S01]  /*1ce0*/  IADD3 R75, P5, R54, R54, RZ ;  /* 0x00000036364b7210 */ /* 0x000fe20007fbe0ff */
[C---:B------:R-:W-:Y:S01]  /*1cf0*/  IMAD.WIDE.U32 R14, R201.reuse, c[0x0][0x278], R18 ;  /* 0x00009e00c90e7a25 */ /* 0x040fe200078e0012 */
[----:B------:R-:W-:Y:S01]  /*1d00*/  UIMAD UR10, UR9, UR5, URZ ;  /* 0x00000005090a72a4 */ /* 0x000fe2000f8e023f */
[C---:B------:R-:W-:Y:S01]  /*1d10*/  IADD3 R123, R130.reuse, 0x40, RZ ;  /* 0x00000040827b7810 */ /* 0x040fe20007ffe0ff */
[----:B------:R-:W-:Y:S01]  /*1d20*/  UMOV UR8, 0x60 ;  /* 0x0000006000087882 */ /* 0x000fe20000000000 */
[----:B------:R-:W-:Y:S01]  /*1d30*/  IMAD R10, R201, c[0x0][0x27c], R10 ;  /* 0x00009f00c90a7a24 */ /* 0x000fe200078e020a */
[----:B------:R-:W-:Y:S01]  /*1d40*/  IADD3 R71, P4, R75, 0x40, RZ ;  /* 0x000000404b477810 */ /* 0x000fe20007f9e0ff */
[----:B------:R-:W-:Y:S01]  /*1d50*/  IMAD.IADD R13, R13, 0x1, R6 ;  /* 0x000000010d0d7824 */ /* 0x000fe200078e0206 */
[----:B------:R-:W-:Y:S01]  /*1d60*/  IADD3 R75, P2, R75, 0x80, RZ ;  /* 0x000000804b4b7810 */ /* 0x000fe20007f5e0ff */
[----:B------:R-:W-:Y:S01]  /*1d70*/  IMAD R9, R5, c[0x0][0x290], RZ ;  /* 0x0000a40005097a24 */ /* 0x000fe200078e02ff */
[----:B------:R-:W-:Y:S01]  /*1d80*/  IADD3 R121, R130, 0x80, RZ ;  /* 0x0000008082797810 */ /* 0x000fe20007ffe0ff */
[----:B------:R-:W-:Y:S01]  /*1d90*/  IMAD.IADD R15, R15, 0x1, R10 ;  /* 0x000000010f0f7824 */ /* 0x000fe200078e020a */
[----:B------:R-:W-:Y:S01]  /*1da0*/  UIMAD UR11, UR8, UR5, URZ ;  /* 0x00000005080b72a4 */ /* 0x000fe2000f8e023f */
[----:B------:R-:W-:Y:S01]  /*1db0*/  IMAD R5, R5, c[0x0][0x288], RZ ;  /* 0x0000a20005057a24 */ /* 0x000fe200078e02ff */
[----:B------:R-:W-:Y:S01]  /*1dc0*/  SHF.L.U32 R124, R131, 0x5, RZ ;  /* 0x00000005837c7819 */ /* 0x000fe200000006ff */
[C---:B------:R-:W-:Y:S01]  /*1dd0*/  IMAD R9, R8.reuse, c[0x0][0x294], R9 ;  /* 0x0000a50008097a24 */ /* 0x040fe200078e0209 */
[----:B------:R-:W-:Y:S01]  /*1de0*/  ULDC UR5, c[0x0][0x294] ;  /* 0x0000a50000057ab9 */ /* 0x000fe20000000800 */
[----:B------:R-:W-:Y:S01]  /*1df0*/  IMAD.WIDE.U32 R12, R8, c[0x0][0x290], R12 ;  /* 0x0000a400080c7a25 */ /* 0x000fe200078e000c */
[----:B------:R-:W-:Y:S01]  /*1e00*/  UIMAD UR5, UR8, UR5, URZ ;  /* 0x00000005080572a4 */ /* 0x000fe2000f8e023f */
[----:B------:R-:W-:Y:S01]  /*1e10*/  IADD3 R127, R142, 0x10, RZ ;  /* 0x000000108e7f7810 */ /* 0x000fe20007ffe0ff */
[----:B------:R-:W-:Y:S01]  /*1e20*/  UIMAD.WIDE.U32 UR12, UR8, UR4, URZ ;  /* 0x00000004080c72a5 */ /* 0x000fe2000f8e003f */
[----:B------:R-:W-:Y:S01]  /*1e30*/  IMAD R5, R8, c[0x0][0x28c], R5 ;  /* 0x0000a30008057a24 */ /* 0x000fe200078e0205 */
[----:B------:R-:W-:Y:S01]  /*1e40*/  IADD3 R126, R142, 0x20, RZ ;  /* 0x000000208e7e7810 */ /* 0x000fe20007ffe0ff */
[----:B------:R-:W-:Y:S01]  /*1e50*/  IMAD.WIDE.U32 R14, R8, c[0x0][0x288], R14 ;  /* 0x0000a200080e7a25 */ /* 0x000fe200078e000e */
[----:B------:R-:W-:Y:S01]  /*1e60*/  IADD3 R125, R142, 0x30, RZ ;  /* 0x000000308e7d7810 */ /* 0x000fe20007ffe0ff */
[----:B------:R-:W-:Y:S01]  /*1e70*/  ULDC UR4, c[0x0][0x230] ;  /* 0x00008c0000047ab9 */ /* 0x000fe20000000800 */
[----:B------:R-:W-:Y:S01]  /*1e80*/  SHF.R.S32.HI R114, RZ, 0x1f, R130 ;  /* 0x0000001fff727819 */ /* 0x000fe20000011482 */
[----:B------:R-:W-:Y:S01]  /*1e90*/  IMAD.IADD R9, R13, 0x1, R9 ;  /* 0x000000010d097824 */ /* 0x000fe200078e0209 */
[----:B------:R-:W-:Y:S01]  /*1ea0*/  SHF.R.S32.HI R113, RZ, 0x1f, R124 ;  /* 0x0000001fff717819 */ /* 0x000fe2000001147c */
[----:B------:R-:W-:Y:S01]  /*1eb0*/  IMAD.IADD R102, R102, 0x1, R7 ;  /* 0x0000000166667824 */ /* 0x000fe200078e0207 */
[----:B------:R-:W-:Y:S01]  /*1ec0*/  SHF.R.S32.HI R112, RZ, 0x1f, R123 ;  /* 0x0000001fff707819 */ /* 0x000fe2000001147b */
[----:B------:R-:W-:Y:S01]  /*1ed0*/  IMAD.MOV.U32 R8, RZ, RZ, R12 ;  /* 0x000000ffff087224 */ /* 0x000fe200078e000c */
[----:B------:R-:W-:Y:S01]  /*1ee0*/  SHF.R.S32.HI R110, RZ, 0x1f, R121 ;  /* 0x0000001fff6e7819 */ /* 0x000fe20000011479 */
[C---:B------:R-:W-:Y:S01]  /*1ef0*/  IMAD R97, R2.reuse, c[0x0][0x2a0], RZ ;  /* 0x0000a80002617a24 */ /* 0x040fe200078e02ff */
[----:B------:R-:W-:Y:S01]  /*1f00*/  UIADD3 UR11, UR13, UR11, URZ ;  /* 0x0000000b0d0b7290 */ /* 0x000fe2000fffe03f */
[----:B------:R-:W-:Y:S01]  /*1f10*/  IMAD R99, R2, c[0x0][0x298], RZ ;  /* 0x0000a60002637a24 */ /* 0x000fe200078e02ff */
[----:B------:R-:W-:Y:S01]  /*1f20*/  ULDC.U8 UR8, c[0x0][0x313] ;  /* 0x0000c4c000087ab9 */ /* 0x000fe20000000000 */
[----:B------:R-:W-:Y:S01]  /*1f30*/  IMAD.IADD R7, R15, 0x1, R5 ;  /* 0x000000010f077824 */ /* 0x000fe200078e0205 */
[C---:B------:R-:W-:Y:S01]  /*1f40*/  IADD3 R15, R18.reuse, 0x40, RZ ;  /* 0x00000040120f7810 */ /* 0x040fe20007ffe0ff */
[----:B------:R-:W-:Y:S01]  /*1f50*/  IMAD.MOV.U32 R6, RZ, RZ, R14 ;  /* 0x000000ffff067224 */ /* 0x000fe200078e000e */
[----:B------:R-:W-:Y:S01]  /*1f60*/  IADD3 R14, R18, 0x80, RZ ;  /* 0x00000080120e7810 */ /* 0x000fe20007ffe0ff */
[----:B------:R-:W-:-:S02]  /*1f70*/  IMAD R97, R4, c[0x0][0x2a4], R97 ;  /* 0x0000a90004617a24 */ /* 0x000fc400078e0261 */
[C---:B------:R-:W-:Y:S02]  /*1f80*/  IMAD R99, R4.reuse, c[0x0][0x29c], R99 ;  /* 0x0000a70004637a24 */ /* 0x040fe400078e0263 */
[----:B------:R-:W-:-:S04]  /*1f90*/  IMAD.WIDE.U32 R8, R4, c[0x0][0x2a0], R8 ;  /* 0x0000a80004087a25 */ /* 0x000fc800078e0008 */
[----:B------:R-:W-:Y:S01]  /*1fa0*/  IMAD.WIDE.U32 R4, R4, c[0x0][0x298], R6 ;  /* 0x0000a60004047a25 */ /* 0x000fe200078e0006 */
[----:B------:R-:W-:-:S03]  /*1fb0*/  LEA R96, P1, R8, c[0x0][0x270], 0x1 ;  /* 0x00009c0008607a11 */ /* 0x000fc600078208ff */
[----:B------:R-:W-:Y:S01]  /*1fc0*/  IMAD.IADD R97, R9, 0x1, R97 ;  /* 0x0000000109617824 */ /* 0x000fe200078e0261 */
[----:B------:R-:W-:Y:S01]  /*1fd0*/  LEA R98, P0, R4, c[0x0][0x268], 0x1 ;  /* 0x00009a0004627a11 */ /* 0x000fe200078008ff */
[----:B------:R-:W-:Y:S02]  /*1fe0*/  IMAD.IADD R99, R5, 0x1, R99 ;  /* 0x0000000105637824 */ /* 0x000fe400078e0263 */
[----:B------:R-:W-:Y:S01]  /*1ff0*/  IMAD R102, R131, R102, RZ ;  /* 0x0000006683667224 */ /* 0x000fe200078e02ff */
[----:B------:R-:W-:Y:S01]  /*2000*/  LEA.HI.X R97, R8, c[0x0][0x274], R97, 0x1, P1 ;  /* 0x00009d0008617a11 */ /* 0x000fe200008f0c61 */
[----:B------:R-:W-:Y:S01]  /*2010*/  IMAD.WIDE.U32 R2, R3, 0x20, RZ ;  /* 0x0000002003027825 */ /* 0x000fe200078e00ff */
[----:B------:R-:W-:Y:S02]  /*2020*/  LEA.HI.X R99, R4, c[0x0][0x26c], R99, 0x1, P0 ;  /* 0x00009b0004637a11 */ /* 0x000fe400000f0c63 */
[----:B------:R-:W-:Y:S01]  /*2030*/  LEA R92, P1, R140, c[0x0][0x168], 0x1 ;  /* 0x00005a008c5c7a11 */ /* 0x000fe200078208ff */
[----:B------:R-:W-:Y:S01]  /*2040*/  IMAD.MOV.U32 R67, RZ, RZ, c[0x0][0x288] ;  /* 0x0000a200ff437624 */ /* 0x000fe200078e00ff */
[----:B------:R-:W-:Y:S01]  /*2050*/  LEA R94, P0, R136, c[0x0][0x170], 0x1 ;  /* 0x00005c00885e7a11 */ /* 0x000fe200078008ff */
[----:B------:R-:W-:Y:S01]  /*2060*/  IMAD.X R76, R53, 0x1, R53, P5 ;  /* 0x00000001354c7824 */ /* 0x000fe200028e0635 */
[----:B------:R-:W-:Y:S01]  /*2070*/  LEA.HI.X R93, R140, c[0x0][0x16c], R52, 0x1, P1 ;  /* 0x00005b008c5d7a11 */ /* 0x000fe200008f0c34 */
[----:B------:R-:W-:Y:S01]  /*2080*/  IMAD.SHL.U32 R65, R67, 0x10, RZ ;  /* 0x0000001043417824 */ /* 0x000fe200078e00ff */
[----:B------:R-:W-:Y:S01]  /*2090*/  LEA.HI.X R95, R136, c[0x0][0x174], R133, 0x1, P0 ;  /* 0x00005d00885f7a11 */ /* 0x000fe200000f0c85 */
[----:B------:R-:W-:Y:S01]  /*20a0*/  IMAD.MOV.U32 R148, RZ, RZ, c[0x0][0x290] ;  /* 0x0000a400ff947624 */ /* 0x000fe200078e00ff */
[----:B------:R-:W-:Y:S01]  /*20b0*/  SHF.R.S32.HI R103, RZ, 0x1f, R102 ;  /* 0x0000001fff677819 */ /* 0x000fe20000011466 */
[----:B------:R-:W-:Y:S01]  /*20c0*/  IMAD.X R72, RZ, RZ, R76, P4 ;  /* 0x000000ffff487224 */ /* 0x000fe200020e064c */
[-C--:B------:R-:W-:Y:S01]  /*20d0*/  IADD3 R44, P1, R129, R102.reuse, RZ ;  /* 0x00000066812c7210 */ /* 0x080fe20007f3e0ff */
[----:B------:R-:W-:Y:S01]  /*20e0*/  IMAD.MOV.U32 R66, RZ, RZ, 0x5 ;  /* 0x00000005ff427424 */ /* 0x000fe200078e00ff */
[----:B------:R-:W-:Y:S01]  /*20f0*/  IADD3 R102, P0, R128, R102, RZ ;  /* 0x0000006680667210 */ /* 0x000fe20007f1e0ff */
[----:B------:R-:W-:Y:S01]  /*2100*/  IMAD.IADD R120, R130, 0x1, R123 ;  /* 0x0000000182787824 */ /* 0x000fe200078e027b */
[----:B------:R-:W-:Y:S01]  /*2110*/  IADD3 R89, R3, UR10, RZ ;  /* 0x0000000a03597c10 */ /* 0x000fe2000fffe0ff */
[--C-:B------:R-:W-:Y:S01]  /*2120*/  IMAD.X R3, R116, 0x1, R103.reuse, P1 ;  /* 0x0000000174037824 */ /* 0x100fe200008e0667 */
[-C--:B------:R-:W-:Y:S01]  /*2130*/  SHF.L.U64.HI R64, R67, R0.reuse, c[0x0][0x28c] ;  /* 0x0000a30043407619 */ /* 0x080fe20000010200 */
[----:B------:R-:W-:Y:S01]  /*2140*/  IMAD.X R103, R115, 0x1, R103, P0 ;  /* 0x0000000173677824 */ /* 0x000fe200000e0667 */
[----:B------:R-:W-:Y:S01]  /*2150*/  IADD3 R74, P5, R65, R65, RZ ;  /* 0x00000041414a7210 */ /* 0x000fe20007fbe0ff */
[----:B------:R-:W-:Y:S01]  /*2160*/  IMAD.IADD R119, R130, 0x1, R121 ;  /* 0x0000000182777824 */ /* 0x000fe200078e0279 */
[----:B------:R-:W-:Y:S01]  /*2170*/  IADD3 R80, P4, R54, R71, RZ ;  /* 0x0000004736507210 */ /* 0x000fe20007f9e0ff */
[----:B------:R-:W-:Y:S01]  /*2180*/  ULDC UR10, c[0x0][0x19c] ;  /* 0x00006700000a7ab9 */ /* 0x000fe20000000800 */
[C---:B------:R-:W-:Y:S01]  /*2190*/  SHF.L.U64.HI R103, R102.reuse, 0x1, R103 ;  /* 0x0000000166677819 */ /* 0x040fe20000010267 */
[----:B------:R-:W-:Y:S01]  /*21a0*/  IMAD.SHL.U32 R102, R102, 0x2, RZ ;  /* 0x0000000266667824 */ /* 0x000fe200078e00ff */
[----:B------:R-:W-:Y:S01]  /*21b0*/  SHF.L.U64.HI R85, R148, R0, c[0x0][0x294] ;  /* 0x0000a50094557619 */ /* 0x000fe20000010200 */
[----:B------:R-:W-:Y:S01]  /*21c0*/  IMAD.X R73, R64, 0x1, R64, P5 ;  /* 0x0000000140497824 */ /* 0x000fe200028e0640 */
[----:B------:R-:W-:Y:S01]  /*21d0*/  IADD3.X R76, RZ, R76, RZ, P2, !PT ;  /* 0x0000004cff4c7210 */ /* 0x000fe200017fe4ff */
[----:B------:R-:W-:Y:S01]  /*21e0*/  UIMAD UR10, UR9, UR10, URZ ;  /* 0x0000000a090a72a4 */ /* 0x000fe2000f8e023f */
[C---:B------:R-:W-:Y:S01]  /*21f0*/  SHF.L.U64.HI R0, R44.reuse, 0x1, R3 ;  /* 0x000000012c007819 */ /* 0x040fe20000010203 */
[----:B------:R-:W-:Y:S01]  /*2200*/  IMAD.SHL.U32 R44, R44, 0x2, RZ ;  /* 0x000000022c2c7824 */ /* 0x000fe200078e00ff */
[----:B------:R-:W-:Y:S01]  /*2210*/  IADD3 R70, P1, R74, 0x40, RZ ;  /* 0x000000404a467810 */ /* 0x000fe20007f3e0ff */
[C---:B------:R-:W-:Y:S01]  /*2220*/  IMAD.SHL.U32 R88, R148.reuse, 0x20, RZ ;  /* 0x0000002094587824 */ /* 0x040fe200078e00ff */
[----:B------:R-:W-:Y:S01]  /*2230*/  IADD3.X R79, R53, R72, RZ, P4, !PT ;  /* 0x00000048354f7210 */ /* 0x000fe200027fe4ff */
[----:B------:R-:W-:Y:S01]  /*2240*/  IMAD.SHL.U32 R86, R148, 0x10, RZ ;  /* 0x0000001094567824 */ /* 0x000fe200078e00ff */
[----:B------:R-:W-:Y:S01]  /*2250*/  IADD3 R84, P2, R54, R75, RZ ;  /* 0x0000004b36547210 */ /* 0x000fe20007f5e0ff */
[----:B------:R-:W-:Y:S01]  /*2260*/  IMAD.X R69, RZ, RZ, R73, P1 ;  /* 0x000000ffff457224 */ /* 0x000fe200008e0649 */
[----:B------:R-:W-:Y:S01]  /*2270*/  IADD3 R74, P0, R74, 0x80, RZ ;  /* 0x000000804a4a7810 */ /* 0x000fe20007f1e0ff */
[----:B------:R-:W-:Y:S01]  /*2280*/  IMAD.WIDE.U32 R150, R151, 0x20, RZ ;  /* 0x0000002097967825 */ /* 0x000fe200078e00ff */
[----:B------:R-:W-:-:S02]  /*2290*/  IADD3 R100, P4, R102, c[0x0][0x2b0], RZ ;  /* 0x0000ac0066647a10 */ /* 0x000fc40007f9e0ff */
[CC--:B------:R-:W-:Y:S01]  /*22a0*/  SHF.L.U64.HI R87, R148.reuse, R66.reuse, c[0x0][0x294] ;  /* 0x0000a50094577619 */ /* 0x0c0fe20000010242 */
[----:B------:R-:W-:Y:S01]  /*22b0*/  IMAD R122, R131, 0x30, RZ ;  /* 0x00000030837a7824 */ /* 0x000fe200078e02ff */
[----:B------:R-:W-:Y:S01]  /*22c0*/  IADD3.X R101, R103, c[0x0][0x2b4], RZ, P4, !PT ;  /* 0x0000ad0067657a10 */ /* 0x000fe200027fe4ff */
[----:B------:R-:W-:Y:S01]  /*22d0*/  IMAD.WIDE.U32 R148, R148, 0x60, RZ ;  /* 0x0000006094947825 */ /* 0x000fe200078e00ff */
[----:B------:R-:W-:Y:S02]  /*22e0*/  IADD3 R20, P1, R44, c[0x0][0x2b0], RZ ;  /* 0x0000ac002c147a10 */ /* 0x000fe40007f3e0ff */
[-C--:B------:R-:W-:Y:S01]  /*22f0*/  IADD3 R78, P5, R70, R65.reuse, RZ ;  /* 0x00000041464e7210 */ /* 0x080fe20007fbe0ff */
[----:B------:R-:W-:Y:S01]  /*2300*/  IMAD.IADD R118, R130, 0x1, R120 ;  /* 0x0000000182767824 */ /* 0x000fe200078e0278 */
[----:B------:R-:W-:Y:S01]  /*2310*/  IADD3 R82, P4, R74, R65, RZ ;  /* 0x000000414a527210 */ /* 0x000fe20007f9e0ff */
[----:B------:R-:W-:Y:S01]  /*2320*/  IMAD.IADD R117, R130, 0x1, R119 ;  /* 0x0000000182757824 */ /* 0x000fe200078e0277 */
[----:B------:R-:W-:Y:S01]  /*2330*/  SHF.L.U64.HI R66, R67, R66, c[0x0][0x28c] ;  /* 0x0000a30043427619 */ /* 0x000fe20000010242 */
[----:B------:R-:W-:Y:S01]  /*2340*/  IMAD.X R83, R53, 0x1, R76, P2 ;  /* 0x0000000135537824 */ /* 0x000fe200010e064c */
[----:B------:R-:W-:Y:S01]  /*2350*/  IADD3 R102, P2, R102, c[0x0][0x2a8], RZ ;  /* 0x0000aa0066667a10 */ /* 0x000fe20007f5e0ff */
[----:B------:R-:W-:Y:S01]  /*2360*/  IMAD.X R73, RZ, RZ, R73, P0 ;  /* 0x000000ffff497224 */ /* 0x000fe200000e0649 */
[----:B------:R-:W-:Y:S01]  /*2370*/  IADD3 R44, P0, R44, c[0x0][0x2a8], RZ ;  /* 0x0000aa002c2c7a10 */ /* 0x000fe20007f1e0ff */
[----:B------:R-:W-:Y:S01]  /*2380*/  IMAD.MOV.U32 R63, RZ, RZ, c[0x0][0x290] ;  /* 0x0000a400ff3f7624 */ /* 0x000fe200078e00ff */
[----:B------:R-:W-:Y:S01]  /*2390*/  SHF.L.U64.HI R87, R88, 0x1, R87 ;  /* 0x0000000158577819 */ /* 0x000fe20000010257 */
[----:B------:R-:W-:Y:S01]  /*23a0*/  IMAD.SHL.U32 R90, R2, 0x2, RZ ;  /* 0x00000002025a7824 */ /* 0x000fe200078e00ff */
[----:B------:R-:W-:Y:S01]  /*23b0*/  SHF.L.U64.HI R85, R86, 0x1, R85 ;  /* 0x0000000156557819 */ /* 0x000fe20000010255 */
[----:B------:R-:W-:Y:S01]  /*23c0*/  IMAD.MOV.U32 R13, RZ, RZ, R134 ;  /* 0x000000ffff0d7224 */ /* 0x000fe200078e0086 */
[----:B------:R-:W-:Y:S01]  /*23d0*/  SHF.L.U64.HI R89, R2, 0x1, R89 ;  /* 0x0000000102597819 */ /* 0x000fe20000010259 */
[----:B------:R-:W-:Y:S01]  /*23e0*/  IMAD.SHL.U32 R67, R67, 0x20, RZ ;  /* 0x0000002043437824 */ /* 0x000fe200078e00ff */
[----:B------:R-:W-:Y:S01]  /*23f0*/  SHF.R.S32.HI R111, RZ, 0x1f, R122 ;  /* 0x0000001fff6f7819 */ /* 0x000fe2000001147a */
[----:B------:R-:W-:Y:S01]  /*2400*/  IMAD.SHL.U32 R88, R88, 0x2, RZ ;  /* 0x0000000258587824 */ /* 0x000fe200078e00ff */
[----:B------:R-:W-:Y:S01]  /*2410*/  IADD3 R68, R151, UR10, RZ ;  /* 0x0000000a97447c10 */ /* 0x000fe2000fffe0ff */
[----:B------:R-:W-:Y:S01]  /*2420*/  IMAD.SHL.U32 R86, R86, 0x2, RZ ;  /* 0x0000000256567824 */ /* 0x000fe200078e00ff */
[----:B------:R-:W-:Y:S01]  /*2430*/  SHF.R.S32.HI R109, RZ, 0x1f, R120 ;  /* 0x0000001fff6d7819 */ /* 0x000fe20000011478 */
[--C-:B------:R-:W-:Y:S01]  /*2440*/  IMAD.X R77, R69, 0x1, R64.reuse, P5 ;  /* 0x00000001454d7824 */ /* 0x100fe200028e0640 */
[----:B------:R-:W-:Y:S01]  /*2450*/  SHF.R.S32.HI R108, RZ, 0x1f, R119 ;  /* 0x0000001fff6c7819 */ /* 0x000fe20000011477 */
[----:B------:R-:W-:Y:S01]  /*2460*/  IMAD.X R81, R73, 0x1, R64, P4 ;  /* 0x0000000149517824 */ /* 0x000fe200020e0640 */
[----:B------:R-:W-:Y:S01]  /*2470*/  IADD3 R91, R149, UR5, RZ ;  /* 0x00000005955b7c10 */ /* 0x000fe2000fffe0ff */
[----:B------:R-:W-:Y:S01]  /*2480*/  IMAD.U32 R63, R63, -0x40, RZ ;  /* 0xffffffc03f3f7824 */ /* 0x000fe200078e00ff */
[----:B------:R-:W-:-:S02]  /*2490*/  SHF.R.S32.HI R107, RZ, 0x1f, R118 ;  /* 0x0000001fff6b7819 */ /* 0x000fc40000011476 */
[----:B------:R-:W-:Y:S02]  /*24a0*/  SHF.R.S32.HI R106, RZ, 0x1f, R117 ;  /* 0x0000001fff6a7819 */ /* 0x000fe40000011475 */
[----:B------:R-:W-:Y:S02]  /*24b0*/  IADD3.X R103, R103, c[0x0][0x2ac], RZ, P2, !PT ;  /* 0x0000ab0067677a10 */ /* 0x000fe400017fe4ff */
[C---:B------:R-:W-:Y:S02]  /*24c0*/  IADD3.X R21, R0.reuse, c[0x0][0x2b4], RZ, P1, !PT ;  /* 0x0000ad0000157a10 */ /* 0x040fe40000ffe4ff */
[----:B------:R-:W-:Y:S02]  /*24d0*/  IADD3.X R45, R0, c[0x0][0x2ac], RZ, P0, !PT ;  /* 0x0000ab00002d7a10 */ /* 0x000fe400007fe4ff */
.L_x_3310:
        /* <DEDUP_REMOVED lines=59> */
[----:B------:R-:W-:Y:S11]  /*2890*/  ISETP.GE.AND P1, PT, R15, UR4, PT ;  /* 0x000000040f007c0c */ /* 0x000ff6000bf26270 */
        /* <DEDUP_REMOVED lines=144> */
.L_x_3268:
[----:B------:R-:W-:Y:S05]  /*31a0*/  BSYNC B0 ;  /* 0x0000000000007941 */ /* 0x000fea0003800000 */
.L_x_3267:
[----:B------:R-:W-:Y:S01]  /*31b0*/  BSSY B0, `(.L_x_3269) ;  /* 0x000009f000007945 */ /* 0x000fe20003800000 */
[----:B------:R-:W-:-:S05]  /*31c0*/  @!P5 BRA `(.L_x_3270) ;  /* 0x000009d00000d947 */ /* 0x000fca0003800000 */
[C---:B------:R-:W-:Y:S02]  /*31d0*/  LEA R48, P1, R65.reuse, R98, 0x1 ;  /* 0x0000006241307211 */ /* 0x040fe400078208ff */
        /* <DEDUP_REMOVED lines=156> */
.L_x_3270:
[----:B------:R-:W-:Y:S05]  /*3ba0*/  BSYNC B0 ;  /* 0x0000000000007941 */ /* 0x000fea0003800000 */
.L_x_3269:
[----:B------:R-:W-:Y:S01]  /*3bb0*/  BSSY B0, `(.L_x_3271) ;  /* 0x00000a7000007945 */ /* 0x000fe20003800000 */
[----:B------:R-:W-:-:S05]  /*3bc0*/  @!P4 BRA `(.L_x_3272) ;  /* 0x00000a500000c947 */ /* 0x000fca0003800000 */
[C---:B------:R-:W-:Y:S02]  /*3bd0*/  LEA R50, P1, R67.reuse, R98, 0x1 ;  /* 0x0000006243327211 */ /* 0x040fe400078208ff */
[----:B------:R-:W-:Y:S02]  /*3be0*/  SHF.L.U32 R49, R124, 0x1, RZ ;  /* 0x000000017c317819 */ /* 0x000fe400000006ff */
[----:B------:R-:W-:Y:S02]  /*3bf0*/  ISETP.GE.AND P0, PT, R18, UR4, PT ;  /* 0x0000000412007c0c */ /* 0x000fe4000bf06270 */
[----:B------:R-:W-:Y:S02]  /*3c00*/  LEA.HI.X R51, R67, R99, R66, 0x1, P1 ;  /* 0x0000006343337211 */ /* 0x000fe400008f0c42 */
[-C--:B------:R-:W-:Y:S02]  /*3c10*/  IADD3 R32, P1, R20, R49.reuse, RZ ;  /* 0x0000003114207210 */ /* 0x080fe40007f3e0ff */
[----:B-1----:R-:W-:Y:S01]  /*3c20*/  SHF.L.U64.HI R47, R124, 0x1, R113 ;  /* 0x000000017c2f7819 */ /* 0x002fe20000010271 */
[----:B----4-:R-:W2:Y:S01]  /*3c30*/  LDG.E.128 R24, [R50.64] ;  /* 0x0000000632187981 */ /* 0x010ea2000c1e1d00 */
[----:B------:R-:W-:Y:S02]  /*3c40*/  IADD3 R42, P4, R44, R49, RZ ;  /* 0x000000312c2a7210 */ /* 0x000fe40007f9e0ff */
[-C--:B------:R-:W-:Y:S02]  /*3c50*/  IADD3.X R33, R21, R47.reuse, RZ, P1, !PT ;  /* 0x0000002f15217210 */ /* 0x080fe40000ffe4ff */
[----:B------:R-:W-:Y:S02]  /*3c60*/  IADD3.X R43, R45, R47, RZ, P4, !PT ;  /* 0x0000002f2d2b7210 */ /* 0x000fe400027fe4ff */
[----:B------:R-:W-:Y:S01]  /*3c70*/  LEA R154, P5, R150, R92, 0x1 ;  /* 0x0000005c969a7211 */ /* 0x000fe200078a08ff */
[----:B------:R-:W3:Y:S01]  /*3c80*/  @!P0 LDG.E.64 R22, [R32.64] ;  /* 0x0000000620168981 */ /* 0x000ee2000c1e1b00 */
[----:B------:R-:W-:Y:S02]  /*3c90*/  LEA R152, P4, R70, R98, 0x1 ;  /* 0x0000006246987211 */ /* 0x000fe400078808ff */
[----:B------:R-:W-:Y:S02]  /*3ca0*/  LEA.HI.X R155, R150, R93, R68, 0x1, P5 ;  /* 0x0000005d969b7211 */ /* 0x000fe400028f0c44 */
[----:B------:R-:W-:Y:S01]  /*3cb0*/  ISETP.GE.AND P1, PT, R15, UR4, PT ;  /* 0x000000040f007c0c */ /* 0x000fe2000bf26270 */
[----:B------:R-:W4:Y:S01]  /*3cc0*/  @!P0 LDG.E.64 R38, [R42.64] ;  /* 0x000000062a268981 */ /* 0x000f22000c1e1b00 */
        /* <DEDUP_REMOVED lines=45> */
[----:B------:R-:W-:Y:S02]  /*3fa0*/  LEA R50, P4, R74, R98, 0x1 ;  /* 0x000000624a327211 */ /* 0x000fe400078808ff */
[----:B------:R-:W-:Y:S01]  /*3fb0*/  ISETP.GE.AND P0, PT, R14, UR4, PT ;  /* 0x000000040e007c0c */ /* 0x000fe2000bf06270 */
[----:B------:R1:W-:Y:S01]  /*3fc0*/  STG.E.128 [R154.64], R24 ;  /* 0x000000189a007986 */ /* 0x0003e2000c101d06 */
[----:B------:R-:W-:Y:S07]  /*3fd0*/  LEA.HI.X R51, R74, R99, R73, 0x1, P4 ;  /* 0x000000634a337211 */ /* 0x000fee00020f0c49 */
        /* <DEDUP_REMOVED lines=100> */
.L_x_3272:
[----:B------:R-:W-:Y:S05]  /*4620*/  BSYNC B0 ;  /* 0x0000000000007941 */ /* 0x000fea0003800000 */
.L_x_3271:
        /* <DEDUP_REMOVED lines=14> */
[C---:B------:R-:W-:Y:S02]  /*4710*/  LEA R154, P2, R78.reuse, R98, 0x1 ;  /* 0x000000624e9a7211 */ /* 0x040fe400078408ff */
[----:B------:R-:W-:Y:S02]  /*4720*/  ISETP.GE.AND P1, PT, R15, UR4, PT ;  /* 0x000000040f007c0c */ /* 0x000fe4000bf26270 */
[----:B------:R-:W-:Y:S01]  /*4730*/  LEA.HI.X R155, R78, R99, R77, 0x1, P2 ;  /* 0x000000634e9b7211 */ /* 0x000fe200010f0c4d */
[----:B------:R1:W3:Y:S08]  /*4740*/  LDG.E.128 R24, [R152.64] ;  /* 0x0000000698187981 */ /* 0x0002f0000c1e1d00 */
        /* <DEDUP_REMOVED lines=48> */
[----:B------:R-:W-:Y:S02]  /*4a50*/  LEA R50, P2, R82, R98, 0x1 ;  /* 0x0000006252327211 */ /* 0x000fe400078408ff */
[----:B------:R-:W-:Y:S01]  /*4a60*/  ISETP.GE.AND P0, PT, R14, UR4, PT ;  /* 0x000000040e007c0c */ /* 0x000fe2000bf06270 */
[----:B------:R1:W-:Y:S01]  /*4a70*/  STG.E.128 [R152.64], R24 ;  /* 0x0000001898007986 */ /* 0x0003e2000c101d06 */
[----:B------:R-:W-:Y:S07]  /*4a80*/  LEA.HI.X R51, R82, R99, R81, 0x1, P2 ;  /* 0x0000006352337211 */ /* 0x000fee00010f0c51 */
[----:B------:R-:W2:Y:S08]  /*4a90*/  LDG.E.128 R28, [R154.64] ;  /* 0x000000069a1c7981 */ /* 0x000eb0000c1e1d00 */
[----:B------:R-:W3:Y:S06]  /*4aa0*/  @!P1 LDG.E.64 R22, [R32.64+0x40] ;  /* 0x0000400620169981 */ /* 0x000eec000c1e1b00 */
[----:B------:R-:W4:Y:S01]  /*4ab0*/  @!P1 LDG.E.64 R38, [R42.64+0x40] ;  /* 0x000040062a269981 */ /* 0x000f22000c1e1b00 */
[C---:B-1----:R-:W-:Y:S04]  /*4ac0*/  LEA R152, P4, R80.reuse, R92, 0x1 ;  /* 0x0000005c50987211 */ /* 0x042fe800078808ff */
[----:B------:R-:W-:Y:S01]  /*4ad0*/  LEA.HI.X R153, R80, R93, R79, 0x1, P4 ;  /* 0x0000005d50997211 */ /* 0x000fe200020f0c4f */
[----:B--2---:R-:W-:Y:S01]  /*4ae0*/  @!P1 IMAD.MOV.U32 R34, RZ, RZ, R28 ;  /* 0x000000ffff229224 */ /* 0x004fe200078e001c */
[----:B------:R-:W-:Y:S02]  /*4af0*/  @!P1 MOV R25, R29 ;  /* 0x0000001d00199202 */ /* 0x000fe40000000f00 */
[----:B------:R-:W-:Y:S02]  /*4b00*/  @!P1 MOV R27, R30 ;  /* 0x0000001e001b9202 */ /* 0x000fe40000000f00 */
[--C-:B------:R-:W-:Y:S02]  /*4b10*/  @!P1 HADD2.F32 R36, -RZ, R34.reuse.H1_H1 ;  /* 0x30000022ff249230 */ /* 0x100fe40000004100 */
[----:B------:R-:W-:Y:S02]  /*4b20*/  @!P1 HADD2.F32 R24, -RZ, R34.H0_H0 ;  /* 0x20000022ff189230 */ /* 0x000fe40000004100 */
[--C-:B---3--:R-:W-:Y:S02]  /*4b30*/  @!P1 HADD2.F32 R35, -RZ, R22.reuse.H0_H0 ;  /* 0x20000016ff239230 */ /* 0x108fe40000004100 */
[----:B------:R-:W-:Y:S02]  /*4b40*/  @!P1 HADD2.F32 R26, -RZ, R22.H1_H1 ;  /* 0x30000016ff1a9230 */ /* 0x000fe40000004100 */
[--C-:B------:R-:W-:Y:S01]  /*4b50*/  @!P1 HADD2.F32 R22, -RZ, R23.reuse.H0_H0 ;  /* 0x20000017ff169230 */ /* 0x100fe20000004100 */
[-C--:B------:R-:W-:Y:S01]  /*4b60*/  @!P1 FMUL.FTZ R46, R36, R35.reuse ;  /* 0x00000023242e9220 */ /* 0x080fe20000410000 */
[----:B----4-:R-:W-:Y:S01]  /*4b70*/  @!P1 HADD2.F32 R37, -RZ, R38.H0_H0 ;  /* 0x20000026ff259230 */ /* 0x010fe20000004100 */
        /* <DEDUP_REMOVED lines=19> */
[-C--:B------:R-:W-:Y:S01]  /*4cb0*/  @!P1 FMUL.FTZ R49, R37, R23.reuse ;  /* 0x0000001725319220 */ /* 0x080fe20000410000 */
[----:B------:R-:W-:Y:S01]  /*4cc0*/  @!P1 MOV R28, R46 ;  /* 0x0000002e001c9202 */ /* 0x000fe20000000f00 */
[C---:B------:R-:W-:Y:S02]  /*4cd0*/  @!P1 FMUL.FTZ R8, R24.reuse, R23 ;  /* 0x0000001718089220 */ /* 0x040fe40000410000 */
[----:B------:R-:W-:Y:S02]  /*4ce0*/  @!P1 FFMA.FTZ R48, R25, R40, -R48 ;  /* 0x0000002819309223 */ /* 0x000fe40000010830 */
[-C--:B------:R-:W-:Y:S02]  /*4cf0*/  @!P1 FFMA.FTZ R49, R24, R41.reuse, -R49 ;  /* 0x0000002918319223 */ /* 0x080fe40000010831 */
[----:B------:R-:W-:Y:S02]  /*4d00*/  @!P1 FFMA.FTZ R6, R39, R38, R6 ;  /* 0x0000002627069223 */ /* 0x000fe40000010006 */
[----:B------:R-:W-:Y:S02]  /*4d10*/  @!P1 FFMA.FTZ R7, R36, R40, R7 ;  /* 0x0000002824079223 */ /* 0x000fe40000010007 */
[----:B------:R-:W-:Y:S02]  /*4d20*/  @!P1 FFMA.FTZ R47, R35, R38, -R47 ;  /* 0x00000026232f9223 */ /* 0x000fe4000001082f */
[----:B------:R-:W-:Y:S01]  /*4d30*/  @!P1 FFMA.FTZ R8, R37, R41, R8 ;  /* 0x0000002925089223 */ /* 0x000fe20000010008 */
[----:B------:R-:W-:Y:S02]  /*4d40*/  @!P1 F2FP.PACK_AB R48, R7, R48 ;  /* 0x000000300730923e */ /* 0x000fe400000000ff */
[----:B------:R-:W-:Y:S02]  /*4d50*/  @!P1 F2FP.PACK_AB R47, R6, R47 ;  /* 0x0000002f062f923e */ /* 0x000fe400000000ff */
[----:B------:R-:W-:Y:S02]  /*4d60*/  @!P1 F2FP.PACK_AB R49, R8, R49 ;  /* 0x000000310831923e */ /* 0x000fe400000000ff */
[----:B------:R-:W-:Y:S02]  /*4d70*/  @!P1 MOV R29, R47 ;  /* 0x0000002f001d9202 */ /* 0x000fe40000000f00 */
[----:B------:R-:W-:Y:S02]  /*4d80*/  @!P1 MOV R30, R48 ;  /* 0x00000030001e9202 */ /* 0x000fe40000000f00 */
[----:B------:R-:W-:Y:S05]  /*4d90*/  @!P1 MOV R31, R49 ;  /* 0x00000031001f9202 */ /* 0x000fea0000000f00 */
[----:B------:R1:W-:Y:S08]  /*4da0*/  STG.E.128 [R152.64], R28 ;  /* 0x0000001c98007986 */ /* 0x0003f0000c101d06 */
[----:B------:R2:W3:Y:S08]  /*4db0*/  LDG.E.128 R24, [R50.64] ;  /* 0x0000000632187981 */ /* 0x0004f0000c1e1d00 */
[----:B------:R-:W4:Y:S06]  /*4dc0*/  @!P0 LDG.E.64 R22, [R32.64+0x80] ;  /* 0x0000800620168981 */ /* 0x000f2c000c1e1b00 */
[----:B------:R-:W5:Y:S01]  /*4dd0*/  @!P0 LDG.E.64 R42, [R42.64+0x80] ;  /* 0x000080062a2a8981 */ /* 0x000f62000c1e1b00 */
[C---:B--2---:R-:W-:Y:S04]  /*4de0*/  LEA R50, P1, R84.reuse, R92, 0x1 ;  /* 0x0000005c54327211 */ /* 0x044fe800078208ff */
[----:B------:R-:W-:Y:S01]  /*4df0*/  LEA.HI.X R51, R84, R93, R83, 0x1, P1 ;  /* 0x0000005d54337211 */ /* 0x000fe200008f0c53 */
[----:B---3--:R-:W-:Y:S01]  /*4e00*/  @!P0 IMAD.MOV.U32 R34, RZ, RZ, R24 ;  /* 0x000000ffff228224 */ /* 0x008fe200078e0018 */
[----:B-1----:R-:W-:Y:S02]  /*4e10*/  @!P0 MOV R30, R25 ;  /* 0x00000019001e8202 */ /* 0x002fe40000000f00 */
[----:B------:R-:W-:Y:S02]  /*4e20*/  @!P0 MOV R31, R26 ;  /* 0x0000001a001f8202 */ /* 0x000fe40000000f00 */
        /* <DEDUP_REMOVED lines=42> */
.L_x_3274:
[----:B------:R-:W-:Y:S05]  /*50d0*/  BSYNC B0 ;  /* 0x0000000000007941 */ /* 0x000fea0003800000 */
.L_x_3273:
        /* <DEDUP_REMOVED lines=8> */
.L_x_3266:
[----:B------:R-:W-:Y:S01]  /*5160*/  BSSY B1, `(.L_x_3276) ;  /* 0x0000115000017945 */ /* 0x000fe20003800000 */
[----:B------:R-:W-:-:S05]  /*5170*/  @!P1 BRA `(.L_x_3277) ;  /* 0x0000113000009947 */ /* 0x000fca0003800000 */
[----:B------:R1:W5:Y:S01]  /*5180*/  LDG.E.128 R48, [R98.64] ;  /* 0x0000000662307981 */ /* 0x000362000c1e1d00 */
[----:B------:R-:W-:Y:S01]  /*5190*/  ISETP.GE.AND P0, PT, R18, UR4, PT ;  /* 0x0000000412007c0c */ /* 0x000fe2000bf06270 */
[----:B------:R-:W-:Y:S01]  /*51a0*/  @!UPT UIADD3 URZ, URZ, URZ, URZ ;  /* 0x0000003f3f3ff290 */ /* 0x000fe2000fffe03f */
[----:B------:R-:W-:Y:S11]  /*51b0*/  BSSY B0, `(.L_x_3278) ;  /* 0x0000056000007945 */ /* 0x000ff60003800000 */
[----:B------:R-:W-:-:S05]  /*51c0*/  @P0 BRA `(.L_x_3279) ;  /* 0x0000054000000947 */ /* 0x000fca0003800000 */
[--C-:B----45:R-:W-:Y:S01]  /*51d0*/  HADD2.F32 R31, -RZ, R48.reuse.H0_H0 ;  /* 0x20000030ff1f7230 */ /* 0x130fe20000004100 */
        /* <DEDUP_REMOVED lines=83> */
.L_x_3279:
[----:B------:R-:W-:Y:S05]  /*5710*/  BSYNC B0 ;  /* 0x0000000000007941 */ /* 0x000fea0003800000 */
.L_x_3278:
[----:B-----5:R2:W-:Y:S01]  /*5720*/  STG.E.128 [R92.64], R48 ;  /* 0x000000305c007986 */ /* 0x0205e2000c101d06 */
[----:B------:R-:W-:Y:S01]  /*5730*/  ISETP.GE.AND P0, PT, R15, UR4, PT ;  /* 0x000000040f007c0c */ /* 0x000fe2000bf06270 */
[----:B------:R-:W-:Y:S01]  /*5740*/  BSSY B0, `(.L_x_3280) ;  /* 0x0000059000007945 */ /* 0x000fe20003800000 */
[----:B------:R-:W-:Y:S05]  /*5750*/  IADD3 R156, P1, R98, 0x80, RZ ;  /* 0x00000080629c7810 */ /* 0x000fea0007f3e0ff */
[----:B------:R-:W-:Y:S01]  /*5760*/  IMAD.X R157, RZ, RZ, R99, P1 ;  /* 0x000000ffff9d7224 */ /* 0x000fe200008e0663 */
[----:B--2---:R2:W5:Y:S05]  /*5770*/  LDG.E.128 R48, [R98.64+0x80] ;  /* 0x0000800662307981 */ /* 0x00456a000c1e1d00 */
        /* <DEDUP_REMOVED lines=85> */
.L_x_3281:
[----:B------:R-:W-:Y:S05]  /*5cd0*/  BSYNC B0 ;  /* 0x0000000000007941 */ /* 0x000fea0003800000 */
.L_x_3280:
[----:B-----5:R3:W-:Y:S01]  /*5ce0*/  STG.E.128 [R92.64+0x80], R48 ;  /* 0x000080305c007986 */ /* 0x0207e2000c101d06 */
[----:B------:R-:W-:Y:S01]  /*5cf0*/  ISETP.GE.AND P0, PT, R14, UR4, PT ;  /* 0x000000040e007c0c */ /* 0x000fe2000bf06270 */
[----:B------:R-:W-:Y:S01]  /*5d00*/  BSSY B0, `(.L_x_3282) ;  /* 0x0000059000007945 */ /* 0x000fe20003800000 */
[----:B------:R-:W-:Y:S05]  /*5d10*/  IADD3 R156, P1, R98, 0x100, RZ ;  /* 0x00000100629c7810 */ /* 0x000fea0007f3e0ff */
[----:B------:R-:W-:Y:S01]  /*5d20*/  IMAD.X R157, RZ, RZ, R99, P1 ;  /* 0x000000ffff9d7224 */ /* 0x000fe200008e0663 */
[----:B---3--:R3:W5:Y:S05]  /*5d30*/  LDG.E.128 R48, [R98.64+0x100] ;  /* 0x0001000662307981 */ /* 0x00876a000c1e1d00 */
        /* <DEDUP_REMOVED lines=85> */
.L_x_3283:
[----:B------:R-:W-:Y:S05]  /*6290*/  BSYNC B0 ;  /* 0x0000000000007941 */ /* 0x000fea0003800000 */
.L_x_3282:
[----:B-----5:R1:W-:Y:S02]  /*62a0*/  STG.E.128 [R92.64+0x100], R48 ;  /* 0x000100305c007986 */ /* 0x0203e4000c101d06 */
.L_x_3277:
[----:B------:R-:W-:Y:S05]  /*62b0*/  BSYNC B1 ;  /* 0x0000000000017941 */ /* 0x000fea0003800000 */
.L_x_3276:
[----:B------:R-:W-:Y:S01]  /*62c0*/  BSSY B1, `(.L_x_3284) ;  /* 0x0000128000017945 */ /* 0x000fe20003800000 */
[----:B------:R-:W-:-:S05]  /*62d0*/  @!P5 BRA `(.L_x_3285) ;  /* 0x000012600000d947 */ /* 0x000fca0003800000 */
[C---:B------:R-:W-:Y:S01]  /*62e0*/  LEA R158, P0, R65.reuse, R98, 0x1 ;  /* 0x00000062419e7211 */ /* 0x040fe200078008ff */
[----:B------:R-:W-:Y:S03]  /*62f0*/  BSSY B0, `(.L_x_3286) ;  /* 0x000005d000007945 */ /* 0x000fe60003800000 */
[----:B------:R-:W-:Y:S02]  /*6300*/  LEA.HI.X R159, R65, R99, R64, 0x1, P0 ;  /* 0x00000063419f7211 */ /* 0x000fe400000f0c40 */
[----:B------:R-:W-:Y:S03]  /*6310*/  ISETP.GE.AND P0, PT, R18, UR4, PT ;  /* 0x0000000412007c0c */ /* 0x000fe6000bf06270 */
[----:B-1----:R1:W5:Y:S10]  /*6320*/  LDG.E.128 R48, [R158.64] ;  /* 0x000000069e307981 */ /* 0x002374000c1e1d00 */
[----:B------:R-:W-:-:S05]  /*6330*/  @P0 BRA `(.L_x_3287) ;  /* 0x0000058000000947 */ /* 0x000fca0003800000 */
[--C-:B-----5:R-:W-:Y:S01]  /*6340*/  HADD2.F32 R35, -RZ, R48.reuse.H1_H1 ;  /* 0x30000030ff237230 */ /* 0x120fe20000004100 */
[----:B------:R-:W-:Y:S01]  /*6350*/  ULEA.HI UR5, UR4, UR4, URZ, 0x1 ;  /* 0x0000000404057291 */ /* 0x000fe2000f8f083f */
[----:B----4-:R-:W-:Y:S01]  /*6360*/  HADD2.F32 R36, -RZ, R49.H0_H0 ;  /* 0x20000031ff247230 */ /* 0x010fe20000004100 */
        /* <DEDUP_REMOVED lines=10> */
[C---:B------:R-:W-:Y:S02]  /*6410*/  IADD3 R153, P5, R130.reuse, R157, RZ ;  /* 0x0000009d82997210 */ /* 0x040fe40007fbe0ff */
        /* <DEDUP_REMOVED lines=12> */
[----:B-1----:R-:W-:Y:S02]  /*64e0*/  HADD2.F32 R33, -RZ, R48.H0_H0 ;  /* 0x20000030ff217230 */ /* 0x002fe40000004100 */
[--C-:B--2---:R-:W-:Y:S01]  /*64f0*/  HADD2.F32 R25, -RZ, R153.reuse.H0_H0 ;  /* 0x20000099ff197230 */ /* 0x104fe20000004100 */
[----:B----4-:R-:W-:Y:S01]  /*6500*/  MOV R26, R28 ;  /* 0x0000001c001a7202 */ /* 0x010fe20000000f00 */
        /* <DEDUP_REMOVED lines=59> */
.L_x_3287:
[----:B------:R-:W-:Y:S05]  /*68c0*/  BSYNC B0 ;  /* 0x0000000000007941 */ /* 0x000fea0003800000 */
.L_x_3286:
        /* <DEDUP_REMOVED lines=9> */
[--C-:B-----5:R-:W-:Y:S01]  /*6960*/  HADD2.F32 R35, -RZ, R48.reuse.H1_H1 ;  /* 0x30000030ff237230 */ /* 0x120fe20000004100 */
[----:B------:R-:W-:Y:S01]  /*6970*/  ULEA.HI UR5, UR4, UR4, URZ, 0x1 ;  /* 0x0000000404057291 */ /* 0x000fe2000f8f083f */
[----:B----4-:R-:W-:Y:S01]  /*6980*/  HADD2.F32 R36, -RZ, R49.H0_H0 ;  /* 0x20000031ff247230 */ /* 0x010fe20000004100 */
        /* <DEDUP_REMOVED lines=10> */
[----:B------:R-:W-:Y:S02]  /*6a30*/  MOV R160, RZ ;  /* 0x000000ff00a07202 */ /* 0x000fe40000000f00 */
        /* <DEDUP_REMOVED lines=74> */
.L_x_3289:
[----:B------:R-:W-:Y:S05]  /*6ee0*/  BSYNC B0 ;  /* 0x0000000000007941 */ /* 0x000fea0003800000 */
.L_x_3288:
        /* <DEDUP_REMOVED lines=32> */
[----:B---3--:R1:W3:Y:S02]  /*70f0*/  LDG.E.128 R32, [R28.64] ;  /* 0x000000061c207981 */ /* 0x0082e4000c1e1d00 */
        /* <DEDUP_REMOVED lines=66> */
.L_x_3291:
[----:B------:R-:W-:Y:S05]  /*7520*/  BSYNC B0 ;  /* 0x0000000000007941 */ /* 0x000fea0003800000 */
.L_x_3290:
[----:B-----5:R4:W-:Y:S02]  /*7530*/  STG.E.128 [R156.64+0x100], R4 ;  /* 0x000100049c007986 */ /* 0x0209e4000c101d06 */
.L_x_3285:
[----:B------:R-:W-:Y:S05]  /*7540*/  BSYNC B1 ;  /* 0x0000000000017941 */ /* 0x000fea0003800000 */
.L_x_3284:
        /* <DEDUP_REMOVED lines=27> */
[----:B--2---:R4:W2:Y:S03]  /*7700*/  LDG.E.128 R4, [R2.64] ;  /* 0x0000000602047981 */ /* 0x0048a6000c1e1d00 */
[----:B------:R-:W-:Y:S04]  /*7710*/  IADD3 R23, P0, R124, R0, RZ ;  /* 0x000000007c177210 */ /* 0x000fe80007f1e0ff */
[----:B------:R-:W-:Y:S01]  /*7720*/  LEA.HI.X.SX32 R0, R0, R113, 0x1, P0 ;  /* 0x0000007100007211 */ /* 0x000fe200000f0eff */
[----:B------:R-:W4:Y:S01]  /*7730*/  LDG.E.128 R36, [R36.64] ;  /* 0x0000000624247981 */ /* 0x000f22000c1e1d00 */
[C---:B------:R-:W-:Y:S04]  /*7740*/  LEA R24, P0, R23.reuse, R102, 0x1 ;  /* 0x0000006617187211 */ /* 0x040fe800078008ff */
[----:B------:R-:W-:Y:S05]  /*7750*/  LEA.HI.X R25, R23, R103, R0, 0x1, P0 ;  /* 0x0000006717197211 */ /* 0x000fea00000f0c00 */
[----:B---3--:R1:W3:Y:S01]  /*7760*/  LDG.E.128 R28, [R24.64] ;  /* 0x00000006181c7981 */ /* 0x0082e2000c1e1d00 */
[--C-:B----4-:R-:W-:Y:S01]  /*7770*/  HADD2.F32 R3, -RZ, R37.reuse.H0_H0 ;  /* 0x20000025ff037230 */ /* 0x110fe20000004100 */
[----:B--2---:R-:W-:Y:S01]  /*7780*/  MOV R12, R4 ;  /* 0x00000004000c7202 */ /* 0x004fe20000000f00 */
[----:B------:R-:W-:Y:S01]  /*7790*/  HADD2.F32 R4, -RZ, R37.H1_H1 ;  /* 0x30000025ff047230 */ /* 0x000fe20000004100 */
[----:B------:R-:W-:Y:S01]  /*77a0*/  IMAD.MOV.U32 R11, RZ, RZ, R5 ;  /* 0x000000ffff0b7224 */ /* 0x000fe200078e0005 */
[----:B------:R-:W-:Y:S01]  /*77b0*/  HADD2.F32 R8, -RZ, R39.H1_H1 ;  /* 0x30000027ff087230 */ /* 0x000fe20000004100 */
[----:B------:R-:W-:Y:S01]  /*77c0*/  MOV R10, R6 ;  /* 0x00000006000a7202 */ /* 0x000fe20000000f00 */
[--C-:B-1----:R-:W-:Y:S01]  /*77d0*/  HADD2.F32 R25, -RZ, R12.reuse.H0_H0 ;  /* 0x2000000cff197230 */ /* 0x102fe20000004100 */
        /* <DEDUP_REMOVED lines=58> */
.L_x_3295:
[----:B------:R-:W-:Y:S05]  /*7b80*/  BSYNC B0 ;  /* 0x0000000000007941 */ /* 0x000fea0003800000 */
.L_x_3294:
[----:B------:R-:W-:Y:S01]  /*7b90*/  LEA R4, P1, R150, R92, 0x1 ;  /* 0x0000005c96047211 */ /* 0x000fe200078208ff */
[----:B------:R-:W-:Y:S01]  /*7ba0*/  BSSY B0, `(.L_x_3296) ;  /* 0x0000062000007945 */ /* 0x000fe20003800000 */
[----:B----4-:R-:W-:Y:S02]  /*7bb0*/  LEA R2, P0, R70, R98, 0x1 ;  /* 0x0000006246027211 */ /* 0x010fe400078008ff */
        /* <DEDUP_REMOVED lines=24> */
[----:B--2---:R4:W2:Y:S01]  /*7d40*/  LDG.E.128 R4, [R2.64] ;  /* 0x0000000602047981 */ /* 0x0048a2000c1e1d00 */
[----:B------:R-:W-:Y:S04]  /*7d50*/  @P1 IADD3 R0, RZ, -UR5, RZ ;  /* 0x80000005ff001c10 */ /* 0x000fe8000fffe0ff */
[----:B------:R-:W-:Y:S03]  /*7d60*/  IADD3 R9, P0, R120, R0, RZ ;  /* 0x0000000078097210 */ /* 0x000fe60007f1e0ff */
[----:B------:R-:W4:Y:S01]  /*7d70*/  LDG.E.128 R36, [R36.64] ;  /* 0x0000000624247981 */ /* 0x000f22000c1e1d00 */
[----:B------:R-:W-:Y:S02]  /*7d80*/  LEA.HI.X.SX32 R0, R0, R109, 0x1, P0 ;  /* 0x0000006d00007211 */ /* 0x000fe400000f0eff */
[C---:B------:R-:W-:Y:S04]  /*7d90*/  LEA R28, P0, R9.reuse, R102, 0x1 ;  /* 0x00000066091c7211 */ /* 0x040fe800078008ff */
[----:B------:R-:W-:Y:S06]  /*7da0*/  LEA.HI.X R29, R9, R103, R0, 0x1, P0 ;  /* 0x00000067091d7211 */ /* 0x000fec00000f0c00 */
[----:B---3--:R-:W3:Y:S01]  /*7db0*/  LDG.E.128 R28, [R28.64] ;  /* 0x000000061c1c7981 */ /* 0x008ee2000c1e1d00 */
[--C-:B----4-:R-:W-:Y:S01]  /*7dc0*/  HADD2.F32 R3, -RZ, R37.reuse.H0_H0 ;  /* 0x20000025ff037230 */ /* 0x110fe20000004100 */
[----:B--2---:R-:W-:Y:S01]  /*7dd0*/  IMAD.MOV.U32 R12, RZ, RZ, R4 ;  /* 0x000000ffff0c7224 */ /* 0x004fe200078e0004 */
        /* <DEDUP_REMOVED lines=62> */
.L_x_3297:
[----:B------:R-:W-:Y:S05]  /*81c0*/  BSYNC B0 ;  /* 0x0000000000007941 */ /* 0x000fea0003800000 */
.L_x_3296:
[C---:B----4-:R-:W-:Y:S01]  /*81d0*/  LEA R4, P1, R71.reuse, R92, 0x1 ;  /* 0x0000005c47047211 */ /* 0x050fe200078208ff */
[----:B------:R-:W-:Y:S01]  /*81e0*/  BSSY B0, `(.L_x_3298) ;  /* 0x0000063000007945 */ /* 0x000fe20003800000 */
[C---:B------:R-:W-:Y:S02]  /*81f0*/  LEA R2, P0, R74.reuse, R98, 0x1 ;  /* 0x000000624a027211 */ /* 0x040fe400078008ff */
        /* <DEDUP_REMOVED lines=97> */
.L_x_3299:
[----:B------:R-:W-:Y:S05]  /*8810*/  BSYNC B0 ;  /* 0x0000000000007941 */ /* 0x000fea0003800000 */
.L_x_3298:
[C---:B----4-:R-:W-:Y:S04]  /*8820*/  LEA R2, P0, R75.reuse, R92, 0x1 ;  /* 0x0000005c4b027211 */ /* 0x050fe800078008ff */
[----:B------:R-:W-:Y:S05]  /*8830*/  LEA.HI.X R3, R75, R93, R76, 0x1, P0 ;  /* 0x0000005d4b037211 */ /* 0x000fea00000f0c4c */
[----:B-----5:R4:W-:Y:S04]  /*8840*/  STG.E.128 [R2.64], R8 ;  /* 0x0000000802007986 */ /* 0x0209e8000c101d06 */
.L_x_3293:
[----:B------:R-:W-:Y:S05]  /*8850*/  BSYNC B1 ;  /* 0x0000000000017941 */ /* 0x000fea0003800000 */
.L_x_3292:
        /* <DEDUP_REMOVED lines=101> */
.L_x_3303:
[----:B------:R-:W-:Y:S05]  /*8eb0*/  BSYNC B0 ;  /* 0x0000000000007941 */ /* 0x000fea0003800000 */
.L_x_3302:
[C---:B------:R-:W-:Y:S01]  /*8ec0*/  IMAD.WIDE.U32 R4, R41.reuse, c[0x0][0x198], R92 ;  /* 0x0000660029047a25 */ /* 0x040fe200078e005c */
[C---:B----4-:R-:W-:Y:S01]  /*8ed0*/  LEA R2, P0, R78.reuse, R98, 0x1 ;  /* 0x000000624e027211 */ /* 0x050fe200078008ff */
[----:B------:R-:W-:Y:S02]  /*8ee0*/  BSSY B0, `(.L_x_3304) ;  /* 0x0000062000007945 */ /* 0x000fe40003800000 */
[----:B------:R-:W-:Y:S01]  /*8ef0*/  IMAD R0, R41, c[0x0][0x19c], RZ ;  /* 0x0000670029007a24 */ /* 0x000fe200078e02ff */
        /* <DEDUP_REMOVED lines=96> */
.L_x_3305:
[----:B------:R-:W-:Y:S05]  /*9500*/  BSYNC B0 ;  /* 0x0000000000007941 */ /* 0x000fea0003800000 */
.L_x_3304:
        /* <DEDUP_REMOVED lines=100> */
.L_x_3307:
[----:B------:R-:W-:Y:S05]  /*9b50*/  BSYNC B0 ;  /* 0x0000000000007941 */ /* 0x000fea0003800000 */
.L_x_3306:
[C---:B----4-:R-:W-:Y:S04]  /*9b60*/  LEA R2, P0, R84.reuse, R92, 0x1 ;  /* 0x0000005c54027211 */ /* 0x050fe800078008ff */
[----:B------:R-:W-:Y:S05]  /*9b70*/  LEA.HI.X R3, R84, R93, R83, 0x1, P0 ;  /* 0x0000005d54037211 */ /* 0x000fea00000f0c53 */
[----:B-----5:R4:W-:Y:S04]  /*9b80*/  STG.E.128 [R2.64], R8 ;  /* 0x0000000802007986 */ /* 0x0209e8000c101d06 */
.L_x_3301:
[----:B------:R-:W-:Y:S05]  /*9b90*/  BSYNC B1 ;  /* 0x0000000000017941 */ /* 0x000fea0003800000 */
.L_x_3300:
        /* <DEDUP_REMOVED lines=8> */
.L_x_3265:
[----:B----4-:R-:W2:Y:S01]  /*9c20*/  @P1 LDG.E.128 R28, [R98.64] ;  /* 0x00000006621c1981 */ /* 0x010ea2000c1e1d00 */
        /* <DEDUP_REMOVED lines=9> */
[----:B--2---:R1:W-:Y:S04]  /*9cc0*/  @P1 STG.E.128 [R92.64], R28 ;  /* 0x0000001c5c001986 */ /* 0x0043e8000c101d06 */
[----:B------:R-:W2:Y:S04]  /*9cd0*/  @P1 LDG.E.128 R24, [R98.64+0x80] ;  /* 0x0000800662181981 */ /* 0x000ea8000c1e1d00 */
[----:B--2---:R2:W-:Y:S04]  /*9ce0*/  @P1 STG.E.128 [R92.64+0x80], R24 ;  /* 0x000080185c001986 */ /* 0x0045e8000c101d06 */
[----:B------:R-:W3:Y:S04]  /*9cf0*/  @P1 LDG.E.128 R8, [R98.64+0x100] ;  /* 0x0001000662081981 */ /* 0x000ee8000c1e1d00 */
[----:B---3--:R3:W-:Y:S04]  /*9d00*/  @P1 STG.E.128 [R92.64+0x100], R8 ;  /* 0x000100085c001986 */ /* 0x0087e8000c101d06 */
[----:B------:R-:W4:Y:S04]  /*9d10*/  @P5 LDG.E.128 R4, [R2.64] ;  /* 0x0000000602045981 */ /* 0x000f28000c1e1d00 */
[----:B----4-:R-:W-:Y:S04]  /*9d20*/  @P5 STG.E.128 [R34.64], R4 ;  /* 0x0000000422005986 */ /* 0x010fe8000c101d06 */
[----:B-1----:R-:W4:Y:S04]  /*9d30*/  @P5 LDG.E.128 R28, [R2.64+0x80] ;  /* 0x00008006021c5981 */ /* 0x002f28000c1e1d00 */
[----:B----4-:R-:W-:Y:S04]  /*9d40*/  @P5 STG.E.128 [R34.64+0x80], R28 ;  /* 0x0000801c22005986 */ /* 0x010fe8000c101d06 */
[----:B--2---:R1:W2:Y:S02]  /*9d50*/  @P5 LDG.E.128 R24, [R2.64+0x100] ;  /* 0x0001000602185981 */ /* 0x0042a4000c1e1d00 */
[----:B-1----:R-:W-:Y:S04]  /*9d60*/  @P2 IMAD.MOV.U32 R3, RZ, RZ, 0x60 ;  /* 0x00000060ff032424 */ /* 0x002fe800078e00ff */
[C---:B------:R-:W-:Y:S04]  /*9d70*/  @P2 IMAD.WIDE.U32 R22, R3.reuse, c[0x0][0x288], R98 ;  /* 0x0000a20003162a25 */ /* 0x040fe800078e0062 */
[----:B------:R-:W-:Y:S04]  /*9d80*/  @P2 IMAD R0, R3, c[0x0][0x28c], RZ ;  /* 0x0000a30003002a24 */ /* 0x000fe800078e02ff */
[----:B------:R-:W-:Y:S01]  /*9d90*/  @P2 IMAD.IADD R23, R23, 0x1, R0 ;  /* 0x0000000117172824 */ /* 0x000fe200078e0200 */
[----:B--2---:R1:W-:Y:S04]  /*9da0*/  @P5 STG.E.128 [R34.64+0x100], R24 ;  /* 0x0001001822005986 */ /* 0x0043e8000c101d06 */
[----:B---3--:R-:W2:Y:S01]  /*9db0*/  @P4 LDG.E.128 R8, [R36.64] ;  /* 0x0000000624084981 */ /* 0x008ea2000c1e1d00 */
[C---:B-1----:R-:W-:Y:S04]  /*9dc0*/  @P2 IMAD.WIDE.U32 R34, R3.reuse, c[0x0][0x198], R92 ;  /* 0x0000660003222a25 */ /* 0x042fe800078e005c */
[----:B------:R-:W-:Y:S04]  /*9dd0*/  @P2 IMAD R3, R3, c[0x0][0x19c], RZ ;  /* 0x0000670003032a24 */ /* 0x000fe800078e02ff */
[----:B------:R-:W-:Y:S01]  /*9de0*/  @P2 IMAD.IADD R35, R35, 0x1, R3 ;  /* 0x0000000123232824 */ /* 0x000fe200078e0203 */
        /* <DEDUP_REMOVED lines=11> */
.L_x_3275:
        /* <DEDUP_REMOVED lines=80> */
.L_x_3308:
[----:B------:R-:W-:Y:S02]  /*a3a0*/  IMAD.MOV.U32 R2, RZ, RZ, c[0x0][0x1a0] ;  /* 0x00006800ff027624 */ /* 0x000fe400078e00ff */
[----:B------:R-:W-:Y:S02]  /*a3b0*/  IMAD.MOV.U32 R0, RZ, RZ, c[0x0][0x198] ;  /* 0x00006600ff007624 */ /* 0x000fe400078e00ff */
[----:B------:R-:W-:Y:S02]  /*a3c0*/  IMAD.U32 R3, R2, -0x40, RZ ;  /* 0xffffffc002037824 */ /* 0x000fe400078e00ff */
[----:B----4-:R-:W-:Y:S03]  /*a3d0*/  IMAD.U32 R5, R0, -0x40, RZ ;  /* 0xffffffc000057824 */ /* 0x010fe600078e00ff */
[----:B------:R-:W-:Y:S02]  /*a3e0*/  LEA R94, P1, R3, R94, 0x1 ;  /* 0x0000005e035e7211 */ /* 0x000fe400078208ff */
[----:B------:R-:W-:Y:S02]  /*a3f0*/  LEA R92, P0, R5, R92, 0x1 ;  /* 0x0000005c055c7211 */ /* 0x000fe400078008ff */
[----:B------:R-:W-:Y:S02]  /*a400*/  LEA.HI.X.SX32 R95, R3, R95, 0x1, P1 ;  /* 0x0000005f035f7211 */ /* 0x000fe400008f0eff */
[----:B------:R-:W-:Y:S02]  /*a410*/  LEA.HI.X.SX32 R93, R5, R93, 0x1, P0 ;  /* 0x0000005d055d7211 */ /* 0x000fe400000f0eff */
.L_x_3309:
[----:B------:R-:W-:Y:S04]  /*a420*/  IADD3 R13, R13, -0x1, RZ ;  /* 0xffffffff0d0d7810 */ /* 0x000fe80007ffe0ff */
[----:B------:R-:W-:Y:S11]  /*a430*/  ISETP.GT.AND P0, PT, R13, R61, PT ;  /* 0x0000003d0d00720c */ /* 0x000ff60003f04270 */
[----:B------:R-:W-:Y:S02]  /*a440*/  @!UPT UIADD3 URZ, URZ, URZ, URZ ;  /* 0x0000003f3f3ff290 */ /* 0x000fe4000fffe03f */
[----:B------:R-:W-:-:S05]  /*a450*/  @P0 BRA `(.L_x_3310) ;  /* 0xffff808000000947 */ /* 0x000fca000383ffff */
.L_x_3264:
        /* <DEDUP_REMOVED lines=18> */
[----:B------:R-:W-:Y:S01]  /*a580*/  IMAD.X R7, R5, 0x1, R139, P1 ;  /* 0x0000000105077824 */ /* 0x000fe200008e068b */
[C---:B------:R-:W-:Y:S01]  /*a590*/  LEA.HI.X R5, R3.reuse, R139, R4, 0x5, P0 ;  /* 0x0000008b03057211 */ /* 0x040fe200000f2c04 */
        /* <DEDUP_REMOVED lines=73> */
.L_x_3317:
[----:B------:R-:W-:Y:S05]  /*aa30*/  BSYNC B0 ;  /* 0x0000000000007941 */ /* 0x000fea0003800000 */
.L_x_3316:
        /* <DEDUP_REMOVED lines=47> */
.L_x_3319:
[----:B------:R-:W-:Y:S05]  /*ad30*/  BSYNC B0 ;  /* 0x0000000000007941 */ /* 0x000fea0003800000 */
.L_x_3318:
        /* <DEDUP_REMOVED lines=44> */
.L_x_3321:
[----:B------:R-:W-:Y:S05]  /*b000*/  BSYNC B0 ;  /* 0x0000000000007941 */ /* 0x000fea0003800000 */
.L_x_3320:
[----:B-----5:R2:W-:Y:S02]  /*b010*/  STS.128 [R204+0x4000], R32 ;  /* 0x00400020cc007388 */ /* 0x0205e40000000c00 */
.L_x_3315:
[----:B------:R-:W-:Y:S05]  /*b020*/  BSYNC B1 ;  /* 0x0000000000017941 */ /* 0x000fea0003800000 */
.L_x_3314:
        /* <DEDUP_REMOVED lines=15> */
[----:B------:R-:W-:-:S03]  /*b120*/  IADD3.X R11, R2, c[0x0][0x2b4], RZ, P1, !PT ;  /* 0x0000ad00020b7a10 */ /* 0x000fc60000ffe4ff */
[----:B------:R-:W-:Y:S05]  /*b130*/  @P0 BRA `(.L_x_3325) ;  /* 0x0000027000000947 */ /* 0x000fea0003800000 */
[----:B------:R-:W3:Y:S04]  /*b140*/  LDG.E.64 R2, [R10.64] ;  /* 0x000000060a027981 */ /* 0x000ee8000c1e1b00 */
[----:B------:R-:W4:Y:S01]  /*b150*/  LDG.E.64 R4, [R6.64] ;  /* 0x0000000606047981 */ /* 0x000f22000c1e1b00 */
[----:B-----5:R-:W-:Y:S01]  /*b160*/  HADD2.F32 R31, -RZ, R25.H1_H1 ;  /* 0x30000019ff1f7230 */ /* 0x020fe20000004100 */
        /* <DEDUP_REMOVED lines=36> */
.L_x_3325:
[----:B------:R-:W-:Y:S05]  /*b3b0*/  BSYNC B0 ;  /* 0x0000000000007941 */ /* 0x000fea0003800000 */
.L_x_3324:
[----:B------:R3:W5:Y:S01]  /*b3c0*/  LDG.E.128 R28, [R22.64+0x80] ;  /* 0x00008006161c7981 */ /* 0x000762000c1e1d00 */
[----:B------:R-:W-:Y:S01]  /*b3d0*/  IADD3 R2, R18, 0x40, RZ ;  /* 0x0000004012027810 */ /* 0x000fe20007ffe0ff */
[----:B------:R-:W-:Y:S02]  /*b3e0*/  BSSY B0, `(.L_x_3326) ;  /* 0x000002d000007945 */ /* 0x000fe40003800000 */
[----:B-----5:R3:W-:Y:S01]  /*b3f0*/  STS.128 [R204+0x800], R24 ;  /* 0x00080018cc007388 */ /* 0x0207e20000000c00 */
[----:B------:R-:W-:-:S13]  /*b400*/  ISETP.GE.AND P0, PT, R2, c[0x0][0x230], PT ;  /* 0x00008c0002007a0c */ /* 0x000fda0003f06270 */
[----:B------:R-:W-:Y:S05]  /*b410*/  @P0 BRA `(.L_x_3327) ;  /* 0x0000029000000947 */ /* 0x000fea0003800000 */
[----:B------:R-:W4:Y:S04]  /*b420*/  LDG.E.64 R2, [R10.64+0x40] ;  /* 0x000040060a027981 */ /* 0x000f28000c1e1b00 */
[----:B------:R-:W5:Y:S01]  /*b430*/  LDG.E.64 R4, [R6.64+0x40] ;  /* 0x0000400606047981 */ /* 0x000f62000c1e1b00 */
[----:B------:R-:W-:Y:S02]  /*b440*/  MOV R12, R29 ;  /* 0x0000001d000c7202 */ /* 0x000fe40000000f00 */
[----:B---3--:R-:W-:Y:S02]  /*b450*/  MOV R26, R31 ;  /* 0x0000001f001a7202 */ /* 0x008fe40000000f00 */
[----:B------:R-:W-:Y:S01]  /*b460*/  MOV R29, R30 ;  /* 0x0000001e001d7202 */ /* 0x000fe20000000f00 */
[----:B------:R-:W-:-:S02]  /*b470*/  HADD2.F32 R31, -RZ, R12.H1_H1 ;  /* 0x3000000cff1f7230 */ /* 0x000fc40000004100 */
[----:B------:R-:W-:Y:S02]  /*b480*/  HADD2.F32 R30, -RZ, R26.H0_H0 ;  /* 0x2000001aff1e7230 */ /* 0x000fe40000004100 */
[----:B--2---:R-:W-:Y:S02]  /*b490*/  HADD2.F32 R32, -RZ, R12.H0_H0 ;  /* 0x2000000cff207230 */ /* 0x004fe40000004100 */
        /* <DEDUP_REMOVED lines=33> */
.L_x_3327:
[----:B------:R-:W-:Y:S05]  /*b6b0*/  BSYNC B0 ;  /* 0x0000000000007941 */ /* 0x000fea0003800000 */
.L_x_3326:
[----:B---3--:R3:W5:Y:S01]  /*b6c0*/  LDG.E.128 R24, [R22.64+0x100] ;  /* 0x0001000616187981 */ /* 0x008762000c1e1d00 */
[----:B------:R-:W-:Y:S01]  /*b6d0*/  IADD3 R2, R18, 0x80, RZ ;  /* 0x0000008012027810 */ /* 0x000fe20007ffe0ff */
[----:B------:R-:W-:Y:S02]  /*b6e0*/  BSSY B0, `(.L_x_3328) ;  /* 0x000002b000007945 */ /* 0x000fe40003800000 */
[----:B------:R3:W-:Y:S01]  /*b6f0*/  STS.128 [R204+0x2800], R28 ;  /* 0x0028001ccc007388 */ /* 0x0007e20000000c00 */
[----:B------:R-:W-:-:S13]  /*b700*/  ISETP.GE.AND P0, PT, R2, c[0x0][0x230], PT ;  /* 0x00008c0002007a0c */ /* 0x000fda0003f06270 */
[----:B------:R-:W-:Y:S05]  /*b710*/  @P0 BRA `(.L_x_3329) ;  /* 0x0000027000000947 */ /* 0x000fea0003800000 */
[----:B------:R-:W4:Y:S04]  /*b720*/  LDG.E.64 R2, [R10.64+0x80] ;  /* 0x000080060a027981 */ /* 0x000f28000c1e1b00 */
[----:B--2---:R-:W2:Y:S01]  /*b730*/  LDG.E.64 R4, [R6.64+0x80] ;  /* 0x0000800606047981 */ /* 0x004ea2000c1e1b00 */
[----:B-1-3-5:R-:W-:Y:S01]  /*b740*/  MOV R23, R27 ;  /* 0x0000001b00177202 */ /* 0x02afe20000000f00 */
        /* <DEDUP_REMOVED lines=36> */
.L_x_3329:
[----:B------:R-:W-:Y:S05]  /*b990*/  BSYNC B0 ;  /* 0x0000000000007941 */ /* 0x000fea0003800000 */
.L_x_3328:
[----:B-----5:R4:W-:Y:S02]  /*b9a0*/  STS.128 [R204+0x4800], R24 ;  /* 0x00480018cc007388 */ /* 0x0209e40000000c00 */
.L_x_3323:
[----:B------:R-:W-:Y:S05]  /*b9b0*/  BSYNC B1 ;  /* 0x0000000000017941 */ /* 0x000fea0003800000 */
.L_x_3322:
        /* <DEDUP_REMOVED lines=15> */
[----:B------:R-:W-:-:S02]  /*bab0*/  IADD3.X R11, R3, c[0x0][0x2ac], RZ, P2, !PT ;  /* 0x0000ab00030b7a10 */ /* 0x000fc400017fe4ff */
[----:B------:R-:W-:-:S03]  /*bac0*/  IADD3.X R13, R3, c[0x0][0x2b4], RZ, P1, !PT ;  /* 0x0000ad00030d7a10 */ /* 0x000fc60000ffe4ff */
[----:B------:R-:W-:Y:S05]  /*bad0*/  @P0 BRA `(.L_x_3333) ;  /* 0x0000026000000947 */ /* 0x000fea0003800000 */
[----:B---3--:R-:W3:Y:S04]  /*bae0*/  LDG.E.64 R4, [R12.64] ;  /* 0x000000060c047981 */ /* 0x008ee8000c1e1b00 */
[----:B--2---:R-:W2:Y:S01]  /*baf0*/  LDG.E.64 R6, [R10.64] ;  /* 0x000000060a067981 */ /* 0x004ea2000c1e1b00 */
[--C-:B-----5:R-:W-:Y:S02]  /*bb00*/  HADD2.F32 R32, -RZ, R29.reuse.H0_H0 ;  /* 0x2000001dff207230 */ /* 0x120fe40000004100 */
[----:B------:R-:W-:Y:S02]  /*bb10*/  HADD2.F32 R29, -RZ, R29.H1_H1 ;  /* 0x3000001dff1d7230 */ /* 0x000fe40000004100 */
[--C-:B-1--4-:R-:W-:Y:S02]  /*bb20*/  HADD2.F32 R26, -RZ, R31.reuse.H1_H1 ;  /* 0x3000001fff1a7230 */ /* 0x112fe40000004100 */
[----:B------:R-:W-:-:S02]  /*bb30*/  HADD2.F32 R27, -RZ, R31.H0_H0 ;  /* 0x2000001fff1b7230 */ /* 0x000fc40000004100 */
[----:B---3--:R-:W-:Y:S02]  /*bb40*/  HADD2.F32 R22, -RZ, R4.H1_H1 ;  /* 0x30000004ff167230 */ /* 0x008fe40000004100 */
[----:B------:R-:W-:Y:S02]  /*bb50*/  HADD2.F32 R3, -RZ, R5.H1_H1 ;  /* 0x30000005ff037230 */ /* 0x000fe40000004100 */
[----:B--2---:R-:W-:Y:S01]  /*bb60*/  HADD2.F32 R25, -RZ, R6.H1_H1 ;  /* 0x30000006ff197230 */ /* 0x004fe20000004100 */
        /* <DEDUP_REMOVED lines=29> */
.L_x_3333:
[----:B---3--:R-:W-:Y:S05]  /*bd40*/  BSYNC B0 ;  /* 0x0000000000007941 */ /* 0x008fea0003800000 */
.L_x_3332:
[----:B-1--4-:R1:W5:Y:S01]  /*bd50*/  LDG.E.128 R24, [R20.64+0x80] ;  /* 0x0000800614187981 */ /* 0x012362000c1e1d00 */
[----:B------:R-:W-:Y:S01]  /*bd60*/  IADD3 R3, R18, 0x40, RZ ;  /* 0x0000004012037810 */ /* 0x000fe20007ffe0ff */
[----:B------:R-:W-:Y:S02]  /*bd70*/  BSSY B0, `(.L_x_3334) ;  /* 0x000002c000007945 */ /* 0x000fe40003800000 */
[----:B-----5:R1:W-:Y:S01]  /*bd80*/  STS.128 [R204+0x1000], R28 ;  /* 0x0010001ccc007388 */ /* 0x0203e20000000c00 */
[----:B------:R-:W-:-:S13]  /*bd90*/  ISETP.GE.AND P0, PT, R3, c[0x0][0x230], PT ;  /* 0x00008c0003007a0c */ /* 0x000fda0003f06270 */
[----:B------:R-:W-:Y:S05]  /*bda0*/  @P0 BRA `(.L_x_3335) ;  /* 0x0000028000000947 */ /* 0x000fea0003800000 */
[----:B------:R-:W3:Y:S04]  /*bdb0*/  LDG.E.64 R4, [R12.64+0x40] ;  /* 0x000040060c047981 */ /* 0x000ee8000c1e1b00 */
[----:B------:R-:W4:Y:S01]  /*bdc0*/  LDG.E.64 R6, [R10.64+0x40] ;  /* 0x000040060a067981 */ /* 0x000f22000c1e1b00 */
[----:B-1----:R-:W-:Y:S01]  /*bdd0*/  MOV R28, R27 ;  /* 0x0000001b001c7202 */ /* 0x002fe20000000f00 */
        /* <DEDUP_REMOVED lines=37> */
.L_x_3335:
[----:B------:R-:W-:Y:S05]  /*c030*/  BSYNC B0 ;  /* 0x0000000000007941 */ /* 0x000fea0003800000 */
.L_x_3334:
[----:B-1----:R-:W5:Y:S01]  /*c040*/  LDG.E.128 R20, [R20.64+0x100] ;  /* 0x0001000614147981 */ /* 0x002f62000c1e1d00 */
[----:B------:R-:W-:Y:S01]  /*c050*/  IADD3 R3, R18, 0x80, RZ ;  /* 0x0000008012037810 */ /* 0x000fe20007ffe0ff */
[----:B------:R-:W-:Y:S02]  /*c060*/  BSSY B0, `(.L_x_3336) ;  /* 0x000002c000007945 */ /* 0x000fe40003800000 */
[----:B------:R1:W-:Y:S01]  /*c070*/  STS.128 [R204+0x3000], R24 ;  /* 0x00300018cc007388 */ /* 0x0003e20000000c00 */
[----:B------:R-:W-:-:S13]  /*c080*/  ISETP.GE.AND P0, PT, R3, c[0x0][0x230], PT ;  /* 0x00008c0003007a0c */ /* 0x000fda0003f06270 */
[----:B------:R-:W-:Y:S05]  /*c090*/  @P0 BRA `(.L_x_3337) ;  /* 0x0000028000000947 */ /* 0x000fea0003800000 */
[----:B------:R-:W3:Y:S04]  /*c0a0*/  LDG.E.64 R4, [R12.64+0x80] ;  /* 0x000080060c047981 */ /* 0x000ee8000c1e1b00 */
[----:B------:R-:W4:Y:S01]  /*c0b0*/  LDG.E.64 R6, [R10.64+0x80] ;  /* 0x000080060a067981 */ /* 0x000f22000c1e1b00 */
[----:B-----5:R-:W-:Y:S01]  /*c0c0*/  MOV R3, R23 ;  /* 0x0000001700037202 */ /* 0x020fe20000000f00 */
        /* <DEDUP_REMOVED lines=37> */
.L_x_3337:
[----:B------:R-:W-:Y:S05]  /*c320*/  BSYNC B0 ;  /* 0x0000000000007941 */ /* 0x000fea0003800000 */
.L_x_3336:
[----:B-----5:R3:W-:Y:S02]  /*c330*/  STS.128 [R204+0x5000], R20 ;  /* 0x00500014cc007388 */ /* 0x0207e40000000c00 */
.L_x_3331:
[----:B------:R-:W-:Y:S05]  /*c340*/  BSYNC B1 ;  /* 0x0000000000017941 */ /* 0x000fea0003800000 */
.L_x_3330:
        /* <DEDUP_REMOVED lines=57> */
.L_x_3340:
[----:B-1----:R-:W-:Y:S05]  /*c6e0*/  BSYNC B0 ;  /* 0x0000000000007941 */ /* 0x002fea0003800000 */
.L_x_3339:
[----:B------:R1:W5:Y:S01]  /*c6f0*/  LDG.E.128 R8, [R14.64+0x80] ;  /* 0x000080060e087981 */ /* 0x000362000c1e1d00 */
[----:B------:R-:W-:Y:S01]  /*c700*/  IADD3 R3, R18, 0x40, RZ ;  /* 0x0000004012037810 */ /* 0x000fe20007ffe0ff */
[----:B------:R-:W-:Y:S02]  /*c710*/  BSSY B0, `(.L_x_3341) ;  /* 0x000002d000007945 */ /* 0x000fe40003800000 */
[----:B-----5:R1:W-:Y:S01]  /*c720*/  STS.128 [R204+0x1800], R20 ;  /* 0x00180014cc007388 */ /* 0x0203e20000000c00 */
[----:B------:R-:W-:-:S13]  /*c730*/  ISETP.GE.AND P0, PT, R3, c[0x0][0x230], PT ;  /* 0x00008c0003007a0c */ /* 0x000fda0003f06270 */
[----:B------:R-:W-:Y:S05]  /*c740*/  @P0 BRA `(.L_x_3342) ;  /* 0x0000029000000947 */ /* 0x000fea0003800000 */
[----:B------:R-:W3:Y:S04]  /*c750*/  LDG.E.64 R4, [R24.64+0x40] ;  /* 0x0000400618047981 */ /* 0x000ee8000c1e1b00 */
[----:B------:R-:W4:Y:S01]  /*c760*/  LDG.E.64 R6, [R16.64+0x40] ;  /* 0x0000400610067981 */ /* 0x000f22000c1e1b00 */
[--C-:B------:R-:W-:Y:S01]  /*c770*/  HADD2.F32 R28, -RZ, R9.reuse.H0_H0 ;  /* 0x20000009ff1c7230 */ /* 0x100fe20000004100 */
        /* <DEDUP_REMOVED lines=38> */
.L_x_3342:
[----:B------:R-:W-:Y:S05]  /*c9e0*/  BSYNC B0 ;  /* 0x0000000000007941 */ /* 0x000fea0003800000 */
.L_x_3341:
[----:B-1----:R1:W5:Y:S01]  /*c9f0*/  LDG.E.128 R20, [R14.64+0x100] ;  /* 0x000100060e147981 */ /* 0x002362000c1e1d00 */
[----:B------:R-:W-:Y:S01]  /*ca00*/  IADD3 R18, R18, 0x80, RZ ;  /* 0x0000008012127810 */ /* 0x000fe20007ffe0ff */
[----:B------:R-:W-:Y:S02]  /*ca10*/  BSSY B0, `(.L_x_3343) ;  /* 0x000002a000007945 */ /* 0x000fe40003800000 */
[----:B------:R1:W-:Y:S01]  /*ca20*/  STS.128 [R204+0x3800], R8 ;  /* 0x00380008cc007388 */ /* 0x0003e20000000c00 */
[----:B------:R-:W-:-:S13]  /*ca30*/  ISETP.GE.AND P0, PT, R18, c[0x0][0x230], PT ;  /* 0x00008c0012007a0c */ /* 0x000fda0003f06270 */
[----:B------:R-:W-:Y:S05]  /*ca40*/  @P0 BRA `(.L_x_3344) ;  /* 0x0000026000000947 */ /* 0x000fea0003800000 */
[----:B------:R-:W3:Y:S04]  /*ca50*/  LDG.E.64 R4, [R24.64+0x80] ;  /* 0x0000800618047981 */ /* 0x000ee8000c1e1b00 */
[----:B------:R-:W4:Y:S01]  /*ca60*/  LDG.E.64 R6, [R16.64+0x80] ;  /* 0x0000800610067981 */ /* 0x000f22000c1e1b00 */
[----:B-----5:R-:W-:Y:S02]  /*ca70*/  HADD2.F32 R18, -RZ, R21.H1_H1 ;  /* 0x30000015ff127230 */ /* 0x020fe40000004100 */
        /* <DEDUP_REMOVED lines=35> */
.L_x_3344:
[----:B------:R-:W-:Y:S05]  /*ccb0*/  BSYNC B0 ;  /* 0x0000000000007941 */ /* 0x000fea0003800000 */
.L_x_3343:
[----:B-----5:R3:W-:Y:S01]  /*ccc0*/  STS.128 [R204+0x5800], R20 ;  /* 0x00580014cc007388 */ /* 0x0207e20000000c00 */
[----:B------:R-:W-:Y:S05]  /*ccd0*/  BRA `(.L_x_3338) ;  /* 0x000046c000007947 */ /* 0x000fea0003800000 */
.L_x_3313:
        /* <DEDUP_REMOVED lines=86> */
.L_x_3348:
[----:B------:R-:W-:Y:S05]  /*d240*/  BSYNC B0 ;  /* 0x0000000000007941 */ /* 0x000fea0003800000 */
.L_x_3347:
        /* <DEDUP_REMOVED lines=86> */
.L_x_3350:
[----:B------:R-:W-:Y:S05]  /*d7b0*/  BSYNC B0 ;  /* 0x0000000000007941 */ /* 0x000fea0003800000 */
.L_x_3349:
        /* <DEDUP_REMOVED lines=86> */
.L_x_3352:
[----:B------:R-:W-:Y:S05]  /*dd20*/  BSYNC B0 ;  /* 0x0000000000007941 */ /* 0x000fea0003800000 */
.L_x_3351:
[----:B-----5:R3:W-:Y:S02]  /*dd30*/  STS.128 [R204+0x4000], R28 ;  /* 0x0040001ccc007388 */ /* 0x0207e40000000c00 */
.L_x_3346:
[----:B------:R-:W-:Y:S05]  /*dd40*/  BSYNC B1 ;  /* 0x0000000000017941 */ /* 0x000fea0003800000 */
.L_x_3345:
        /* <DEDUP_REMOVED lines=91> */
.L_x_3356:
[----:B------:R-:W-:Y:S05]  /*e300*/  BSYNC B0 ;  /* 0x0000000000007941 */ /* 0x000fea0003800000 */
.L_x_3355:
        /* <DEDUP_REMOVED lines=89> */
.L_x_3358:
[----:B------:R-:W-:Y:S05]  /*e8a0*/  BSYNC B0 ;  /* 0x0000000000007941 */ /* 0x000fea0003800000 */
.L_x_3357:
        /* <DEDUP_REMOVED lines=89> */
.L_x_3360:
[----:B------:R-:W-:Y:S05]  /*ee40*/  BSYNC B0 ;  /* 0x0000000000007941 */ /* 0x000fea0003800000 */
.L_x_3359:
[----:B-----5:R4:W-:Y:S02]  /*ee50*/  STS.128 [R204+0x4800], R24 ;  /* 0x00480018cc007388 */ /* 0x0209e40000000c00 */
.L_x_3354:
[----:B------:R-:W-:Y:S05]  /*ee60*/  BSYNC B1 ;  /* 0x0000000000017941 */ /* 0x000fea0003800000 */
.L_x_3353:
        /* <DEDUP_REMOVED lines=92> */
.L_x_3364:
[----:B------:R-:W-:Y:S05]  /*f430*/  BSYNC B0 ;  /* 0x0000000000007941 */ /* 0x000fea0003800000 */
.L_x_3363:
        /* <DEDUP_REMOVED lines=89> */
.L_x_3366:
[----:B------:R-:W-:Y:S05]  /*f9d0*/  BSYNC B0 ;  /* 0x0000000000007941 */ /* 0x000fea0003800000 */
.L_x_3365:
        /* <DEDUP_REMOVED lines=89> */
.L_x_3368:
[----:B------:R-:W-:Y:S05]  /*ff70*/  BSYNC B0 ;  /* 0x0000000000007941 */ /* 0x000fea0003800000 */
.L_x_3367:
[----:B-----5:R4:W-:Y:S02]  /*ff80*/  STS.128 [R204+0x5000], R24 ;  /* 0x00500018cc007388 */ /* 0x0209e40000000c00 */
.L_x_3362:
[----:B------:R-:W-:Y:S05]  /*ff90*/  BSYNC B1 ;  /* 0x0000000000017941 */ /* 0x000fea0003800000 */
.L_x_3361:
        /* <DEDUP_REMOVED lines=91> */
.L_x_3370:
[----:B------:R-:W-:Y:S05]  /*10550*/  BSYNC B0 ;  /* 0x0000000000007941 */ /* 0x000fea0003800000 */
.L_x_3369:
        /* <DEDUP_REMOVED lines=90> */
.L_x_3372:
[----:B------:R-:W-:Y:S05]  /*10b00*/  BSYNC B0 ;  /* 0x0000000000007941 */ /* 0x000fea0003800000 */
.L_x_3371:
        /* <DEDUP_REMOVED lines=92> */
.L_x_3374:
[----:B------:R-:W-:Y:S05]  /*110d0*/  BSYNC B0 ;  /* 0x0000000000007941 */ /* 0x000fea0003800000 */
.L_x_3373:
[----:B-----5:R4:W-:Y:S01]  /*110e0*/  STS.128 [R204+0x5800], R20 ;  /* 0x00580014cc007388 */ /* 0x0209e20000000c00 */
[----:B------:R-:W-:Y:S05]  /*110f0*/  BRA `(.L_x_3338) ;  /* 0x000002a000007947 */ /* 0x000fea0003800000 */
.L_x_3312:
        /* <DEDUP_REMOVED lines=11> */
[--C-:B------:R-:W-:Y:S01]  /*111b0*/  @!P6 LEA.HI.X R11, R144, c[0x0][0x164], R139.reuse, 0x1, P0 ;  /* 0x00005900900bea11 */ /* 0x100fe200000f0c8b */
        /* <DEDUP_REMOVED lines=30> */
.L_x_3338:
[----:B------:R-:W-:Y:S05]  /*113a0*/  BSYNC B2 ;  /* 0x0000000000027941 */ /* 0x000fea0003800000 */
.L_x_3311:
[----:B------:R-:W-:Y:S01]  /*113b0*/  IADD3 R208, R134, -0x1, RZ ;  /* 0xffffffff86d07810 */ /* 0x000fe20007ffe0ff */
[----:B-1----:R-:W-:Y:S01]  /*113c0*/  IMAD.SHL.U32 R7, R58, 0x40, RZ ;  /* 0x000000403a077824 */ /* 0x002fe200078e00ff */
[----:B------:R-:W-:-:S02]  /*113d0*/  LEA R206, P2, R140, c[0x0][0x168], 0x1 ;  /* 0x00005a008cce7a11 */ /* 0x000fc400078408ff */
[----:B------:R-:W-:Y:S01]  /*113e0*/  LEA.HI R5, R60, R60, RZ, 0x1 ;  /* 0x0000003c3c057211 */ /* 0x000fe200078f08ff */
[----:B------:R-:W-:Y:S01]  /*113f0*/  IMAD.SHL.U32 R4, R208, 0x40, RZ ;  /* 0x00000040d0047824 */ /* 0x000fe200078e00ff */
[----:B------:R-:W-:Y:S02]  /*11400*/  LEA.HI.X R205, R140, c[0x0][0x16c], R52, 0x1, P2 ;  /* 0x00005b008ccd7a11 */ /* 0x000fe400010f0c34 */
[----:B------:R-:W-:Y:S01]  /*11410*/  LOP3.LUT R5, R5, 0xfffffffe, RZ, 0xc0, !PT ;  /* 0xfffffffe05057812 */ /* 0x000fe200078ec0ff */
[----:B------:R-:W-:Y:S01]  /*11420*/  IMAD.IADD R3, R55, 0x1, -R4 ;  /* 0x0000000137037824 */ /* 0x000fe200078e0a04 */
[----:B------:R-:W-:-:S03]  /*11430*/  LOP3.LUT R7, R7, 0x1c0, RZ, 0xc0, !PT ;  /* 0x000001c007077812 */ /* 0x000fc600078ec0ff */
[----:B------:R-:W-:Y:S01]  /*11440*/  IMAD.IADD R60, R60, 0x1, -R5 ;  /* 0x000000013c3c7824 */ /* 0x000fe200078e0a05 */
[-C--:B------:R-:W-:Y:S02]  /*11450*/  ISETP.GE.AND P1, PT, R142, R3.reuse, PT ;  /* 0x000000038e00720c */ /* 0x080fe40003f26270 */
[-C--:B------:R-:W-:Y:S02]  /*11460*/  ISETP.GE.AND P0, PT, R2, R3.reuse, PT ;  /* 0x000000030200720c */ /* 0x080fe40003f06270 */
[-C--:B------:R-:W-:Y:S02]  /*11470*/  ISETP.GE.AND P5, PT, R0, R3.reuse, PT ;  /* 0x000000030000720c */ /* 0x080fe40003fa6270 */
[-C--:B------:R-:W-:Y:S02]  /*11480*/  ISETP.GE.AND P6, PT, R12, R3.reuse, PT ;  /* 0x000000030c00720c */ /* 0x080fe40003fc6270 */
[----:B------:R-:W-:Y:S02]  /*11490*/  ISETP.GE.AND P4, PT, R0, R3, PT ;  /* 0x000000030000720c */ /* 0x000fe40003f86270 */
[----:B------:R-:W-:-:S03]  /*114a0*/  SHF.R.S32.HI R0, RZ, 0x1f, R135 ;  /* 0x0000001fff007819 */ /* 0x000fc60000011487 */
[----:B------:R-:W-:Y:S01]  /*114b0*/  @!P1 IMAD.MOV.U32 R207, RZ, RZ, R205 ;  /* 0x000000ffffcf9224 */ /* 0x000fe200078e00cd */
[----:B------:R-:W-:Y:S01]  /*114c0*/  LEA.HI R0, R0, R135, RZ, 0x3 ;  /* 0x0000008700007211 */ /* 0x000fe200078f18ff */
[----:B------:R-:W-:Y:S02]  /*114d0*/  @!P0 IMAD.MOV.U32 R5, RZ, RZ, c[0x0][0x198] ;  /* 0x00006600ff058624 */ /* 0x000fe400078e00ff */
[----:B------:R-:W-:Y:S01]  /*114e0*/  @!P0 IMAD.MOV.U32 R6, RZ, RZ, c[0x0][0x19c] ;  /* 0x00006700ff068624 */ /* 0x000fe200078e00ff */
[----:B------:R-:W-:Y:S01]  /*114f0*/  @!PT LDS RZ, [RZ] ;  /* 0x00000000fffff984 */ /* 0x000fe20000000800 */
[----:B------:R-:W-:Y:S01]  /*11500*/  @!PT LDS RZ, [RZ] ;  /* 0x00000000fffff984 */ /* 0x000fe20000000800 */
[----:B------:R-:W-:Y:S01]  /*11510*/  @!PT LDS RZ, [RZ] ;  /* 0x00000000fffff984 */ /* 0x000fe20000000800 */
[----:B------:R1:W-:Y:S01]  /*11520*/  @!P1 LDGSTS.E.BYPASS.LTC128B.128 [R204+0x6000], [R206.64] ;  /* 0x06000000cecc9fae */ /* 0x0003e2000b901d46 */
[C---:B--23--:R-:W-:Y:S01]  /*11530*/  @!P5 LEA R14, P2, R54.reuse, R206, 0x1 ;  /* 0x000000ce360ed211 */ /* 0x04cfe200078408ff */
[----:B------:R-:W-:Y:S02]  /*11540*/  @!P6 IMAD.MOV.U32 R10, RZ, RZ, c[0x0][0x198] ;  /* 0x00006600ff0ae624 */ /* 0x000fe400078e00ff */
[----:B------:R1:W-:Y:S01]  /*11550*/  @!P1 LDGSTS.E.BYPASS.LTC128B.128 [R204+0x8000], [R206.64+0x80] ;  /* 0x08000080cecc9fae */ /* 0x0003e2000b901d46 */
[----:B------:R-:W-:-:S02]  /*11560*/  @!P5 LEA.HI.X R15, R54, R205, R53, 0x1, P2 ;  /* 0x000000cd360fd211 */ /* 0x000fc400010f0c35 */
[----:B------:R-:W-:Y:S01]  /*11570*/  ISETP.GE.AND P2, PT, R2, R3, PT ;  /* 0x000000030200720c */ /* 0x000fe20003f46270 */
[----:B------:R1:W-:Y:S01]  /*11580*/  @!P1 LDGSTS.E.BYPASS.LTC128B.128 [R204+0xa000], [R206.64+0x100] ;  /* 0x0a000100cecc9fae */ /* 0x0003e2000b901d46 */
[C---:B------:R-:W-:Y:S02]  /*11590*/  @!P0 LEA R8, P1, R5.reuse, R206, 0x6 ;  /* 0x000000ce05088211 */ /* 0x040fe400078230ff */
[----:B------:R-:W-:Y:S01]  /*115a0*/  LOP3.LUT R2, R0, 0xfffffff8, RZ, 0xc0, !PT ;  /* 0xfffffff800027812 */ /* 0x000fe200078ec0ff */
[----:B------:R2:W-:Y:S01]  /*115b0*/  @!P5 LDGSTS.E.BYPASS.LTC128B.128 [R204+0x6800], [R14.64] ;  /* 0x068000000eccdfae */ /* 0x0005e2000b901d46 */
[----:B------:R-:W-:Y:S01]  /*115c0*/  @!P0 LEA.HI.X R9, R5, R205, R6, 0x6, P1 ;  /* 0x000000cd05098211 */ /* 0x000fe200008f3406 */
[----:B------:R-:W-:Y:S01]  /*115d0*/  @!P6 IMAD.MOV.U32 R5, RZ, RZ, c[0x0][0x19c] ;  /* 0x00006700ff05e624 */ /* 0x000fe200078e00ff */
[----:B------:R-:W-:Y:S01]  /*115e0*/  ISETP.GE.AND P1, PT, R12, R3, PT ;  /* 0x000000030c00720c */ /* 0x000fe20003f26270 */
[----:B------:R2:W-:Y:S01]  /*115f0*/  @!P5 LDGSTS.E.BYPASS.LTC128B.128 [R204+0x8800], [R14.64+0x80] ;  /* 0x088000800eccdfae */ /* 0x0005e2000b901d46 */
[----:B------:R-:W-:-:S02]  /*11600*/  IMAD.SHL.U32 R6, R142, 0x8, RZ ;  /* 0x000000088e067824 */ /* 0x000fc400078e00ff */
[----:B------:R-:W-:Y:S01]  /*11610*/  @!P6 IMAD R5, R5, 0x60, RZ ;  /* 0x000000600505e824 */ /* 0x000fe200078e02ff */
[----:B------:R2:W-:Y:S01]  /*11620*/  @!P5 LDGSTS.E.BYPASS.LTC128B.128 [R204+0xa800], [R14.64+0x100] ;  /* 0x0a8001000eccdfae */ /* 0x0005e2000b901d46 */
[----:B------:R-:W-:Y:S01]  /*11630*/  ISETP.GE.AND P5, PT, R142, R3, PT ;  /* 0x000000038e00720c */ /* 0x000fe20003fa6270 */
[----:B------:R-:W-:Y:S01]  /*11640*/  IMAD.IADD R135, R135, 0x1, -R2 ;  /* 0x0000000187877824 */ /* 0x000fe200078e0a02 */
[----:B------:R-:W-:Y:S01]  /*11650*/  LOP3.LUT R6, R7, 0x8, R6, 0xf8, !PT ;  /* 0x0000000807067812 */ /* 0x000fe200078ef806 */
[----:B------:R3:W-:Y:S01]  /*11660*/  @!P0 LDGSTS.E.BYPASS.LTC128B.128 [R204+0x7000], [R8.64] ;  /* 0x0700000008cc8fae */ /* 0x0007e2000b901d46 */
[----:B------:R-:W-:Y:S01]  /*11670*/  SHF.R.U32.HI R7, RZ, 0x3, R7 ;  /* 0x00000003ff077819 */ /* 0x000fe20000011607 */
[----:B------:R-:W-:Y:S02]  /*11680*/  @!P2 IMAD.MOV.U32 R2, RZ, RZ, c[0x0][0x1a0] ;  /* 0x00006800ff02a624 */ /* 0x000fe400078e00ff */
[----:B------:R3:W-:Y:S01]  /*11690*/  @!P0 LDGSTS.E.BYPASS.LTC128B.128 [R204+0x9000], [R8.64+0x80] ;  /* 0x0900008008cc8fae */ /* 0x0007e2000b901d46 */
[----:B------:R-:W-:Y:S01]  /*116a0*/  LOP3.LUT R7, R6, R7, RZ, 0x3c, !PT ;  /* 0x0000000706077212 */ /* 0x000fe200078e3cff */
[----:B------:R-:W-:-:S02]  /*116b0*/  IMAD.SHL.U32 R6, R135, 0x40, RZ ;  /* 0x0000004087067824 */ /* 0x000fc400078e00ff */
[----:B------:R3:W-:Y:S01]  /*116c0*/  @!P0 LDGSTS.E.BYPASS.LTC128B.128 [R204+0xb000], [R8.64+0x100] ;  /* 0x0b00010008cc8fae */ /* 0x0007e2000b901d46 */
[----:B------:R-:W-:Y:S01]  /*116d0*/  LEA R210, P0, R136, c[0x0][0x170], 0x1 ;  /* 0x00005c0088d27a11 */ /* 0x000fe200078008ff */
[----:B------:R-:W-:Y:S01]  /*116e0*/  @!P2 IMAD.MOV.U32 R3, RZ, RZ, c[0x0][0x1a4] ;  /* 0x00006900ff03a624 */ /* 0x000fe200078e00ff */
[----:B------:R-:W-:Y:S01]  /*116f0*/  LOP3.LUT R6, R6, 0x1c0, RZ, 0xc0, !PT ;  /* 0x000001c006067812 */ /* 0x000fe200078ec0ff */
[----:B-1----:R-:W-:Y:S01]  /*11700*/  @!P6 IMAD.MOV.U32 R207, RZ, RZ, R205 ;  /* 0x000000ffffcfe224 */ /* 0x002fe200078e00cd */
[----:B------:R-:W-:Y:S01]  /*11710*/  LEA.HI.X R209, R136, c[0x0][0x174], R133, 0x1, P0 ;  /* 0x00005d0088d17a11 */ /* 0x000fe200000f0c85 */
[----:B------:R-:W-:Y:S02]  /*11720*/  IMAD.SHL.U32 R0, R0, 0x40, RZ ;  /* 0x0000004000007824 */ /* 0x000fe400078e00ff */
[----:B------:R-:W-:-:S04]  /*11730*/  @!P6 IMAD.WIDE.U32 R10, R10, 0x60, R206 ;  /* 0x000000600a0ae825 */ /* 0x000fc800078e00ce */
[----:B------:R-:W-:Y:S02]  /*11740*/  @!P6 IMAD.IADD R13, R11, 0x1, R5 ;  /* 0x000000010b0de824 */ /* 0x000fe400078e0205 */
[----:B------:R-:W-:Y:S02]  /*11750*/  @!P6 IMAD.MOV.U32 R12, RZ, RZ, R10 ;  /* 0x000000ffff0ce224 */ /* 0x000fe400078e000a */
[----:B--2---:R-:W-:Y:S02]  /*11760*/  @!P1 IMAD.MOV.U32 R14, RZ, RZ, c[0x0][0x1a0] ;  /* 0x00006800ff0e9624 */ /* 0x004fe400078e00ff */
[----:B------:R-:W-:Y:S01]  /*11770*/  @!P1 IMAD.MOV.U32 R211, RZ, RZ, R209 ;  /* 0x000000ffffd39224 */ /* 0x000fe200078e00d1 */
[----:B------:R1:W-:Y:S01]  /*11780*/  @!P6 LDGSTS.E.BYPASS.LTC128B.128 [R204+0x7800], [R12.64] ;  /* 0x078000000cccefae */ /* 0x0003e2000b901d46 */
[----:B------:R-:W-:Y:S02]  /*11790*/  IMAD.SHL.U32 R5, R60, 0x8, RZ ;  /* 0x000000083c057824 */ /* 0x000fe400078e00ff */
[----:B------:R-:W-:Y:S01]  /*117a0*/  @!P1 IMAD.WIDE.U32 R14, R14, 0x60, R210 ;  /* 0x000000600e0e9825 */ /* 0x000fe200078e00d2 */
[----:B------:R1:W-:Y:S02]  /*117b0*/  @!P6 LDGSTS.E.BYPASS.LTC128B.128 [R204+0x9800], [R12.64+0x80] ;  /* 0x098000800cccefae */ /* 0x0003e4000b901d46 */
[----:B------:R-:W-:Y:S01]  /*117c0*/  LOP3.LUT R5, R6, 0x8, R5, 0xf8, !PT ;  /* 0x0000000806057812 */ /* 0x000fe200078ef805 */
[----:B------:R-:W-:Y:S01]  /*117d0*/  @!P5 IMAD.MOV.U32 R211, RZ, RZ, R209 ;  /* 0x000000ffffd3d224 */ /* 0x000fe200078e00d1 */
[----:B------:R1:W-:Y:S01]  /*117e0*/  @!P6 LDGSTS.E.BYPASS.LTC128B.128 [R204+0xb800], [R12.64+0x100] ;  /* 0x0b8001000cccefae */ /* 0x0003e2000b901d46 */
[C---:B---3--:R-:W-:Y:S01]  /*117f0*/  @!P4 LEA R8, P0, R105.reuse, R210, 0x1 ;  /* 0x000000d26908c211 */ /* 0x048fe200078008ff */
[----:B------:R-:W-:Y:S01]  /*11800*/  @!P1 IMAD.MOV.U32 R10, RZ, RZ, c[0x0][0x1a4] ;  /* 0x00006900ff0a9624 */ /* 0x000fe200078e00ff */
[----:B------:R-:W-:Y:S01]  /*11810*/  SHF.R.U32.HI R6, RZ, 0x3, R6 ;  /* 0x00000003ff067819 */ /* 0x000fe20000011606 */
[----:B------:R-:W0:Y:S01]  /*11820*/  LDGDEPBAR ;  /* 0x00000000000079af */ /* 0x000e220000000000 */
[----:B------:R-:W-:Y:S01]  /*11830*/  @!P4 LEA.HI.X R9, R105, R209, R104, 0x1, P0 ;  /* 0x000000d16909c211 */ /* 0x000fe200000f0c68 */
[----:B------:R-:W-:-:S02]  /*11840*/  @!P1 IMAD R10, R10, 0x60, RZ ;  /* 0x000000600a0a9824 */ /* 0x000fc400078e02ff */
[----:B------:R-:W-:Y:S02]  /*11850*/  IMAD R197, R60, 0x200, R7 ;  /* 0x000002003cc57824 */ /* 0x000fe400078e0207 */
[----:B------:R-:W-:Y:S02]  /*11860*/  @!P1 IMAD.IADD R11, R15, 0x1, R10 ;  /* 0x000000010f0b9824 */ /* 0x000fe400078e020a */
[----:B------:R-:W-:Y:S02]  /*11870*/  @!P1 IMAD.MOV.U32 R10, RZ, RZ, R14 ;  /* 0x000000ffff0a9224 */ /* 0x000fe400078e000e */
[----:B------:R-:W-:Y:S02]  /*11880*/  IMAD.SHL.U32 R197, R197, 0x2, RZ ;  /* 0x00000002c5c57824 */ /* 0x000fe400078e00ff */
[----:B------:R-:W-:-:S03]  /*11890*/  IMAD.MOV.U32 R7, RZ, RZ, 0x10 ;  /* 0x00000010ff077424 */ /* 0x000fc600078e00ff */
[----:B------:R-:W-:Y:S02]  /*118a0*/  IADD3 R195, R197, 0x6020, RZ ;  /* 0x00006020c5c37810 */ /* 0x000fe40007ffe0ff */
[----:B-1----:R-:W-:Y:S01]  /*118b0*/  @!P2 LEA R12, P0, R2, R210, 0x6 ;  /* 0x000000d2020ca211 */ /* 0x002fe200078030ff */
[----:B------:R-:W-:-:S04]  /*118c0*/  DEPBAR.LE SB0, 0x0 ;  /* 0x000080000000791a */ /* 0x000fc80000000000 */
[----:B------:R-:W-:Y:S01]  /*118d0*/  BAR.SYNC.DEFER_BLOCKING 0x0 ;  /* 0x0000000000007b1d */ /* 0x000fe20000010000 */
[----:B------:R-:W-:Y:S02]  /*118e0*/  @!P2 LEA.HI.X R13, R2, R209, R3, 0x6, P0 ;  /* 0x000000d1020da211 */ /* 0x000fe400000f3403 */
[----:B------:R-:W-:Y:S02]  /*118f0*/  LOP3.LUT R3, R0, 0xfffffe00, RZ, 0xc0, !PT ;  /* 0xfffffe0000037812 */ /* 0x000fe400078ec0ff */
[----:B------:R-:W-:Y:S02]  /*11900*/  LOP3.LUT R2, R5, R6, RZ, 0x3c, !PT ;  /* 0x0000000605027212 */ /* 0x000fe400078e3cff */
[----:B------:R-:W-:Y:S01]  /*11910*/  IADD3 R0, R197, 0x6000, RZ ;  /* 0x00006000c5007810 */ /* 0x000fe20007ffe0ff */
[C---:B------:R-:W-:Y:S02]  /*11920*/  IMAD R5, R57.reuse, 0x400, R3 ;  /* 0x0000040039057824 */ /* 0x040fe400078e0203 */
[----:B------:R-:W-:-:S02]  /*11930*/  IMAD R57, R57, 0x10, R59 ;  /* 0x0000001039397824 */ /* 0x000fc400078e023b */
[----:B------:R-:W-:Y:S02]  /*11940*/  IMAD.IADD R198, R2, 0x1, R5 ;  /* 0x0000000102c67824 */ /* 0x000fe400078e0205 */
[----:B------:R-:W-:Y:S02]  /*11950*/  IMAD.MOV.U32 R5, RZ, RZ, 0x20 ;  /* 0x00000020ff057424 */ /* 0x000fe400078e00ff */
[----:B------:R-:W-:Y:S01]  /*11960*/  IMAD.SHL.U32 R198, R198, 0x2, RZ ;  /* 0x00000002c6c67824 */ /* 0x000fe200078e00ff */
        /* <DEDUP_REMOVED lines=37> */
[----:B------:R-:W-:Y:S02]  /*11bc0*/  LDSM.16.M88.4 R44, [R198] ;  /* 0x00000000c62c783b */ /* 0x000fe40000000200 */
[----:B------:R-:W-:Y:S02]  /*11bd0*/  SEL R7, R7, 0xfffffff0, !P1 ;  /* 0xfffffff007077807 */ /* 0x000fe40004800000 */
[----:B----4-:R-:W4:Y:S01]  /*11be0*/  LDSM.16.M88.4 R20, [R197+0x6000] ;  /* 0x00600000c514783b */ /* 0x010f220000000200 */
[----:B------:R-:W-:Y:S02]  /*11bf0*/  SEL R5, R5, 0xffffffe0, !P2 ;  /* 0xffffffe005057807 */ /* 0x000fe40005000000 */
[----:B------:R-:W-:Y:S01]  /*11c00*/  R2P PR, R58, 0x6 ;  /* 0x000000063a007804 */ /* 0x000fe20000000000 */
[----:B---3--:R-:W3:Y:S01]  /*11c10*/  LDSM.16.M88.4 R12, [R197+0x6800] ;  /* 0x00680000c50c783b */ /* 0x008ee20000000200 */
[--C-:B------:R-:W-:Y:S02]  /*11c20*/  IMAD R196, R7, 0x2, R198.reuse ;  /* 0x0000000207c47824 */ /* 0x100fe400078e02c6 */
[C---:B------:R-:W-:Y:S01]  /*11c30*/  IMAD R194, R5.reuse, 0x2, R198 ;  /* 0x0000000205c27824 */ /* 0x040fe200078e02c6 */
[----:B------:R-:W2:Y:S01]  /*11c40*/  LDSM.16.M88.4 R84, [R197+0x7000] ;  /* 0x00700000c554783b */ /* 0x000ea20000000200 */
[----:B------:R-:W-:-:S03]  /*11c50*/  IMAD R193, R5, 0x2, R196 ;  /* 0x0000000205c17824 */ /* 0x000fc600078e02c4 */
[----:B------:R-:W-:Y:S04]  /*11c60*/  LDSM.16.M88.4 R64, [R196] ;  /* 0x00000000c440783b */ /* 0x000fe80000000200 */
[----:B------:R-:W-:Y:S01]  /*11c70*/  @P1 IADD3 R195, R0, -0x20, RZ ;  /* 0xffffffe000c31810 */ /* 0x000fe20007ffe0ff */
[----:B------:R-:W-:Y:S01]  /*11c80*/  LDSM.16.M88.4 R80, [R197+0x7800] ;  /* 0x00780000c550783b */ /* 0x000fe20000000200 */
[----:B------:R-:W-:Y:S02]  /*11c90*/  IMAD.MOV.U32 R0, RZ, RZ, 0x40 ;  /* 0x00000040ff007424 */ /* 0x000fe400078e00ff */
[C---:B------:R-:W-:Y:S01]  /*11ca0*/  IADD3 R187, R195.reuse, 0x800, RZ ;  /* 0x00000800c3bb7810 */ /* 0x040fe20007ffe0ff */
[----:B------:R-:W5:Y:S01]  /*11cb0*/  LDSM.16.M88.4 R76, [R195] ;  /* 0x00000000c34c783b */ /* 0x000f620000000200 */
[----:B------:R-:W-:-:S02]  /*11cc0*/  IADD3 R186, R195, 0x1000, RZ ;  /* 0x00001000c3ba7810 */ /* 0x000fc40007ffe0ff */
[----:B------:R-:W-:Y:S01]  /*11cd0*/  SEL R0, R0, 0xffffffc0, !P2 ;  /* 0xffffffc000007807 */ /* 0x000fe20005000000 */
[----:B------:R-:W1:Y:S01]  /*11ce0*/  LDSM.16.M88.4 R72, [R195+0x800] ;  /* 0x00080000c348783b */ /* 0x000e620000000200 */
[C---:B------:R-:W-:Y:S02]  /*11cf0*/  IADD3 R185, R195.reuse, 0x1800, RZ ;  /* 0x00001800c3b97810 */ /* 0x040fe40007ffe0ff */
[----:B------:R-:W-:Y:S01]  /*11d00*/  IADD3 R183, R195, 0x2000, RZ ;  /* 0x00002000c3b77810 */ /* 0x000fe20007ffe0ff */
[----:B------:R-:W1:Y:S01]  /*11d10*/  LDSM.16.M88.4 R68, [R195+0x1000] ;  /* 0x00100000c344783b */ /* 0x000e620000000200 */
[----:B------:R-:W-:Y:S01]  /*11d20*/  IMAD.IADD R191, R197, 0x1, R0 ;  /* 0x00000001c5bf7824 */ /* 0x000fe200078e0200 */
[C---:B------:R-:W-:Y:S01]  /*11d30*/  IADD3 R182, R195.reuse, 0x2800, RZ ;  /* 0x00002800c3b67810 */ /* 0x040fe20007ffe0ff */
[----:B------:R-:W-:Y:S01]  /*11d40*/  IMAD.IADD R184, R0, 0x1, R195 ;  /* 0x0000000100b87824 */ /* 0x000fe200078e02c3 */
[----:B------:R-:W-:Y:S01]  /*11d50*/  LDSM.16.M88.4 R40, [R194] ;  /* 0x00000000c228783b */ /* 0x000fe20000000200 */
[----:B------:R-:W-:-:S02]  /*11d60*/  IADD3 R181, R195, 0x3000, RZ ;  /* 0x00003000c3b57810 */ /* 0x000fc40007ffe0ff */
[C---:B------:R-:W-:Y:S01]  /*11d70*/  IADD3 R180, R195.reuse, 0x3800, RZ ;  /* 0x00003800c3b47810 */ /* 0x040fe20007ffe0ff */
[----:B------:R-:W1:Y:S01]  /*11d80*/  LDSM.16.M88.4 R36, [R191+0x6000] ;  /* 0x00600000bf24783b */ /* 0x000e620000000200 */
[C---:B------:R-:W-:Y:S01]  /*11d90*/  IADD3 R179, R195.reuse, 0x4000, RZ ;  /* 0x00004000c3b37810 */ /* 0x040fe20007ffe0ff */
[C---:B----4-:R-:W-:Y:S02]  /*11da0*/  HMMA.16816.F32 R24, R44.reuse, R20, RZ ;  /* 0x000000142c18723c */ /* 0x050fe400000018ff */
[----:B------:R-:W4:Y:S01]  /*11db0*/  LDSM.16.M88.4 R32, [R191+0x6800] ;  /* 0x00680000bf20783b */ /* 0x000f220000000200 */
[C---:B------:R-:W-:Y:S02]  /*11dc0*/  IADD3 R178, R195.reuse, 0x4800, RZ ;  /* 0x00004800c3b27810 */ /* 0x040fe40007ffe0ff */
[C---:B------:R-:W-:Y:S01]  /*11dd0*/  IADD3 R177, R195.reuse, 0x5000, RZ ;  /* 0x00005000c3b17810 */ /* 0x040fe20007ffe0ff */
[----:B------:R-:W1:Y:S01]  /*11de0*/  LDSM.16.M88.4 R60, [R195+0x1800] ;  /* 0x00180000c33c783b */ /* 0x000e620000000200 */
[----:B------:R-:W-:Y:S01]  /*11df0*/  IADD3 R176, R195, 0x5800, RZ ;  /* 0x00005800c3b07810 */ /* 0x000fe20007ffe0ff */
[C---:B---3--:R-:W-:Y:S02]  /*11e00*/  HMMA.16816.F32 R16, R44.reuse, R12, RZ ;  /* 0x0000000c2c10723c */ /* 0x048fe400000018ff */
[----:B------:R-:W3:Y:S04]  /*11e10*/  LDSM.16.M88.4 R28, [R191+0x7000] ;  /* 0x00700000bf1c783b */ /* 0x000ee80000000200 */
[----:B------:R-:W-:Y:S02]  /*11e20*/  LDSM.16.M88.4 R88, [R191+0x7800] ;  /* 0x00780000bf58783b */ /* 0x000fe40000000200 */
[C---:B------:R-:W-:Y:S02]  /*11e30*/  HMMA.16816.F32 R20, R44.reuse, R22, RZ ;  /* 0x000000162c14723c */ /* 0x040fe400000018ff */
[----:B------:R-:W0:Y:S06]  /*11e40*/  LDGDEPBAR ;  /* 0x00000000000079af */ /* 0x000e2c0000000000 */
[C---:B------:R-:W-:Y:S08]  /*11e50*/  HMMA.16816.F32 R12, R44.reuse, R14, RZ ;  /* 0x0000000e2c0c723c */ /* 0x040ff000000018ff */
[C---:B--2---:R-:W-:Y:S08]  /*11e60*/  HMMA.16816.F32 R8, R44.reuse, R84, RZ ;  /* 0x000000542c08723c */ /* 0x044ff000000018ff */
[----:B------:R-:W-:Y:S08]  /*11e70*/  HMMA.16816.F32 R84, R44, R86, RZ ;  /* 0x000000562c54723c */ /* 0x000ff000000018ff */
[----:B-----5:R-:W-:Y:S08]  /*11e80*/  HMMA.16816.F32 R24, R64, R76, R24 ;  /* 0x0000004c4018723c */ /* 0x020ff00000001818 */
[----:B------:R-:W-:Y:S08]  /*11e90*/  HMMA.16816.F32 R48, R44, R80, RZ ;  /* 0x000000502c30723c */ /* 0x000ff000000018ff */
[C---:B------:R-:W-:Y:S01]  /*11ea0*/  HMMA.16816.F32 R20, R64.reuse, R78, R20 ;  /* 0x0000004e4014723c */ /* 0x040fe20000001814 */
[----:B------:R-:W-:Y:S07]  /*11eb0*/  LDSM.16.M88.4 R76, [R184] ;  /* 0x00000000b84c783b */ /* 0x000fee0000000200 */
[C---:B-1----:R-:W-:Y:S08]  /*11ec0*/  HMMA.16816.F32 R16, R64.reuse, R72, R16 ;  /* 0x000000484010723c */ /* 0x042ff00000001810 */
[----:B------:R-:W-:Y:S01]  /*11ed0*/  HMMA.16816.F32 R12, R64, R74, R12 ;  /* 0x0000004a400c723c */ /* 0x000fe2000000180c */
[----:B------:R-:W-:Y:S07]  /*11ee0*/  LDSM.16.M88.4 R72, [R184+0x800] ;  /* 0x00080000b848783b */ /* 0x000fee0000000200 */
[----:B------:R-:W-:Y:S01]  /*11ef0*/  HMMA.16816.F32 R44, R44, R82, RZ ;  /* 0x000000522c2c723c */ /* 0x000fe200000018ff */
[----:B------:R-:W1:Y:S07]  /*11f00*/  LDSM.16.M88.4 R80, [R193] ;  /* 0x00000000c150783b */ /* 0x000e6e0000000200 */
[C---:B------:R-:W-:Y:S08]  /*11f10*/  HMMA.16816.F32 R8, R64.reuse, R68, R8 ;  /* 0x000000444008723c */ /* 0x040ff00000001808 */
[----:B------:R-:W-:Y:S01]  /*11f20*/  HMMA.16816.F32 R84, R64, R70, R84 ;  /* 0x000000464054723c */ /* 0x000fe20000001854 */
[----:B------:R-:W2:Y:S07]  /*11f30*/  LDSM.16.M88.4 R68, [R184+0x1000] ;  /* 0x00100000b844783b */ /* 0x000eae0000000200 */
[C---:B------:R-:W-:Y:S08]  /*11f40*/  HMMA.16816.F32 R24, R40.reuse, R36, R24 ;  /* 0x000000242818723c */ /* 0x040ff00000001818 */
[C---:B------:R-:W-:Y:S08]  /*11f50*/  HMMA.16816.F32 R20, R40.reuse, R38, R20 ;  /* 0x000000262814723c */ /* 0x040ff00000001814 */
[C---:B----4-:R-:W-:Y:S08]  /*11f60*/  HMMA.16816.F32 R16, R40.reuse, R32, R16 ;  /* 0x000000202810723c */ /* 0x050ff00000001810 */
[----:B------:R-:W-:Y:S01]  /*11f70*/  HMMA.16816.F32 R12, R40, R34, R12 ;  /* 0x00000022280c723c */ /* 0x000fe2000000180c */
[----:B------:R-:W-:Y:S07]  /*11f80*/  LDSM.16.M88.4 R32, [R198+0x2000] ;  /* 0x00200000c620783b */ /* 0x000fee0000000200 */
[C---:B------:R-:W-:Y:S08]  /*11f90*/  HMMA.16816.F32 R48, R64.reuse, R60, R48 ;  /* 0x0000003c4030723c */ /* 0x040ff00000001830 */
[----:B------:R-:W-:Y:S01]  /*11fa0*/  HMMA.16816.F32 R44, R64, R62, R44 ;  /* 0x0000003e402c723c */ /* 0x000fe2000000182c */
[----:B------:R-:W-:Y:S04]  /*11fb0*/  LDSM.16.M88.4 R60, [R184+0x1800] ;  /* 0x00180000b83c783b */ /* 0x000fe80000000200 */
[----:B------:R-:W-:Y:S03]  /*11fc0*/  LDSM.16.M88.4 R64, [R197+0x8800] ;  /* 0x00880000c540783b */ /* 0x000fe60000000200 */
[C---:B---3--:R-:W-:Y:S01]  /*11fd0*/  HMMA.16816.F32 R36, R40.reuse, R28, R8 ;  /* 0x0000001c2824723c */ /* 0x048fe20000001808 */
[----:B------:R-:W3:Y:S07]  /*11fe0*/  LDSM.16.M88.4 R8, [R197+0x8000] ;  /* 0x00800000c508783b */ /* 0x000eee0000000200 */
[----:B------:R-:W-:Y:S01]  /*11ff0*/  HMMA.16816.F32 R84, R40, R30, R84 ;  /* 0x0000001e2854723c */ /* 0x000fe20000001854 */
[----:B------:R-:W4:Y:S07]  /*12000*/  LDSM.16.M88.4 R28, [R197+0x9000] ;  /* 0x00900000c51c783b */ /* 0x000f2e0000000200 */
[C---:B-1----:R-:W-:Y:S08]  /*12010*/  HMMA.16816.F32 R24, R80.reuse, R76, R24 ;  /* 0x0000004c5018723c */ /* 0x042ff00000001818 */
[C---:B------:R-:W-:Y:S08]  /*12020*/  HMMA.16816.F32 R16, R80.reuse, R72, R16 ;  /* 0x000000485010723c */ /* 0x040ff00000001810 */
[----:B------:R-:W-:Y:S08]  /*12030*/  HMMA.16816.F32 R12, R80, R74, R12 ;  /* 0x0000004a500c723c */ /* 0x000ff0000000180c */
[C---:B------:R-:W-:Y:S08]  /*12040*/  HMMA.16816.F32 R48, R40.reuse, R88, R48 ;  /* 0x000000582830723c */ /* 0x040ff00000001830 */
[----:B------:R-:W-:Y:S01]  /*12050*/  HMMA.16816.F32 R44, R40, R90, R44 ;  /* 0x0000005a282c723c */ /* 0x000fe2000000182c */
[----:B------:R-:W-:Y:S07]  /*12060*/  LDSM.16.M88.4 R40, [R196+0x2000] ;  /* 0x00200000c428783b */ /* 0x000fee0000000200 */
[C---:B------:R-:W-:Y:S01]  /*12070*/  HMMA.16816.F32 R20, R80.reuse, R78, R20 ;  /* 0x0000004e5014723c */ /* 0x040fe20000001814 */
[----:B------:R-:W-:Y:S07]  /*12080*/  LDSM.16.M88.4 R76, [R197+0x9800] ;  /* 0x00980000c54c783b */ /* 0x000fee0000000200 */
[C---:B--2---:R-:W-:Y:S01]  /*12090*/  HMMA.16816.F32 R72, R80.reuse, R68, R36 ;  /* 0x000000445048723c */ /* 0x044fe20000001824 */
[----:B------:R-:W1:Y:S07]  /*120a0*/  LDSM.16.M88.4 R36, [R195+0x2000] ;  /* 0x00200000c324783b */ /* 0x000e6e0000000200 */
[----:B------:R-:W-:Y:S01]  /*120b0*/  HMMA.16816.F32 R88, R80, R70, R84 ;  /* 0x000000465058723c */ /* 0x000fe20000001854 */
[----:B------:R-:W2:Y:S04]  /*120c0*/  LDSM.16.M88.4 R68, [R195+0x3000] ;  /* 0x00300000c344783b */ /* 0x000ea80000000200 */
[----:B------:R-:W5:Y:S03]  /*120d0*/  LDSM.16.M88.4 R84, [R195+0x2800] ;  /* 0x00280000c354783b */ /* 0x000f660000000200 */
        /* <DEDUP_REMOVED lines=8> */
[C---:B------:R-:W-:Y:S08]  /*12160*/  HMMA.16816.F32 R16, R32.reuse, R64, R16 ;  /* 0x000000402010723c */ /* 0x040ff00000001810 */
[C---:B------:R-:W-:Y:S01]  /*12170*/  HMMA.16816.F32 R12, R32.reuse, R66, R12 ;  /* 0x00000042200c723c */ /* 0x040fe2000000180c */
[----:B------:R-:W4:Y:S07]  /*12180*/  LDSM.16.M88.4 R64, [R195+0x3800] ;  /* 0x00380000c340783b */ /* 0x000f2e0000000200 */
[----:B------:R-:W-:Y:S01]  /*12190*/  HMMA.16816.F32 R88, R32, R30, R88 ;  /* 0x0000001e2058723c */ /* 0x000fe20000001858 */
[----:B------:R-:W3:Y:S07]  /*121a0*/  LDSM.16.M88.4 R28, [R191+0x9000] ;  /* 0x00900000bf1c783b */ /* 0x000eee0000000200 */
        /* <DEDUP_REMOVED lines=8> */
[C---:B------:R-:W-:Y:S01]  /*12230*/  HMMA.16816.F32 R88, R40.reuse, R70, R88 ;  /* 0x000000462858723c */ /* 0x040fe20000001858 */
[----:B------:R-:W2:Y:S07]  /*12240*/  LDSM.16.M88.4 R68, [R184+0x3000] ;  /* 0x00300000b844783b */ /* 0x000eae0000000200 */
[----:B-----5:R-:W-:Y:S08]  /*12250*/  HMMA.16816.F32 R16, R40, R84, R16 ;  /* 0x000000542810723c */ /* 0x020ff00000001810 */
[----:B---3--:R-:W-:Y:S08]  /*12260*/  HMMA.16816.F32 R24, R60, R8, R24 ;  /* 0x000000083c18723c */ /* 0x008ff00000001818 */
[C---:B------:R-:W-:Y:S01]  /*12270*/  HMMA.16816.F32 R12, R40.reuse, R86, R12 ;  /* 0x00000056280c723c */ /* 0x040fe2000000180c */
[----:B------:R-:W3:Y:S07]  /*12280*/  LDSM.16.M88.4 R84, [R184+0x2800] ;  /* 0x00280000b854783b */ /* 0x000eee0000000200 */
[C---:B----4-:R-:W-:Y:S08]  /*12290*/  HMMA.16816.F32 R48, R40.reuse, R64, R48 ;  /* 0x000000402830723c */ /* 0x050ff00000001830 */
[----:B------:R-:W-:Y:S01]  /*122a0*/  HMMA.16816.F32 R44, R40, R66, R44 ;  /* 0x00000042282c723c */ /* 0x000fe2000000182c */
[----:B------:R-:W-:Y:S04]  /*122b0*/  LDSM.16.M88.4 R40, [R198+0x4000] ;  /* 0x00400000c628783b */ /* 0x000fe80000000200 */
[----:B------:R-:W-:Y:S03]  /*122c0*/  LDSM.16.M88.4 R64, [R184+0x3800] ;  /* 0x00380000b840783b */ /* 0x000fe60000000200 */
[C---:B------:R-:W-:Y:S01]  /*122d0*/  HMMA.16816.F32 R20, R60.reuse, R10, R20 ;  /* 0x0000000a3c14723c */ /* 0x040fe20000001814 */
[----:B------:R-:W4:Y:S07]  /*122e0*/  LDSM.16.M88.4 R8, [R197+0xa000] ;  /* 0x00a00000c508783b */ /* 0x000f2e0000000200 */
[C---:B------:R-:W-:Y:S08]  /*122f0*/  HMMA.16816.F32 R72, R60.reuse, R28, R72 ;  /* 0x0000001c3c48723c */ /* 0x040ff00000001848 */
[C---:B------:R-:W-:Y:S01]  /*12300*/  HMMA.16816.F32 R88, R60.reuse, R30, R88 ;  /* 0x0000001e3c58723c */ /* 0x040fe20000001858 */
[----:B------:R-:W5:Y:S07]  /*12310*/  LDSM.16.M88.4 R28, [R197+0xb000] ;  /* 0x00b00000c51c783b */ /* 0x000f6e0000000200 */
[----:B------:R-:W-:Y:S08]  /*12320*/  HMMA.16816.F32 R16, R60, R80, R16 ;  /* 0x000000503c10723c */ /* 0x000ff00000001810 */
[----:B-1----:R-:W-:Y:S08]  /*12330*/  HMMA.16816.F32 R24, R36, R32, R24 ;  /* 0x000000202418723c */ /* 0x002ff00000001818 */
[C---:B------:R-:W-:Y:S01]  /*12340*/  HMMA.16816.F32 R12, R60.reuse, R82, R12 ;  /* 0x000000523c0c723c */ /* 0x040fe2000000180c */
[----:B------:R-:W1:Y:S07]  /*12350*/  LDSM.16.M88.4 R80, [R197+0xa800] ;  /* 0x00a80000c550783b */ /* 0x000e6e0000000200 */
        /* <DEDUP_REMOVED lines=9> */
[----:B---3--:R-:W-:Y:S08]  /*123f0*/  HMMA.16816.F32 R16, R36, R84, R16 ;  /* 0x000000542410723c */ /* 0x008ff00000001810 */
[----:B----4-:R-:W-:Y:S08]  /*12400*/  HMMA.16816.F32 R24, R40, R8, R24 ;  /* 0x000000082818723c */ /* 0x010ff00000001818 */
[C---:B------:R-:W-:Y:S01]  /*12410*/  HMMA.16816.F32 R12, R36.reuse, R86, R12 ;  /* 0x00000056240c723c */ /* 0x040fe2000000180c */
[----:B------:R-:W3:Y:S07]  /*12420*/  LDSM.16.M88.4 R84, [R195+0x4800] ;  /* 0x00480000c354783b */ /* 0x000eee0000000200 */
[C---:B------:R-:W-:Y:S08]  /*12430*/  HMMA.16816.F32 R48, R36.reuse, R64, R48 ;  /* 0x000000402430723c */ /* 0x040ff00000001830 */
[----:B------:R-:W-:Y:S01]  /*12440*/  HMMA.16816.F32 R44, R36, R66, R44 ;  /* 0x00000042242c723c */ /* 0x000fe2000000182c */
[----:B------:R-:W-:Y:S04]  /*12450*/  LDSM.16.M88.4 R36, [R194+0x4000] ;  /* 0x00400000c224783b */ /* 0x000fe80000000200 */
[----:B------:R-:W-:Y:S03]  /*12460*/  LDSM.16.M88.4 R64, [R195+0x5800] ;  /* 0x00580000c340783b */ /* 0x000fe60000000200 */
[C---:B------:R-:W-:Y:S01]  /*12470*/  HMMA.16816.F32 R20, R40.reuse, R10, R20 ;  /* 0x0000000a2814723c */ /* 0x040fe20000001814 */
[----:B------:R-:W4:Y:S07]  /*12480*/  LDSM.16.M88.4 R8, [R191+0xa000] ;  /* 0x00a00000bf08783b */ /* 0x000f2e0000000200 */
[C---:B-----5:R-:W-:Y:S08]  /*12490*/  HMMA.16816.F32 R72, R40.reuse, R28, R72 ;  /* 0x0000001c2848723c */ /* 0x060ff00000001848 */
[C---:B------:R-:W-:Y:S01]  /*124a0*/  HMMA.16816.F32 R88, R40.reuse, R30, R88 ;  /* 0x0000001e2858723c */ /* 0x040fe20000001858 */
[----:B------:R-:W5:Y:S07]  /*124b0*/  LDSM.16.M88.4 R28, [R191+0xb000] ;  /* 0x00b00000bf1c783b */ /* 0x000f6e0000000200 */
[----:B-1----:R-:W-:Y:S08]  /*124c0*/  HMMA.16816.F32 R16, R40, R80, R16 ;  /* 0x000000502810723c */ /* 0x002ff00000001810 */
[----:B------:R-:W-:Y:S08]  /*124d0*/  HMMA.16816.F32 R24, R60, R32, R24 ;  /* 0x000000203c18723c */ /* 0x000ff00000001818 */
[----:B------:R-:W-:Y:S01]  /*124e0*/  HMMA.16816.F32 R12, R40, R82, R12 ;  /* 0x00000052280c723c */ /* 0x000fe2000000180c */
[----:B------:R-:W1:Y:S07]  /*124f0*/  LDSM.16.M88.4 R80, [R191+0xa800] ;  /* 0x00a80000bf50783b */ /* 0x000e6e0000000200 */
[C---:B------:R-:W-:Y:S01]  /*12500*/  HMMA.16816.F32 R20, R60.reuse, R34, R20 ;  /* 0x000000223c14723c */ /* 0x040fe20000001814 */
[----:B------:R-:W1:Y:S07]  /*12510*/  LDSM.16.M88.4 R32, [R191+0xb800] ;  /* 0x00b80000bf20783b */ /* 0x000e6e0000000200 */
[----:B--2---:R-:W-:Y:S08]  /*12520*/  HMMA.16816.F32 R72, R60, R68, R72 ;  /* 0x000000443c48723c */ /* 0x004ff00000001848 */
[C---:B------:R-:W-:Y:S08]  /*12530*/  HMMA.16816.F32 R48, R40.reuse, R76, R48 ;  /* 0x0000004c2830723c */ /* 0x040ff00000001830 */
[----:B------:R-:W-:Y:S01]  /*12540*/  HMMA.16816.F32 R44, R40, R78, R44 ;  /* 0x0000004e282c723c */ /* 0x000fe2000000182c */
[----:B------:R-:W-:Y:S07]  /*12550*/  LDSM.16.M88.4 R40, [R193+0x4000] ;  /* 0x00400000c128783b */ /* 0x000fee0000000200 */
[----:B---3--:R-:W-:Y:S08]  /*12560*/  HMMA.16816.F32 R16, R60, R84, R16 ;  /* 0x000000543c10723c */ /* 0x008ff00000001810 */
[C---:B----4-:R-:W-:Y:S07]  /*12570*/  HMMA.16816.F32 R24, R36.reuse, R8, R24 ;  /* 0x000000082418723c */ /* 0x050fee0000001818 */
[----:B------:R-:W-:Y:S01]  /*12580*/  SHF.R.S32.HI R9, RZ, 0x1f, R56 ;  /* 0x0000001fff097819 */ /* 0x000fe20000011438 */
[----:B------:R-:W-:Y:S03]  /*12590*/  HMMA.16816.F32 R20, R36, R10, R20 ;  /* 0x0000000a2414723c */ /* 0x000fe60000001814 */
[----:B------:R-:W-:-:S02]  /*125a0*/  LEA.HI R0, R9, R56, RZ, 0x5 ;  /* 0x0000003809007211 */ /* 0x000fc400078f28ff */
[----:B------:R-:W-:Y:S03]  /*125b0*/  LDSM.16.M88.4 R8, [R184+0x4800] ;  /* 0x00480000b808783b */ /* 0x000fe60000000200 */
[----:B-----5:R-:W-:Y:S07]  /*125c0*/  HMMA.16816.F32 R72, R36, R28, R72 ;  /* 0x0000001c2448723c */ /* 0x020fee0000001848 */
[----:B------:R-:W-:Y:S01]  /*125d0*/  LOP3.LUT R29, R0, 0xffffffe0, RZ, 0xc0, !PT ;  /* 0xffffffe0001d7812 */ /* 0x000fe200078ec0ff */
[----:B------:R-:W-:Y:S04]  /*125e0*/  HMMA.16816.F32 R48, R60, R64, R48 ;  /* 0x000000403c30723c */ /* 0x000fe80000001830 */
[----:B------:R-:W-:-:S04]  /*125f0*/  IMAD.IADD R0, R56, 0x1, -R29 ;  /* 0x0000000138007824 */ /* 0x000fc800078e0a1d */
[----:B------:R-:W-:Y:S01]  /*12600*/  HMMA.16816.F32 R88, R60, R70, R88 ;  /* 0x000000463c58723c */ /* 0x000fe20000001858 */
[----:B------:R-:W-:Y:S01]  /*12610*/  SHF.R.S32.HI R29, RZ, 0x1f, R0 ;  /* 0x0000001fff1d7819 */ /* 0x000fe20000011400 */
[----:B------:R-:W2:Y:S03]  /*12620*/  LDSM.16.M88.4 R68, [R184+0x4000] ;  /* 0x00400000b844783b */ /* 0x000ea60000000200 */
[----:B------:R-:W-:-:S03]  /*12630*/  LEA.HI R0, R29, R0, RZ, 0x2 ;  /* 0x000000001d007211 */ /* 0x000fc600078f10ff */
[----:B------:R-:W-:Y:S01]  /*12640*/  HMMA.16816.F32 R12, R60, R86, R12 ;  /* 0x000000563c0c723c */ /* 0x000fe2000000180c */
[----:B------:R-:W-:-:S04]  /*12650*/  SHF.R.S32.HI R0, RZ, 0x2, R0 ;  /* 0x00000002ff007819 */ /* 0x000fc80000011400 */
[----:B------:R-:W-:-:S03]  /*12660*/  IADD3 R0, R57, 0x1, R0 ;  /* 0x0000000139007810 */ /* 0x000fc60007ffe000 */
[----:B------:R-:W-:Y:S01]  /*12670*/  HMMA.16816.F32 R44, R60, R66, R44 ;  /* 0x000000423c2c723c */ /* 0x000fe2000000182c */
[----:B------:R-:W-:-:S04]  /*12680*/  IADD3 R0, R55, R0, -R200 ;  /* 0x0000000037007210 */ /* 0x000fc80007ffe8c8 */
[----:B------:R-:W-:Y:S02]  /*12690*/  IADD3 R6, R0, c[0x0][0x2e8], RZ ;  /* 0x0000ba0000067a10 */ /* 0x000fe40007ffe0ff */
[----:B------:R-:W-:Y:S01]  /*126a0*/  LOP3.LUT R0, R2, R3, RZ, 0xfc, !PT ;  /* 0x0000000302007212 */ /* 0x000fe200078efcff */
[----:B-1----:R-:W-:Y:S01]  /*126b0*/  HMMA.16816.F32 R16, R36, R80, R16 ;  /* 0x000000502410723c */ /* 0x002fe20000001810 */
[----:B------:R-:W-:-:S07]  /*126c0*/  IMNMX R2, R6, R55, PT ;  /* 0x0000003706027217 */ /* 0x000fce0003800200 */
[C---:B------:R-:W-:Y:S07]  /*126d0*/  HMMA.16816.F32 R48, R36.reuse, R32, R48 ;  /* 0x000000202430723c */ /* 0x040fee0000001830 */
[----:B------:R-:W-:Y:S01]  /*126e0*/  IMAD.SHL.U32 R33, R56, 0x2, RZ ;  /* 0x0000000238217824 */ /* 0x000fe200078e00ff */
[----:B------:R-:W-:Y:S01]  /*126f0*/  HMMA.16816.F32 R88, R36, R30, R88 ;  /* 0x0000001e2458723c */ /* 0x000fe20000001858 */
[----:B------:R-:W1:Y:S01]  /*12700*/  LDSM.16.M88.4 R28, [R184+0x5000] ;  /* 0x00500000b81c783b */ /* 0x000e620000000200 */
[----:B------:R-:W-:-:S02]  /*12710*/  IADD3 R32, R6, 0x8, RZ ;  /* 0x0000000806207810 */ /* 0x000fc40007ffe0ff */
[----:B------:R-:W-:Y:S02]  /*12720*/  LOP3.LUT R33, R33, 0x6, RZ, 0xc0, !PT ;  /* 0x0000000621217812 */ /* 0x000fe400078ec0ff */
[----:B------:R-:W-:Y:S02]  /*12730*/  IMNMX R135, R32, R55, PT ;  /* 0x0000003720877217 */ /* 0x000fe40003800200 */
[C---:B------:R-:W-:Y:S08]  /*12740*/  HMMA.16816.F32 R12, R36.reuse, R82, R12 ;  /* 0x00000052240c723c */ /* 0x040ff0000000180c */
[----:B------:R-:W-:Y:S07]  /*12750*/  HMMA.16816.F32 R44, R36, R34, R44 ;  /* 0x00000022242c723c */ /* 0x000fee000000182c */
[----:B------:R-:W-:Y:S01]  /*12760*/  IMAD.IADD R36, R4, 0x1, R33 ;  /* 0x0000000104247824 */ /* 0x000fe200078e0221 */
[----:B--2---:R-:W-:Y:S04]  /*12770*/  HMMA.16816.F32 R24, R40, R68, R24 ;  /* 0x000000442818723c */ /* 0x004fe80000001818 */
[----:B------:R-:W-:-:S02]  /*12780*/  IADD3 R3, R36, 0x1, RZ ;  /* 0x0000000124037810 */ /* 0x000fc40007ffe0ff */
[----:B------:R-:W-:Y:S02]  /*12790*/  IADD3 R6, R36, 0x9, RZ ;  /* 0x0000000924067810 */ /* 0x000fe40007ffe0ff */
[----:B------:R-:W-:Y:S01]  /*127a0*/  HMMA.16816.F32 R32, R40, R8, R16 ;  /* 0x000000082820723c */ /* 0x000fe20000001810 */
[----:B------:R-:W2:Y:S01]  /*127b0*/  LDSM.16.M88.4 R16, [R184+0x5800] ;  /* 0x00580000b810783b */ /* 0x000ea20000000200 */
[----:B------:R-:W-:Y:S01]  /*127c0*/  ISETP.GE.AND P1, PT, R3, R2, PT ;  /* 0x000000020300720c */ /* 0x000fe20003f26270 */
[----:B------:R-:W-:-:S04]  /*127d0*/  DEPBAR.LE SB0, 0x0 ;  /* 0x000080000000791a */ /* 0x000fc80000000000 */
[----:B------:R-:W-:Y:S01]  /*127e0*/  IADD3 R8, R36, 0x8, RZ ;  /* 0x0000000824087810 */ /* 0x000fe20007ffe0ff */
[C---:B------:R-:W-:Y:S01]  /*127f0*/  HMMA.16816.F32 R20, R40.reuse, R70, R20 ;  /* 0x000000462814723c */ /* 0x040fe20000001814 */
[-C--:B------:R-:W-:Y:S02]  /*12800*/  ISETP.GE.AND P6, PT, R3, R135.reuse, PT ;  /* 0x000000870300720c */ /* 0x080fe40003fc6270 */
[-C--:B------:R-:W-:Y:S02]  /*12810*/  ISETP.GE.AND P0, PT, R8, R2.reuse, PT ;  /* 0x000000020800720c */ /* 0x080fe40003f06270 */
[----:B------:R-:W-:Y:S02]  /*12820*/  IADD3 R3, R36, 0x10, RZ ;  /* 0x0000001024037810 */ /* 0x000fe40007ffe0ff */
[----:B------:R-:W-:Y:S01]  /*12830*/  ISETP.GE.AND P4, PT, R8, R135, PT ;  /* 0x000000870800720c */ /* 0x000fe20003f86270 */
[----:B------:R-:W-:Y:S01]  /*12840*/  HMMA.16816.F32 R12, R40, R10, R12 ;  /* 0x0000000a280c723c */ /* 0x000fe2000000180c */
[----:B------:R-:W-:-:S02]  /*12850*/  ISETP.GE.AND P5, PT, R6, R2, PT ;  /* 0x000000020600720c */ /* 0x000fc40003fa6270 */
[----:B------:R-:W-:Y:S02]  /*12860*/  ISETP.GE.AND P2, PT, R6, R135, PT ;  /* 0x000000870600720c */ /* 0x000fe40003f46270 */
[----:B------:R-:W-:Y:S02]  /*12870*/  FSEL R37, R25, -INF , !P1 ;  /* 0xff80000019257808 */ /* 0x000fe40004800000 */
[C---:B------:R-:W-:Y:S01]  /*12880*/  IADD3 R6, R36.reuse, 0x11, RZ ;  /* 0x0000001124067810 */ /* 0x040fe20007ffe0ff */
[----:B-1----:R-:W-:Y:S01]  /*12890*/  HMMA.16816.F32 R72, R40, R28, R72 ;  /* 0x0000001c2848723c */ /* 0x002fe20000001848 */
[----:B------:R-:W-:Y:S02]  /*128a0*/  ISETP.GE.AND P1, PT, R3, R2, PT ;  /* 0x000000020300720c */ /* 0x000fe40003f26270 */
[----:B------:R-:W-:Y:S02]  /*128b0*/  IADD3 R8, R36, 0x19, RZ ;  /* 0x0000001924087810 */ /* 0x000fe40007ffe0ff */
[----:B------:R-:W-:-:S03]  /*128c0*/  FSEL R11, R32, -INF , !P1 ;  /* 0xff800000200b7808 */ /* 0x000fc60004800000 */
[C---:B------:R-:W-:Y:S01]  /*128d0*/  HMMA.16816.F32 R88, R40.reuse, R30, R88 ;  /* 0x0000001e2858723c */ /* 0x040fe20000001858 */
[----:B------:R-:W-:Y:S01]  /*128e0*/  FSEL R25, R20, -INF , !P0 ;  /* 0xff80000014197808 */ /* 0x000fe20004000000 */
[----:B------:R-:W-:Y:S01]  /*128f0*/  BAR.SYNC.DEFER_BLOCKING 0x0 ;  /* 0x0000000000007b1d */ /* 0x000fe20000010000 */
[----:B------:R-:W-:Y:S02]  /*12900*/  ISETP.GE.AND P0, PT, R3, R135, PT ;  /* 0x000000870300720c */ /* 0x000fe40003f06270 */
[----:B------:R-:W-:Y:S02]  /*12910*/  IADD3 R3, R36, 0x18, RZ ;  /* 0x0000001824037810 */ /* 0x000fe40007ffe0ff */
[----:B------:R-:W-:Y:S01]  /*12920*/  FSEL R22, R22, -INF , !P4 ;  /* 0xff80000016167808 */ /* 0x000fe20006000000 */
[----:B--2---:R-:W-:Y:S01]  /*12930*/  HMMA.16816.F32 R48, R40, R16, R48 ;  /* 0x000000102830723c */ /* 0x004fe20000001830 */
[----:B------:R-:W-:Y:S02]  /*12940*/  FSEL R21, R21, -INF , !P5 ;  /* 0xff80000015157808 */ /* 0x000fe40006800000 */
[----:B------:R-:W-:-:S02]  /*12950*/  ISETP.GE.AND P4, PT, R6, R2, PT ;  /* 0x000000020600720c */ /* 0x000fc40003f86270 */
[-C--:B------:R-:W-:Y:S02]  /*12960*/  ISETP.GE.AND P5, PT, R6, R135.reuse, PT ;  /* 0x000000870600720c */ /* 0x080fe40003fa6270 */
[----:B------:R-:W-:Y:S01]  /*12970*/  FSEL R6, R23, -INF , !P2 ;  /* 0xff80000017067808 */ /* 0x000fe20005000000 */
[----:B------:R-:W-:Y:S01]  /*12980*/  HMMA.16816.F32 R44, R40, R18, R44 ;  /* 0x00000012282c723c */ /* 0x000fe2000000182c */
[C---:B------:R-:W-:Y:S02]  /*12990*/  ISETP.GE.AND P2, PT, R3.reuse, R2, PT ;  /* 0x000000020300720c */ /* 0x040fe40003f46270 */
[----:B------:R-:W-:Y:S02]  /*129a0*/  ISETP.GE.AND P1, PT, R3, R135, PT ;  /* 0x000000870300720c */ /* 0x000fe40003f26270 */
[----:B------:R-:W-:Y:S02]  /*129b0*/  IADD3 R3, R36, 0x20, RZ ;  /* 0x0000002024037810 */ /* 0x000fe40007ffe0ff */
[----:B------:R-:W-:-:S02]  /*129c0*/  FSEL R34, R34, -INF , !P0 ;  /* 0xff80000022227808 */ /* 0x000fc40004000000 */
[----:B------:R-:W-:Y:S02]  /*129d0*/  FSEL R33, R33, -INF , !P4 ;  /* 0xff80000021217808 */ /* 0x000fe40006000000 */
[C---:B------:R-:W-:Y:S02]  /*129e0*/  ISETP.GE.AND P0, PT, R8.reuse, R2, PT ;  /* 0x000000020800720c */ /* 0x040fe40003f06270 */
[----:B------:R-:W-:Y:S02]  /*129f0*/  ISETP.GE.AND P4, PT, R8, R135, PT ;  /* 0x000000870800720c */ /* 0x000fe40003f86270 */
[----:B------:R-:W-:Y:S02]  /*12a00*/  FSEL R20, R35, -INF , !P5 ;  /* 0xff80000023147808 */ /* 0x000fe40006800000 */
[----:B------:R-:W-:Y:S02]  /*12a10*/  IADD3 R8, R36, 0x21, RZ ;  /* 0x0000002124087810 */ /* 0x000fe40007ffe0ff */
[----:B------:R-:W-:-:S02]  /*12a20*/  FSEL R9, R12, -INF , !P2 ;  /* 0xff8000000c097808 */ /* 0x000fc40005000000 */
[CC--:B------:R-:W-:Y:S02]  /*12a30*/  ISETP.GE.AND P5, PT, R3.reuse, R2.reuse, PT ;  /* 0x000000020300720c */ /* 0x0c0fe40003fa6270 */
[----:B------:R-:W-:Y:S02]  /*12a40*/  ISETP.GE.AND P2, PT, R3, R135, PT ;  /* 0x000000870300720c */ /* 0x000fe40003f46270 */
[----:B------:R-:W-:Y:S02]  /*12a50*/  IADD3 R3, R36, 0x28, RZ ;  /* 0x0000002824037810 */ /* 0x000fe40007ffe0ff */
[----:B------:R-:W-:Y:S02]  /*12a60*/  FSEL R10, R14, -INF , !P1 ;  /* 0xff8000000e0a7808 */ /* 0x000fe40004800000 */
[----:B------:R-:W-:Y:S02]  /*12a70*/  FSEL R13, R13, -INF , !P0 ;  /* 0xff8000000d0d7808 */ /* 0x000fe40004000000 */
[----:B------:R-:W-:-:S02]  /*12a80*/  ISETP.GE.AND P1, PT, R8, R2, PT ;  /* 0x000000020800720c */ /* 0x000fc40003f26270 */
[-C--:B------:R-:W-:Y:S02]  /*12a90*/  ISETP.GE.AND P0, PT, R8, R135.reuse, PT ;  /* 0x000000870800720c */ /* 0x080fe40003f06270 */
[----:B------:R-:W-:Y:S02]  /*12aa0*/  FSEL R8, R15, -INF , !P4 ;  /* 0xff8000000f087808 */ /* 0x000fe40006000000 */
[----:B------:R-:W-:Y:S02]  /*12ab0*/  FSEL R171, R72, -INF , !P5 ;  /* 0xff80000048ab7808 */ /* 0x000fe40006800000 */
[C---:B------:R-:W-:Y:S02]  /*12ac0*/  ISETP.GE.AND P4, PT, R3.reuse, R2, PT ;  /* 0x000000020300720c */ /* 0x040fe40003f86270 */
[----:B------:R-:W-:Y:S02]  /*12ad0*/  ISETP.GE.AND P5, PT, R3, R135, PT ;  /* 0x000000870300720c */ /* 0x000fe40003fa6270 */
[----:B------:R-:W-:-:S02]  /*12ae0*/  IADD3 R12, R36, 0x29, RZ ;  /* 0x00000029240c7810 */ /* 0x000fc40007ffe0ff */
[----:B------:R-:W-:Y:S02]  /*12af0*/  IADD3 R3, R36, 0x30, RZ ;  /* 0x0000003024037810 */ /* 0x000fe40007ffe0ff */
[----:B------:R-:W-:Y:S02]  /*12b00*/  FSEL R166, R74, -INF , !P2 ;  /* 0xff8000004aa67808 */ /* 0x000fe40005000000 */
[----:B------:R-:W-:Y:S02]  /*12b10*/  FSEL R212, R75, -INF , !P0 ;  /* 0xff8000004bd47808 */ /* 0x000fe40004000000 */
[----:B------:R-:W-:Y:S02]  /*12b20*/  FSEL R169, R88, -INF , !P4 ;  /* 0xff80000058a97808 */ /* 0x000fe40006000000 */
[-C--:B------:R-:W-:Y:S02]  /*12b30*/  ISETP.GE.AND P2, PT, R12, R2.reuse, PT ;  /* 0x000000020c00720c */ /* 0x080fe40003f46270 */
[----:B------:R-:W-:-:S02]  /*12b40*/  ISETP.GE.AND P0, PT, R3, R2, PT ;  /* 0x000000020300720c */ /* 0x000fc40003f06270 */
[----:B------:R-:W-:Y:S02]  /*12b50*/  ISETP.GE.AND P4, PT, R3, R135, PT ;  /* 0x000000870300720c */ /* 0x000fe40003f86270 */
[----:B------:R-:W-:Y:S02]  /*12b60*/  IADD3 R3, R36, 0x31, RZ ;  /* 0x0000003124037810 */ /* 0x000fe40007ffe0ff */
[----:B------:R-:W-:Y:S02]  /*12b70*/  FSEL R170, R90, -INF , !P5 ;  /* 0xff8000005aaa7808 */ /* 0x000fe40006800000 */
[----:B------:R-:W-:Y:S02]  /*12b80*/  FSEL R165, R89, -INF , !P2 ;  /* 0xff80000059a57808 */ /* 0x000fe40005000000 */
[----:B------:R-:W-:Y:S02]  /*12b90*/  FSEL R175, R48, -INF , !P0 ;  /* 0xff80000030af7808 */ /* 0x000fe40004000000 */
[----:B------:R-:W-:-:S02]  /*12ba0*/  ISETP.GE.AND P5, PT, R3, R2, PT ;  /* 0x000000020300720c */ /* 0x000fc40003fa6270 */
[-C--:B------:R-:W-:Y:S02]  /*12bb0*/  ISETP.GE.AND P2, PT, R3, R135.reuse, PT ;  /* 0x000000870300720c */ /* 0x080fe40003f46270 */
[C---:B------:R-:W-:Y:S02]  /*12bc0*/  ISETP.GE.AND P0, PT, R36.reuse, R2, PT ;  /* 0x000000022400720c */ /* 0x040fe40003f06270 */
[----:B------:R-:W-:Y:S02]  /*12bd0*/  IADD3 R3, R36, 0x39, RZ ;  /* 0x0000003924037810 */ /* 0x000fe40007ffe0ff */
[----:B------:R-:W-:Y:S02]  /*12be0*/  FSEL R24, R24, -INF , !P0 ;  /* 0xff80000018187808 */ /* 0x000fe40004000000 */
[----:B------:R-:W-:Y:S02]  /*12bf0*/  ISETP.GE.AND P0, PT, R3, R135, PT ;  /* 0x000000870300720c */ /* 0x000fe40003f06270 */
[----:B------:R-:W-:-:S02]  /*12c00*/  FSEL R163, R73, -INF , !P1 ;  /* 0xff80000049a37808 */ /* 0x000fc40004800000 */
[----:B------:R-:W-:Y:S02]  /*12c10*/  FSEL R164, R47, -INF , !P0 ;  /* 0xff8000002fa47808 */ /* 0x000fe40004000000 */
[----:B------:R-:W-:Y:S02]  /*12c20*/  ISETP.GT.AND P0, PT, R208, R199, PT ;  /* 0x000000c7d000720c */ /* 0x000fe40003f04270 */
[----:B------:R-:W-:Y:S02]  /*12c30*/  ISETP.GE.AND P1, PT, R12, R135, PT ;  /* 0x000000870c00720c */ /* 0x000fe40003f26270 */
[----:B------:R-:W-:Y:S02]  /*12c40*/  IADD3 R14, R36, 0x38, RZ ;  /* 0x00000038240e7810 */ /* 0x000fe40007ffe0ff */
[----:B------:R-:W-:Y:S02]  /*12c50*/  FSEL R174, R91, -INF , !P1 ;  /* 0xff8000005bae7808 */ /* 0x000fe40004800000 */
[----:B------:R-:W-:-:S02]  /*12c60*/  FSEL R12, R27, -INF , !P6 ;  /* 0xff8000001b0c7808 */ /* 0x000fc40007000000 */
[----:B------:R-:W-:Y:S02]  /*12c70*/  FSEL R168, R50, -INF , !P4 ;  /* 0xff80000032a87808 */ /* 0x000fe40006000000 */
[----:B------:R-:W-:Y:S02]  /*12c80*/  FSEL R173, R49, -INF , !P5 ;  /* 0xff80000031ad7808 */ /* 0x000fe40006800000 */
[CC--:B------:R-:W-:Y:S02]  /*12c90*/  ISETP.GE.AND P6, PT, R14.reuse, R2.reuse, PT ;  /* 0x000000020e00720c */ /* 0x0c0fe40003fc6270 */
[-C--:B------:R-:W-:Y:S02]  /*12ca0*/  ISETP.GE.AND P1, PT, R14, R135.reuse, PT ;  /* 0x000000870e00720c */ /* 0x080fe40003f26270 */
        /* <DEDUP_REMOVED lines=67> */
.L_x_3376:
[----:B------:R-:W-:-:S05]  /*130e0*/  IMAD.MOV.U32 R3, RZ, RZ, c[0x0][0x198] ;  /* 0x00006600ff037624 */ /* 0x000fca00078e00ff */
[----:B------:R-:W-:-:S04]  /*130f0*/  LEA R3, -R3, RZ, 0x6 ;  /* 0x000000ff03037211 */ /* 0x000fc800078e31ff */
[----:B------:R-:W-:Y:S02]  /*13100*/  SHF.R.S32.HI R4, RZ, 0x1f, R3 ;  /* 0x0000001fff047819 */ /* 0x000fe40000011403 */
.L_x_3377:
        /* <DEDUP_REMOVED lines=15> */
[----:B------:R-:W-:Y:S01]  /*13200*/  IMAD.MOV.U32 R207, RZ, RZ, R205 ;  /* 0x000000ffffcf7224 */ /* 0x000fe200078e00cd */
[----:B------:R-:W-:Y:S02]  /*13210*/  IADD3.X R29, R205, UR5, RZ, P2, !PT ;  /* 0x00000005cd1d7c10 */ /* 0x000fe400097fe4ff */
[----:B------:R-:W-:-:S02]  /*13220*/  IADD3 R38, P2, R28, UR9, RZ ;  /* 0x000000091c267c10 */ /* 0x000fc4000ff5e0ff */
[----:B------:R-:W-:Y:S01]  /*13230*/  IADD3 R18, P1, R14, UR9, RZ ;  /* 0x000000090e127c10 */ /* 0x000fe2000ff3e0ff */
[----:B------:R-:W-:Y:S01]  /*13240*/  @!PT LDS RZ, [RZ] ;  /* 0x00000000fffff984 */ /* 0x000fe20000000800 */
[----:B------:R-:W-:Y:S01]  /*13250*/  @!PT LDS RZ, [RZ] ;  /* 0x00000000fffff984 */ /* 0x000fe20000000800 */
[----:B------:R-:W-:Y:S01]  /*13260*/  @!PT LDS RZ, [RZ] ;  /* 0x00000000fffff984 */ /* 0x000fe20000000800 */
[----:B------:R1:W-:Y:S01]  /*13270*/  LDGSTS.E.BYPASS.LTC128B.128 [R204+0x6000], [R206.64] ;  /* 0x06000000cecc7fae */ /* 0x0003e2000b901d46 */
[----:B------:R-:W-:Y:S02]  /*13280*/  IADD3.X R39, R29, UR5, RZ, P2, !PT ;  /* 0x000000051d277c10 */ /* 0x000fe400097fe4ff */
[----:B------:R-:W-:Y:S01]  /*13290*/  IADD3.X R19, R15, UR5, RZ, P1, !PT ;  /* 0x000000050f137c10 */ /* 0x000fe20008ffe4ff */
[----:B------:R1:W-:Y:S01]  /*132a0*/  LDGSTS.E.BYPASS.LTC128B.128 [R204+0x8000], [R16.64+0x80] ;  /* 0x0800008010cc7fae */ /* 0x0003e2000b901d46 */
[----:B------:R-:W-:Y:S02]  /*132b0*/  IADD3 R30, P2, R38, UR9, RZ ;  /* 0x00000009261e7c10 */ /* 0x000fe4000ff5e0ff */
[----:B------:R-:W-:Y:S01]  /*132c0*/  IADD3 R40, P1, R18, UR9, RZ ;  /* 0x0000000912287c10 */ /* 0x000fe2000ff3e0ff */
[----:B------:R1:W-:Y:S01]  /*132d0*/  LDGSTS.E.BYPASS.LTC128B.128 [R204+0xa000], [R16.64+0x100] ;  /* 0x0a00010010cc7fae */ /* 0x0003e2000b901d46 */
[----:B------:R-:W-:-:S02]  /*132e0*/  IADD3.X R31, R39, UR5, RZ, P2, !PT ;  /* 0x00000005271f7c10 */ /* 0x000fc400097fe4ff */
[----:B------:R-:W-:Y:S01]  /*132f0*/  IADD3.X R41, R19, UR5, RZ, P1, !PT ;  /* 0x0000000513297c10 */ /* 0x000fe20008ffe4ff */
        /* <DEDUP_REMOVED lines=10> */
.L_x_3375:
        /* <DEDUP_REMOVED lines=45> */
[----:B------:R-:W-:Y:S04]  /*13670*/  LDSM.16.MT88.4 R76, [R190+0xe000] ;  /* 0x00e00000be4c783b */ /* 0x000fe80000004200 */
[----:B------:R-:W-:Y:S04]  /*13680*/  LDSM.16.MT88.4 R92, [R188+0xe000] ;  /* 0x00e00000bc5c783b */ /* 0x000fe80000004200 */
[----:B------:R-:W-:Y:S04]  /*13690*/  LDSM.16.MT88.4 R100, [R192+0x10000] ;  /* 0x01000000c064783b */ /* 0x000fe80000004200 */
[----:B------:R-:W-:Y:S01]  /*136a0*/  LDSM.16.MT88.4 R124, [R190+0x10000] ;  /* 0x01000000be7c783b */ /* 0x000fe20000004200 */
[----:B-1----:R-:W-:-:S03]  /*136b0*/  FMNMX.FTZ R132, R15, R132, !PT ;  /* 0x000000840f847209 */ /* 0x002fc60007810000 */
[----:B------:R-:W-:Y:S01]  /*136c0*/  LDSM.16.MT88.4 R112, [R189+0x10000] ;  /* 0x01000000bd70783b */ /* 0x000fe20000004200 */
[----:B--2---:R-:W-:Y:S01]  /*136d0*/  FMNMX.FTZ R3, R4, R3, !PT ;  /* 0x0000000304037209 */ /* 0x004fe20007810000 */
[C---:B------:R-:W-:Y:S01]  /*136e0*/  FMUL.FTZ R172, R132.reuse, c[0x0][0x23c] ;  /* 0x00008f0084ac7a20 */ /* 0x040fe20000410000 */
[----:B------:R-:W-:Y:S01]  /*136f0*/  FSETP.NEU.FTZ.AND P1, PT, R132, -INF , PT ;  /* 0xff8000008400780b */ /* 0x000fe20003f3d000 */
[----:B------:R-:W-:Y:S02]  /*13700*/  LDSM.16.MT88.4 R16, [R189+0xe800] ;  /* 0x00e80000bd10783b */ /* 0x000fe40000004200 */
        /* <DEDUP_REMOVED lines=16> */
[--C-:B------:R-:W-:Y:S02]  /*13810*/  FFMA.FTZ R152, R6, c[0x0][0x23c], -R167.reuse ;  /* 0x00008f0006987a23 */ /* 0x100fe400000108a7 */
[----:B------:R-:W2:Y:S01]  /*13820*/  LDSM.16.MT88.4 R4, [R188+0x10000] ;  /* 0x01000000bc04783b */ /* 0x000ea20000004200 */
[----:B------:R-:W3:Y:S01]  /*13830*/  MUFU.EX2 R156, R156 ;  /* 0x0000009c009c7308 */ /* 0x000ee20000000800 */
[--C-:B------:R-:W-:Y:S02]  /*13840*/  FFMA.FTZ R155, R11, c[0x0][0x23c], -R172.reuse ;  /* 0x00008f000b9b7a23 */ /* 0x100fe400000108ac */
[--C-:B------:R-:W-:Y:S02]  /*13850*/  FFMA.FTZ R149, R9, c[0x0][0x23c], -R172.reuse ;  /* 0x00008f0009957a23 */ /* 0x100fe400000108ac */
[--C-:B------:R-:W-:Y:S02]  /*13860*/  FFMA.FTZ R139, R10, c[0x0][0x23c], -R167.reuse ;  /* 0x00008f000a8b7a23 */ /* 0x100fe400000108a7 */
[----:B------:R-:W-:Y:S01]  /*13870*/  FFMA.FTZ R0, R8, c[0x0][0x23c], -R167 ;  /* 0x00008f0008007a23 */ /* 0x000fe200000108a7 */
[----:B------:R-:W-:Y:S01]  /*13880*/  MUFU.EX2 R154, R154 ;  /* 0x0000009a009a7308 */ /* 0x000fe20000000800 */
[----:B------:R-:W4:Y:S01]  /*13890*/  LDSM.16.MT88.4 R8, [R192+0xe800] ;  /* 0x00e80000c008783b */ /* 0x000f220000004200 */
[----:B------:R-:W-:-:S02]  /*138a0*/  FFMA.FTZ R150, R33, c[0x0][0x23c], -R172 ;  /* 0x00008f0021967a23 */ /* 0x000fc400000108ac */
[--C-:B------:R-:W-:Y:S02]  /*138b0*/  FFMA.FTZ R138, R13, c[0x0][0x23c], -R172.reuse ;  /* 0x00008f000d8a7a23 */ /* 0x100fe400000108ac */
[--C-:B------:R-:W-:Y:S01]  /*138c0*/  FFMA.FTZ R153, R34, c[0x0][0x23c], -R167.reuse ;  /* 0x00008f0022997a23 */ /* 0x100fe200000108a7 */
[----:B------:R-:W-:Y:S01]  /*138d0*/  LDSM.16.MT88.4 R12, [R188+0xe800] ;  /* 0x00e80000bc0c783b */ /* 0x000fe20000004200 */
[----:B------:R-:W5:Y:S01]  /*138e0*/  MUFU.EX2 R151, R151 ;  /* 0x0000009700977308 */ /* 0x000f620000000800 */
[----:B---3--:R-:W-:Y:S01]  /*138f0*/  F2FP.PACK_AB R116, R156, R157 ;  /* 0x0000009d9c74723e */ /* 0x008fe200000000ff */
[----:B------:R-:W-:Y:S01]  /*13900*/  FFMA.FTZ R148, R20, c[0x0][0x23c], -R167 ;  /* 0x00008f0014947a23 */ /* 0x000fe200000108a7 */
[----:B------:R-:W-:Y:S01]  /*13910*/  LDSM.16.MT88.4 R32, [R189+0xc800] ;  /* 0x00c80000bd20783b */ /* 0x000fe20000004200 */
[--C-:B------:R-:W-:Y:S02]  /*13920*/  FFMA.FTZ R160, R171, c[0x0][0x23c], -R172.reuse ;  /* 0x00008f00aba07a23 */ /* 0x100fe400000108ac */
[--C-:B------:R-:W-:Y:S01]  /*13930*/  FFMA.FTZ R162, R169, c[0x0][0x23c], -R172.reuse ;  /* 0x00008f00a9a27a23 */ /* 0x100fe200000108ac */
[----:B------:R-:W3:Y:S01]  /*13940*/  LDSM.16.MT88.4 R20, [R192+0xc800] ;  /* 0x00c80000c014783b */ /* 0x000ee20000004200 */
[----:B------:R-:W-:Y:S01]  /*13950*/  MUFU.EX2 R158, R158 ;  /* 0x0000009e009e7308 */ /* 0x000fe20000000800 */
[----:B------:R-:W-:-:S02]  /*13960*/  FFMA.FTZ R163, R163, c[0x0][0x23c], -R172 ;  /* 0x00008f00a3a37a23 */ /* 0x000fc400000108ac */
[--C-:B------:R-:W-:Y:S02]  /*13970*/  FFMA.FTZ R165, R165, c[0x0][0x23c], -R172.reuse ;  /* 0x00008f00a5a57a23 */ /* 0x100fe400000108ac */
[--C-:B------:R-:W-:Y:S02]  /*13980*/  FFMA.FTZ R166, R166, c[0x0][0x23c], -R167.reuse ;  /* 0x00008f00a6a67a23 */ /* 0x100fe400000108a7 */
[--C-:B------:R-:W-:Y:S01]  /*13990*/  FFMA.FTZ R169, R212, c[0x0][0x23c], -R167.reuse ;  /* 0x00008f00d4a97a23 */ /* 0x100fe200000108a7 */
[----:B------:R-:W1:Y:S01]  /*139a0*/  MUFU.EX2 R159, R159 ;  /* 0x0000009f009f7308 */ /* 0x000e620000000800 */
        /* <DEDUP_REMOVED lines=10> */
[----:B-1----:R-:W-:Y:S01]  /*13a50*/  F2FP.PACK_AB R117, R159, R158 ;  /* 0x0000009e9f75723e */ /* 0x002fe200000000ff */
[----:B------:R-:W-:-:S02]  /*13a60*/  FFMA.FTZ R207, R146, c[0x0][0x23c], -R167 ;  /* 0x00008f0092cf7a23 */ /* 0x000fc400000108a7 */
[--C-:B------:R-:W-:Y:S02]  /*13a70*/  FFMA.FTZ R211, R144, c[0x0][0x23c], -R167.reuse ;  /* 0x00008f0090d37a23 */ /* 0x100fe400000108a7 */
[----:B------:R-:W-:Y:S01]  /*13a80*/  FFMA.FTZ R164, R164, c[0x0][0x23c], -R167 ;  /* 0x00008f00a4a47a23 */ /* 0x000fe200000108a7 */
[----:B------:R-:W-:Y:S01]  /*13a90*/  LDSM.16.MT88.4 R144, [R190+0xd800] ;  /* 0x00d80000be90783b */ /* 0x000fe20000004200 */
[----:B------:R-:W-:Y:S01]  /*13aa0*/  MUFU.EX2 R155, R155 ;  /* 0x0000009b009b7308 */ /* 0x000fe20000000800 */
[----:B------:R-:W-:Y:S02]  /*13ab0*/  FADD.FTZ R157, R157, R156 ;  /* 0x0000009c9d9d7221 */ /* 0x000fe40000010000 */
[----:B------:R-:W-:Y:S02]  /*13ac0*/  FADD.FTZ R158, R158, R159 ;  /* 0x0000009f9e9e7221 */ /* 0x000fe40000010000 */
[----:B------:R-:W-:Y:S01]  /*13ad0*/  FADD.FTZ R154, R154, R157 ;  /* 0x0000009d9a9a7221 */ /* 0x000fe20000010000 */
[----:B-----5:R-:W-:-:S02]  /*13ae0*/  F2FP.PACK_AB R119, R152, R161 ;  /* 0x000000a19877723e */ /* 0x020fc400000000ff */
[----:B------:R-:W1:Y:S01]  /*13af0*/  MUFU.EX2 R150, R150 ;  /* 0x0000009600967308 */ /* 0x000e620000000800 */
        /* <DEDUP_REMOVED lines=249> */
.L_x_3379:
[----:B------:R-:W-:-:S05]  /*14a90*/  IMAD.MOV.U32 R5, RZ, RZ, c[0x0][0x1a0] ;  /* 0x00006800ff057624 */ /* 0x000fca00078e00ff */
[----:B------:R-:W-:-:S04]  /*14aa0*/  LEA R5, -R5, RZ, 0x6 ;  /* 0x000000ff05057211 */ /* 0x000fc800078e31ff */
[----:B------:R-:W-:Y:S02]  /*14ab0*/  SHF.R.S32.HI R0, RZ, 0x1f, R5 ;  /* 0x0000001fff007819 */ /* 0x000fe40000011405 */
.L_x_3380:
        /* <DEDUP_REMOVED lines=45> */
[----:B------:R-:W5:Y:S04]  /*14d90*/  LDSM.16.M88.4 R136, [R197+0x7000] ;  /* 0x00700000c588783b */ /* 0x000f680000000200 */
[----:B------:R-:W-:Y:S04]  /*14da0*/  LDSM.16.M88.4 R24, [R196] ;  /* 0x00000000c418783b */ /* 0x000fe80000000200 */
[----:B------:R-:W3:Y:S04]  /*14db0*/  LDSM.16.M88.4 R160, [R195] ;  /* 0x00000000c3a0783b */ /* 0x000ee80000000200 */
[----:B------:R-:W3:Y:S04]  /*14dc0*/  LDSM.16.M88.4 R144, [R197+0x6800] ;  /* 0x00680000c590783b */ /* 0x000ee80000000200 */
[----:B------:R-:W3:Y:S04]  /*14dd0*/  LDSM.16.M88.4 R28, [R186] ;  /* 0x00000000ba1c783b */ /* 0x000ee80000000200 */
[----:B------:R-:W-:Y:S04]  /*14de0*/  LDSM.16.M88.4 R156, [R194] ;  /* 0x00000000c29c783b */ /* 0x000fe80000000200 */
[----:B------:R-:W3:Y:S04]  /*14df0*/  LDSM.16.M88.4 R220, [R191+0x6000] ;  /* 0x00600000bfdc783b */ /* 0x000ee80000000200 */
[----:B------:R-:W3:Y:S04]  /*14e00*/  LDSM.16.M88.4 R152, [R197+0x7800] ;  /* 0x00780000c598783b */ /* 0x000ee80000000200 */
[----:B------:R-:W3:Y:S01]  /*14e10*/  LDSM.16.M88.4 R32, [R187] ;  /* 0x00000000bb20783b */ /* 0x000ee20000000200 */
[C---:B-1----:R-:W-:Y:S03]  /*14e20*/  HMMA.16816.F32 R16, R168.reuse, R12, RZ ;  /* 0x0000000ca810723c */ /* 0x042fe600000018ff */
[----:B--2---:R-:W1:Y:S04]  /*14e30*/  LDSM.16.M88.4 R4, [R191+0x7000] ;  /* 0x00700000bf04783b */ /* 0x004e680000000200 */
[----:B----4-:R-:W-:Y:S01]  /*14e40*/  LDSM.16.M88.4 R20, [R193] ;  /* 0x00000000c114783b */ /* 0x010fe20000000200 */
[C---:B------:R-:W-:Y:S03]  /*14e50*/  HMMA.16816.F32 R12, R168.reuse, R14, RZ ;  /* 0x0000000ea80c723c */ /* 0x040fe600000018ff */
[----:B------:R-:W2:Y:S04]  /*14e60*/  LDSM.16.M88.4 R224, [R184] ;  /* 0x00000000b8e0783b */ /* 0x000ea80000000200 */
[----:B------:R-:W4:Y:S01]  /*14e70*/  LDSM.16.M88.4 R164, [R185] ;  /* 0x00000000b9a4783b */ /* 0x000f220000000200 */
[C---:B-----5:R-:W-:Y:S03]  /*14e80*/  HMMA.16816.F32 R140, R168.reuse, R136, RZ ;  /* 0x00000088a88c723c */ /* 0x060fe600000018ff */
[----:B---3--:R-:W3:Y:S04]  /*14e90*/  LDSM.16.M88.4 R8, [R191+0x6800] ;  /* 0x00680000bf08783b */ /* 0x008ee80000000200 */
[----:B------:R-:W-:Y:S01]  /*14ea0*/  LDSM.16.M88.4 R216, [R197+0x8000] ;  /* 0x00800000c5d8783b */ /* 0x000fe20000000200 */
[----:B------:R-:W-:Y:S03]  /*14eb0*/  HMMA.16816.F32 R136, R168, R138, RZ ;  /* 0x0000008aa888723c */ /* 0x000fe600000018ff */
[----:B------:R-:W5:Y:S04]  /*14ec0*/  S2R R0, SR_TID.X ;  /* 0x0000000000007919 */ /* 0x000f680000002100 */
[----:B------:R-:W0:Y:S01]  /*14ed0*/  LDGDEPBAR ;  /* 0x00000000000079af */ /* 0x000e220000000000 */
[----:B------:R-:W-:Y:S08]  /*14ee0*/  HMMA.16816.F32 R16, R24, R160, R16 ;  /* 0x000000a01810723c */ /* 0x000ff00000001810 */
[C---:B------:R-:W-:Y:S08]  /*14ef0*/  HMMA.16816.F32 R148, R168.reuse, R144, RZ ;  /* 0x00000090a894723c */ /* 0x040ff000000018ff */
[----:B------:R-:W-:Y:S01]  /*14f00*/  HMMA.16816.F32 R144, R168, R146, RZ ;  /* 0x00000092a890723c */ /* 0x000fe200000018ff */
[----:B-----5:R-:W-:-:S07]  /*14f10*/  IMAD.SHL.U32 R0, R0, 0x2, RZ ;  /* 0x0000000200007824 */ /* 0x020fce00078e00ff */
[C---:B------:R-:W-:Y:S01]  /*14f20*/  HMMA.16816.F32 R12, R24.reuse, R162, R12 ;  /* 0x000000a2180c723c */ /* 0x040fe2000000180c */
[----:B------:R-:W-:Y:S07]  /*14f30*/  LDSM.16.M88.4 R160, [R191+0x7800] ;  /* 0x00780000bfa0783b */ /* 0x000fee0000000200 */
[C---:B------:R-:W-:Y:S08]  /*14f40*/  HMMA.16816.F32 R140, R24.reuse, R28, R140 ;  /* 0x0000001c188c723c */ /* 0x040ff0000000188c */
[----:B------:R-:W-:Y:S01]  /*14f50*/  HMMA.16816.F32 R136, R24, R30, R136 ;  /* 0x0000001e1888723c */ /* 0x000fe20000001888 */
[----:B------:R-:W5:Y:S07]  /*14f60*/  LDSM.16.M88.4 R28, [R184+0x1000] ;  /* 0x00100000b81c783b */ /* 0x000f6e0000000200 */
[----:B------:R-:W-:Y:S08]  /*14f70*/  HMMA.16816.F32 R16, R156, R220, R16 ;  /* 0x000000dc9c10723c */ /* 0x000ff00000001810 */
[C---:B------:R-:W-:Y:S08]  /*14f80*/  HMMA.16816.F32 R172, R168.reuse, R152, RZ ;  /* 0x00000098a8ac723c */ /* 0x040ff000000018ff */
[----:B------:R-:W-:Y:S01]  /*14f90*/  HMMA.16816.F32 R168, R168, R154, RZ ;  /* 0x0000009aa8a8723c */ /* 0x000fe200000018ff */
[----:B------:R-:W2:Y:S07]  /*14fa0*/  LDSM.16.M88.4 R152, [R198+0x2000] ;  /* 0x00200000c698783b */ /* 0x000eae0000000200 */
[C---:B------:R-:W-:Y:S08]  /*14fb0*/  HMMA.16816.F32 R148, R24.reuse, R32, R148 ;  /* 0x000000201894723c */ /* 0x040ff00000001894 */
[----:B------:R-:W-:Y:S01]  /*14fc0*/  HMMA.16816.F32 R144, R24, R34, R144 ;  /* 0x000000221890723c */ /* 0x000fe20000001890 */
[----:B------:R-:W3:Y:S07]  /*14fd0*/  LDSM.16.M88.4 R32, [R184+0x800] ;  /* 0x00080000b820783b */ /* 0x000eee0000000200 */
[C---:B------:R-:W-:Y:S01]  /*14fe0*/  HMMA.16816.F32 R12, R156.reuse, R222, R12 ;  /* 0x000000de9c0c723c */ /* 0x040fe2000000180c */
[----:B------:R-:W-:Y:S07]  /*14ff0*/  LDSM.16.M88.4 R220, [R183] ;  /* 0x00000000b7dc783b */ /* 0x000fee0000000200 */
[C---:B-1----:R-:W-:Y:S08]  /*15000*/  HMMA.16816.F32 R140, R156.reuse, R4, R140 ;  /* 0x000000049c8c723c */ /* 0x042ff0000000188c */
[----:B------:R-:W-:Y:S01]  /*15010*/  HMMA.16816.F32 R136, R156, R6, R136 ;  /* 0x000000069c88723c */ /* 0x000fe20000001888 */
[----:B------:R-:W1:Y:S07]  /*15020*/  LDSM.16.M88.4 R4, [R197+0x9000] ;  /* 0x00900000c504783b */ /* 0x000e6e0000000200 */
[----:B--2---:R-:W-:Y:S08]  /*15030*/  HMMA.16816.F32 R16, R20, R224, R16 ;  /* 0x000000e01410723c */ /* 0x004ff00000001810 */
[C---:B----4-:R-:W-:Y:S08]  /*15040*/  HMMA.16816.F32 R172, R24.reuse, R164, R172 ;  /* 0x000000a418ac723c */ /* 0x050ff000000018ac */
[----:B------:R-:W-:Y:S01]  /*15050*/  HMMA.16816.F32 R168, R24, R166, R168 ;  /* 0x000000a618a8723c */ /* 0x000fe200000018a8 */
[----:B------:R-:W2:Y:S04]  /*15060*/  LDSM.16.M88.4 R24, [R196+0x2000] ;  /* 0x00200000c418783b */ /* 0x000ea80000000200 */
[----:B------:R-:W4:Y:S03]  /*15070*/  LDSM.16.M88.4 R164, [R184+0x1800] ;  /* 0x00180000b8a4783b */ /* 0x000f260000000200 */
[C---:B---3--:R-:W-:Y:S08]  /*15080*/  HMMA.16816.F32 R148, R156.reuse, R8, R148 ;  /* 0x000000089c94723c */ /* 0x048ff00000001894 */
[----:B------:R-:W-:Y:S01]  /*15090*/  HMMA.16816.F32 R144, R156, R10, R144 ;  /* 0x0000000a9c90723c */ /* 0x000fe20000001890 */
[----:B------:R-:W3:Y:S07]  /*150a0*/  LDSM.16.M88.4 R8, [R197+0x8800] ;  /* 0x00880000c508783b */ /* 0x000eee0000000200 */
[C---:B------:R-:W-:Y:S01]  /*150b0*/  HMMA.16816.F32 R12, R20.reuse, R226, R12 ;  /* 0x000000e2140c723c */ /* 0x040fe2000000180c */
[----:B------:R-:W-:Y:S07]  /*150c0*/  LDSM.16.M88.4 R224, [R191+0x8000] ;  /* 0x00800000bfe0783b */ /* 0x000fee0000000200 */
[C---:B-----5:R-:W-:Y:S08]  /*150d0*/  HMMA.16816.F32 R140, R20.reuse, R28, R140 ;  /* 0x0000001c148c723c */ /* 0x060ff0000000188c */
[----:B------:R-:W-:Y:S01]  /*150e0*/  HMMA.16816.F32 R136, R20, R30, R136 ;  /* 0x0000001e1488723c */ /* 0x000fe20000001888 */
[----:B------:R-:W5:Y:S07]  /*150f0*/  LDSM.16.M88.4 R28, [R181] ;  /* 0x00000000b51c783b */ /* 0x000f6e0000000200 */
[----:B------:R-:W-:Y:S08]  /*15100*/  HMMA.16816.F32 R16, R152, R216, R16 ;  /* 0x000000d89810723c */ /* 0x000ff00000001810 */
[C---:B------:R-:W-:Y:S08]  /*15110*/  HMMA.16816.F32 R172, R156.reuse, R160, R172 ;  /* 0x000000a09cac723c */ /* 0x040ff000000018ac */
[----:B------:R-:W-:Y:S01]  /*15120*/  HMMA.16816.F32 R168, R156, R162, R168 ;  /* 0x000000a29ca8723c */ /* 0x000fe200000018a8 */
[----:B------:R-:W2:Y:S04]  /*15130*/  LDSM.16.M88.4 R156, [R194+0x2000] ;  /* 0x00200000c29c783b */ /* 0x000ea80000000200 */
[----:B------:R-:W2:Y:S03]  /*15140*/  LDSM.16.M88.4 R160, [R197+0x9800] ;  /* 0x00980000c5a0783b */ /* 0x000ea60000000200 */
[C---:B------:R-:W-:Y:S08]  /*15150*/  HMMA.16816.F32 R148, R20.reuse, R32, R148 ;  /* 0x000000201494723c */ /* 0x040ff00000001894 */
[----:B------:R-:W-:Y:S01]  /*15160*/  HMMA.16816.F32 R144, R20, R34, R144 ;  /* 0x000000221490723c */ /* 0x000fe20000001890 */
[----:B------:R-:W3:Y:S07]  /*15170*/  LDSM.16.M88.4 R32, [R182] ;  /* 0x00000000b620783b */ /* 0x000eee0000000200 */
[C---:B------:R-:W-:Y:S01]  /*15180*/  HMMA.16816.F32 R12, R152.reuse, R218, R12 ;  /* 0x000000da980c723c */ /* 0x040fe2000000180c */
[----:B------:R-:W-:Y:S07]  /*15190*/  LDSM.16.M88.4 R216, [R184+0x2000] ;  /* 0x00200000b8d8783b */ /* 0x000fee0000000200 */
[C---:B-1----:R-:W-:Y:S08]  /*151a0*/  HMMA.16816.F32 R140, R152.reuse, R4, R140 ;  /* 0x00000004988c723c */ /* 0x042ff0000000188c */
[----:B------:R-:W-:Y:S01]  /*151b0*/  HMMA.16816.F32 R136, R152, R6, R136 ;  /* 0x000000069888723c */ /* 0x000fe20000001888 */
[----:B------:R-:W1:Y:S07]  /*151c0*/  LDSM.16.M88.4 R4, [R191+0x9000] ;  /* 0x00900000bf04783b */ /* 0x000e6e0000000200 */
[----:B--2---:R-:W-:Y:S08]  /*151d0*/  HMMA.16816.F32 R16, R24, R220, R16 ;  /* 0x000000dc1810723c */ /* 0x004ff00000001810 */
[C---:B----4-:R-:W-:Y:S08]  /*151e0*/  HMMA.16816.F32 R172, R20.reuse, R164, R172 ;  /* 0x000000a414ac723c */ /* 0x050ff000000018ac */
[----:B------:R-:W-:Y:S01]  /*151f0*/  HMMA.16816.F32 R168, R20, R166, R168 ;  /* 0x000000a614a8723c */ /* 0x000fe200000018a8 */
[----:B------:R-:W2:Y:S04]  /*15200*/  LDSM.16.M88.4 R20, [R193+0x2000] ;  /* 0x00200000c114783b */ /* 0x000ea80000000200 */
[----:B------:R-:W4:Y:S03]  /*15210*/  LDSM.16.M88.4 R164, [R180] ;  /* 0x00000000b4a4783b */ /* 0x000f260000000200 */
[C---:B---3--:R-:W-:Y:S08]  /*15220*/  HMMA.16816.F32 R148, R152.reuse, R8, R148 ;  /* 0x000000089894723c */ /* 0x048ff00000001894 */
[----:B------:R-:W-:Y:S01]  /*15230*/  HMMA.16816.F32 R144, R152, R10, R144 ;  /* 0x0000000a9890723c */ /* 0x000fe20000001890 */
[----:B------:R-:W3:Y:S07]  /*15240*/  LDSM.16.M88.4 R8, [R191+0x8800] ;  /* 0x00880000bf08783b */ /* 0x000eee0000000200 */
[C---:B------:R-:W-:Y:S01]  /*15250*/  HMMA.16816.F32 R12, R24.reuse, R222, R12 ;  /* 0x000000de180c723c */ /* 0x040fe2000000180c */
[----:B------:R-:W-:Y:S07]  /*15260*/  LDSM.16.M88.4 R220, [R198+0x4000] ;  /* 0x00400000c6dc783b */ /* 0x000fee0000000200 */
[C---:B-----5:R-:W-:Y:S08]  /*15270*/  HMMA.16816.F32 R140, R24.reuse, R28, R140 ;  /* 0x0000001c188c723c */ /* 0x060ff0000000188c */
[----:B------:R-:W-:Y:S01]  /*15280*/  HMMA.16816.F32 R136, R24, R30, R136 ;  /* 0x0000001e1888723c */ /* 0x000fe20000001888 */
[----:B------:R-:W5:Y:S07]  /*15290*/  LDSM.16.M88.4 R28, [R184+0x3000] ;  /* 0x00300000b81c783b */ /* 0x000f6e0000000200 */
[----:B------:R-:W-:Y:S08]  /*152a0*/  HMMA.16816.F32 R16, R156, R224, R16 ;  /* 0x000000e09c10723c */ /* 0x000ff00000001810 */
[C---:B------:R-:W-:Y:S08]  /*152b0*/  HMMA.16816.F32 R172, R152.reuse, R160, R172 ;  /* 0x000000a098ac723c */ /* 0x040ff000000018ac */
[----:B------:R-:W-:Y:S01]  /*152c0*/  HMMA.16816.F32 R168, R152, R162, R168 ;  /* 0x000000a298a8723c */ /* 0x000fe200000018a8 */
[----:B------:R-:W2:Y:S04]  /*152d0*/  LDSM.16.M88.4 R152, [R197+0xa000] ;  /* 0x00a00000c598783b */ /* 0x000ea80000000200 */
[----:B------:R-:W2:Y:S03]  /*152e0*/  LDSM.16.M88.4 R160, [R191+0x9800] ;  /* 0x00980000bfa0783b */ /* 0x000ea60000000200 */
        /* <DEDUP_REMOVED lines=20> */
[----:B------:R-:W-:Y:S07]  /*15430*/  LDSM.16.M88.4 R28, [R191+0xa000] ;  /* 0x00a00000bf1c783b */ /* 0x000fee0000000200 */
[----:B------:R-:W-:Y:S08]  /*15440*/  HMMA.16816.F32 R16, R220, R152, R16 ;  /* 0x00000098dc10723c */ /* 0x000ff00000001810 */
[C---:B------:R-:W-:Y:S08]  /*15450*/  HMMA.16816.F32 R172, R156.reuse, R160, R172 ;  /* 0x000000a09cac723c */ /* 0x040ff000000018ac */
[----:B------:R-:W-:Y:S01]  /*15460*/  HMMA.16816.F32 R168, R156, R162, R168 ;  /* 0x000000a29ca8723c */ /* 0x000fe200000018a8 */
[----:B------:R-:W5:Y:S04]  /*15470*/  LDSM.16.M88.4 R156, [R177] ;  /* 0x00000000b19c783b */ /* 0x000f680000000200 */
[----:B------:R-:W-:Y:S03]  /*15480*/  LDSM.16.M88.4 R160, [R178] ;  /* 0x00000000b2a0783b */ /* 0x000fe60000000200 */
[C---:B------:R-:W-:Y:S08]  /*15490*/  HMMA.16816.F32 R148, R20.reuse, R32, R148 ;  /* 0x000000201494723c */ /* 0x040ff00000001894 */
[----:B------:R-:W-:Y:S01]  /*154a0*/  HMMA.16816.F32 R144, R20, R34, R144 ;  /* 0x000000221490723c */ /* 0x000fe20000001890 */
[----:B------:R-:W3:Y:S07]  /*154b0*/  LDSM.16.M88.4 R32, [R194+0x4000] ;  /* 0x00400000c220783b */ /* 0x000eee0000000200 */
[C---:B------:R-:W-:Y:S01]  /*154c0*/  HMMA.16816.F32 R12, R220.reuse, R154, R12 ;  /* 0x0000009adc0c723c */ /* 0x040fe2000000180c */
[----:B------:R-:W-:Y:S07]  /*154d0*/  LDSM.16.M88.4 R152, [R176] ;  /* 0x00000000b098783b */ /* 0x000fee0000000200 */
[C---:B-1----:R-:W-:Y:S08]  /*154e0*/  HMMA.16816.F32 R140, R220.reuse, R4, R140 ;  /* 0x00000004dc8c723c */ /* 0x042ff0000000188c */
[----:B------:R-:W-:Y:S01]  /*154f0*/  HMMA.16816.F32 R136, R220, R6, R136 ;  /* 0x00000006dc88723c */ /* 0x000fe20000001888 */
[----:B------:R-:W-:Y:S07]  /*15500*/  LDSM.16.M88.4 R4, [R184+0x4000] ;  /* 0x00400000b804783b */ /* 0x000fee0000000200 */
[----:B--2---:R-:W-:Y:S08]  /*15510*/  HMMA.16816.F32 R16, R164, R224, R16 ;  /* 0x000000e0a410723c */ /* 0x004ff00000001810 */
[C---:B----4-:R-:W-:Y:S08]  /*15520*/  HMMA.16816.F32 R172, R20.reuse, R24, R172 ;  /* 0x0000001814ac723c */ /* 0x050ff000000018ac */
[----:B------:R-:W-:Y:S01]  /*15530*/  HMMA.16816.F32 R168, R20, R26, R168 ;  /* 0x0000001a14a8723c */ /* 0x000fe200000018a8 */
[----:B------:R-:W1:Y:S04]  /*15540*/  LDSM.16.M88.4 R20, [R191+0xb000] ;  /* 0x00b00000bf14783b */ /* 0x000e680000000200 */
[----:B------:R-:W-:Y:S03]  /*15550*/  LDSM.16.M88.4 R24, [R191+0xa800] ;  /* 0x00a80000bf18783b */ /* 0x000fe60000000200 */
[C---:B---3--:R-:W-:Y:S08]  /*15560*/  HMMA.16816.F32 R148, R220.reuse, R8, R148 ;  /* 0x00000008dc94723c */ /* 0x048ff00000001894 */
[----:B------:R-:W-:Y:S01]  /*15570*/  HMMA.16816.F32 R144, R220, R10, R144 ;  /* 0x0000000adc90723c */ /* 0x000fe20000001890 */
[----:B------:R-:W2:Y:S07]  /*15580*/  LDSM.16.M88.4 R8, [R193+0x4000] ;  /* 0x00400000c108783b */ /* 0x000eae0000000200 */
[C---:B------:R-:W-:Y:S08]  /*15590*/  HMMA.16816.F32 R12, R164.reuse, R226, R12 ;  /* 0x000000e2a40c723c */ /* 0x040ff0000000180c */
[C---:B-----5:R-:W-:Y:S08]  /*155a0*/  HMMA.16816.F32 R140, R164.reuse, R156, R140 ;  /* 0x0000009ca48c723c */ /* 0x060ff0000000188c */
[----:B------:R-:W-:Y:S01]  /*155b0*/  HMMA.16816.F32 R136, R164, R158, R136 ;  /* 0x0000009ea488723c */ /* 0x000fe20000001888 */
[----:B------:R-:W3:Y:S07]  /*155c0*/  LDSM.16.M88.4 R156, [R184+0x4800] ;  /* 0x00480000b89c783b */ /* 0x000eee0000000200 */
[----:B------:R-:W-:Y:S08]  /*155d0*/  HMMA.16816.F32 R16, R32, R28, R16 ;  /* 0x0000001c2010723c */ /* 0x000ff00000001810 */
[C---:B------:R-:W-:Y:S08]  /*155e0*/  HMMA.16816.F32 R148, R164.reuse, R160, R148 ;  /* 0x000000a0a494723c */ /* 0x040ff00000001894 */
[----:B------:R-:W-:Y:S01]  /*155f0*/  HMMA.16816.F32 R144, R164, R162, R144 ;  /* 0x000000a2a490723c */ /* 0x000fe20000001890 */
[----:B------:R-:W4:Y:S07]  /*15600*/  LDSM.16.M88.4 R160, [R191+0xb800] ;  /* 0x00b80000bfa0783b */ /* 0x000f2e0000000200 */
[C---:B------:R-:W-:Y:S08]  /*15610*/  HMMA.16816.F32 R172, R220.reuse, R216, R172 ;  /* 0x000000d8dcac723c */ /* 0x040ff000000018ac */
[----:B------:R-:W-:Y:S08]  /*15620*/  HMMA.16816.F32 R168, R220, R218, R168 ;  /* 0x000000dadca8723c */ /* 0x000ff000000018a8 */
[C---:B------:R-:W-:Y:S08]  /*15630*/  HMMA.16816.F32 R12, R32.reuse, R30, R12 ;  /* 0x0000001e200c723c */ /* 0x040ff0000000180c */
[C---:B-1----:R-:W-:Y:S08]  /*15640*/  HMMA.16816.F32 R140, R32.reuse, R20, R140 ;  /* 0x00000014208c723c */ /* 0x042ff0000000188c */
[----:B------:R-:W-:Y:S01]  /*15650*/  HMMA.16816.F32 R136, R32, R22, R136 ;  /* 0x000000162088723c */ /* 0x000fe20000001888 */
[----:B------:R-:W1:Y:S07]  /*15660*/  LDSM.16.M88.4 R20, [R184+0x5000] ;  /* 0x00500000b814783b */ /* 0x000e6e0000000200 */
[----:B--2---:R-:W-:Y:S07]  /*15670*/  HMMA.16816.F32 R16, R8, R4, R16 ;  /* 0x000000040810723c */ /* 0x004fee0000001810 */
[----:B------:R-:W-:Y:S01]  /*15680*/  LOP3.LUT R5, R0, 0x6, RZ, 0xc0, !PT ;  /* 0x0000000600057812 */ /* 0x000fe200078ec0ff */
[----:B------:R-:W-:Y:S04]  /*15690*/  HMMA.16816.F32 R148, R32, R24, R148 ;  /* 0x000000182094723c */ /* 0x000fe80000001894 */
[----:B------:R-:W-:-:S04]  /*156a0*/  IMAD R0, R208, 0x40, R5 ;  /* 0x00000040d0007824 */ /* 0x000fc800078e0205 */
[----:B------:R-:W-:Y:S01]  /*156b0*/  HMMA.16816.F32 R144, R32, R26, R144 ;  /* 0x0000001a2090723c */ /* 0x000fe20000001890 */
[C---:B------:R-:W-:Y:S02]  /*156c0*/  IADD3 R4, R0.reuse, 0x1, RZ ;  /* 0x0000000100047810 */ /* 0x040fe40007ffe0ff */
[----:B------:R-:W-:Y:S02]  /*156d0*/  IADD3 R5, R0, 0x8, RZ ;  /* 0x0000000800057810 */ /* 0x000fe40007ffe0ff */
[CC--:B------:R-:W-:Y:S02]  /*156e0*/  ISETP.GE.AND P0, PT, R4.reuse, R2.reuse, PT ;  /* 0x000000020400720c */ /* 0x0c0fe40003f06270 */
[-C--:B------:R-:W-:Y:S01]  /*156f0*/  ISETP.GE.AND P4, PT, R4, R135.reuse, PT ;  /* 0x000000870400720c */ /* 0x080fe20003f86270 */
[----:B------:R-:W-:Y:S01]  /*15700*/  HMMA.16816.F32 R172, R164, R152, R172 ;  /* 0x00000098a4ac723c */ /* 0x000fe200000018ac */
[C---:B------:R-:W-:Y:S02]  /*15710*/  ISETP.GE.AND P6, PT, R5.reuse, R2, PT ;  /* 0x000000020500720c */ /* 0x040fe40003fc6270 */
[----:B------:R-:W-:-:S02]  /*15720*/  ISETP.GE.AND P2, PT, R5, R135, PT ;  /* 0x000000870500720c */ /* 0x000fc40003f46270 */
[C---:B------:R-:W-:Y:S02]  /*15730*/  IADD3 R24, R0.reuse, 0x9, RZ ;  /* 0x0000000900187810 */ /* 0x040fe40007ffe0ff */
[----:B------:R-:W-:Y:S01]  /*15740*/  IADD3 R25, R0, 0x10, RZ ;  /* 0x0000001000197810 */ /* 0x000fe20007ffe0ff */
[----:B------:R-:W-:Y:S01]  /*15750*/  HMMA.16816.F32 R168, R164, R154, R168 ;  /* 0x0000009aa4a8723c */ /* 0x000fe200000018a8 */
[CC--:B------:R-:W-:Y:S02]  /*15760*/  ISETP.GE.AND P5, PT, R24.reuse, R2.reuse, PT ;  /* 0x000000021800720c */ /* 0x0c0fe40003fa6270 */
[----:B------:R-:W-:Y:S02]  /*15770*/  ISETP.GE.AND P1, PT, R24, R135, PT ;  /* 0x000000871800720c */ /* 0x000fe40003f26270 */
[----:B------:R-:W-:Y:S02]  /*15780*/  IADD3 R24, R0, 0x11, RZ ;  /* 0x0000001100187810 */ /* 0x000fe40007ffe0ff */
[----:B------:R-:W-:Y:S01]  /*15790*/  FSEL R28, R17, -INF , !P0 ;  /* 0xff800000111c7808 */ /* 0x000fe20004000000 */
[----:B------:R-:W-:Y:S01]  /*157a0*/  HMMA.16816.F32 R12, R8, R6, R12 ;  /* 0x00000006080c723c */ /* 0x000fe2000000180c */
[----:B------:R-:W2:Y:S01]  /*157b0*/  LDSM.16.M88.4 R4, [R184+0x5800] ;  /* 0x00580000b804783b */ /* 0x000ea20000000200 */
[----:B------:R-:W-:Y:S01]  /*157c0*/  ISETP.GE.AND P0, PT, R25, R2, PT ;  /* 0x000000021900720c */ /* 0x000fe20003f06270 */
[----:B------:R-:W-:-:S04]  /*157d0*/  DEPBAR.LE SB0, 0x0 ;  /* 0x000080000000791a */ /* 0x000fc80000000000 */
[C---:B------:R-:W-:Y:S01]  /*157e0*/  IADD3 R29, R0.reuse, 0x28, RZ ;  /* 0x00000028001d7810 */ /* 0x040fe20007ffe0ff */
[----:B---3--:R-:W-:Y:S01]  /*157f0*/  HMMA.16816.F32 R148, R8, R156, R148 ;  /* 0x0000009c0894723c */ /* 0x008fe20000001894 */
[----:B------:R-:W-:Y:S02]  /*15800*/  FSEL R19, R19, -INF , !P4 ;  /* 0xff80000013137808 */ /* 0x000fe40006000000 */
[----:B------:R-:W-:-:S04]  /*15810*/  ISETP.GE.AND P4, PT, R0, R135, PT ;  /* 0x000000870000720c */ /* 0x000fc80003f86270 */
[----:B------:R-:W-:Y:S01]  /*15820*/  FSEL R18, R18, -INF , !P4 ;  /* 0xff80000012127808 */ /* 0x000fe20006000000 */
[----:B------:R-:W-:Y:S08]  /*15830*/  HMMA.16816.F32 R144, R8, R158, R144 ;  /* 0x0000009e0890723c */ /* 0x000ff00000001890 */
[----:B----4-:R-:W-:Y:S01]  /*15840*/  HMMA.16816.F32 R172, R32, R160, R172 ;  /* 0x000000a020ac723c */ /* 0x010fe200000018ac */
[----:B------:R-:W-:-:S02]  /*15850*/  FSEL R12, R12, -INF , !P6 ;  /* 0xff8000000c0c7808 */ /* 0x000fc40007000000 */
[----:B------:R-:W-:Y:S02]  /*15860*/  FSEL R17, R14, -INF , !P2 ;  /* 0xff8000000e117808 */ /* 0x000fe40005000000 */
[-C--:B------:R-:W-:Y:S02]  /*15870*/  ISETP.GE.AND P6, PT, R25, R135.reuse, PT ;  /* 0x000000871900720c */ /* 0x080fe40003fc6270 */
[----:B------:R-:W-:Y:S01]  /*15880*/  ISETP.GE.AND P2, PT, R24, R2, PT ;  /* 0x000000021800720c */ /* 0x000fe20003f46270 */
[----:B-1----:R-:W-:Y:S01]  /*15890*/  HMMA.16816.F32 R140, R8, R20, R140 ;  /* 0x00000014088c723c */ /* 0x002fe2000000188c */
[----:B------:R-:W-:Y:S02]  /*158a0*/  FSEL R14, R13, -INF , !P5 ;  /* 0xff8000000d0e7808 */ /* 0x000fe40006800000 */
[----:B------:R-:W-:Y:S02]  /*158b0*/  IADD3 R13, R0, 0x19, RZ ;  /* 0x00000019000d7810 */ /* 0x000fe40007ffe0ff */
[----:B------:R-:W-:-:S02]  /*158c0*/  ISETP.GE.AND P5, PT, R24, R135, PT ;  /* 0x000000871800720c */ /* 0x000fc40003fa6270 */
[----:B------:R-:W-:Y:S01]  /*158d0*/  IADD3 R20, R0, 0x18, RZ ;  /* 0x0000001800147810 */ /* 0x000fe20007ffe0ff */
[----:B------:R-:W-:Y:S01]  /*158e0*/  HMMA.16816.F32 R168, R32, R162, R168 ;  /* 0x000000a220a8723c */ /* 0x000fe200000018a8 */
[----:B------:R-:W-:Y:S02]  /*158f0*/  FSEL R26, R148, -INF , !P0 ;  /* 0xff800000941a7808 */ /* 0x000fe40004000000 */
[----:B------:R-:W-:Y:S02]  /*15900*/  FSEL R25, R150, -INF , !P6 ;  /* 0xff80000096197808 */ /* 0x000fe40007000000 */
[----:B------:R-:W-:Y:S02]  /*15910*/  FSEL R24, R149, -INF , !P2 ;  /* 0xff80000095187808 */ /* 0x000fe40005000000 */
[----:B------:R-:W-:Y:S01]  /*15920*/  ISETP.GE.AND P0, PT, R20, R135, PT ;  /* 0x000000871400720c */ /* 0x000fe20003f06270 */
[----:B------:R-:W-:Y:S01]  /*15930*/  HMMA.16816.F32 R136, R8, R22, R136 ;  /* 0x000000160888723c */ /* 0x000fe20000001888 */
[----:B------:R-:W-:Y:S01]  /*15940*/  BAR.SYNC.DEFER_BLOCKING 0x0 ;  /* 0x0000000000007b1d */ /* 0x000fe20000010000 */
[----:B------:R-:W-:-:S02]  /*15950*/  ISETP.GE.AND P6, PT, R13, R2, PT ;  /* 0x000000020d00720c */ /* 0x000fc40003fc6270 */
[----:B------:R-:W-:Y:S02]  /*15960*/  ISETP.GE.AND P2, PT, R13, R135, PT ;  /* 0x000000870d00720c */ /* 0x000fe40003f46270 */
[----:B------:R-:W-:Y:S02]  /*15970*/  IADD3 R13, R0, 0x21, RZ ;  /* 0x00000021000d7810 */ /* 0x000fe40007ffe0ff */
[----:B------:R-:W-:Y:S01]  /*15980*/  FSEL R23, R146, -INF , !P0 ;  /* 0xff80000092177808 */ /* 0x000fe20004000000 */
[----:B--2---:R-:W-:Y:S01]  /*15990*/  HMMA.16816.F32 R172, R8, R4, R172 ;  /* 0x0000000408ac723c */ /* 0x004fe200000018ac */
[----:B------:R-:W-:Y:S02]  /*159a0*/  ISETP.GE.AND P0, PT, R13, R2, PT ;  /* 0x000000020d00720c */ /* 0x000fe40003f06270 */
[----:B------:R-:W-:Y:S02]  /*159b0*/  FSEL R15, R15, -INF , !P1 ;  /* 0xff8000000f0f7808 */ /* 0x000fe40004800000 */
[----:B------:R-:W-:-:S02]  /*159c0*/  FSEL R214, R141, -INF , !P0 ;  /* 0xff8000008dd67808 */ /* 0x000fc40004000000 */
[----:B------:R-:W-:Y:S01]  /*159d0*/  IADD3 R5, R0, 0x29, RZ ;  /* 0x0000002900057810 */ /* 0x000fe20007ffe0ff */
[----:B------:R-:W-:Y:S01]  /*159e0*/  HMMA.16816.F32 R168, R8, R6, R168 ;  /* 0x0000000608a8723c */ /* 0x000fe200000018a8 */
        /* <DEDUP_REMOVED lines=9> */
[----:B------:R-:W-:Y:S02]  /*15a80*/  FSEL R20, R145, -INF , !P6 ;  /* 0xff80000091147808 */ /* 0x000fe40007000000 */
[----:B------:R-:W-:-:S02]  /*15a90*/  FSEL R21, R147, -INF , !P2 ;  /* 0xff80000093157808 */ /* 0x000fc40005000000 */
[----:B------:R-:W-:Y:S02]  /*15aa0*/  FSEL R16, R16, -INF , !P0 ;  /* 0xff80000010107808 */ /* 0x000fe40004000000 */
[----:B------:R-:W-:Y:S02]  /*15ab0*/  ISETP.GE.AND P6, PT, R13, R135, PT ;  /* 0x000000870d00720c */ /* 0x000fe40003fc6270 */
[----:B------:R-:W-:Y:S02]  /*15ac0*/  ISETP.GE.AND P2, PT, R29, R2, PT ;  /* 0x000000021d00720c */ /* 0x000fe40003f46270 */
[----:B------:R-:W-:Y:S02]  /*15ad0*/  FSEL R166, R140, -INF , !P5 ;  /* 0xff8000008ca67808 */ /* 0x000fe40006800000 */
[----:B------:R-:W-:Y:S02]  /*15ae0*/  FSEL R207, R142, -INF , !P1 ;  /* 0xff8000008ecf7808 */ /* 0x000fe40004800000 */
[----:B------:R-:W-:-:S02]  /*15af0*/  ISETP.GT.AND P0, PT, R208, R199, PT ;  /* 0x000000c7d000720c */ /* 0x000fc40003f04270 */
[----:B------:R-:W-:Y:S02]  /*15b00*/  ISETP.GE.AND P5, PT, R29, R135, PT ;  /* 0x000000871d00720c */ /* 0x000fe40003fa6270 */
[C---:B------:R-:W-:Y:S02]  /*15b10*/  IADD3 R4, R0.reuse, 0x30, RZ ;  /* 0x0000003000047810 */ /* 0x040fe40007ffe0ff */
[----:B------:R-:W-:Y:S02]  /*15b20*/  ISETP.GE.AND P1, PT, R5, R2, PT ;  /* 0x000000020500720c */ /* 0x000fe40003f26270 */
[----:B------:R-:W-:Y:S02]  /*15b30*/  IADD3 R5, R0, 0x31, RZ ;  /* 0x0000003100057810 */ /* 0x000fe40007ffe0ff */
[----:B------:R-:W-:Y:S02]  /*15b40*/  FSEL R167, R143, -INF , !P6 ;  /* 0xff8000008fa77808 */ /* 0x000fe40007000000 */
[----:B------:R-:W-:-:S02]  /*15b50*/  FSEL R212, R136, -INF , !P2 ;  /* 0xff80000088d47808 */ /* 0x000fc40005000000 */
[CC--:B------:R-:W-:Y:S02]  /*15b60*/  ISETP.GE.AND P6, PT, R4.reuse, R2.reuse, PT ;  /* 0x000000020400720c */ /* 0x0c0fe40003fc6270 */
[-C--:B------:R-:W-:Y:S02]  /*15b70*/  ISETP.GE.AND P2, PT, R4, R135.reuse, PT ;  /* 0x000000870400720c */ /* 0x080fe40003f46270 */
[----:B------:R-:W-:Y:S02]  /*15b80*/  FSEL R163, R138, -INF , !P5 ;  /* 0xff8000008aa37808 */ /* 0x000fe40006800000 */
[----:B------:R-:W-:Y:S02]  /*15b90*/  FSEL R164, R137, -INF , !P1 ;  /* 0xff80000089a47808 */ /* 0x000fe40004800000 */
[C---:B------:R-:W-:Y:S02]  /*15ba0*/  ISETP.GE.AND P5, PT, R5.reuse, R2, PT ;  /* 0x000000020500720c */ /* 0x040fe40003fa6270 */
[----:B------:R-:W-:-:S02]  /*15bb0*/  ISETP.GE.AND P1, PT, R5, R135, PT ;  /* 0x000000870500720c */ /* 0x000fc40003f26270 */
[C---:B------:R-:W-:Y:S02]  /*15bc0*/  IADD3 R4, R0.reuse, 0x38, RZ ;  /* 0x0000003800047810 */ /* 0x040fe40007ffe0ff */
[----:B------:R-:W-:Y:S02]  /*15bd0*/  IADD3 R0, R0, 0x39, RZ ;  /* 0x0000003900007810 */ /* 0x000fe40007ffe0ff */
[----:B------:R-:W-:Y:S02]  /*15be0*/  FSEL R154, R172, -INF , !P6 ;  /* 0xff800000ac9a7808 */ /* 0x000fe40007000000 */
[----:B------:R-:W-:Y:S02]  /*15bf0*/  FSEL R151, R174, -INF , !P2 ;  /* 0xff800000ae977808 */ /* 0x000fe40005000000 */
[----:B------:R-:W-:Y:S02]  /*15c00*/  FSEL R152, R173, -INF , !P5 ;  /* 0xff800000ad987808 */ /* 0x000fe40006800000 */
[----:B------:R-:W-:-:S02]  /*15c10*/  FSEL R137, R175, -INF , !P1 ;  /* 0xff800000af897808 */ /* 0x000fc40004800000 */
[CC--:B------:R-:W-:Y:S02]  /*15c20*/  ISETP.GE.AND P6, PT, R4.reuse, R2.reuse, PT ;  /* 0x000000020400720c */ /* 0x0c0fe40003fc6270 */
[-C--:B------:R-:W-:Y:S02]  /*15c30*/  ISETP.GE.AND P2, PT, R4, R135.reuse, PT ;  /* 0x000000870400720c */ /* 0x080fe40003f46270 */
[C---:B------:R-:W-:Y:S02]  /*15c40*/  ISETP.GE.AND P5, PT, R0.reuse, R2, PT ;  /* 0x000000020000720c */ /* 0x040fe40003fa6270 */
[----:B------:R-:W-:Y:S02]  /*15c50*/  ISETP.GE.AND P1, PT, R0, R135, PT ;  /* 0x000000870000720c */ /* 0x000fe40003f26270 */
        /* <DEDUP_REMOVED lines=37> */
[----:B------:R-:W-:Y:S02]  /*15eb0*/  ISETP.NE.AND P2, PT, RZ, c[0x0][0x2d0], PT ;  /* 0x0000b400ff007a0c */ /* 0x000fe40003f45270 */
[----:B------:R-:W-:-:S03]  /*15ec0*/  LOP3.LUT R0, RZ, c[0x0][0x2d0], RZ, 0x33, !PT ;  /* 0x0000b400ff007a12 */ /* 0x000fc600078e33ff */
        /* <DEDUP_REMOVED lines=25> */
.L_x_3382:
[----:B------:R-:W-:-:S05]  /*16060*/  IMAD.MOV.U32 R6, RZ, RZ, c[0x0][0x198] ;  /* 0x00006600ff067624 */ /* 0x000fca00078e00ff */
[----:B------:R-:W-:-:S04]  /*16070*/  LEA R6, -R6, RZ, 0x6 ;  /* 0x000000ff06067211 */ /* 0x000fc800078e31ff */
[----:B------:R-:W-:Y:S02]  /*16080*/  SHF.R.S32.HI R0, RZ, 0x1f, R6 ;  /* 0x0000001fff007819 */ /* 0x000fe40000011406 */
.L_x_3383:
[----:B------:R-:W-:Y:S01]  /*16090*/  ULDC.64 UR4, c[0x0][0x198] ;  /* 0x0000660000047ab9 */ /* 0x000fe20000000a00 */
[C---:B------:R-:W-:Y:S01]  /*160a0*/  LEA R206, P1, R6.reuse, R206, 0x1 ;  /* 0x000000ce06ce7211 */ /* 0x040fe200078208ff */
[----:B------:R-:W-:Y:S02]  /*160b0*/  USHF.L.U32 UR9, UR4, 0x5, URZ ;  /* 0x0000000504097899 */ /* 0x000fe4000800063f */
[----:B------:R-:W-:Y:S01]  /*160c0*/  USHF.L.U64.HI UR5, UR4, UR8, UR5 ;  /* 0x0000000804057299 */ /* 0x000fe20008010205 */
[----:B------:R-:W-:Y:S01]  /*160d0*/  LEA.HI.X R205, R6, R205, R0, 0x1, P1 ;  /* 0x000000cd06cd7211 */ /* 0x000fe200008f0c00 */
[----:B------:R-:W-:Y:S02]  /*160e0*/  IMAD.MOV.U32 R10, RZ, RZ, R206 ;  /* 0x000000ffff0a7224 */ /* 0x000fe400078e00ce */
[----:B------:R-:W-:Y:S02]  /*160f0*/  IADD3 R8, P1, R206, UR9, RZ ;  /* 0x00000009ce087c10 */ /* 0x000fe4000ff3e0ff */
[----:B------:R-:W-:-:S02]  /*16100*/  IMAD.MOV.U32 R11, RZ, RZ, R205 ;  /* 0x000000ffff0b7224 */ /* 0x000fc400078e00cd */
[----:B------:R-:W-:Y:S02]  /*16110*/  IADD3.X R9, R205, UR5, RZ, P1, !PT ;  /* 0x00000005cd097c10 */ /* 0x000fe40008ffe4ff */
[----:B------:R-:W-:Y:S01]  /*16120*/  IADD3 R6, P1, R8, UR9, RZ ;  /* 0x0000000908067c10 */ /* 0x000fe2000ff3e0ff */
[----:B------:R-:W-:Y:S01]  /*16130*/  @!PT LDS RZ, [RZ] ;  /* 0x00000000fffff984 */ /* 0x000fe20000000800 */
[----:B------:R-:W-:Y:S01]  /*16140*/  @!PT LDS RZ, [RZ] ;  /* 0x00000000fffff984 */ /* 0x000fe20000000800 */
[----:B------:R-:W-:Y:S01]  /*16150*/  @!PT LDS RZ, [RZ] ;  /* 0x00000000fffff984 */ /* 0x000fe20000000800 */
[----:B------:R1:W-:Y:S03]  /*16160*/  LDGSTS.E.BYPASS.LTC128B.128 [R204+0x6000], [R10.64] ;  /* 0x060000000acc7fae */ /* 0x0003e6000b901d46 */
[----:B------:R-:W-:Y:S01]  /*16170*/  IADD3.X R7, R9, UR5, RZ, P1, !PT ;  /* 0x0000000509077c10 */ /* 0x000fe20008ffe4ff */
[----:B------:R1:W-:Y:S01]  /*16180*/  LDGSTS.E.BYPASS.LTC128B.128 [R204+0x8000], [R10.64+0x80] ;  /* 0x080000800acc7fae */ /* 0x0003e2000b901d46 */
[----:B------:R-:W-:-:S03]  /*16190*/  IADD3 R4, P1, R6, UR9, RZ ;  /* 0x0000000906047c10 */ /* 0x000fc6000ff3e0ff */
[----:B------:R1:W-:Y:S01]  /*161a0*/  LDGSTS.E.BYPASS.LTC128B.128 [R204+0xa000], [R10.64+0x100] ;  /* 0x0a0001000acc7fae */ /* 0x0003e2000b901d46 */
[----:B------:R-:W-:-:S03]  /*161b0*/  IADD3.X R5, R7, UR5, RZ, P1, !PT ;  /* 0x0000000507057c10 */ /* 0x000fc60008ffe4ff */
        /* <DEDUP_REMOVED lines=10> */
.L_x_3381:
        /* <DEDUP_REMOVED lines=49> */
[--C-:B------:R-:W-:Y:S01]  /*16570*/  FFMA.FTZ R142, R12, c[0x0][0x23c], -R153.reuse ;  /* 0x00008f000c8e7a23 */ /* 0x100fe20000010899 */
[----:B------:R-:W-:Y:S01]  /*16580*/  FSEL R6, R145, RZ, P1 ;  /* 0x000000ff91067208 */ /* 0x000fe20000800000 */
[----:B------:R-:W-:-:S02]  /*16590*/  FFMA.FTZ R141, R14, c[0x0][0x23c], -R153 ;  /* 0x00008f000e8d7a23 */ /* 0x000fc40000010899 */
[----:B------:R-:W-:Y:S02]  /*165a0*/  FFMA.FTZ R147, R15, c[0x0][0x23c], -R150 ;  /* 0x00008f000f937a23 */ /* 0x000fe40000010896 */
[----:B------:R-:W1:Y:S01]  /*165b0*/  LDSM.16.MT88.4 R12, [R190+0xc000] ;  /* 0x00c00000be0c783b */ /* 0x000e620000004200 */
[----:B------:R-:W-:Y:S01]  /*165c0*/  FADD.FTZ R4, R132, -R5 ;  /* 0x8000000584047221 */ /* 0x000fe20000010000 */
[----:B------:R-:W-:Y:S01]  /*165d0*/  MUFU.EX2 R142, R142 ;  /* 0x0000008e008e7308 */ /* 0x000fe20000000800 */
[----:B------:R-:W-:Y:S01]  /*165e0*/  FADD.FTZ R6, R3, -R6 ;  /* 0x8000000603067221 */ /* 0x000fe20000010000 */
[----:B------:R-:W-:Y:S01]  /*165f0*/  LDSM.16.MT88.4 R132, [R190+0xc800] ;  /* 0x00c80000be84783b */ /* 0x000fe20000004200 */
[--C-:B------:R-:W-:Y:S02]  /*16600*/  FFMA.FTZ R144, R16, c[0x0][0x23c], -R153.reuse ;  /* 0x00008f0010907a23 */ /* 0x100fe40000010899 */
[----:B------:R-:W-:Y:S02]  /*16610*/  FFMA.FTZ R143, R28, c[0x0][0x23c], -R153 ;  /* 0x00008f001c8f7a23 */ /* 0x000fe40000010899 */
[--C-:B------:R-:W-:Y:S01]  /*16620*/  FFMA.FTZ R140, R18, c[0x0][0x23c], -R150.reuse ;  /* 0x00008f00128c7a23 */ /* 0x100fe20000010896 */
[----:B------:R-:W2:Y:S01]  /*16630*/  MUFU.EX2 R141, R141 ;  /* 0x0000008d008d7308 */ /* 0x000ea20000000800 */
[--C-:B------:R-:W-:Y:S01]  /*16640*/  FFMA.FTZ R2, R19, c[0x0][0x23c], -R150.reuse ;  /* 0x00008f0013027a23 */ /* 0x100fe20000010896 */
[----:B------:R-:W-:Y:S01]  /*16650*/  LDSM.16.MT88.4 R28, [R188+0xc800] ;  /* 0x00c80000bc1c783b */ /* 0x000fe20000004200 */
[----:B------:R-:W-:-:S02]  /*16660*/  FFMA.FTZ R0, R17, c[0x0][0x23c], -R150 ;  /* 0x00008f0011007a23 */ /* 0x000fc40000010896 */
[----:B------:R-:W-:Y:S01]  /*16670*/  FMUL.FTZ R148, R4, c[0x0][0x23c] ;  /* 0x00008f0004947a20 */ /* 0x000fe20000410000 */
[----:B------:R-:W3:Y:S01]  /*16680*/  LDSM.16.MT88.4 R16, [R192+0xc000] ;  /* 0x00c00000c010783b */ /* 0x000ee20000004200 */
[----:B------:R-:W-:Y:S01]  /*16690*/  FMUL.FTZ R3, R6, c[0x0][0x23c] ;  /* 0x00008f0006037a20 */ /* 0x000fe20000410000 */
[----:B------:R-:W-:Y:S01]  /*166a0*/  MUFU.EX2 R144, R144 ;  /* 0x0000009000907308 */ /* 0x000fe20000000800 */
[--C-:B------:R-:W-:Y:S02]  /*166b0*/  FFMA.FTZ R155, R26, c[0x0][0x23c], -R153.reuse ;  /* 0x00008f001a9b7a23 */ /* 0x100fe40000010899 */
[--C-:B------:R-:W-:Y:S02]  /*166c0*/  FFMA.FTZ R156, R24, c[0x0][0x23c], -R153.reuse ;  /* 0x00008f00189c7a23 */ /* 0x100fe40000010899 */
[--C-:B------:R-:W-:Y:S02]  /*166d0*/  FFMA.FTZ R157, R22, c[0x0][0x23c], -R153.reuse ;  /* 0x00008f00169d7a23 */ /* 0x100fe40000010899 */
[----:B------:R-:W-:Y:S01]  /*166e0*/  FFMA.FTZ R158, R20, c[0x0][0x23c], -R153 ;  /* 0x00008f00149e7a23 */ /* 0x000fe20000010899 */
[----:B------:R-:W4:Y:S01]  /*166f0*/  MUFU.EX2 R143, R143 ;  /* 0x0000008f008f7308 */ /* 0x000f220000000800 */
[----:B--2---:R-:W-:Y:S01]  /*16700*/  F2FP.PACK_AB R6, R141, R142 ;  /* 0x0000008e8d06723e */ /* 0x004fe200000000ff */
[----:B------:R-:W-:-:S02]  /*16710*/  FFMA.FTZ R159, R25, c[0x0][0x23c], -R150 ;  /* 0x00008f00199f7a23 */ /* 0x000fc40000010896 */
[--C-:B------:R-:W-:Y:S02]  /*16720*/  FFMA.FTZ R162, R27, c[0x0][0x23c], -R150.reuse ;  /* 0x00008f001ba27a23 */ /* 0x100fe40000010896 */
[--C-:B------:R-:W-:Y:S01]  /*16730*/  FFMA.FTZ R160, R23, c[0x0][0x23c], -R150.reuse ;  /* 0x00008f0017a07a23 */ /* 0x100fe20000010896 */
[----:B------:R-:W-:Y:S01]  /*16740*/  LDSM.16.MT88.4 R24, [R192+0xe800] ;  /* 0x00e80000c018783b */ /* 0x000fe20000004200 */
[----:B------:R-:W-:Y:S01]  /*16750*/  MUFU.EX2 R140, R140 ;  /* 0x0000008c008c7308 */ /* 0x000fe20000000800 */
[----:B------:R-:W-:Y:S02]  /*16760*/  FFMA.FTZ R161, R21, c[0x0][0x23c], -R150 ;  /* 0x00008f0015a17a23 */ /* 0x000fe40000010896 */
[----:B------:R-:W-:Y:S01]  /*16770*/  LDSM.16.MT88.4 R20, [R190+0xe800] ;  /* 0x00e80000be14783b */ /* 0x000fe20000004200 */
[--C-:B------:R-:W-:Y:S02]  /*16780*/  FFMA.FTZ R171, R164, c[0x0][0x23c], -R153.reuse ;  /* 0x00008f00a4ab7a23 */ /* 0x100fe40000010899 */
[----:B------:R-:W-:-:S02]  /*16790*/  FFMA.FTZ R166, R166, c[0x0][0x23c], -R153 ;  /* 0x00008f00a6a67a23 */ /* 0x000fc40000010899 */
[----:B------:R-:W2:Y:S01]  /*167a0*/  MUFU.EX2 R2, R2 ;  /* 0x0000000200027308 */ /* 0x000ea20000000800 */
[----:B----4-:R-:W-:Y:S01]  /*167b0*/  F2FP.PACK_AB R4, R143, R144 ;  /* 0x000000908f04723e */ /* 0x010fe200000000ff */
[--C-:B------:R-:W-:Y:S02]  /*167c0*/  FFMA.FTZ R169, R214, c[0x0][0x23c], -R153.reuse ;  /* 0x00008f00d6a97a23 */ /* 0x100fe40000010899 */
[----:B------:R-:W-:Y:S02]  /*167d0*/  FFMA.FTZ R168, R212, c[0x0][0x23c], -R153 ;  /* 0x00008f00d4a87a23 */ /* 0x000fe40000010899 */
[--C-:B------:R-:W-:Y:S02]  /*167e0*/  FFMA.FTZ R164, R207, c[0x0][0x23c], -R150.reuse ;  /* 0x00008f00cfa47a23 */ /* 0x100fe40000010896 */
[----:B------:R-:W-:Y:S01]  /*167f0*/  MUFU.EX2 R0, R0 ;  /* 0x0000000000007308 */ /* 0x000fe20000000800 */
[--C-:B------:R-:W-:Y:S02]  /*16800*/  FFMA.FTZ R167, R167, c[0x0][0x23c], -R150.reuse ;  /* 0x00008f00a7a77a23 */ /* 0x100fe40000010896 */
[----:B------:R-:W-:-:S02]  /*16810*/  FFMA.FTZ R163, R163, c[0x0][0x23c], -R150 ;  /* 0x00008f00a3a37a23 */ /* 0x000fc40000010896 */
[--C-:B------:R-:W-:Y:S02]  /*16820*/  FFMA.FTZ R170, R165, c[0x0][0x23c], -R150.reuse ;  /* 0x00008f00a5aa7a23 */ /* 0x100fe40000010896 */
[--C-:B------:R-:W-:Y:S01]  /*16830*/  FFMA.FTZ R165, R152, c[0x0][0x23c], -R153.reuse ;  /* 0x00008f0098a57a23 */ /* 0x100fe20000010899 */
[----:B------:R-:W4:Y:S01]  /*16840*/  MUFU.EX2 R147, R147 ;  /* 0x0000009300937308 */ /* 0x000f220000000800 */
[----:B--2---:R-:W-:Y:S01]  /*16850*/  F2FP.PACK_AB R5, R2, R140 ;  /* 0x0000008c0205723e */ /* 0x004fe200000000ff */
[--C-:B------:R-:W-:Y:S02]  /*16860*/  FFMA.FTZ R154, R154, c[0x0][0x23c], -R153.reuse ;  /* 0x00008f009a9a7a23 */ /* 0x100fe40000010899 */
[----:B------:R-:W-:Y:S02]  /*16870*/  FFMA.FTZ R152, R138, c[0x0][0x23c], -R153 ;  /* 0x00008f008a987a23 */ /* 0x000fe40000010899 */
[--C-:B------:R-:W-:Y:S02]  /*16880*/  FFMA.FTZ R151, R151, c[0x0][0x23c], -R150.reuse ;  /* 0x00008f0097977a23 */ /* 0x100fe40000010896 */
[----:B------:R-:W2:Y:S01]  /*16890*/  MUFU.EX2 R148, R148 ;  /* 0x0000009400947308 */ /* 0x000ea20000000800 */
[----:B------:R-:W-:-:S02]  /*168a0*/  FFMA.FTZ R172, R137, c[0x0][0x23c], -R150 ;  /* 0x00008f0089ac7a23 */ /* 0x000fc40000010896 */
        /* <DEDUP_REMOVED lines=308> */
.L_x_3378:
[----:B------:R-:W-:Y:S05]  /*17bf0*/  @!P0 BRA `(.L_x_3384) ;  /* 0x00002fb000008947 */ /* 0x000fea0003800000 */
[----:B------:R-:W-:Y:S01]  /*17c00*/  ULDC UR8, c[0x0][0x1a0] ;  /* 0x0000680000087ab9 */ /* 0x000fe20000000800 */
[----:B------:R-:W-:Y:S01]  /*17c10*/  IMAD.MOV.U32 R0, RZ, RZ, R3 ;  /* 0x000000ffff007224 */ /* 0x000fe200078e0003 */
[----:B------:R-:W-:Y:S01]  /*17c20*/  ULEA UR8, -UR8, URZ, 0x6 ;  /* 0x0000003f08087291 */ /* 0x000fe2000f8e313f */
[----:B------:R-:W-:Y:S01]  /*17c30*/  IMAD.MOV.U32 R133, RZ, RZ, R132 ;  /* 0x000000ffff857224 */ /* 0x000fe200078e0084 */
[----:B------:R-:W-:-:S02]  /*17c40*/  UMOV UR9, 0x5 ;  /* 0x0000000500097882 */ /* 0x000fc40000000000 */
[----:B------:R-:W-:Y:S02]  /*17c50*/  USHF.R.S32.HI UR10, URZ, 0x1f, UR8 ;  /* 0x0000001f3f0a7899 */ /* 0x000fe40008011408 */
[----:B------:R-:W-:Y:S01]  /*17c60*/  ULDC.64 UR6, c[0x0][0x1a0] ;  /* 0x0000680000067ab9 */ /* 0x000fe20000000a00 */
[----:B------:R-:W-:Y:S01]  /*17c70*/  MOV R214, UR8 ;  /* 0x0000000800d67c02 */ /* 0x000fe20008000f00 */
[----:B------:R-:W-:Y:S02]  /*17c80*/  ULDC.64 UR4, c[0x0][0x198] ;  /* 0x0000660000047ab9 */ /* 0x000fe40000000a00 */
[----:B------:R-:W-:Y:S01]  /*17c90*/  USHF.L.U64.HI UR7, UR6, UR9, UR7 ;  /* 0x0000000906077299 */ /* 0x000fe20008010207 */
[----:B------:R-:W-:Y:S01]  /*17ca0*/  MOV R212, UR10 ;  /* 0x0000000a00d47c02 */ /* 0x000fe20008000f00 */
[----:B------:R-:W-:Y:S02]  /*17cb0*/  USHF.L.U64.HI UR5, UR4, UR9, UR5 ;  /* 0x0000000904057299 */ /* 0x000fe40008010205 */
[----:B------:R-:W-:-:S02]  /*17cc0*/  USHF.L.U32 UR6, UR6, 0x5, URZ ;  /* 0x0000000506067899 */ /* 0x000fc4000800063f */
[----:B------:R-:W-:Y:S02]  /*17cd0*/  USHF.L.U32 UR9, UR4, 0x5, URZ ;  /* 0x0000000504097899 */ /* 0x000fe4000800063f */
[----:B------:R-:W-:Y:S02]  /*17ce0*/  ULDC.64 UR10, c[0x0][0x118] ;  /* 0x00004600000a7ab9 */ /* 0x000fe40000000a00 */
.L_x_3388:
        /* <DEDUP_REMOVED lines=65> */
.L_x_3385:
        /* <DEDUP_REMOVED lines=250> */
.L_x_3387:
        /* <DEDUP_REMOVED lines=14> */
[----:B------:R-:W-:Y:S03]  /*19180*/  IADD3.X R3, R135, UR5, RZ, P0, !PT ;  /* 0x0000000587037c10 */ /* 0x000fe600087fe4ff */
        /* <DEDUP_REMOVED lines=10> */
.L_x_3386:
        /* <DEDUP_REMOVED lines=408> */
.L_x_3384:
        /* <DEDUP_REMOVED lines=26> */
[----:B------:R-:W2:Y:S01]  /*1ad50*/  @P3 MUFU.RCP R6, R2 ;  /* 0x0000000200063308 */ /* 0x000ea20000001000 */
[----:B------:R-:W-:-:S02]  /*1ad60*/  SHF.L.U32 R18, R5, 0x6, RZ ;  /* 0x0000000605127819 */ /* 0x000fc400000006ff */
[----:B------:R-:W-:Y:S02]  /*1ad70*/  IADD3 R13, -R13, R0, RZ ;  /* 0x000000000d0d7210 */ /* 0x000fe40007ffe1ff */
[----:B------:R-:W-:-:S03]  /*1ad80*/  LOP3.LUT R18, R18, 0x1c0, RZ, 0xc0, !PT ;  /* 0x000001c012127812 */ /* 0x000fc600078ec0ff */
[----:B------:R-:W3:Y:S01]  /*1ad90*/  @P4 MUFU.RCP R7, R4 ;  /* 0x0000000400074308 */ /* 0x000ee20000001000 */
[----:B------:R-:W-:Y:S01]  /*1ada0*/  LEA.HI R18, R18, R18, RZ, 0x1d ;  /* 0x0000001212127211 */ /* 0x000fe200078fe8ff */
[----:B--2---:R-:W-:-:S06]  /*1adb0*/  FMUL.FTZ R131, R6, R131 ;  /* 0x0000008306837220 */ /* 0x004fcc0000410000 */
[----:B------:R-:W-:Y:S01]  /*1adc0*/  @P4 MUFU.LG2 R4, R4 ;  /* 0x0000000400044308 */ /* 0x000fe20000000c00 */
[C---:B------:R-:W-:Y:S02]  /*1add0*/  FMUL.FTZ R130, R6.reuse, R130 ;  /* 0x0000008206827220 */ /* 0x040fe40000410000 */
[C---:B------:R-:W-:Y:S02]  /*1ade0*/  FMUL.FTZ R39, R6.reuse, R39 ;  /* 0x0000002706277220 */ /* 0x040fe40000410000 */
[----:B------:R-:W-:Y:S01]  /*1adf0*/  FMUL.FTZ R38, R6, R38 ;  /* 0x0000002606267220 */ /* 0x000fe20000410000 */
[----:B-1----:R-:W-:Y:S01]  /*1ae00*/  SHF.R.S32.HI R11, RZ, 0x1f, R10 ;  /* 0x0000001fff0b7819 */ /* 0x002fe2000001140a */
[C---:B---3--:R-:W-:Y:S01]  /*1ae10*/  FMUL.FTZ R128, R7.reuse, R128 ;  /* 0x0000008007807220 */ /* 0x048fe20000410000 */
[----:B------:R-:W1:Y:S01]  /*1ae20*/  @P3 MUFU.LG2 R2, R2 ;  /* 0x0000000200023308 */ /* 0x000e620000000c00 */
[----:B------:R-:W-:Y:S01]  /*1ae30*/  FMUL.FTZ R129, R7, R129 ;  /* 0x0000008107817220 */ /* 0x000fe20000410000 */
[----:B------:R-:W-:Y:S01]  /*1ae40*/  LEA.HI R12, R11, R10, RZ, 0x4 ;  /* 0x0000000a0b0c7211 */ /* 0x000fe200078f20ff */
[----:B------:R-:W-:-:S02]  /*1ae50*/  FMUL.FTZ R36, R7, R36 ;  /* 0x0000002407247220 */ /* 0x000fc40000410000 */
[C---:B------:R-:W-:Y:S01]  /*1ae60*/  FMUL.FTZ R37, R7.reuse, R37 ;  /* 0x0000002507257220 */ /* 0x040fe20000410000 */
[----:B------:R-:W-:Y:S01]  /*1ae70*/  LOP3.LUT R15, R12, 0xfffffff0, RZ, 0xc0, !PT ;  /* 0xfffffff00c0f7812 */ /* 0x000fe200078ec0ff */
[C---:B------:R-:W-:Y:S01]  /*1ae80*/  FMUL.FTZ R40, R7.reuse, R40 ;  /* 0x0000002807287220 */ /* 0x040fe20000410000 */
[----:B------:R-:W-:Y:S01]  /*1ae90*/  SHF.R.S32.HI R11, RZ, 0x4, R12 ;  /* 0x00000004ff0b7819 */ /* 0x000fe2000001140c */
[----:B------:R-:W-:Y:S01]  /*1aea0*/  FMUL.FTZ R41, R7, R41 ;  /* 0x0000002907297220 */ /* 0x000fe20000410000 */
[----:B------:R-:W-:Y:S01]  /*1aeb0*/  IADD3 R8, -R15, R10, RZ ;  /* 0x0000000a0f087210 */ /* 0x000fe20007ffe1ff */
[----:B------:R-:W-:Y:S01]  /*1aec0*/  FMUL.FTZ R44, R7, R44 ;  /* 0x0000002c072c7220 */ /* 0x000fe20000410000 */
[----:B------:R-:W-:Y:S01]  /*1aed0*/  LOP3.LUT R15, R5, 0x1, RZ, 0xc0, !PT ;  /* 0x00000001050f7812 */ /* 0x000fe200078ec0ff */
[----:B------:R-:W-:Y:S01]  /*1aee0*/  FMUL.FTZ R45, R7, R45 ;  /* 0x0000002d072d7220 */ /* 0x000fe20000410000 */
[----:B------:R-:W-:Y:S01]  /*1aef0*/  SHF.L.U32 R14, R11, 0x6, RZ ;  /* 0x000000060b0e7819 */ /* 0x000fe200000006ff */
[C---:B------:R-:W-:Y:S01]  /*1af00*/  FMUL.FTZ R48, R7.reuse, R48 ;  /* 0x0000003007307220 */ /* 0x040fe20000410000 */
[----:B------:R-:W-:Y:S01]  /*1af10*/  LEA.HI R16, R8, R8, RZ, 0x1 ;  /* 0x0000000808107211 */ /* 0x000fe200078f08ff */
[----:B------:R-:W-:Y:S01]  /*1af20*/  FMUL.FTZ R49, R7, R49 ;  /* 0x0000003107317220 */ /* 0x000fe20000410000 */
[----:B------:R-:W-:Y:S01]  /*1af30*/  ISETP.NE.U32.AND P0, PT, R15, 0x1, PT ;  /* 0x000000010f00780c */ /* 0x000fe20003f05070 */
[C---:B------:R-:W-:Y:S01]  /*1af40*/  FMUL.FTZ R52, R7.reuse, R52 ;  /* 0x0000003407347220 */ /* 0x040fe20000410000 */
[----:B------:R-:W-:Y:S01]  /*1af50*/  LOP3.LUT R14, R14, 0x1c0, RZ, 0xc0, !PT ;  /* 0x000001c00e0e7812 */ /* 0x000fe200078ec0ff */
[C---:B------:R-:W-:Y:S01]  /*1af60*/  FMUL.FTZ R53, R7.reuse, R53 ;  /* 0x0000003507357220 */ /* 0x040fe20000410000 */
[----:B------:R-:W-:Y:S01]  /*1af70*/  SHF.L.U32 R15, R16, 0x2, RZ ;  /* 0x00000002100f7819 */ /* 0x000fe200000006ff */
[C---:B------:R-:W-:Y:S01]  /*1af80*/  FMUL.FTZ R56, R7.reuse, R56 ;  /* 0x0000003807387220 */ /* 0x040fe20000410000 */
        /* <DEDUP_REMOVED lines=8> */
[----:B------:R-:W-:Y:S01]  /*1b010*/  LEA R13, R13, R18, 0x1 ;  /* 0x000000120d0d7211 */ /* 0x000fe200078e08ff */
[----:B------:R-:W-:Y:S01]  /*1b020*/  FMUL.FTZ R65, R7, R65 ;  /* 0x0000004107417220 */ /* 0x000fe20000410000 */
[----:B------:R-:W-:Y:S01]  /*1b030*/  LOP3.LUT R14, R15, R14, RZ, 0x3c, !PT ;  /* 0x0000000e0f0e7212 */ /* 0x000fe200078e3cff */
[----:B------:R-:W-:Y:S01]  /*1b040*/  FMUL.FTZ R68, R7, R68 ;  /* 0x0000004407447220 */ /* 0x000fe20000410000 */
[----:B------:R-:W-:Y:S01]  /*1b050*/  R2P PR, R5, 0x6 ;  /* 0x0000000605007804 */ /* 0x000fe20000000000 */
[C---:B------:R-:W-:Y:S01]  /*1b060*/  FMUL.FTZ R69, R7.reuse, R69 ;  /* 0x0000004507457220 */ /* 0x040fe20000410000 */
[----:B------:R-:W-:Y:S01]  /*1b070*/  STS.64 [R13.X4], R128 ;  /* 0x000000800d007388 */ /* 0x000fe20000004a00 */
[----:B------:R-:W-:Y:S01]  /*1b080*/  FMUL.FTZ R72, R7, R72 ;  /* 0x0000004807487220 */ /* 0x000fe20000410000 */
[----:B------:R-:W-:Y:S01]  /*1b090*/  LOP3.LUT R9, R9, 0xffffffe0, RZ, 0xc0, !PT ;  /* 0xffffffe009097812 */ /* 0x000fe200078ec0ff */
[C---:B------:R-:W-:Y:S01]  /*1b0a0*/  FMUL.FTZ R73, R7.reuse, R73 ;  /* 0x0000004907497220 */ /* 0x040fe20000410000 */
[----:B------:R-:W-:Y:S01]  /*1b0b0*/  STS.64 [R13.X4+0x800], R130 ;  /* 0x000800820d007388 */ /* 0x000fe20000004a00 */
[C---:B------:R-:W-:Y:S01]  /*1b0c0*/  FMUL.FTZ R76, R7.reuse, R76 ;  /* 0x0000004c074c7220 */ /* 0x040fe20000410000 */
[----:B------:R-:W-:Y:S01]  /*1b0d0*/  IADD3 R9, R0, -R9, RZ ;  /* 0x8000000900097210 */ /* 0x000fe20007ffe0ff */
[----:B------:R-:W-:-:S02]  /*1b0e0*/  FMUL.FTZ R77, R7, R77 ;  /* 0x0000004d074d7220 */ /* 0x000fc40000410000 */
[C---:B------:R-:W-:Y:S02]  /*1b0f0*/  FMUL.FTZ R80, R7.reuse, R80 ;  /* 0x0000005007507220 */ /* 0x040fe40000410000 */
[C---:B------:R-:W-:Y:S02]  /*1b100*/  FMUL.FTZ R81, R7.reuse, R81 ;  /* 0x0000005107517220 */ /* 0x040fe40000410000 */
[C---:B------:R-:W-:Y:S02]  /*1b110*/  FMUL.FTZ R84, R7.reuse, R84 ;  /* 0x0000005407547220 */ /* 0x040fe40000410000 */
[C---:B------:R-:W-:Y:S02]  /*1b120*/  FMUL.FTZ R85, R7.reuse, R85 ;  /* 0x0000005507557220 */ /* 0x040fe40000410000 */
[C---:B------:R-:W-:Y:S02]  /*1b130*/  FMUL.FTZ R88, R7.reuse, R88 ;  /* 0x0000005807587220 */ /* 0x040fe40000410000 */
        /* <DEDUP_REMOVED lines=18> */
[----:B------:R-:W-:Y:S01]  /*1b260*/  FMUL.FTZ R117, R7, R117 ;  /* 0x0000007507757220 */ /* 0x000fe20000410000 */
[----:B------:R-:W-:Y:S01]  /*1b270*/  LOP3.LUT R7, R16, 0xffffffe, RZ, 0xc0, !PT ;  /* 0x0ffffffe10077812 */ /* 0x000fe200078ec0ff */
[----:B------:R-:W-:-:S02]  /*1b280*/  FMUL.FTZ R43, R6, R43 ;  /* 0x0000002b062b7220 */ /* 0x000fc40000410000 */
[----:B------:R-:W-:Y:S01]  /*1b290*/  FMUL.FTZ R42, R6, R42 ;  /* 0x0000002a062a7220 */ /* 0x000fe20000410000 */
[----:B------:R-:W-:Y:S01]  /*1b2a0*/  IADD3 R15, R8, -R7, RZ ;  /* 0x80000007080f7210 */ /* 0x000fe20007ffe0ff */
[C---:B------:R-:W-:Y:S01]  /*1b2b0*/  FMUL.FTZ R47, R6.reuse, R47 ;  /* 0x0000002f062f7220 */ /* 0x040fe20000410000 */
[----:B------:R-:W-:Y:S01]  /*1b2c0*/  MOV R7, 0x40 ;  /* 0x0000004000077802 */ /* 0x000fe20000000f00 */
[C---:B------:R-:W-:Y:S01]  /*1b2d0*/  FMUL.FTZ R46, R6.reuse, R46 ;  /* 0x0000002e062e7220 */ /* 0x040fe20000410000 */
[----:B------:R-:W-:Y:S01]  /*1b2e0*/  LEA R5, R15, R14, 0x2 ;  /* 0x0000000e0f057211 */ /* 0x000fe200078e10ff */
[C---:B------:R-:W-:Y:S01]  /*1b2f0*/  FMUL.FTZ R51, R6.reuse, R51 ;  /* 0x0000003306337220 */ /* 0x040fe20000410000 */
[----:B------:R-:W-:Y:S01]  /*1b300*/  MOV R14, 0x80 ;  /* 0x00000080000e7802 */ /* 0x000fe20000000f00 */
[C---:B------:R-:W-:Y:S01]  /*1b310*/  FMUL.FTZ R50, R6.reuse, R50 ;  /* 0x0000003206327220 */ /* 0x040fe20000410000 */
[----:B------:R-:W-:Y:S01]  /*1b320*/  SEL R7, R7, 0xffffffc0, !P1 ;  /* 0xffffffc007077807 */ /* 0x000fe20004800000 */
[----:B------:R-:W-:Y:S01]  /*1b330*/  FMUL.FTZ R55, R6, R55 ;  /* 0x0000003706377220 */ /* 0x000fe20000410000 */
[----:B------:R-:W-:Y:S01]  /*1b340*/  SEL R17, R14, 0xffffff80, !P2 ;  /* 0xffffff800e117807 */ /* 0x000fe20005000000 */
        /* <DEDUP_REMOVED lines=37> */
[----:B------:R-:W-:Y:S01]  /*1b5a0*/  SHF.L.U32 R6, R13, 0x2, RZ ;  /* 0x000000020d067819 */ /* 0x000fe200000006ff */
[----:B-1----:R-:W-:-:S03]  /*1b5b0*/  @P3 FMUL.FTZ R2, R2, 0.69314718246459960938 ;  /* 0x3f31721802023820 */ /* 0x002fc60000410000 */
        /* <DEDUP_REMOVED lines=48> */
[----:B------:R2:W-:Y:S01]  /*1b8c0*/  STS.64 [R14+0x8800], R126 ;  /* 0x0088007e0e007388 */ /* 0x0005e20000000a00 */
[----:B-1----:R-:W-:-:S03]  /*1b8d0*/  SHF.R.S32.HI R13, RZ, 0x1f, R10 ;  /* 0x0000001fff0d7819 */ /* 0x002fc6000001140a */
[----:B------:R-:W-:Y:S01]  /*1b8e0*/  STS.64 [R18+0x8000], R108 ;  /* 0x0080006c12007388 */ /* 0x000fe20000000a00 */
[----:B------:R-:W-:-:S03]  /*1b8f0*/  LEA.HI R13, R13, R10, RZ, 0x5 ;  /* 0x0000000a0d0d7211 */ /* 0x000fc600078f28ff */
[----:B------:R-:W-:Y:S01]  /*1b900*/  STS.64 [R18+0x8800], R110 ;  /* 0x0088006e12007388 */ /* 0x000fe20000000a00 */
[----:B------:R-:W-:-:S03]  /*1b910*/  LOP3.LUT R13, R13, 0xffffffe0, RZ, 0xc0, !PT ;  /* 0xffffffe00d0d7812 */ /* 0x000fc600078ec0ff */
[----:B------:R1:W-:Y:S01]  /*1b920*/  STS.64 [R19+0x8000], R112 ;  /* 0x0080007013007388 */ /* 0x0003e20000000a00 */
[----:B------:R-:W-:-:S03]  /*1b930*/  IADD3 R13, R10, -R13, RZ ;  /* 0x8000000d0a0d7210 */ /* 0x000fc60007ffe0ff */
[----:B------:R-:W-:Y:S01]  /*1b940*/  STS.64 [R19+0x8800], R114 ;  /* 0x0088007213007388 */ /* 0x000fe20000000a00 */
[----:B------:R-:W-:-:S03]  /*1b950*/  SHF.R.S32.HI R0, RZ, 0x1f, R13 ;  /* 0x0000001fff007819 */ /* 0x000fc6000001140d */
[----:B------:R-:W-:Y:S01]  /*1b960*/  STS.64 [R20+0x8000], R120 ;  /* 0x0080007814007388 */ /* 0x000fe20000000a00 */
[----:B------:R-:W-:-:S03]  /*1b970*/  LEA.HI R0, R0, R13, RZ, 0x2 ;  /* 0x0000000d00007211 */ /* 0x000fc600078f10ff */
[----:B------:R-:W-:Y:S01]  /*1b980*/  STS.64 [R20+0x8800], R122 ;  /* 0x0088007a14007388 */ /* 0x000fe20000000a00 */
[----:B------:R-:W-:Y:S01]  /*1b990*/  @P4 FMUL.FTZ R13, R4, 0.69314718246459960938 ;  /* 0x3f317218040d4820 */ /* 0x000fe20000410000 */
[----:B--2---:R-:W-:Y:S02]  /*1b9a0*/  IADD3 R14, -R201, RZ, RZ ;  /* 0x000000ffc90e7210 */ /* 0x004fe40007ffe1ff */
[----:B------:R-:W2:Y:S01]  /*1b9b0*/  S2R R7, SR_CTAID.Z ;  /* 0x0000000000077919 */ /* 0x000ea20000002700 */
[----:B------:R-:W-:-:S03]  /*1b9c0*/  SHF.R.S32.HI R0, RZ, 0x2, R0 ;  /* 0x00000002ff007819 */ /* 0x000fc60000011400 */
[----:B------:R-:W3:Y:S04]  /*1b9d0*/  S2R R6, SR_CTAID.Y ;  /* 0x0000000000067919 */ /* 0x000ee80000002600 */
[----:B------:R-:W-:Y:S01]  /*1b9e0*/  STS.64 [R17+0x8000], R116 ;  /* 0x0080007411007388 */ /* 0x000fe20000000a00 */
[----:B-1----:R-:W-:-:S03]  /*1b9f0*/  SHF.R.S32.HI R113, RZ, 0x1f, R12 ;  /* 0x0000001fff717819 */ /* 0x002fc6000001140c */
[----:B------:R-:W-:Y:S01]  /*1ba00*/  STS.64 [R17+0x8800], R118 ;  /* 0x0088007611007388 */ /* 0x000fe20000000a00 */
[----:B------:R-:W-:-:S03]  /*1ba10*/  LEA.HI R113, R113, R12, RZ, 0x2 ;  /* 0x0000000c71717211 */ /* 0x000fc600078f10ff */
[----:B------:R-:W-:Y:S01]  /*1ba20*/  BAR.SYNC.DEFER_BLOCKING 0x0 ;  /* 0x0000000000007b1d */ /* 0x000fe20000010000 */
[----:B------:R-:W-:-:S05]  /*1ba30*/  LOP3.LUT R113, R113, 0xffffffc, RZ, 0xc0, !PT ;  /* 0x0ffffffc71717812 */ /* 0x000fca00078ec0ff */
[----:B------:R-:W1:Y:S01]  /*1ba40*/  S2R R15, SR_CTAID.X ;  /* 0x00000000000f7919 */ /* 0x000e620000002500 */
[----:B------:R-:W-:Y:S01]  /*1ba50*/  IADD3 R113, R12, -R113, RZ ;  /* 0x800000710c717210 */ /* 0x000fe20007ffe0ff */
[----:B--2---:R-:W-:-:S03]  /*1ba60*/  IMAD R7, R14, c[0x0][0x1c0], R7 ;  /* 0x000070000e077a24 */ /* 0x004fc600078e0207 */
[----:B------:R-:W-:Y:S01]  /*1ba70*/  LEA R113, R113, R0, 0x4 ;  /* 0x0000000071717211 */ /* 0x000fe200078e20ff */
[----:B---3--:R-:W-:-:S04]  /*1ba80*/  IMAD R6, R6, c[0x0][0x210], R201 ;  /* 0x0000840006067a24 */ /* 0x008fc800078e02c9 */
[----:B------:R-:W-:Y:S01]  /*1ba90*/  IMAD R6, R6, c[0x0][0x1c0], R7 ;  /* 0x0000700006067a24 */ /* 0x000fe200078e0207 */
[----:B------:R-:W-:Y:S01]  /*1baa0*/  MOV R7, 0xff800000 ;  /* 0xff80000000077802 */ /* 0x000fe20000000f00 */
[----:B------:R-:W-:Y:S01]  /*1bab0*/  @P4 FFMA.FTZ R7, R132, c[0x0][0x238], R13 ;  /* 0x00008e0084074a23 */ /* 0x000fe2000001000d */
[----:B------:R-:W2:Y:S04]  /*1bac0*/  LDS.128 R104, [R5.X4] ;  /* 0x0000000005687984 */ /* 0x000ea80000004c00 */
[----:B------:R-:W3:Y:S04]  /*1bad0*/  LDS.128 R100, [R5.X4+0x800] ;  /* 0x0008000005647984 */ /* 0x000ee80000004c00 */
[----:B------:R-:W4:Y:S04]  /*1bae0*/  LDS.128 R96, [R5.X4+0x1000] ;  /* 0x0010000005607984 */ /* 0x000f280000004c00 */
        /* <DEDUP_REMOVED lines=16> */
[----:B------:R-:W2:Y:S04]  /*1bbf0*/  LDS.128 R28, [R5.X4+0x9800] ;  /* 0x00980000051c7984 */ /* 0x000ea80000004c00 */
[----:B------:R-:W2:Y:S04]  /*1bc00*/  LDS.128 R24, [R5.X4+0xa000] ;  /* 0x00a0000005187984 */ /* 0x000ea80000004c00 */
[----:B------:R-:W2:Y:S04]  /*1bc10*/  LDS.128 R20, [R5.X4+0xa800] ;  /* 0x00a8000005147984 */ /* 0x000ea80000004c00 */
[----:B------:R-:W2:Y:S04]  /*1bc20*/  LDS.128 R16, [R5.X4+0xb000] ;  /* 0x00b0000005107984 */ /* 0x000ea80000004c00 */
[----:B------:R1:W2:Y:S02]  /*1bc30*/  LDS.128 R108, [R5.X4+0xb800] ;  /* 0x00b80000056c7984 */ /* 0x0002a40000004c00 */
[----:B-1----:R-:W-:-:S05]  /*1bc40*/  SHF.L.U32 R5, R15, 0x6, RZ ;  /* 0x000000060f057819 */ /* 0x002fca00000006ff */
[----:B------:R-:W-:Y:S01]  /*1bc50*/  IMAD R5, R6, c[0x0][0x214], R5 ;  /* 0x0000850006057a24 */ /* 0x000fe200078e0205 */
[----:B------:R-:W-:Y:S05]  /*1bc60*/  @P0 BRA `(.L_x_3390) ;  /* 0x000000b000000947 */ /* 0x000fea0003800000 */
[----:B---34-:R-:W-:Y:S01]  /*1bc70*/  IMAD R0, R15, -0x40, R200 ;  /* 0xffffffc00f007824 */ /* 0x018fe200078e02c8 */
        /* <DEDUP_REMOVED lines=10> */
.L_x_3390:
[----:B---34-:R-:W-:Y:S05]  /*1bd20*/  BSYNC B0 ;  /* 0x0000000000007941 */ /* 0x018fea0003800000 */
.L_x_3389:
[----:B------:R-:W-:Y:S01]  /*1bd30*/  IMAD.SHL.U32 R2, R8, 0x4, RZ ;  /* 0x0000000408027824 */ /* 0x000fe200078e00ff */
[----:B------:R-:W-:Y:S01]  /*1bd40*/  IADD3 R4, R11, 0x10, RZ ;  /* 0x000000100b047810 */ /* 0x000fe20007ffe0ff */
[----:B------:R-:W-:Y:S02]  /*1bd50*/  IMAD R5, R5, c[0x0][0x22c], RZ ;  /* 0x00008b0005057a24 */ /* 0x000fe400078e02ff */
[----:B------:R-:W-:Y:S01]  /*1bd60*/  IMAD R15, R15, -0x40, R200 ;  /* 0xffffffc00f0f7824 */ /* 0x000fe200078e02c8 */
[----:B------:R-:W-:-:S04]  /*1bd70*/  SHF.R.S32.HI R3, RZ, 0x1f, R2 ;  /* 0x0000001fff037819 */ /* 0x000fc80000011402 */
[-C--:B------:R-:W-:Y:S01]  /*1bd80*/  ISETP.GE.AND P4, PT, R4, R15.reuse, PT ;  /* 0x0000000f0400720c */ /* 0x080fe20003f86270 */
[C---:B------:R-:W-:Y:S01]  /*1bd90*/  IMAD.WIDE R2, R11.reuse, 0xc0, R2 ;  /* 0x000000c00b027825 */ /* 0x040fe200078e0202 */
[C---:B------:R-:W-:Y:S02]  /*1bda0*/  IADD3 R4, R11.reuse, 0x18, RZ ;  /* 0x000000180b047810 */ /* 0x040fe40007ffe0ff */
[----:B------:R-:W-:Y:S02]  /*1bdb0*/  ISETP.GE.AND P6, PT, R11, R15, PT ;  /* 0x0000000f0b00720c */ /* 0x000fe40003fc6270 */
[----:B------:R-:W-:Y:S02]  /*1bdc0*/  IADD3 R0, P0, R5, R2, RZ ;  /* 0x0000000205007210 */ /* 0x000fe40007f1e0ff */
[----:B------:R-:W-:Y:S02]  /*1bdd0*/  IADD3 R2, R11, 0x8, RZ ;  /* 0x000000080b027810 */ /* 0x000fe40007ffe0ff */
[----:B------:R-:W-:-:S02]  /*1bde0*/  LEA.HI.X.SX32 R5, R5, R3, 0x1, P0 ;  /* 0x0000000305057211 */ /* 0x000fc400000f0eff */
[----:B------:R-:W-:Y:S02]  /*1bdf0*/  LEA R6, P0, R0, c[0x0][0x1d8], 0x2 ;  /* 0x0000760000067a11 */ /* 0x000fe400078010ff */
[-C--:B------:R-:W-:Y:S02]  /*1be00*/  ISETP.GE.AND P5, PT, R2, R15.reuse, PT ;  /* 0x0000000f0200720c */ /* 0x080fe40003fa6270 */
[----:B-1----:R-:W-:Y:S02]  /*1be10*/  LEA.HI.X R7, R0, c[0x0][0x1dc], R5, 0x2, P0 ;  /* 0x0000770000077a11 */ /* 0x002fe400000f1405 */
[C---:B------:R-:W-:Y:S02]  /*1be20*/  IADD3 R0, R11.reuse, 0x30, RZ ;  /* 0x000000300b007810 */ /* 0x040fe40007ffe0ff */
[----:B------:R-:W-:Y:S01]  /*1be30*/  IADD3 R3, R11, 0x20, RZ ;  /* 0x000000200b037810 */ /* 0x000fe20007ffe0ff */
[----:B------:R1:W-:Y:S01]  /*1be40*/  @!P6 STG.E.128 [R6.64+0x100], R72 ;  /* 0x000100480600e986 */ /* 0x0003e2000c101d04 */
[----:B------:R-:W-:-:S02]  /*1be50*/  ISETP.GE.AND P0, PT, R0, R15, PT ;  /* 0x0000000f0000720c */ /* 0x000fc40003f06270 */
[C---:B------:R-:W-:Y:S01]  /*1be60*/  IADD3 R2, R11.reuse, 0x28, RZ ;  /* 0x000000280b027810 */ /* 0x040fe20007ffe0ff */
[----:B------:R1:W-:Y:S01]  /*1be70*/  @!P6 STG.E.128 [R6.64+0x200], R40 ;  /* 0x000200280600e986 */ /* 0x0003e2000c101d04 */
[----:B------:R-:W-:Y:S02]  /*1be80*/  IADD3 R0, R11, 0x38, RZ ;  /* 0x000000380b007810 */ /* 0x000fe40007ffe0ff */
[-C--:B------:R-:W-:Y:S01]  /*1be90*/  ISETP.GE.AND P3, PT, R4, R15.reuse, PT ;  /* 0x0000000f0400720c */ /* 0x080fe20003f66270 */
[----:B------:R1:W-:Y:S01]  /*1bea0*/  @!P5 STG.E.128 [R6.64+0x1800], R100 ;  /* 0x001800640600d986 */ /* 0x0003e2000c101d04 */
[-C--:B------:R-:W-:Y:S02]  /*1beb0*/  ISETP.GE.AND P2, PT, R3, R15.reuse, PT ;  /* 0x0000000f0300720c */ /* 0x080fe40003f46270 */
[-C--:B------:R-:W-:Y:S01]  /*1bec0*/  ISETP.GE.AND P1, PT, R2, R15.reuse, PT ;  /* 0x0000000f0200720c */ /* 0x080fe20003f26270 */
[----:B------:R1:W-:Y:S04]  /*1bed0*/  @!P5 STG.E.128 [R6.64+0x1900], R68 ;  /* 0x001900440600d986 */ /* 0x0003e8000c101d04 */
[----:B------:R1:W-:Y:S04]  /*1bee0*/  @!P0 STG.E.128 [R6.64+0x9000], R80 ;  /* 0x0090005006008986 */ /* 0x0003e8000c101d04 */
[----:B------:R1:W-:Y:S04]  /*1bef0*/  @!P0 STG.E.128 [R6.64+0x9100], R48 ;  /* 0x0091003006008986 */ /* 0x0003e8000c101d04 */
[----:B--2---:R1:W-:Y:S01]  /*1bf00*/  @!P0 STG.E.128 [R6.64+0x9200], R16 ;  /* 0x0092001006008986 */ /* 0x0043e2000c101d04 */
        /* <DEDUP_REMOVED lines=21> */
.L_x_3391:
        /* <DEDUP_REMOVED lines=10> */
.L_x_4118:


//--------------------- .text._ZN5flash24flash_fwd_splitkv_kernelI23Flash_fwd_kernel_traitsILi192ELi64ELi64ELi4ELb0ELb0EN7cutlass6half_tE19Flash_kernel_traitsILi192ELi64ELi64ELi4ES3_EELb1ELb0ELb0ELb0ELb1ELb1ELb1ELb1EEEvNS_16Flash_fwd_paramsE --------------------------
	.section	.text._ZN5flash24flash_fwd_splitkv_kernelI23Flash_fwd_kernel_traitsILi192ELi64ELi64ELi4ELb0ELb0EN7cutlass6half_tE19Flash_kernel_traitsILi192ELi64ELi64ELi4ES3_EELb1ELb0ELb0ELb0ELb1ELb1ELb1ELb1EEEvNS_16Flash_fwd_paramsE,"ax",@progbits
	.sectioninfo	@"SHI_REGISTERS=239"
	.align	128
        .global         _ZN5flash24flash_fwd_splitkv_kernelI23Flash_fwd_kernel_traitsILi192ELi64ELi64ELi4ELb0ELb0EN7cutlass6half_tE19Flash_kernel_traitsILi192ELi64ELi64ELi4ES3_EELb1ELb0ELb0ELb0ELb1ELb1ELb1ELb1EEEvNS_16Flash_fwd_paramsE
        .type           _ZN5flash24flash_fwd_splitkv_kernelI23Flash_fwd_kernel_traitsILi192ELi64ELi64ELi4ELb0ELb0EN7cutlass6half_tE19Flash_kernel_traitsILi192ELi64ELi64ELi4ES3_EELb1ELb0ELb0ELb0ELb1ELb1ELb1ELb1EEEvNS_16Flash_fwd_paramsE,@function
        .size           _ZN5flash24flash_fwd_splitkv_kernelI23Flash_fwd_kernel_traitsILi192ELi64ELi64ELi4ELb0ELb0EN7cutlass6half_tE19Flash_kernel_traitsILi192ELi64ELi64ELi4ES3_EELb1ELb0ELb0ELb0ELb1ELb1ELb1ELb1EEEvNS_16Flash_fwd_paramsE,(.L_x_4119 - _ZN5flash24flash_fwd_splitkv_kernelI23Flash_fwd_kernel_traitsILi192ELi64ELi64ELi4ELb0ELb0EN7cutlass6half_tE19Flash_kernel_traitsILi192ELi64ELi64ELi4ES3_EELb1ELb0ELb0ELb0ELb1ELb1ELb1ELb1EEEvNS_16Flash_fwd_paramsE)
        .other          _ZN5flash24flash_fwd_splitkv_kernelI23Flash_fwd_kernel_traitsILi192ELi64ELi64ELi4ELb0ELb0EN7cutlass6half_tE19Flash_kernel_traitsILi192ELi64ELi64ELi4ES3_EELb1ELb0ELb0ELb0ELb1ELb1ELb1ELb1EEEvNS_16Flash_fwd_paramsE,@"STO_CUDA_ENTRY STV_DEFAULT"
_ZN5flash24flash_fwd_splitkv_kernelI23Flash_fwd_kernel_traitsILi192ELi64ELi64ELi4ELb0ELb0EN7cutlass6half_tE19Flash_kernel_traitsILi192ELi64ELi64ELi4ES3_EELb1ELb0ELb0ELb0ELb1ELb1ELb1ELb1EEEvNS_16Flash_fwd_paramsE:
.text._ZN5flash24flash_fwd_splitkv_kernelI23Flash_fwd_kernel_traitsILi192ELi64ELi64ELi4ELb0ELb0EN7cutlass6half_tE19Flash_kernel_traitsILi192ELi64ELi64ELi4ES3_EELb1ELb0ELb0ELb0ELb1ELb1ELb1ELb1EEEvNS_16Flash_fwd_paramsE:
        /* <DEDUP_REMOVED lines=54> */
.L_x_3392:
[----:B-1-34-:R-:W-:Y:S02]  /*0360*/  MOV R5, c[0x0][0x218] ;  /* 0x0000860000057a02 */ /* 0x01afe40000000f00 */
.L_x_3393:
        /* <DEDUP_REMOVED lines=30> */
[----:B------:R-:W-:Y:S01]  /*0550*/  IMAD.HI.U32 R5, R9, R5, R8 ;  /* 0x0000000509057227 */ /* 0x000fe200078e0008 */
[----:B------:R-:W-:-:S05]  /*0560*/  IADD3 R9, R59, 0x3f, RZ ;  /* 0x0000003f3b097810 */ /* 0x000fca0007ffe0ff */
        /* <DEDUP_REMOVED lines=9> */
[----:B------:R-:W-:Y:S02]  /*0600*/  IADD3 R5, R4, c[0x0][0x2e8], R59 ;  /* 0x0000ba0004057a10 */ /* 0x000fe40007ffe03b */
[----:B------:R-:W-:Y:S02]  /*0610*/  SHF.R.S32.HI R6, RZ, 0x1f, R9 ;  /* 0x0000001fff067819 */ /* 0x000fe40000011409 */
[----:B------:R-:W-:-:S02]  /*0620*/  SHF.R.S32.HI R4, RZ, 0x1f, R5 ;  /* 0x0000001fff047819 */ /* 0x000fc40000011405 */
[----:B------:R-:W-:Y:S02]  /*0630*/  LEA.HI R6, R6, R9, RZ, 0x6 ;  /* 0x0000000906067211 */ /* 0x000fe400078f30ff */
[----:B------:R-:W-:Y:S02]  /*0640*/  LEA.HI R4, R4, R5, RZ, 0x6 ;  /* 0x0000000504047211 */ /* 0x000fe400078f30ff */
[----:B------:R-:W-:Y:S02]  /*0650*/  SHF.R.S32.HI R6, RZ, 0x6, R6 ;  /* 0x00000006ff067819 */ /* 0x000fe40000011406 */
        /* <DEDUP_REMOVED lines=16> */
[----:B------:R-:W-:Y:S01]  /*0760*/  LOP3.LUT R4, R0, 0x3ffffff0, RZ, 0xc0, !PT ;  /* 0x3ffffff000047812 */ /* 0x000fe200078ec0ff */
[--C-:B------:R-:W-:Y:S01]  /*0770*/  IMAD R3, R144, c[0x0][0x214], R57.reuse ;  /* 0x0000850090037a24 */ /* 0x100fe200078e0239 */
[----:B------:R-:W-:Y:S01]  /*0780*/  SHF.R.S32.HI R0, RZ, 0x4, R0 ;  /* 0x00000004ff007819 */ /* 0x000fe20000011400 */
[----:B------:R-:W-:Y:S02]  /*0790*/  IMAD.IADD R57, R208, 0x1, -R57 ;  /* 0x00000001d0397824 */ /* 0x000fe400078e0a39 */
[----:B------:R-:W-:Y:S01]  /*07a0*/  IMAD.IADD R4, R55, 0x1, -R4 ;  /* 0x0000000137047824 */ /* 0x000fe200078e0a04 */
[C---:B------:R-:W-:Y:S02]  /*07b0*/  IADD3 R8, R0.reuse, 0x18, RZ ;  /* 0x0000001800087810 */ /* 0x040fe40007ffe0ff */
[----:B------:R-:W-:Y:S01]  /*07c0*/  ISETP.GE.AND P3, PT, R0, R57, PT ;  /* 0x000000390000720c */ /* 0x000fe20003f66270 */
[----:B------:R-:W-:Y:S01]  /*07d0*/  IMAD.SHL.U32 R6, R4, 0x4, RZ ;  /* 0x0000000404067824 */ /* 0x000fe200078e00ff */
[----:B------:R-:W-:Y:S01]  /*07e0*/  IADD3 R10, R0, 0x38, RZ ;  /* 0x00000038000a7810 */ /* 0x000fe20007ffe0ff */
[----:B------:R-:W-:Y:S01]  /*07f0*/  IMAD R4, R3, c[0x0][0x22c], RZ ;  /* 0x00008b0003047a24 */ /* 0x000fe200078e02ff */
[----:B------:R-:W-:-:S02]  /*0800*/  SHF.R.S32.HI R5, RZ, 0x1f, R3 ;  /* 0x0000001fff057819 */ /* 0x000fc40000011403 */
[----:B------:R-:W-:-:S05]  /*0810*/  SHF.R.S32.HI R7, RZ, 0x1f, R6 ;  /* 0x0000001fff077819 */ /* 0x000fca0000011406 */
        /* <DEDUP_REMOVED lines=71> */
.L_x_3394:
        /* <DEDUP_REMOVED lines=23> */
[----:B-1---5:R-:W1:Y:S02]  /*0e00*/  MUFU.RCP R8, R2 ;  /* 0x0000000200087308 */ /* 0x022e640000001000 */
        /* <DEDUP_REMOVED lines=49> */
[----:B------:R-:W-:Y:S02]  /*1120*/  @!P0 IMAD.MOV R4, RZ, RZ, -R4 ;  /* 0x000000ffff048224 */ /* 0x000fe400078e0a04 */
[----:B------:R-:W-:-:S08]  /*1130*/  IMAD R8, R11, c[0x0][0x19c], R8 ;  /* 0x000067000b087a24 */ /* 0x000fd000078e0208 */
        /* <DEDUP_REMOVED lines=8> */
[----:B------:R-:W-:Y:S01]  /*11c0*/  IMAD R13, R6, c[0x0][0x18c], R13 ;  /* 0x00006300060d7a24 */ /* 0x000fe200078e020d */
[----:B------:R-:W-:Y:S02]  /*11d0*/  SHF.R.S32.HI R2, RZ, 0x1f, R4 ;  /* 0x0000001fff027819 */ /* 0x000fe40000011404 */
        /* <DEDUP_REMOVED lines=9> */
.L_x_3395:
        /* <DEDUP_REMOVED lines=17> */
.L_x_3397:
[----:B------:R-:W-:Y:S01]  /*1380*/  IABS R6, c[0x0][0x1c8] ;  /* 0x0000720000067a13 */ /* 0x000fe20000000000 */
[----:B------:R-:W-:Y:S01]  /*1390*/  IMAD.MOV.U32 R16, RZ, RZ, R2 ;  /* 0x000000ffff107224 */ /* 0x000fe200078e0002 */
[----:B------:R-:W-:Y:S01]  /*13a0*/  MOV R14, RZ ;  /* 0x000000ff000e7202 */ /* 0x000fe20000000f00 */
[----:B------:R-:W-:Y:S01]  /*13b0*/  @P4 IMAD.IADD R13, R12, 0x1, R13 ;  /* 0x000000010c0d4824 */ /* 0x000fe200078e020d */
        /* <DEDUP_REMOVED lines=8> */
[----:B------:R-:W-:-:S04]  /*1440*/  IMAD.HI.U32 R14, R15, R5, R14 ;  /* 0x000000050f0e7227 */ /* 0x000fc800078e000e */
[----:B------:R-:W-:-:S04]  /*1450*/  IMAD.MOV.U32 R7, RZ, RZ, R4 ;  /* 0x000000ffff077224 */ /* 0x000fc800078e0004 */
[----:B------:R-:W-:-:S04]  /*1460*/  IMAD.HI.U32 R4, R14, R7, RZ ;  /* 0x000000070e047227 */ /* 0x000fc800078e00ff */
[----:B------:R-:W-:Y:S01]  /*1470*/  @P4 IMAD.WIDE.U32 R14, R13, c[0x0][0x1a0], RZ ;  /* 0x000068000d0e4a25 */ /* 0x000fe200078e00ff */
[----:B------:R-:W-:-:S03]  /*1480*/  IADD3 R5, -R4, RZ, RZ ;  /* 0x000000ff04057210 */ /* 0x000fc60007ffe1ff */
[----:B------:R-:W-:Y:S02]  /*1490*/  @P4 IMAD R13, R13, c[0x0][0x1a4], R15 ;  /* 0x000069000d0d4a24 */ /* 0x000fe400078e020f */
[----:B------:R-:W-:Y:S01]  /*14a0*/  IMAD R5, R6, R5, R7 ;  /* 0x0000000506057224 */ /* 0x000fe200078e0207 */
[----:B------:R-:W-:-:S04]  /*14b0*/  LEA R7, R134, 0xffffffc0, 0x6 ;  /* 0xffffffc086077811 */ /* 0x000fc800078e30ff */
[----:B------:R-:W-:Y:S01]  /*14c0*/  ISETP.GT.U32.AND P0, PT, R6, R5, PT ;  /* 0x000000050600720c */ /* 0x000fe20003f04070 */
[----:B------:R-:W-:-:S04]  /*14d0*/  IMAD.WIDE.U32 R16, R7, c[0x0][0x198], R16 ;  /* 0x0000660007107a25 */ /* 0x000fc800078e0010 */
[----:B------:R-:W-:-:S08]  /*14e0*/  IMAD.MOV.U32 R11, RZ, RZ, R7 ;  /* 0x000000ffff0b7224 */ /* 0x000fd000078e0007 */
        /* <DEDUP_REMOVED lines=31> */
.L_x_3396:
[----:B------:R1:W5:Y:S01]  /*16e0*/  @P5 LDG.E R102, [R146.64] ;  /* 0x0000000692665981 */ /* 0x000362000c1e1900 */
[----:B------:R-:W-:Y:S01]  /*16f0*/  ISETP.NE.AND P0, PT, R3, -0x1, PT ;  /* 0xffffffff0300780c */ /* 0x000fe20003f05270 */
[----:B------:R-:W-:Y:S01]  /*1700*/  IMAD.MOV.U32 R15, RZ, RZ, 0x2 ;  /* 0x00000002ff0f7424 */ /* 0x000fe200078e00ff */
[----:B------:R-:W-:Y:S01]  /*1710*/  SHF.R.S32.HI R60, RZ, 0x1f, R55 ;  /* 0x0000001fff3c7819 */ /* 0x000fe20000011437 */
        /* <DEDUP_REMOVED lines=11> */
[----:B------:R-:W-:Y:S01]  /*17d0*/  SHF.L.U32 R19, R142, 0x6, RZ ;  /* 0x000000068e137819 */ /* 0x000fe200000006ff */
[----:B-----5:R-:W-:Y:S01]  /*17e0*/  @!P0 IMAD R8, R10, c[0x0][0x178], RZ ;  /* 0x00005e000a088a24 */ /* 0x020fe200078e02ff */
[----:B------:R-:W-:Y:S01]  /*17f0*/  SHF.R.S32.HI R143, RZ, 0x1f, R142 ;  /* 0x0000001fff8f7819 */ /* 0x000fe2000001148e */
[----:B------:R-:W-:Y:S01]  /*1800*/  IMAD.IADD R58, R55, 0x1, -R58 ;  /* 0x00000001373a7824 */ /* 0x000fe200078e0a3a */
[----:B------:R-:W-:Y:S01]  /*1810*/  LOP3.LUT R19, R19, 0x1c0, RZ, 0xc0, !PT ;  /* 0x000001c013137812 */ /* 0x000fe200078ec0ff */
[----:B------:R-:W-:Y:S01]  /*1820*/  @P0 IMAD R15, R3, c[0x0][0x194], R15 ;  /* 0x00006500030f0a24 */ /* 0x000fe200078e020f */
[----:B------:R-:W-:Y:S01]  /*1830*/  SHF.L.U64.HI R53, R151, R0, c[0x0][0x19c] ;  /* 0x0000670097357619 */ /* 0x000fe20000010200 */
[----:B------:R-:W-:Y:S01]  /*1840*/  @!P0 IMAD.WIDE.U32 R16, R209, c[0x0][0x178], RZ ;  /* 0x00005e00d1108a25 */ /* 0x000fe200078e00ff */
[----:B------:R-:W-:-:S02]  /*1850*/  SHF.L.U32 R18, R58, 0x3, RZ ;  /* 0x000000033a127819 */ /* 0x000fc400000006ff */
[----:B------:R-:W-:Y:S01]  /*1860*/  SHF.L.U32 R128, R58, 0x2, RZ ;  /* 0x000000023a807819 */ /* 0x000fe200000006ff */
        /* <DEDUP_REMOVED lines=11> */
[----:B------:R-:W-:Y:S01]  /*1920*/  IMAD R129, R142, R131, R128 ;  /* 0x000000838e817224 */ /* 0x000fe200078e0280 */
[----:B------:R-:W-:Y:S01]  /*1930*/  LEA.HI R6, R60, R55, RZ, 0x6 ;  /* 0x000000373c067211 */ /* 0x000fe200078f30ff */
[----:B------:R-:W-:Y:S01]  /*1940*/  IMAD.X R13, R19, 0x1, R13, P0 ;  /* 0x00000001130d7824 */ /* 0x000fe200000e060d */
[----:B------:R-:W-:Y:S01]  /*1950*/  IADD3 R136, P0, R142, R11, RZ ;  /* 0x0000000b8e887210 */ /* 0x000fe20007f1e0ff */
[----:B------:R-:W-:Y:S01]  /*1960*/  IMAD R11, R21, c[0x0][0x190], RZ ;  /* 0x00006400150b7a24 */ /* 0x000fe200078e02ff */
[----:B------:R-:W-:Y:S01]  /*1970*/  LOP3.LUT R8, R17, R8, RZ, 0x3c, !PT ;  /* 0x0000000811087212 */ /* 0x000fe200078e3cff */
[----:B------:R-:W-:Y:S01]  /*1980*/  IMAD.X R15, R19, 0x1, R15, P1 ;  /* 0x00000001130f7824 */ /* 0x000fe200008e060f */
[----:B------:R-:W-:Y:S01]  /*1990*/  LEA.HI R60, R60, R55, RZ, 0x4 ;  /* 0x000000373c3c7211 */ /* 0x000fe200078f20ff */
[----:B------:R-:W-:Y:S01]  /*19a0*/  IMAD.X R5, R143, 0x1, R5, P0 ;  /* 0x000000018f057824 */ /* 0x000fe200000e0605 */
[----:B------:R-:W-:Y:S01]  /*19b0*/  IADD3 R140, P0, R18, R140, RZ ;  /* 0x0000008c128c7210 */ /* 0x000fe20007f1e0ff */
[----:B------:R-:W-:Y:S01]  /*19c0*/  IMAD R11, R20, c[0x0][0x194], R11 ;  /* 0x00006500140b7a24 */ /* 0x000fe200078e020b */
[----:B------:R-:W-:Y:S01]  /*19d0*/  IADD3 R128, R128, R129, RZ ;  /* 0x0000008180807210 */ /* 0x000fe20007ffe0ff */
[----:B------:R-:W-:Y:S01]  /*19e0*/  IMAD R5, R5, c[0x0][0x1a0], RZ ;  /* 0x0000680005057a24 */ /* 0x000fe200078e02ff */
[----:B------:R-:W-:Y:S01]  /*19f0*/  SHF.R.S32.HI R56, RZ, 0x5, R56 ;  /* 0x00000005ff387819 */ /* 0x000fe20000011438 */
        /* <DEDUP_REMOVED lines=17> */
[----:B------:R-:W-:-:S02]  /*1b10*/  LOP3.LUT R8, R60, 0xfffffff0, RZ, 0xc0, !PT ;  /* 0xfffffff03c087812 */ /* 0x000fc400078ec0ff */
        /* <DEDUP_REMOVED lines=156> */
.L_x_3444:
        /* <DEDUP_REMOVED lines=204> */
.L_x_3402:
[----:B------:R-:W-:Y:S05]  /*31a0*/  BSYNC B0 ;  /* 0x0000000000007941 */ /* 0x000fea0003800000 */
.L_x_3401:
        /* <DEDUP_REMOVED lines=159> */
.L_x_3404:
[----:B------:R-:W-:Y:S05]  /*3ba0*/  BSYNC B0 ;  /* 0x0000000000007941 */ /* 0x000fea0003800000 */
.L_x_3403:
        /* <DEDUP_REMOVED lines=167> */
.L_x_3406:
[----:B------:R-:W-:Y:S05]  /*4620*/  BSYNC B0 ;  /* 0x0000000000007941 */ /* 0x000fea0003800000 */
.L_x_3405:
        /* <DEDUP_REMOVED lines=170> */
.L_x_3408:
[----:B------:R-:W-:Y:S05]  /*50d0*/  BSYNC B0 ;  /* 0x0000000000007941 */ /* 0x000fea0003800000 */
.L_x_3407:
        /* <DEDUP_REMOVED lines=8> */
.L_x_3400:
        /* <DEDUP_REMOVED lines=91> */
.L_x_3413:
[----:B------:R-:W-:Y:S05]  /*5710*/  BSYNC B0 ;  /* 0x0000000000007941 */ /* 0x000fea0003800000 */
.L_x_3412:
        /* <DEDUP_REMOVED lines=91> */
.L_x_3415:
[----:B------:R-:W-:Y:S05]  /*5cd0*/  BSYNC B0 ;  /* 0x0000000000007941 */ /* 0x000fea0003800000 */
.L_x_3414:
        /* <DEDUP_REMOVED lines=91> */
.L_x_3417:
[----:B------:R-:W-:Y:S05]  /*6290*/  BSYNC B0 ;  /* 0x0000000000007941 */ /* 0x000fea0003800000 */
.L_x_3416:
[----:B-----5:R1:W-:Y:S02]  /*62a0*/  STG.E.128 [R92.64+0x100], R48 ;  /* 0x000100305c007986 */ /* 0x0203e4000c101d06 */
.L_x_3411:
[----:B------:R-:W-:Y:S05]  /*62b0*/  BSYNC B1 ;  /* 0x0000000000017941 */ /* 0x000fea0003800000 */
.L_x_3410:
        /* <DEDUP_REMOVED lines=96> */
.L_x_3421:
[----:B------:R-:W-:Y:S05]  /*68c0*/  BSYNC B0 ;  /* 0x0000000000007941 */ /* 0x000fea0003800000 */
.L_x_3420:
        /* <DEDUP_REMOVED lines=97> */
.L_x_3423:
[----:B------:R-:W-:Y:S05]  /*6ee0*/  BSYNC B0 ;  /* 0x0000000000007941 */ /* 0x000fea0003800000 */
.L_x_3422:
        /* <DEDUP_REMOVED lines=99> */
.L_x_3425:
[----:B------:R-:W-:Y:S05]  /*7520*/  BSYNC B0 ;  /* 0x0000000000007941 */ /* 0x000fea0003800000 */
.L_x_3424:
[----:B-----5:R4:W-:Y:S02]  /*7530*/  STG.E.128 [R156.64+0x100], R4 ;  /* 0x000100049c007986 */ /* 0x0209e4000c101d06 */
.L_x_3419:
[----:B------:R-:W-:Y:S05]  /*7540*/  BSYNC B1 ;  /* 0x0000000000017941 */ /* 0x000fea0003800000 */
.L_x_3418:
        /* <DEDUP_REMOVED lines=99> */
.L_x_3429:
[----:B------:R-:W-:Y:S05]  /*7b80*/  BSYNC B0 ;  /* 0x0000000000007941 */ /* 0x000fea0003800000 */
.L_x_3428:
        /* <DEDUP_REMOVED lines=99> */
.L_x_3431:
[----:B------:R-:W-:Y:S05]  /*81c0*/  BSYNC B0 ;  /* 0x0000000000007941 */ /* 0x000fea0003800000 */
.L_x_3430:
        /* <DEDUP_REMOVED lines=100> */
.L_x_3433:
[----:B------:R-:W-:Y:S05]  /*8810*/  BSYNC B0 ;  /* 0x0000000000007941 */ /* 0x000fea0003800000 */
.L_x_3432:
[C---:B----4-:R-:W-:Y:S04]  /*8820*/  LEA R2, P0, R75.reuse, R92, 0x1 ;  /* 0x0000005c4b027211 */ /* 0x050fe800078008ff */
[----:B------:R-:W-:Y:S05]  /*8830*/  LEA.HI.X R3, R75, R93, R76, 0x1, P0 ;  /* 0x0000005d4b037211 */ /* 0x000fea00000f0c4c */
[----:B-----5:R4:W-:Y:S04]  /*8840*/  STG.E.128 [R2.64], R8 ;  /* 0x0000000802007986 */ /* 0x0209e8000c101d06 */
.L_x_3427:
[----:B------:R-:W-:Y:S05]  /*8850*/  BSYNC B1 ;  /* 0x0000000000017941 */ /* 0x000fea0003800000 */
.L_x_3426:
        /* <DEDUP_REMOVED lines=101> */
.L_x_3437:
[----:B------:R-:W-:Y:S05]  /*8eb0*/  BSYNC B0 ;  /* 0x0000000000007941 */ /* 0x000fea0003800000 */
.L_x_3436:
        /* <DEDUP_REMOVED lines=100> */
.L_x_3439:
[----:B------:R-:W-:Y:S05]  /*9500*/  BSYNC B0 ;  /* 0x0000000000007941 */ /* 0x000fea0003800000 */
.L_x_3438:
        /* <DEDUP_REMOVED lines=100> */
.L_x_3441:
[----:B------:R-:W-:Y:S05]  /*9b50*/  BSYNC B0 ;  /* 0x0000000000007941 */ /* 0x000fea0003800000 */
.L_x_3440:
[C---:B----4-:R-:W-:Y:S04]  /*9b60*/  LEA R2, P0, R84.reuse, R92, 0x1 ;  /* 0x0000005c54027211 */ /* 0x050fe800078008ff */
[----:B------:R-:W-:Y:S05]  /*9b70*/  LEA.HI.X R3, R84, R93, R83, 0x1, P0 ;  /* 0x0000005d54037211 */ /* 0x000fea00000f0c53 */
[----:B-----5:R4:W-:Y:S04]  /*9b80*/  STG.E.128 [R2.64], R8 ;  /* 0x0000000802007986 */ /* 0x0209e8000c101d06 */
.L_x_3435:
[----:B------:R-:W-:Y:S05]  /*9b90*/  BSYNC B1 ;  /* 0x0000000000017941 */ /* 0x000fea0003800000 */
.L_x_3434:
        /* <DEDUP_REMOVED lines=8> */
.L_x_3399:
        /* <DEDUP_REMOVED lines=40> */
.L_x_3409:
        /* <DEDUP_REMOVED lines=80> */
.L_x_3442:
        /* <DEDUP_REMOVED lines=8> */
.L_x_3443:
[----:B------:R-:W-:Y:S04]  /*a420*/  IADD3 R13, R13, -0x1, RZ ;  /* 0xffffffff0d0d7810 */ /* 0x000fe80007ffe0ff */
[----:B------:R-:W-:Y:S11]  /*a430*/  ISETP.GT.AND P0, PT, R13, R61, PT ;  /* 0x0000003d0d00720c */ /* 0x000ff60003f04270 */
[----:B------:R-:W-:Y:S02]  /*a440*/  @!UPT UIADD3 URZ, URZ, URZ, URZ ;  /* 0x0000003f3f3ff290 */ /* 0x000fe4000fffe03f */
[----:B------:R-:W-:-:S05]  /*a450*/  @P0 BRA `(.L_x_3444) ;  /* 0xffff808000000947 */ /* 0x000fca000383ffff */
.L_x_3398:
        /* <DEDUP_REMOVED lines=93> */
.L_x_3451:
[----:B------:R-:W-:Y:S05]  /*aa30*/  BSYNC B0 ;  /* 0x0000000000007941 */ /* 0x000fea0003800000 */
.L_x_3450:
        /* <DEDUP_REMOVED lines=47> */
.L_x_3453:
[----:B------:R-:W-:Y:S05]  /*ad30*/  BSYNC B0 ;  /* 0x0000000000007941 */ /* 0x000fea0003800000 */
.L_x_3452:
        /* <DEDUP_REMOVED lines=44> */
.L_x_3455:
[----:B------:R-:W-:Y:S05]  /*b000*/  BSYNC B0 ;  /* 0x0000000000007941 */ /* 0x000fea0003800000 */
.L_x_3454:
[----:B-----5:R2:W-:Y:S02]  /*b010*/  STS.128 [R212+0x4000], R32 ;  /* 0x00400020d4007388 */ /* 0x0205e40000000c00 */
.L_x_3449:
[----:B------:R-:W-:Y:S05]  /*b020*/  BSYNC B1 ;  /* 0x0000000000017941 */ /* 0x000fea0003800000 */
.L_x_3448:
        /* <DEDUP_REMOVED lines=56> */
.L_x_3459:
[----:B------:R-:W-:Y:S05]  /*b3b0*/  BSYNC B0 ;  /* 0x0000000000007941 */ /* 0x000fea0003800000 */
.L_x_3458:
        /* <DEDUP_REMOVED lines=47> */
.L_x_3461:
[----:B------:R-:W-:Y:S05]  /*b6b0*/  BSYNC B0 ;  /* 0x0000000000007941 */ /* 0x000fea0003800000 */
.L_x_3460:
        /* <DEDUP_REMOVED lines=45> */
.L_x_3463:
[----:B------:R-:W-:Y:S05]  /*b990*/  BSYNC B0 ;  /* 0x0000000000007941 */ /* 0x000fea0003800000 */
.L_x_3462:
[----:B-----5:R4:W-:Y:S02]  /*b9a0*/  STS.128 [R212+0x4800], R24 ;  /* 0x00480018d4007388 */ /* 0x0209e40000000c00 */
.L_x_3457:
[----:B------:R-:W-:Y:S05]  /*b9b0*/  BSYNC B1 ;  /* 0x0000000000017941 */ /* 0x000fea0003800000 */
.L_x_3456:
        /* <DEDUP_REMOVED lines=56> */
.L_x_3467:
[----:B---3--:R-:W-:Y:S05]  /*bd40*/  BSYNC B0 ;  /* 0x0000000000007941 */ /* 0x008fea0003800000 */
.L_x_3466:
        /* <DEDUP_REMOVED lines=46> */
.L_x_3469:
[----:B------:R-:W-:Y:S05]  /*c030*/  BSYNC B0 ;  /* 0x0000000000007941 */ /* 0x000fea0003800000 */
.L_x_3468:
        /* <DEDUP_REMOVED lines=46> */
.L_x_3471:
[----:B------:R-:W-:Y:S05]  /*c320*/  BSYNC B0 ;  /* 0x0000000000007941 */ /* 0x000fea0003800000 */
.L_x_3470:
[----:B-----5:R3:W-:Y:S02]  /*c330*/  STS.128 [R212+0x5000], R20 ;  /* 0x00500014d4007388 */ /* 0x0207e40000000c00 */
.L_x_3465:
[----:B------:R-:W-:Y:S05]  /*c340*/  BSYNC B1 ;  /* 0x0000000000017941 */ /* 0x000fea0003800000 */
.L_x_3464:
        /* <DEDUP_REMOVED lines=57> */
.L_x_3474:
[----:B-1----:R-:W-:Y:S05]  /*c6e0*/  BSYNC B0 ;  /* 0x0000000000007941 */ /* 0x002fea0003800000 */
.L_x_3473:
        /* <DEDUP_REMOVED lines=47> */
.L_x_3476:
[----:B------:R-:W-:Y:S05]  /*c9e0*/  BSYNC B0 ;  /* 0x0000000000007941 */ /* 0x000fea0003800000 */
.L_x_3475:
        /* <DEDUP_REMOVED lines=44> */
.L_x_3478:
[----:B------:R-:W-:Y:S05]  /*ccb0*/  BSYNC B0 ;  /* 0x0000000000007941 */ /* 0x000fea0003800000 */
.L_x_3477:
[----:B-----5:R3:W-:Y:S01]  /*ccc0*/  STS.128 [R212+0x5800], R20 ;  /* 0x00580014d4007388 */ /* 0x0207e20000000c00 */
[----:B------:R-:W-:Y:S05]  /*ccd0*/  BRA `(.L_x_3472) ;  /* 0x000046c000007947 */ /* 0x000fea0003800000 */
.L_x_3447:
        /* <DEDUP_REMOVED lines=86> */
.L_x_3482:
[----:B------:R-:W-:Y:S05]  /*d240*/  BSYNC B0 ;  /* 0x0000000000007941 */ /* 0x000fea0003800000 */
.L_x_3481:
        /* <DEDUP_REMOVED lines=86> */
.L_x_3484:
[----:B------:R-:W-:Y:S05]  /*d7b0*/  BSYNC B0 ;  /* 0x0000000000007941 */ /* 0x000fea0003800000 */
.L_x_3483:
        /* <DEDUP_REMOVED lines=86> */
.L_x_3486:
[----:B------:R-:W-:Y:S05]  /*dd20*/  BSYNC B0 ;  /* 0x0000000000007941 */ /* 0x000fea0003800000 */
.L_x_3485:
[----:B-----5:R3:W-:Y:S02]  /*dd30*/  STS.128 [R212+0x4000], R28 ;  /* 0x0040001cd4007388 */ /* 0x0207e40000000c00 */
.L_x_3480:
[----:B------:R-:W-:Y:S05]  /*dd40*/  BSYNC B1 ;  /* 0x0000000000017941 */ /* 0x000fea0003800000 */
.L_x_3479:
        /* <DEDUP_REMOVED lines=91> */
.L_x_3490:
[----:B------:R-:W-:Y:S05]  /*e300*/  BSYNC B0 ;  /* 0x0000000000007941 */ /* 0x000fea0003800000 */
.L_x_3489:
        /* <DEDUP_REMOVED lines=89> */
.L_x_3492:
[----:B------:R-:W-:Y:S05]  /*e8a0*/  BSYNC B0 ;  /* 0x0000000000007941 */ /* 0x000fea0003800000 */
.L_x_3491:
        /* <DEDUP_REMOVED lines=89> */
.L_x_3494:
[----:B------:R-:W-:Y:S05]  /*ee40*/  BSYNC B0 ;  /* 0x0000000000007941 */ /* 0x000fea0003800000 */
.L_x_3493:
[----:B-----5:R4:W-:Y:S02]  /*ee50*/  STS.128 [R212+0x4800], R24 ;  /* 0x00480018d4007388 */ /* 0x0209e40000000c00 */
.L_x_3488:
[----:B------:R-:W-:Y:S05]  /*ee60*/  BSYNC B1 ;  /* 0x0000000000017941 */ /* 0x000fea0003800000 */
.L_x_3487:
        /* <DEDUP_REMOVED lines=92> */
.L_x_3498:
[----:B------:R-:W-:Y:S05]  /*f430*/  BSYNC B0 ;  /* 0x0000000000007941 */ /* 0x000fea0003800000 */
.L_x_3497:
        /* <DEDUP_REMOVED lines=89> */
.L_x_3500:
[----:B------:R-:W-:Y:S05]  /*f9d0*/  BSYNC B0 ;  /* 0x0000000000007941 */ /* 0x000fea0003800000 */
.L_x_3499:
        /* <DEDUP_REMOVED lines=89> */
.L_x_3502:
[----:B------:R-:W-:Y:S05]  /*ff70*/  BSYNC B0 ;  /* 0x0000000000007941 */ /* 0x000fea0003800000 */
.L_x_3501:
[----:B-----5:R4:W-:Y:S02]  /*ff80*/  STS.128 [R212+0x5000], R24 ;  /* 0x00500018d4007388 */ /* 0x0209e40000000c00 */
.L_x_3496:
[----:B------:R-:W-:Y:S05]  /*ff90*/  BSYNC B1 ;  /* 0x0000000000017941 */ /* 0x000fea0003800000 */
.L_x_3495:
        /* <DEDUP_REMOVED lines=91> */
.L_x_3504:
[----:B------:R-:W-:Y:S05]  /*10550*/  BSYNC B0 ;  /* 0x0000000000007941 */ /* 0x000fea0003800000 */
.L_x_3503:
        /* <DEDUP_REMOVED lines=90> */
.L_x_3506:
[----:B------:R-:W-:Y:S05]  /*10b00*/  BSYNC B0 ;  /* 0x0000000000007941 */ /* 0x000fea0003800000 */
.L_x_3505:
        /* <DEDUP_REMOVED lines=92> */
.L_x_3508:
[----:B------:R-:W-:Y:S05]  /*110d0*/  BSYNC B0 ;  /* 0x0000000000007941 */ /* 0x000fea0003800000 */
.L_x_3507:
[----:B-----5:R4:W-:Y:S01]  /*110e0*/  STS.128 [R212+0x5800], R20 ;  /* 0x00580014d4007388 */ /* 0x0209e20000000c00 */
[----:B------:R-:W-:Y:S05]  /*110f0*/  BRA `(.L_x_3472) ;  /* 0x000002a000007947 */ /* 0x000fea0003800000 */
.L_x_3446:
        /* <DEDUP_REMOVED lines=42> */
.L_x_3472:
[----:B------:R-:W-:Y:S05]  /*113a0*/  BSYNC B2 ;  /* 0x0000000000027941 */ /* 0x000fea0003800000 */
.L_x_3445:
[----:B------:R-:W-:Y:S01]  /*113b0*/  IADD3 R216, R134, -0x1, RZ ;  /* 0xffffffff86d87810 */ /* 0x000fe20007ffe0ff */
[----:B------:R-:W-:Y:S01]  /*113c0*/  IMAD.SHL.U32 R205, R142, 0x8, RZ ;  /* 0x000000088ecd7824 */ /* 0x000fe200078e00ff */
[----:B------:R-:W-:-:S02]  /*113d0*/  LEA R214, P4, R140, c[0x0][0x168], 0x1 ;  /* 0x00005a008cd67a11 */ /* 0x000fc400078808ff */
[----:B-1----:R-:W-:Y:S01]  /*113e0*/  LEA.HI R7, R60, R60, RZ, 0x1 ;  /* 0x0000003c3c077211 */ /* 0x002fe200078f08ff */
[----:B------:R-:W-:Y:S01]  /*113f0*/  IMAD.SHL.U32 R4, R216, 0x40, RZ ;  /* 0x00000040d8047824 */ /* 0x000fe200078e00ff */
[----:B------:R-:W-:Y:S02]  /*11400*/  LEA.HI.X R213, R140, c[0x0][0x16c], R52, 0x1, P4 ;  /* 0x00005b008cd57a11 */ /* 0x000fe400020f0c34 */
[----:B------:R-:W-:Y:S01]  /*11410*/  LOP3.LUT R7, R7, 0xfffffffe, RZ, 0xc0, !PT ;  /* 0xfffffffe07077812 */ /* 0x000fe200078ec0ff */
[----:B------:R-:W-:-:S04]  /*11420*/  IMAD.IADD R3, R59, 0x1, -R4 ;  /* 0x000000013b037824 */ /* 0x000fc800078e0a04 */
[----:B------:R-:W-:Y:S01]  /*11430*/  IMAD.IADD R60, R60, 0x1, -R7 ;  /* 0x000000013c3c7824 */ /* 0x000fe200078e0a07 */
[-C--:B------:R-:W-:Y:S02]  /*11440*/  ISETP.GE.AND P1, PT, R12, R3.reuse, PT ;  /* 0x000000030c00720c */ /* 0x080fe40003f26270 */
[-C--:B------:R-:W-:Y:S02]  /*11450*/  ISETP.GE.AND P0, PT, R142, R3.reuse, PT ;  /* 0x000000038e00720c */ /* 0x080fe40003f06270 */
[-C--:B------:R-:W-:Y:S02]  /*11460*/  ISETP.GE.AND P2, PT, R2, R3.reuse, PT ;  /* 0x000000030200720c */ /* 0x080fe40003f46270 */
[CC--:B------:R-:W-:Y:S02]  /*11470*/  ISETP.GE.AND P4, PT, R0.reuse, R3.reuse, PT ;  /* 0x000000030000720c */ /* 0x0c0fe40003f86270 */
[----:B------:R-:W-:Y:S01]  /*11480*/  ISETP.GE.AND P6, PT, R0, R3, PT ;  /* 0x000000030000720c */ /* 0x000fe20003fc6270 */
[----:B------:R-:W-:-:S04]  /*11490*/  IMAD.SHL.U32 R0, R58, 0x40, RZ ;  /* 0x000000403a007824 */ /* 0x000fc800078e00ff */
[----:B------:R-:W-:Y:S01]  /*114a0*/  @!P1 IMAD.MOV.U32 R5, RZ, RZ, c[0x0][0x198] ;  /* 0x00006600ff059624 */ /* 0x000fe200078e00ff */
[----:B------:R-:W-:Y:S01]  /*114b0*/  LOP3.LUT R0, R0, 0x1c0, RZ, 0xc0, !PT ;  /* 0x000001c000007812 */ /* 0x000fe200078ec0ff */
[----:B------:R-:W-:Y:S02]  /*114c0*/  @!P1 IMAD.MOV.U32 R215, RZ, RZ, R213 ;  /* 0x000000ffffd79224 */ /* 0x000fe400078e00d5 */
[----:B------:R-:W-:Y:S01]  /*114d0*/  @!P1 IMAD.MOV.U32 R6, RZ, RZ, c[0x0][0x19c] ;  /* 0x00006700ff069624 */ /* 0x000fe200078e00ff */
[----:B------:R-:W-:Y:S01]  /*114e0*/  LOP3.LUT R205, R0, 0x8, R205, 0xf8, !PT ;  /* 0x0000000800cd7812 */ /* 0x000fe200078ef8cd */
[----:B------:R-:W-:Y:S01]  /*114f0*/  @!P1 IMAD.WIDE.U32 R8, R5, 0x60, R214 ;  /* 0x0000006005089825 */ /* 0x000fe200078e00d6 */
[C---:B--23--:R-:W-:Y:S02]  /*11500*/  @!P4 LEA R14, P5, R54.reuse, R214, 0x1 ;  /* 0x000000d6360ec211 */ /* 0x04cfe400078a08ff */
[----:B------:R-:W-:Y:S01]  /*11510*/  SHF.R.U32.HI R0, RZ, 0x3, R0 ;  /* 0x00000003ff007819 */ /* 0x000fe20000011600 */
[----:B------:R-:W-:Y:S01]  /*11520*/  @!P0 IMAD.MOV.U32 R215, RZ, RZ, R213 ;  /* 0x000000ffffd78224 */ /* 0x000fe200078e00d5 */
[----:B------:R-:W-:Y:S01]  /*11530*/  @!P4 LEA.HI.X R15, R54, R213, R53, 0x1, P5 ;  /* 0x000000d5360fc211 */ /* 0x000fe200028f0c35 */
[----:B------:R-:W-:Y:S01]  /*11540*/  @!P2 IMAD.MOV.U32 R5, RZ, RZ, c[0x0][0x198] ;  /* 0x00006600ff05a624 */ /* 0x000fe200078e00ff */
[----:B------:R-:W-:Y:S01]  /*11550*/  ISETP.GE.AND P5, PT, R2, R3, PT ;  /* 0x000000030200720c */ /* 0x000fe20003fa6270 */
[----:B------:R-:W-:Y:S01]  /*11560*/  @!P1 IMAD R7, R6, 0x60, RZ ;  /* 0x0000006006079824 */ /* 0x000fe200078e02ff */
[----:B------:R-:W-:Y:S01]  /*11570*/  @!PT LDS RZ, [RZ] ;  /* 0x00000000fffff984 */ /* 0x000fe20000000800 */
[----:B------:R-:W-:Y:S01]  /*11580*/  @!PT LDS RZ, [RZ] ;  /* 0x00000000fffff984 */ /* 0x000fe20000000800 */
[----:B------:R-:W-:Y:S01]  /*11590*/  @!PT LDS RZ, [RZ] ;  /* 0x00000000fffff984 */ /* 0x000fe20000000800 */
[----:B------:R1:W-:Y:S01]  /*115a0*/  @!P0 LDGSTS.E.BYPASS.LTC128B.128 [R212+0x6000], [R214.64] ;  /* 0x06000000d6d48fae */ /* 0x0003e2000b901d46 */
[----:B------:R-:W-:Y:S01]  /*115b0*/  @!P2 IMAD.MOV.U32 R6, RZ, RZ, c[0x0][0x19c] ;  /* 0x00006700ff06a624 */ /* 0x000fe200078e00ff */
[----:B------:R-:W-:Y:S01]  /*115c0*/  LOP3.LUT R205, R205, R0, RZ, 0x3c, !PT ;  /* 0x00000000cdcd7212 */ /* 0x000fe200078e3cff */
[----:B------:R-:W-:Y:S01]  /*115d0*/  @!P1 IMAD.IADD R9, R9, 0x1, R7 ;  /* 0x0000000109099824 */ /* 0x000fe200078e0207 */
[----:B------:R1:W-:Y:S01]  /*115e0*/  @!P0 LDGSTS.E.BYPASS.LTC128B.128 [R212+0x8000], [R214.64+0x80] ;  /* 0x08000080d6d48fae */ /* 0x0003e2000b901d46 */
[----:B------:R-:W-:-:S02]  /*115f0*/  IMAD.MOV.U32 R7, RZ, RZ, 0x10 ;  /* 0x00000010ff077424 */ /* 0x000fc400078e00ff */
[----:B------:R-:W-:Y:S01]  /*11600*/  IMAD R205, R60, 0x200, R205 ;  /* 0x000002003ccd7824 */ /* 0x000fe200078e02cd */
[----:B------:R1:W-:Y:S01]  /*11610*/  @!P0 LDGSTS.E.BYPASS.LTC128B.128 [R212+0xa000], [R214.64+0x100] ;  /* 0x0a000100d6d48fae */ /* 0x0003e2000b901d46 */
[C---:B------:R-:W-:Y:S02]  /*11620*/  @!P2 LEA R10, P0, R5.reuse, R214, 0x6 ;  /* 0x000000d6050aa211 */ /* 0x040fe400078030ff */
[----:B------:R-:W-:Y:S01]  /*11630*/  @!P5 IMAD.MOV.U32 R0, RZ, RZ, c[0x0][0x1a0] ;  /* 0x00006800ff00d624 */ /* 0x000fe200078e00ff */
[----:B------:R2:W-:Y:S01]  /*11640*/  @!P4 LDGSTS.E.BYPASS.LTC128B.128 [R212+0x6800], [R14.64] ;  /* 0x068000000ed4cfae */ /* 0x0005e2000b901d46 */
[----:B------:R-:W-:Y:S01]  /*11650*/  @!P2 LEA.HI.X R11, R5, R213, R6, 0x6, P0 ;  /* 0x000000d5050ba211 */ /* 0x000fe200000f3406 */
[----:B------:R-:W-:Y:S01]  /*11660*/  @!P5 IMAD.MOV.U32 R2, RZ, RZ, c[0x0][0x1a4] ;  /* 0x00006900ff02d624 */ /* 0x000fe200078e00ff */
[C---:B------:R-:W-:Y:S01]  /*11670*/  LEA R218, P0, R136.reuse, c[0x0][0x170], 0x1 ;  /* 0x00005c0088da7a11 */ /* 0x040fe200078008ff */
[----:B------:R2:W-:Y:S01]  /*11680*/  @!P4 LDGSTS.E.BYPASS.LTC128B.128 [R212+0x8800], [R14.64+0x80] ;  /* 0x088000800ed4cfae */ /* 0x0005e2000b901d46 */
[----:B------:R-:W-:Y:S01]  /*11690*/  SHF.R.S32.HI R6, RZ, 0x1f, R135 ;  /* 0x0000001fff067819 */ /* 0x000fe20000011487 */
[----:B------:R-:W-:Y:S01]  /*116a0*/  IMAD.SHL.U32 R205, R205, 0x2, RZ ;  /* 0x00000002cdcd7824 */ /* 0x000fe200078e00ff */
[----:B------:R-:W-:Y:S01]  /*116b0*/  LEA.HI.X R217, R136, c[0x0][0x174], R133, 0x1, P0 ;  /* 0x00005d0088d97a11 */ /* 0x000fe200000f0c85 */
[----:B------:R2:W-:Y:S01]  /*116c0*/  @!P4 LDGSTS.E.BYPASS.LTC128B.128 [R212+0xa800], [R14.64+0x100] ;  /* 0x0a8001000ed4cfae */ /* 0x0005e2000b901d46 */
[----:B------:R-:W-:Y:S01]  /*116d0*/  ISETP.GE.AND P4, PT, R12, R3, PT ;  /* 0x000000030c00720c */ /* 0x000fe20003f86270 */
[----:B------:R-:W-:Y:S01]  /*116e0*/  IMAD.MOV.U32 R5, RZ, RZ, 0x20 ;  /* 0x00000020ff057424 */ /* 0x000fe200078e00ff */
[----:B------:R-:W-:Y:S01]  /*116f0*/  LEA.HI R6, R6, R135, RZ, 0x3 ;  /* 0x0000008706067211 */ /* 0x000fe200078f18ff */
[----:B------:R3:W-:Y:S01]  /*11700*/  @!P2 LDGSTS.E.BYPASS.LTC128B.128 [R212+0x7000], [R10.64] ;  /* 0x070000000ad4afae */ /* 0x0007e2000b901d46 */
[----:B------:R-:W-:-:S03]  /*11710*/  IADD3 R203, R205, 0x6020, RZ ;  /* 0x00006020cdcb7810 */ /* 0x000fc60007ffe0ff */
[----:B------:R3:W-:Y:S04]  /*11720*/  @!P2 LDGSTS.E.BYPASS.LTC128B.128 [R212+0x9000], [R10.64+0x80] ;  /* 0x090000800ad4afae */ /* 0x0007e8000b901d46 */
[----:B------:R3:W-:Y:S02]  /*11730*/  @!P2 LDGSTS.E.BYPASS.LTC128B.128 [R212+0xb000], [R10.64+0x100] ;  /* 0x0b0001000ad4afae */ /* 0x0007e4000b901d46 */
[----:B------:R-:W-:Y:S02]  /*11740*/  @!P4 IMAD.MOV.U32 R16, RZ, RZ, c[0x0][0x1a0] ;  /* 0x00006800ff10c624 */ /* 0x000fe400078e00ff */
[----:B------:R5:W-:Y:S01]  /*11750*/  @!P1 LDGSTS.E.BYPASS.LTC128B.128 [R212+0x7800], [R8.64] ;  /* 0x0780000008d49fae */ /* 0x000be2000b901d46 */
[----:B------:R-:W-:Y:S02]  /*11760*/  @!P4 IMAD.MOV.U32 R219, RZ, RZ, R217 ;  /* 0x000000ffffdbc224 */ /* 0x000fe400078e00d9 */
[----:B------:R-:W-:Y:S01]  /*11770*/  @!P4 IMAD.MOV.U32 R12, RZ, RZ, c[0x0][0x1a4] ;  /* 0x00006900ff0cc624 */ /* 0x000fe200078e00ff */
[----:B------:R5:W-:Y:S01]  /*11780*/  @!P1 LDGSTS.E.BYPASS.LTC128B.128 [R212+0x9800], [R8.64+0x80] ;  /* 0x0980008008d49fae */ /* 0x000be2000b901d46 */
[----:B------:R-:W-:-:S03]  /*11790*/  @!P4 IMAD.WIDE.U32 R16, R16, 0x60, R218 ;  /* 0x000000601010c825 */ /* 0x000fc600078e00da */
[----:B------:R5:W-:Y:S01]  /*117a0*/  @!P1 LDGSTS.E.BYPASS.LTC128B.128 [R212+0xb800], [R8.64+0x100] ;  /* 0x0b80010008d49fae */ /* 0x000be2000b901d46 */
[----:B------:R-:W-:Y:S01]  /*117b0*/  ISETP.GE.AND P1, PT, R142, R3, PT ;  /* 0x000000038e00720c */ /* 0x000fe20003f26270 */
[----:B------:R-:W-:Y:S02]  /*117c0*/  IMAD.SHL.U32 R3, R60, 0x8, RZ ;  /* 0x000000083c037824 */ /* 0x000fe400078e00ff */
[----:B------:R-:W0:Y:S01]  /*117d0*/  LDGDEPBAR ;  /* 0x00000000000079af */ /* 0x000e220000000000 */
[----:B------:R-:W-:-:S04]  /*117e0*/  @!P4 IMAD R12, R12, 0x60, RZ ;  /* 0x000000600c0cc824 */ /* 0x000fc800078e02ff */
[----:B------:R-:W-:Y:S02]  /*117f0*/  @!P4 IMAD.IADD R13, R17, 0x1, R12 ;  /* 0x00000001110dc824 */ /* 0x000fe400078e020c */
[----:B------:R-:W-:-:S03]  /*11800*/  @!P4 IMAD.MOV.U32 R12, RZ, RZ, R16 ;  /* 0x000000ffff0cc224 */ /* 0x000fc600078e0010 */
[----:B------:R-:W-:Y:S01]  /*11810*/  @!P1 IMAD.MOV.U32 R219, RZ, RZ, R217 ;  /* 0x000000ffffdb9224 */ /* 0x000fe200078e00d9 */
[C---:B---3--:R-:W-:Y:S01]  /*11820*/  LOP3.LUT R10, R6.reuse, 0xfffffff8, RZ, 0xc0, !PT ;  /* 0xfffffff8060a7812 */ /* 0x048fe200078ec0ff */
[----:B------:R-:W-:-:S04]  /*11830*/  IMAD.SHL.U32 R6, R6, 0x40, RZ ;  /* 0x0000004006067824 */ /* 0x000fc800078e00ff */
[----:B------:R-:W-:Y:S01]  /*11840*/  IMAD.IADD R10, R135, 0x1, -R10 ;  /* 0x00000001870a7824 */ /* 0x000fe200078e0a0a */
[----:B------:R-:W-:-:S05]  /*11850*/  LOP3.LUT R6, R6, 0xfffffe00, RZ, 0xc0, !PT ;  /* 0xfffffe0006067812 */ /* 0x000fca00078ec0ff */
[----:B------:R-:W-:Y:S01]  /*11860*/  IMAD R206, R56, 0x400, R6 ;  /* 0x0000040038ce7824 */ /* 0x000fe200078e0206 */
[----:B-----5:R-:W-:Y:S01]  /*11870*/  @!P6 LEA R8, P0, R105, R218, 0x1 ;  /* 0x000000da6908e211 */ /* 0x020fe200078008ff */
[----:B------:R-:W-:-:S04]  /*11880*/  DEPBAR.LE SB0, 0x0 ;  /* 0x000080000000791a */ /* 0x000fc80000000000 */
[----:B------:R-:W-:Y:S01]  /*11890*/  BAR.SYNC.DEFER_BLOCKING 0x0 ;  /* 0x0000000000007b1d */ /* 0x000fe20000010000 */
[----:B------:R-:W-:Y:S01]  /*118a0*/  @!P6 LEA.HI.X R9, R105, R217, R104, 0x1, P0 ;  /* 0x000000d96909e211 */ /* 0x000fe200000f0c68 */
[----:B------:R-:W-:-:S04]  /*118b0*/  IMAD R56, R56, 0x10, R57 ;  /* 0x0000001038387824 */ /* 0x000fc800078e0239 */
        /* <DEDUP_REMOVED lines=11> */
[----:B--2---:R-:W-:Y:S01]  /*11970*/  @!P5 LEA R14, P0, R0, R218, 0x6 ;  /* 0x000000da000ed211 */ /* 0x004fe200078030ff */
[----:B------:R-:W-:Y:S02]  /*11980*/  @P6 STS.128 [R212+0xc800], RZ ;  /* 0x00c800ffd4006388 */ /* 0x000fe40000000c00 */
[----:B------:R-:W-:-:S02]  /*11990*/  SEL R7, R7, 0xfffffff0, !P1 ;  /* 0xfffffff007077807 */ /* 0x000fc40004800000 */
[----:B------:R-:W-:Y:S01]  /*119a0*/  LOP3.LUT R10, R10, 0x1c0, RZ, 0xc0, !PT ;  /* 0x000001c00a0a7812 */ /* 0x000fe200078ec0ff */
[----:B------:R-:W-:Y:S01]  /*119b0*/  @P6 STS.128 [R212+0xe800], RZ ;  /* 0x00e800ffd4006388 */ /* 0x000fe20000000c00 */
[----:B------:R-:W-:Y:S02]  /*119c0*/  @!P5 LEA.HI.X R15, R0, R217, R2, 0x6, P0 ;  /* 0x000000d9000fd211 */ /* 0x000fe400000f3402 */
[----:B------:R-:W-:Y:S01]  /*119d0*/  LOP3.LUT R3, R10, 0x8, R3, 0xf8, !PT ;  /* 0x000000080a037812 */ /* 0x000fe200078ef803 */
[----:B------:R-:W-:Y:S01]  /*119e0*/  @P6 STS.128 [R212+0x10800], RZ ;  /* 0x010800ffd4006388 */ /* 0x000fe20000000c00 */
[----:B------:R-:W-:Y:S02]  /*119f0*/  SHF.R.U32.HI R10, RZ, 0x3, R10 ;  /* 0x00000003ff0a7819 */ /* 0x000fe4000001160a */
[----:B------:R-:W-:Y:S01]  /*11a00*/  SEL R5, R5, 0xffffffe0, !P2 ;  /* 0xffffffe005057807 */ /* 0x000fe20005000000 */
[----:B------:R-:W-:Y:S01]  /*11a10*/  @!PT LDS RZ, [RZ] ;  /* 0x00000000fffff984 */ /* 0x000fe20000000800 */
[----:B------:R-:W-:Y:S01]  /*11a20*/  @!PT LDS RZ, [RZ] ;  /* 0x00000000fffff984 */ /* 0x000fe20000000800 */
[----:B------:R-:W-:Y:S01]  /*11a30*/  @!PT LDS RZ, [RZ] ;  /* 0x00000000fffff984 */ /* 0x000fe20000000800 */
[----:B------:R2:W-:Y:S01]  /*11a40*/  @!P6 LDGSTS.E.BYPASS.LTC128B.128 [R212+0xc800], [R8.64] ;  /* 0x0c80000008d4efae */ /* 0x0005e2000b901d46 */
[----:B------:R-:W-:-:S02]  /*11a50*/  LOP3.LUT R3, R3, R10, RZ, 0x3c, !PT ;  /* 0x0000000a03037212 */ /* 0x000fc400078e3cff */
[----:B------:R-:W-:Y:S01]  /*11a60*/  R2P PR, R58, 0x6 ;  /* 0x000000063a007804 */ /* 0x000fe20000000000 */
[----:B------:R2:W-:Y:S01]  /*11a70*/  @!P6 LDGSTS.E.BYPASS.LTC128B.128 [R212+0xe800], [R8.64+0x80] ;  /* 0x0e80008008d4efae */ /* 0x0005e2000b901d46 */
[----:B------:R-:W-:Y:S01]  /*11a80*/  IADD3 R0, R205, 0x6000, RZ ;  /* 0x00006000cd007810 */ /* 0x000fe20007ffe0ff */
[----:B------:R-:W-:Y:S02]  /*11a90*/  IMAD.IADD R206, R3, 0x1, R206 ;  /* 0x0000000103ce7824 */ /* 0x000fe400078e02ce */
[----:B------:R2:W-:Y:S02]  /*11aa0*/  @!P6 LDGSTS.E.BYPASS.LTC128B.128 [R212+0x10800], [R8.64+0x100] ;  /* 0x1080010008d4efae */ /* 0x0005e4000b901d46 */
[----:B------:R-:W-:Y:S02]  /*11ab0*/  IMAD.SHL.U32 R206, R206, 0x2, RZ ;  /* 0x00000002cece7824 */ /* 0x000fe400078e00ff */
[----:B------:R-:W-:Y:S02]  /*11ac0*/  @P5 STS.128 [R212+0xd000], RZ ;  /* 0x00d000ffd4005388 */ /* 0x000fe40000000c00 */
[----:B------:R-:W-:-:S02]  /*11ad0*/  IMAD R204, R7, 0x2, R206 ;  /* 0x0000000207cc7824 */ /* 0x000fc400078e02ce */
[----:B------:R-:W-:Y:S01]  /*11ae0*/  @P5 STS.128 [R212+0xf000], RZ ;  /* 0x00f000ffd4005388 */ /* 0x000fe20000000c00 */
[----:B------:R-:W-:Y:S01]  /*11af0*/  @P1 IADD3 R203, R0, -0x20, RZ ;  /* 0xffffffe000cb1810 */ /* 0x000fe20007ffe0ff */
[----:B------:R-:W-:Y:S02]  /*11b00*/  IMAD.MOV.U32 R0, RZ, RZ, 0x40 ;  /* 0x00000040ff007424 */ /* 0x000fe400078e00ff */
[----:B------:R-:W-:Y:S01]  /*11b10*/  @P5 STS.128 [R212+0x11000], RZ ;  /* 0x011000ffd4005388 */ /* 0x000fe20000000c00 */
[----:B------:R-:W-:Y:S01]  /*11b20*/  IMAD R202, R5, 0x2, R206 ;  /* 0x0000000205ca7824 */ /* 0x000fe200078e02ce */
[----:B------:R-:W-:Y:S01]  /*11b30*/  IADD3 R195, R203, 0x800, RZ ;  /* 0x00000800cbc37810 */ /* 0x000fe20007ffe0ff */
[----:B------:R-:W-:Y:S01]  /*11b40*/  IMAD R201, R5, 0x2, R204 ;  /* 0x0000000205c97824 */ /* 0x000fe200078e02cc */
[----:B------:R-:W-:Y:S01]  /*11b50*/  @!PT LDS RZ, [RZ] ;  /* 0x00000000fffff984 */ /* 0x000fe20000000800 */
[----:B------:R-:W-:Y:S01]  /*11b60*/  @!PT LDS RZ, [RZ] ;  /* 0x00000000fffff984 */ /* 0x000fe20000000800 */
[----:B------:R-:W-:Y:S01]  /*11b70*/  @!PT LDS RZ, [RZ] ;  /* 0x00000000fffff984 */ /* 0x000fe20000000800 */
[----:B------:R3:W-:Y:S01]  /*11b80*/  @!P5 LDGSTS.E.BYPASS.LTC128B.128 [R212+0xd000], [R14.64] ;  /* 0x0d0000000ed4dfae */ /* 0x0007e2000b901d46 */
[----:B------:R-:W-:Y:S02]  /*11b90*/  SEL R0, R0, 0xffffffc0, !P2 ;  /* 0xffffffc000007807 */ /* 0x000fe40005000000 */
[C---:B------:R-:W-:Y:S01]  /*11ba0*/  IADD3 R194, R203.reuse, 0x1000, RZ ;  /* 0x00001000cbc27810 */ /* 0x040fe20007ffe0ff */
[----:B------:R3:W-:Y:S01]  /*11bb0*/  @!P5 LDGSTS.E.BYPASS.LTC128B.128 [R212+0xf000], [R14.64+0x80] ;  /* 0x0f0000800ed4dfae */ /* 0x0007e2000b901d46 */
[----:B------:R-:W-:Y:S01]  /*11bc0*/  IADD3 R193, R203, 0x1800, RZ ;  /* 0x00001800cbc17810 */ /* 0x000fe20007ffe0ff */
[----:B------:R-:W-:Y:S01]  /*11bd0*/  IMAD.IADD R199, R205, 0x1, R0 ;  /* 0x00000001cdc77824 */ /* 0x000fe200078e0200 */
[----:B------:R-:W-:Y:S01]  /*11be0*/  IADD3 R191, R203, 0x2000, RZ ;  /* 0x00002000cbbf7810 */ /* 0x000fe20007ffe0ff */
[----:B------:R3:W-:Y:S01]  /*11bf0*/  @!P5 LDGSTS.E.BYPASS.LTC128B.128 [R212+0x11000], [R14.64+0x100] ;  /* 0x110001000ed4dfae */ /* 0x0007e2000b901d46 */
[----:B------:R-:W-:Y:S01]  /*11c00*/  IMAD.IADD R192, R0, 0x1, R203 ;  /* 0x0000000100c07824 */ /* 0x000fe200078e02cb */
[----:B------:R-:W-:-:S02]  /*11c10*/  SHF.R.S32.HI R0, RZ, 0x1f, R55 ;  /* 0x0000001fff007819 */ /* 0x000fc40000011437 */
[----:B------:R-:W-:Y:S01]  /*11c20*/  @P4 STS.128 [R212+0xd800], RZ ;  /* 0x00d800ffd4004388 */ /* 0x000fe20000000c00 */
[C---:B------:R-:W-:Y:S02]  /*11c30*/  IADD3 R190, R203.reuse, 0x2800, RZ ;  /* 0x00002800cbbe7810 */ /* 0x040fe40007ffe0ff */
[----:B------:R-:W-:Y:S01]  /*11c40*/  LEA.HI R0, R0, R55, RZ, 0x5 ;  /* 0x0000003700007211 */ /* 0x000fe200078f28ff */
[----:B------:R-:W-:Y:S01]  /*11c50*/  @P4 STS.128 [R212+0xf800], RZ ;  /* 0x00f800ffd4004388 */ /* 0x000fe20000000c00 */
[C---:B------:R-:W-:Y:S02]  /*11c60*/  IADD3 R189, R203.reuse, 0x3000, RZ ;  /* 0x00003000cbbd7810 */ /* 0x040fe40007ffe0ff */
[----:B------:R-:W-:Y:S01]  /*11c70*/  LOP3.LUT R0, R0, 0xffffffe0, RZ, 0xc0, !PT ;  /* 0xffffffe000007812 */ /* 0x000fe200078ec0ff */
[----:B------:R-:W-:Y:S01]  /*11c80*/  @P4 STS.128 [R212+0x11800], RZ ;  /* 0x011800ffd4004388 */ /* 0x000fe20000000c00 */
[C---:B------:R-:W-:Y:S02]  /*11c90*/  IADD3 R188, R203.reuse, 0x3800, RZ ;  /* 0x00003800cbbc7810 */ /* 0x040fe40007ffe0ff */
[----:B------:R-:W-:Y:S01]  /*11ca0*/  IADD3 R187, R203, 0x4000, RZ ;  /* 0x00004000cbbb7810 */ /* 0x000fe20007ffe0ff */
[----:B------:R-:W-:Y:S01]  /*11cb0*/  @!PT LDS RZ, [RZ] ;  /* 0x00000000fffff984 */ /* 0x000fe20000000800 */
[----:B------:R-:W-:Y:S01]  /*11cc0*/  @!PT LDS RZ, [RZ] ;  /* 0x00000000fffff984 */ /* 0x000fe20000000800 */
[----:B------:R-:W-:Y:S01]  /*11cd0*/  @!PT LDS RZ, [RZ] ;  /* 0x00000000fffff984 */ /* 0x000fe20000000800 */
[----:B------:R3:W-:Y:S01]  /*11ce0*/  @!P4 LDGSTS.E.BYPASS.LTC128B.128 [R212+0xd800], [R12.64] ;  /* 0x0d8000000cd4cfae */ /* 0x0007e2000b901d46 */
[----:B------:R-:W-:Y:S01]  /*11cf0*/  IMAD.IADD R0, R55, 0x1, -R0 ;  /* 0x0000000137007824 */ /* 0x000fe200078e0a00 */
[----:B------:R-:W-:Y:S01]  /*11d00*/  IADD3 R186, R203, 0x4800, RZ ;  /* 0x00004800cbba7810 */ /* 0x000fe20007ffe0ff */
[----:B------:R-:W-:Y:S01]  /*11d10*/  IMAD.SHL.U32 R55, R55, 0x2, RZ ;  /* 0x0000000237377824 */ /* 0x000fe200078e00ff */
[----:B------:R3:W-:Y:S01]  /*11d20*/  @!P4 LDGSTS.E.BYPASS.LTC128B.128 [R212+0xf800], [R12.64+0x80] ;  /* 0x0f8000800cd4cfae */ /* 0x0007e2000b901d46 */
[----:B------:R-:W-:-:S02]  /*11d30*/  IADD3 R185, R203, 0x5000, RZ ;  /* 0x00005000cbb97810 */ /* 0x000fc40007ffe0ff */
[----:B------:R-:W-:Y:S01]  /*11d40*/  IADD3 R184, R203, 0x5800, RZ ;  /* 0x00005800cbb87810 */ /* 0x000fe20007ffe0ff */
[----:B------:R3:W-:Y:S01]  /*11d50*/  @!P4 LDGSTS.E.BYPASS.LTC128B.128 [R212+0x11800], [R12.64+0x100] ;  /* 0x118001000cd4cfae */ /* 0x0007e2000b901d46 */
[----:B------:R-:W-:-:S03]  /*11d60*/  LOP3.LUT R55, R55, 0x6, RZ, 0xc0, !PT ;  /* 0x0000000637377812 */ /* 0x000fc600078ec0ff */
[----:B----4-:R-:W-:Y:S04]  /*11d70*/  LDSM.16.M88.4 R24, [R206] ;  /* 0x00000000ce18783b */ /* 0x010fe80000000200 */
[----:B------:R-:W4:Y:S04]  /*11d80*/  LDSM.16.M88.4 R28, [R205+0x6000] ;  /* 0x00600000cd1c783b */ /* 0x000f280000000200 */
[----:B------:R-:W-:Y:S04]  /*11d90*/  LDSM.16.M88.4 R36, [R203] ;  /* 0x00000000cb24783b */ /* 0x000fe80000000200 */
[----:B------:R-:W-:Y:S04]  /*11da0*/  LDSM.16.M88.4 R100, [R202] ;  /* 0x00000000ca64783b */ /* 0x000fe80000000200 */
[----:B--2---:R-:W-:Y:S04]  /*11db0*/  LDSM.16.M88.4 R8, [R199+0x6000] ;  /* 0x00600000c708783b */ /* 0x004fe80000000200 */
[----:B------:R-:W2:Y:S04]  /*11dc0*/  LDSM.16.M88.4 R60, [R205+0x6800] ;  /* 0x00680000cd3c783b */ /* 0x000ea80000000200 */
[----:B---3--:R-:W3:Y:S04]  /*11dd0*/  LDSM.16.M88.4 R12, [R204] ;  /* 0x00000000cc0c783b */ /* 0x008ee80000000200 */
[----:B------:R-:W-:Y:S04]  /*11de0*/  LDSM.16.M88.4 R104, [R201] ;  /* 0x00000000c968783b */ /* 0x000fe80000000200 */
[----:B------:R-:W-:Y:S04]  /*11df0*/  LDSM.16.M88.4 R20, [R192] ;  /* 0x00000000c014783b */ /* 0x000fe80000000200 */
[----:B------:R-:W5:Y:S04]  /*11e00*/  LDSM.16.M88.4 R32, [R203+0x800] ;  /* 0x00080000cb20783b */ /* 0x000f680000000200 */
        /* <DEDUP_REMOVED lines=10> */
[C---:B---3--:R-:W-:Y:S03]  /*11eb0*/  HMMA.16816.F32 R16, R12.reuse, R36, R16 ;  /* 0x000000240c10723c */ /* 0x048fe60000001810 */
        /* <DEDUP_REMOVED lines=8> */
[C---:B------:R-:W-:Y:S03]  /*11f40*/  HMMA.16816.F32 R16, R100.reuse, R8, R16 ;  /* 0x000000086410723c */ /* 0x040fe60000001810 */
[----:B------:R-:W0:Y:S05]  /*11f50*/  LDGDEPBAR ;  /* 0x00000000000079af */ /* 0x000e2a0000000000 */
[----:B------:R-:W-:Y:S01]  /*11f60*/  HMMA.16816.F32 R28, R100, R10, R28 ;  /* 0x0000000a641c723c */ /* 0x000fe2000000181c */
[----:B------:R-:W3:Y:S07]  /*11f70*/  LDSM.16.M88.4 R8, [R203+0x1000] ;  /* 0x00100000cb08783b */ /* 0x000eee0000000200 */
[----:B-----5:R-:W-:Y:S08]  /*11f80*/  HMMA.16816.F32 R40, R12, R32, R40 ;  /* 0x000000200c28723c */ /* 0x020ff00000001828 */
[C---:B------:R-:W-:Y:S08]  /*11f90*/  HMMA.16816.F32 R16, R104.reuse, R20, R16 ;  /* 0x000000146810723c */ /* 0x040ff00000001810 */
[----:B------:R-:W-:Y:S01]  /*11fa0*/  HMMA.16816.F32 R28, R104, R22, R28 ;  /* 0x00000016681c723c */ /* 0x000fe2000000181c */
[----:B------:R-:W5:Y:S07]  /*11fb0*/  LDSM.16.M88.4 R20, [R199+0x7000] ;  /* 0x00700000c714783b */ /* 0x000f6e0000000200 */
[C---:B-1----:R-:W-:Y:S08]  /*11fc0*/  HMMA.16816.F32 R84, R24.reuse, R80, RZ ;  /* 0x000000501854723c */ /* 0x042ff000000018ff */
[----:B------:R-:W-:Y:S08]  /*11fd0*/  HMMA.16816.F32 R80, R24, R82, RZ ;  /* 0x000000521850723c */ /* 0x000ff000000018ff */
[----:B------:R-:W-:Y:S01]  /*11fe0*/  HMMA.16816.F32 R60, R12, R34, R60 ;  /* 0x000000220c3c723c */ /* 0x000fe2000000183c */
[----:B------:R-:W1:Y:S07]  /*11ff0*/  LDSM.16.M88.4 R32, [R205+0x8800] ;  /* 0x00880000cd20783b */ /* 0x000e6e0000000200 */
[----:B----4-:R-:W-:Y:S08]  /*12000*/  HMMA.16816.F32 R16, R96, R108, R16 ;  /* 0x0000006c6010723c */ /* 0x010ff00000001810 */
        /* <DEDUP_REMOVED lines=9> */
[----:B------:R-:W-:Y:S01]  /*120a0*/  HMMA.16816.F32 R60, R100, R38, R60 ;  /* 0x00000026643c723c */ /* 0x000fe2000000183c */
[----:B------:R-:W3:Y:S07]  /*120b0*/  LDSM.16.M88.4 R36, [R201+0x2000] ;  /* 0x00200000c924783b */ /* 0x000eee0000000200 */
[----:B------:R-:W-:Y:S08]  /*120c0*/  HMMA.16816.F32 R16, R72, R88, R16 ;  /* 0x000000584810723c */ /* 0x000ff00000001810 */
[----:B------:R-:W-:Y:S08]  /*120d0*/  HMMA.16816.F32 R76, R12, R92, R76 ;  /* 0x0000005c0c4c723c */ /* 0x000ff0000000184c */
[----:B------:R-:W-:Y:S08]  /*120e0*/  HMMA.16816.F32 R40, R104, R44, R40 ;  /* 0x0000002c6828723c */ /* 0x000ff00000001828 */
[----:B------:R-:W-:Y:S01]  /*120f0*/  HMMA.16816.F32 R12, R12, R94, R24 ;  /* 0x0000005e0c0c723c */ /* 0x000fe20000001818 */
[----:B------:R-:W4:Y:S04]  /*12100*/  LDSM.16.M88.4 R92, [R205+0x9000] ;  /* 0x00900000cd5c783b */ /* 0x000f280000000200 */
[----:B------:R-:W-:Y:S03]  /*12110*/  LDSM.16.M88.4 R24, [R206+0x4000] ;  /* 0x00400000ce18783b */ /* 0x000fe60000000200 */
[----:B------:R-:W-:Y:S01]  /*12120*/  HMMA.16816.F32 R28, R72, R90, R28 ;  /* 0x0000005a481c723c */ /* 0x000fe2000000181c */
[----:B------:R-:W-:Y:S07]  /*12130*/  LDSM.16.M88.4 R88, [R205+0x9800] ;  /* 0x00980000cd58783b */ /* 0x000fee0000000200 */
[C---:B-----5:R-:W-:Y:S08]  /*12140*/  HMMA.16816.F32 R84, R100.reuse, R20, R84 ;  /* 0x000000146454723c */ /* 0x060ff00000001854 */
[----:B------:R-:W-:Y:S01]  /*12150*/  HMMA.16816.F32 R80, R100, R22, R80 ;  /* 0x000000166450723c */ /* 0x000fe20000001850 */
[----:B------:R-:W5:Y:S07]  /*12160*/  LDSM.16.M88.4 R20, [R205+0xa000] ;  /* 0x00a00000cd14783b */ /* 0x000f6e0000000200 */
[----:B------:R-:W-:Y:S01]  /*12170*/  HMMA.16816.F32 R60, R104, R46, R60 ;  /* 0x0000002e683c723c */ /* 0x000fe2000000183c */
[----:B------:R-:W2:Y:S07]  /*12180*/  LDSM.16.M88.4 R44, [R199+0x8800] ;  /* 0x00880000c72c783b */ /* 0x000eae0000000200 */
[----:B------:R-:W-:Y:S08]  /*12190*/  HMMA.16816.F32 R16, R48, R64, R16 ;  /* 0x000000403010723c */ /* 0x000ff00000001810 */
[----:B------:R-:W-:Y:S08]  /*121a0*/  HMMA.16816.F32 R76, R100, R68, R76 ;  /* 0x00000044644c723c */ /* 0x000ff0000000184c */
[----:B-1----:R-:W-:Y:S08]  /*121b0*/  HMMA.16816.F32 R40, R96, R32, R40 ;  /* 0x000000206028723c */ /* 0x002ff00000001828 */
[----:B------:R-:W-:Y:S01]  /*121c0*/  HMMA.16816.F32 R100, R100, R70, R12 ;  /* 0x000000466464723c */ /* 0x000fe2000000180c */
[----:B------:R-:W1:Y:S04]  /*121d0*/  LDSM.16.M88.4 R68, [R203+0x3000] ;  /* 0x00300000cb44783b */ /* 0x000e680000000200 */
[----:B------:R-:W-:Y:S03]  /*121e0*/  LDSM.16.M88.4 R12, [R203+0x4000] ;  /* 0x00400000cb0c783b */ /* 0x000fe60000000200 */
[----:B------:R-:W-:Y:S01]  /*121f0*/  HMMA.16816.F32 R28, R48, R66, R28 ;  /* 0x00000042301c723c */ /* 0x000fe2000000181c */
[----:B------:R-:W-:Y:S07]  /*12200*/  LDSM.16.M88.4 R64, [R203+0x3800] ;  /* 0x00380000cb40783b */ /* 0x000fee0000000200 */
[C---:B--2---:R-:W-:Y:S08]  /*12210*/  HMMA.16816.F32 R84, R104.reuse, R8, R84 ;  /* 0x000000086854723c */ /* 0x044ff00000001854 */
[----:B------:R-:W-:Y:S01]  /*12220*/  HMMA.16816.F32 R80, R104, R10, R80 ;  /* 0x0000000a6850723c */ /* 0x000fe20000001850 */
[----:B------:R-:W2:Y:S07]  /*12230*/  LDSM.16.M88.4 R8, [R204+0x4000] ;  /* 0x00400000cc08783b */ /* 0x000eae0000000200 */
[----:B------:R-:W-:Y:S01]  /*12240*/  HMMA.16816.F32 R60, R96, R34, R60 ;  /* 0x00000022603c723c */ /* 0x000fe2000000183c */
[----:B------:R-:W1:Y:S07]  /*12250*/  LDSM.16.M88.4 R32, [R192+0x2800] ;  /* 0x00280000c020783b */ /* 0x000e6e0000000200 */
[----:B---3--:R-:W-:Y:S08]  /*12260*/  HMMA.16816.F32 R16, R36, R108, R16 ;  /* 0x0000006c2410723c */ /* 0x008ff00000001810 */
[----:B------:R-:W-:Y:S08]  /*12270*/  HMMA.16816.F32 R40, R72, R112, R40 ;  /* 0x000000704828723c */ /* 0x000ff00000001828 */
[C---:B------:R-:W-:Y:S08]  /*12280*/  HMMA.16816.F32 R76, R104.reuse, R116, R76 ;  /* 0x00000074684c723c */ /* 0x040ff0000000184c */
[----:B------:R-:W-:Y:S01]  /*12290*/  HMMA.16816.F32 R100, R104, R118, R100 ;  /* 0x000000766864723c */ /* 0x000fe20000001864 */
[----:B------:R-:W-:Y:S07]  /*122a0*/  LDSM.16.M88.4 R104, [R205+0xa800] ;  /* 0x00a80000cd68783b */ /* 0x000fee0000000200 */
[----:B------:R-:W-:Y:S08]  /*122b0*/  HMMA.16816.F32 R28, R36, R110, R28 ;  /* 0x0000006e241c723c */ /* 0x000ff0000000181c */
[C---:B----4-:R-:W-:Y:S08]  /*122c0*/  HMMA.16816.F32 R84, R96.reuse, R92, R84 ;  /* 0x0000005c6054723c */ /* 0x050ff00000001854 */
[----:B------:R-:W-:Y:S01]  /*122d0*/  HMMA.16816.F32 R80, R96, R94, R80 ;  /* 0x0000005e6050723c */ /* 0x000fe20000001850 */
[----:B------:R-:W-:Y:S07]  /*122e0*/  LDSM.16.M88.4 R92, [R199+0xa000] ;  /* 0x00a00000c75c783b */ /* 0x000fee0000000200 */
[----:B------:R-:W-:Y:S01]  /*122f0*/  HMMA.16816.F32 R112, R72, R114, R60 ;  /* 0x000000724870723c */ /* 0x000fe2000000183c */
[----:B------:R-:W-:Y:S07]  /*12300*/  LDSM.16.M88.4 R60, [R202+0x4000] ;  /* 0x00400000ca3c783b */ /* 0x000fee0000000200 */
[----:B-----5:R-:W-:Y:S08]  /*12310*/  HMMA.16816.F32 R16, R24, R20, R16 ;  /* 0x000000141810723c */ /* 0x020ff00000001810 */
[----:B------:R-:W-:Y:S08]  /*12320*/  HMMA.16816.F32 R40, R48, R44, R40 ;  /* 0x0000002c3028723c */ /* 0x000ff00000001828 */
[C---:B------:R-:W-:Y:S08]  /*12330*/  HMMA.16816.F32 R76, R96.reuse, R88, R76 ;  /* 0x00000058604c723c */ /* 0x040ff0000000184c */
[----:B------:R-:W-:Y:S01]  /*12340*/  HMMA.16816.F32 R100, R96, R90, R100 ;  /* 0x0000005a6064723c */ /* 0x000fe20000001864 */
[----:B------:R-:W-:Y:S07]  /*12350*/  LDSM.16.M88.4 R88, [R192+0x3000] ;  /* 0x00300000c058783b */ /* 0x000fee0000000200 */
[----:B------:R-:W-:Y:S01]  /*12360*/  HMMA.16816.F32 R28, R24, R22, R28 ;  /* 0x00000016181c723c */ /* 0x000fe2000000181c */
[----:B------:R-:W3:Y:S07]  /*12370*/  LDSM.16.M88.4 R20, [R199+0x9000] ;  /* 0x00900000c714783b */ /* 0x000eee0000000200 */
[C---:B-1----:R-:W-:Y:S08]  /*12380*/  HMMA.16816.F32 R84, R72.reuse, R68, R84 ;  /* 0x000000444854723c */ /* 0x042ff00000001854 */
[----:B------:R-:W-:Y:S01]  /*12390*/  HMMA.16816.F32 R80, R72, R70, R80 ;  /* 0x000000464850723c */ /* 0x000fe20000001850 */
[----:B------:R-:W1:Y:S07]  /*123a0*/  LDSM.16.M88.4 R68, [R199+0x9800] ;  /* 0x00980000c744783b */ /* 0x000e6e0000000200 */
[----:B------:R-:W-:Y:S01]  /*123b0*/  HMMA.16816.F32 R112, R48, R46, R112 ;  /* 0x0000002e3070723c */ /* 0x000fe20000001870 */
[----:B------:R-:W-:Y:S07]  /*123c0*/  LDSM.16.M88.4 R44, [R203+0x4800] ;  /* 0x00480000cb2c783b */ /* 0x000fee0000000200 */
[----:B--2---:R-:W-:Y:S08]  /*123d0*/  HMMA.16816.F32 R16, R8, R12, R16 ;  /* 0x0000000c0810723c */ /* 0x004ff00000001810 */
[----:B------:R-:W-:Y:S08]  /*123e0*/  HMMA.16816.F32 R40, R36, R32, R40 ;  /* 0x000000202428723c */ /* 0x000ff00000001828 */
[C---:B------:R-:W-:Y:S08]  /*123f0*/  HMMA.16816.F32 R76, R72.reuse, R64, R76 ;  /* 0x00000040484c723c */ /* 0x040ff0000000184c */
[----:B------:R-:W-:Y:S01]  /*12400*/  HMMA.16816.F32 R100, R72, R66, R100 ;  /* 0x000000424864723c */ /* 0x000fe20000001864 */
[----:B------:R-:W-:Y:S04]  /*12410*/  LDSM.16.M88.4 R64, [R201+0x4000] ;  /* 0x00400000c940783b */ /* 0x000fe80000000200 */
[----:B------:R-:W2:Y:S03]  /*12420*/  LDSM.16.M88.4 R72, [R192+0x4000] ;  /* 0x00400000c048783b */ /* 0x000ea60000000200 */
[----:B------:R-:W-:Y:S01]  /*12430*/  HMMA.16816.F32 R28, R8, R14, R28 ;  /* 0x0000000e081c723c */ /* 0x000fe2000000181c */
[----:B------:R-:W4:Y:S07]  /*12440*/  LDSM.16.M88.4 R12, [R192+0x3800] ;  /* 0x00380000c00c783b */ /* 0x000f2e0000000200 */
[----:B------:R-:W-:Y:S01]  /*12450*/  HMMA.16816.F32 R112, R36, R34, R112 ;  /* 0x000000222470723c */ /* 0x000fe20000001870 */
[----:B------:R-:W-:Y:S07]  /*12460*/  LDSM.16.M88.4 R32, [R199+0xa800] ;  /* 0x00a80000c720783b */ /* 0x000fee0000000200 */
[C---:B---3--:R-:W-:Y:S08]  /*12470*/  HMMA.16816.F32 R84, R48.reuse, R20, R84 ;  /* 0x000000143054723c */ /* 0x048ff00000001854 */
[----:B------:R-:W-:Y:S01]  /*12480*/  HMMA.16816.F32 R80, R48, R22, R80 ;  /* 0x000000163050723c */ /* 0x000fe20000001850 */
[----:B------:R-:W3:Y:S07]  /*12490*/  LDSM.16.M88.4 R20, [R205+0xb000] ;  /* 0x00b00000cd14783b */ /* 0x000eee0000000200 */
[----:B------:R-:W-:Y:S08]  /*124a0*/  HMMA.16816.F32 R16, R60, R92, R16 ;  /* 0x0000005c3c10723c */ /* 0x000ff00000001810 */
[----:B------:R-:W-:Y:S08]  /*124b0*/  HMMA.16816.F32 R40, R24, R104, R40 ;  /* 0x000000681828723c */ /* 0x000ff00000001828 */
[C---:B-1----:R-:W-:Y:S08]  /*124c0*/  HMMA.16816.F32 R76, R48.reuse, R68, R76 ;  /* 0x00000044304c723c */ /* 0x042ff0000000184c */
[----:B------:R-:W-:Y:S01]  /*124d0*/  HMMA.16816.F32 R100, R48, R70, R100 ;  /* 0x000000463064723c */ /* 0x000fe20000001864 */
[----:B------:R-:W-:Y:S07]  /*124e0*/  LDSM.16.M88.4 R48, [R192+0x4800] ;  /* 0x00480000c030783b */ /* 0x000fee0000000200 */
[----:B------:R-:W-:Y:S08]  /*124f0*/  HMMA.16816.F32 R28, R60, R94, R28 ;  /* 0x0000005e3c1c723c */ /* 0x000ff0000000181c */
[----:B------:R-:W-:Y:S08]  /*12500*/  HMMA.16816.F32 R112, R24, R106, R112 ;  /* 0x0000006a1870723c */ /* 0x000ff00000001870 */
[C---:B------:R-:W-:Y:S08]  /*12510*/  HMMA.16816.F32 R84, R36.reuse, R88, R84 ;  /* 0x000000582454723c */ /* 0x040ff00000001854 */
[----:B------:R-:W-:Y:S08]  /*12520*/  HMMA.16816.F32 R80, R36, R90, R80 ;  /* 0x0000005a2450723c */ /* 0x000ff00000001850 */
[----:B--2---:R-:W-:Y:S08]  /*12530*/  HMMA.16816.F32 R16, R64, R72, R16 ;  /* 0x000000484010723c */ /* 0x004ff00000001810 */
[----:B------:R-:W-:Y:S08]  /*12540*/  HMMA.16816.F32 R40, R8, R44, R40 ;  /* 0x0000002c0828723c */ /* 0x000ff00000001828 */
[C---:B----4-:R-:W-:Y:S08]  /*12550*/  HMMA.16816.F32 R76, R36.reuse, R12, R76 ;  /* 0x0000000c244c723c */ /* 0x050ff0000000184c */
[----:B------:R-:W-:Y:S01]  /*12560*/  HMMA.16816.F32 R100, R36, R14, R100 ;  /* 0x0000000e2464723c */ /* 0x000fe20000001864 */
[----:B------:R-:W1:Y:S01]  /*12570*/  LDSM.16.M88.4 R12, [R203+0x5000] ;  /* 0x00500000cb0c783b */ /* 0x000e620000000200 */
[----:B------:R-:W-:-:S05]  /*12580*/  FMUL.FTZ R16, R16, c[0x0][0x2ec] ;  /* 0x0000bb0010107a20 */ /* 0x000fca0000410000 */
[----:B------:R-:W-:Y:S01]  /*12590*/  FMUL.FTZ R36, R17, c[0x0][0x2ec] ;  /* 0x0000bb0011247a20 */ /* 0x000fe20000410000 */
[----:B------:R-:W-:Y:S01]  /*125a0*/  HMMA.16816.F32 R28, R64, R74, R28 ;  /* 0x0000004a401c723c */ /* 0x000fe2000000181c */
[----:B------:R-:W-:-:S04]  /*125b0*/  FMUL.FTZ R37, R19, c[0x0][0x2ec] ;  /* 0x0000bb0013257a20 */ /* 0x000fc80000410000 */
[----:B------:R-:W2:Y:S03]  /*125c0*/  MUFU.TANH R36, R36 ;  /* 0x0000002400247308 */ /* 0x000ea60000002400 */
[----:B------:R-:W-:Y:S05]  /*125d0*/  HMMA.16816.F32 R112, R8, R46, R112 ;  /* 0x0000002e0870723c */ /* 0x000fea0000001870 */
[----:B------:R-:W4:Y:S03]  /*125e0*/  MUFU.TANH R37, R37 ;  /* 0x0000002500257308 */ /* 0x000f260000002400 */
[C---:B---3--:R-:W-:Y:S08]  /*125f0*/  HMMA.16816.F32 R84, R24.reuse, R20, R84 ;  /* 0x000000141854723c */ /* 0x048ff00000001854 */
[----:B------:R-:W-:Y:S01]  /*12600*/  HMMA.16816.F32 R80, R24, R22, R80 ;  /* 0x000000161850723c */ /* 0x000fe20000001850 */
[----:B------:R-:W3:Y:S01]  /*12610*/  LDSM.16.M88.4 R20, [R205+0xb800] ;  /* 0x00b80000cd14783b */ /* 0x000ee20000000200 */
[----:B------:R-:W-:-:S02]  /*12620*/  FMUL.FTZ R28, R28, c[0x0][0x2ec] ;  /* 0x0000bb001c1c7a20 */ /* 0x000fc40000410000 */
[----:B------:R-:W-:Y:S02]  /*12630*/  FMUL.FTZ R29, R29, c[0x0][0x2ec] ;  /* 0x0000bb001d1d7a20 */ /* 0x000fe40000410000 */
[----:B------:R-:W5:Y:S01]  /*12640*/  MUFU.TANH R38, R28 ;  /* 0x0000001c00267308 */ /* 0x000f620000002400 */
[----:B------:R-:W-:Y:S01]  /*12650*/  FMUL.FTZ R39, R31, c[0x0][0x2ec] ;  /* 0x0000bb001f277a20 */ /* 0x000fe20000410000 */
[C---:B------:R-:W-:Y:S06]  /*12660*/  HMMA.16816.F32 R40, R60.reuse, R32, R40 ;  /* 0x000000203c28723c */ /* 0x040fec0000001828 */
[----:B------:R2:W-:Y:S01]  /*12670*/  MUFU.TANH R32, R16 ;  /* 0x0000001000207308 */ /* 0x0005e20000002400 */
[----:B------:R-:W-:Y:S01]  /*12680*/  FMUL.FTZ R33, R18, c[0x0][0x2ec] ;  /* 0x0000bb0012217a20 */ /* 0x000fe20000410000 */
[----:B------:R-:W-:Y:S06]  /*12690*/  HMMA.16816.F32 R112, R60, R34, R112 ;  /* 0x000000223c70723c */ /* 0x000fec0000001870 */
[----:B------:R4:W-:Y:S01]  /*126a0*/  MUFU.TANH R34, R29 ;  /* 0x0000001d00227308 */ /* 0x0009e20000002400 */
[----:B------:R-:W-:Y:S01]  /*126b0*/  FMUL.FTZ R35, R30, c[0x0][0x2ec] ;  /* 0x0000bb001e237a20 */ /* 0x000fe20000410000 */
[C---:B-1----:R-:W-:Y:S01]  /*126c0*/  HMMA.16816.F32 R84, R8.reuse, R12, R84 ;  /* 0x0000000c0854723c */ /* 0x042fe20000001854 */
[----:B--2---:R-:W1:Y:S05]  /*126d0*/  LDSM.16.M88.4 R16, [R199+0xb000] ;  /* 0x00b00000c710783b */ /* 0x004e6a0000000200 */
[----:B------:R-:W2:Y:S02]  /*126e0*/  MUFU.TANH R35, R35 ;  /* 0x0000002300237308 */ /* 0x000ea40000002400 */
[----:B------:R-:W-:Y:S01]  /*126f0*/  HMMA.16816.F32 R80, R8, R14, R80 ;  /* 0x0000000e0850723c */ /* 0x000fe20000001850 */
[----:B------:R-:W-:Y:S04]  /*12700*/  LDSM.16.M88.4 R12, [R192+0x5000] ;  /* 0x00500000c00c783b */ /* 0x000fe80000000200 */
[----:B----4-:R-:W4:Y:S01]  /*12710*/  LDSM.16.M88.4 R28, [R203+0x5800] ;  /* 0x00580000cb1c783b */ /* 0x010f220000000200 */
[----:B------:R-:W1:Y:S02]  /*12720*/  MUFU.TANH R39, R39 ;  /* 0x0000002700277308 */ /* 0x000e640000002400 */
[----:B------:R-:W-:Y:S06]  /*12730*/  HMMA.16816.F32 R40, R64, R48, R40 ;  /* 0x000000304028723c */ /* 0x000fec0000001828 */
[----:B------:R-:W-:Y:S02]  /*12740*/  MUFU.TANH R33, R33 ;  /* 0x0000002100217308 */ /* 0x000fe40000002400 */
[C---:B---3--:R-:W-:Y:S08]  /*12750*/  HMMA.16816.F32 R76, R24.reuse, R20, R76 ;  /* 0x00000014184c723c */ /* 0x048ff0000000184c */
[----:B------:R-:W-:Y:S01]  /*12760*/  HMMA.16816.F32 R100, R24, R22, R100 ;  /* 0x000000161864723c */ /* 0x000fe20000001864 */
[----:B------:R-:W-:Y:S06]  /*12770*/  LDSM.16.M88.4 R20, [R192+0x5800] ;  /* 0x00580000c014783b */ /* 0x000fec0000000200 */
[----:B------:R-:W-:Y:S01]  /*12780*/  IMAD.IADD R24, R4, 0x1, R55 ;  /* 0x0000000104187824 */ /* 0x000fe200078e0237 */
[----:B------:R-:W-:Y:S01]  /*12790*/  HMMA.16816.F32 R112, R64, R50, R112 ;  /* 0x000000324070723c */ /* 0x000fe20000001870 */
[----:B------:R-:W-:-:S02]  /*127a0*/  FMUL.FTZ R44, R40, c[0x0][0x2ec] ;  /* 0x0000bb00282c7a20 */ /* 0x000fc40000410000 */
[----:B------:R-:W-:Y:S01]  /*127b0*/  FMUL.FTZ R40, R41, c[0x0][0x2ec] ;  /* 0x0000bb0029287a20 */ /* 0x000fe20000410000 */
[----:B------:R-:W-:Y:S01]  /*127c0*/  IADD3 R26, R24, 0x28, RZ ;  /* 0x00000028181a7810 */ /* 0x000fe20007ffe0ff */
[----:B------:R-:W-:Y:S02]  /*127d0*/  FMUL.FTZ R41, R42, c[0x0][0x2ec] ;  /* 0x0000bb002a297a20 */ /* 0x000fe40000410000 */
[----:B------:R-:W-:Y:S01]  /*127e0*/  FMUL.FTZ R42, R43, c[0x0][0x2ec] ;  /* 0x0000bb002b2a7a20 */ /* 0x000fe20000410000 */
[C---:B-1----:R-:W-:Y:S01]  /*127f0*/  HMMA.16816.F32 R84, R60.reuse, R16, R84 ;  /* 0x000000103c54723c */ /* 0x042fe20000001854 */
[----:B------:R-:W1:Y:S07]  /*12800*/  MUFU.TANH R44, R44 ;  /* 0x0000002c002c7308 */ /* 0x000e6e0000002400 */
[----:B------:R-:W-:Y:S01]  /*12810*/  HMMA.16816.F32 R80, R60, R18, R80 ;  /* 0x000000123c50723c */ /* 0x000fe20000001850 */
[----:B------:R-:W3:Y:S01]  /*12820*/  LDSM.16.M88.4 R16, [R199+0xb800] ;  /* 0x00b80000c710783b */ /* 0x000ee20000000200 */
[----:B------:R-:W1:Y:S01]  /*12830*/  MUFU.TANH R41, R41 ;  /* 0x0000002900297308 */ /* 0x000e620000002400 */
[----:B------:R-:W-:-:S05]  /*12840*/  DEPBAR.LE SB0, 0x0 ;  /* 0x000080000000791a */ /* 0x000fca0000000000 */
[C---:B----4-:R-:W-:Y:S01]  /*12850*/  HMMA.16816.F32 R76, R8.reuse, R28, R76 ;  /* 0x0000001c084c723c */ /* 0x050fe2000000184c */
[----:B------:R-:W-:Y:S01]  /*12860*/  FMUL.FTZ R43, R112, c[0x0][0x2ec] ;  /* 0x0000bb00702b7a20 */ /* 0x000fe20000410000 */
[----:B------:R-:W4:Y:S01]  /*12870*/  MUFU.TANH R40, R40 ;  /* 0x0000002800287308 */ /* 0x000f220000002400 */
[----:B------:R-:W-:Y:S02]  /*12880*/  FMUL.FTZ R45, R113, c[0x0][0x2ec] ;  /* 0x0000bb00712d7a20 */ /* 0x000fe40000410000 */
[----:B------:R-:W-:Y:S02]  /*12890*/  FMUL.FTZ R25, R115, c[0x0][0x2ec] ;  /* 0x0000bb0073197a20 */ /* 0x000fe40000410000 */
[----:B------:R-:W-:Y:S01]  /*128a0*/  FMUL.FTZ R28, R114, c[0x0][0x2ec] ;  /* 0x0000bb00721c7a20 */ /* 0x000fe20000410000 */
[----:B------:R-:W-:Y:S02]  /*128b0*/  HMMA.16816.F32 R100, R8, R30, R100 ;  /* 0x0000001e0864723c */ /* 0x000fe40000001864 */
[----:B------:R-:W1:Y:S05]  /*128c0*/  MUFU.TANH R42, R42 ;  /* 0x0000002a002a7308 */ /* 0x000e6a0000002400 */
[C---:B------:R-:W-:Y:S01]  /*128d0*/  IADD3 R8, R24.reuse, 0x20, RZ ;  /* 0x0000002018087810 */ /* 0x040fe20007ffe0ff */
[C---:B------:R-:W-:Y:S02]  /*128e0*/  HMMA.16816.F32 R84, R64.reuse, R12, R84 ;  /* 0x0000000c4054723c */ /* 0x040fe40000001854 */
[----:B------:R-:W1:Y:S05]  /*128f0*/  MUFU.TANH R43, R43 ;  /* 0x0000002b002b7308 */ /* 0x000e6a0000002400 */
[----:B------:R-:W-:Y:S01]  /*12900*/  SHF.R.S32.HI R13, RZ, 0x1f, R0 ;  /* 0x0000001fff0d7819 */ /* 0x000fe20000011400 */
[----:B------:R-:W-:Y:S01]  /*12910*/  HMMA.16816.F32 R80, R64, R14, R80 ;  /* 0x0000000e4050723c */ /* 0x000fe20000001850 */
[----:B------:R-:W-:Y:S01]  /*12920*/  IADD3 R12, R24, 0x1, RZ ;  /* 0x00000001180c7810 */ /* 0x000fe20007ffe0ff */
[----:B------:R-:W1:Y:S01]  /*12930*/  MUFU.TANH R28, R28 ;  /* 0x0000001c001c7308 */ /* 0x000e620000002400 */
[----:B------:R-:W-:-:S04]  /*12940*/  LEA.HI R0, R13, R0, RZ, 0x2 ;  /* 0x000000000d007211 */ /* 0x000fc800078f10ff */
[----:B------:R-:W-:Y:S01]  /*12950*/  SHF.R.S32.HI R13, RZ, 0x2, R0 ;  /* 0x00000002ff0d7819 */ /* 0x000fe20000011400 */
[----:B---3--:R-:W-:Y:S02]  /*12960*/  HMMA.16816.F32 R76, R60, R16, R76 ;  /* 0x000000103c4c723c */ /* 0x008fe4000000184c */
[----:B------:R-:W3:Y:S01]  /*12970*/  MUFU.TANH R45, R45 ;  /* 0x0000002d002d7308 */ /* 0x000ee20000002400 */
[----:B------:R-:W-:-:S04]  /*12980*/  IADD3 R56, R56, 0x1, R13 ;  /* 0x0000000138387810 */ /* 0x000fc80007ffe00d */
[----:B------:R-:W-:Y:S01]  /*12990*/  IADD3 R2, R59, R56, -R208 ;  /* 0x000000383b027210 */ /* 0x000fe20007ffe8d0 */
[----:B------:R-:W-:Y:S01]  /*129a0*/  FMUL.FTZ R84, R84, c[0x0][0x2ec] ;  /* 0x0000bb0054547a20 */ /* 0x000fe20000410000 */
[----:B------:R-:W-:Y:S01]  /*129b0*/  HMMA.16816.F32 R100, R60, R18, R100 ;  /* 0x000000123c64723c */ /* 0x000fe20000001864 */
[----:B------:R-:W-:Y:S01]  /*129c0*/  FMUL.FTZ R86, R86, c[0x0][0x2ec] ;  /* 0x0000bb0056567a20 */ /* 0x000fe20000410000 */
[----:B------:R-:W-:Y:S01]  /*129d0*/  IADD3 R2, R2, c[0x0][0x2e8], RZ ;  /* 0x0000ba0002027a10 */ /* 0x000fe20007ffe0ff */
[----:B------:R-:W1:Y:S01]  /*129e0*/  MUFU.TANH R25, R25 ;  /* 0x0000001900197308 */ /* 0x000e620000002400 */
[----:B------:R-:W-:Y:S02]  /*129f0*/  FMUL.FTZ R85, R85, c[0x0][0x2ec] ;  /* 0x0000bb0055557a20 */ /* 0x000fe40000410000 */
[----:B------:R-:W-:Y:S01]  /*12a00*/  IADD3 R0, R2, 0x8, RZ ;  /* 0x0000000802007810 */ /* 0x000fe20007ffe0ff */
[----:B------:R-:W-:Y:S01]  /*12a10*/  FMUL.FTZ R80, R80, c[0x0][0x2ec] ;  /* 0x0000bb0050507a20 */ /* 0x000fe20000410000 */
[-C--:B------:R-:W-:Y:S01]  /*12a20*/  IMNMX R2, R2, R59.reuse, PT ;  /* 0x0000003b02027217 */ /* 0x080fe20003800200 */
[----:B------:R-:W-:Y:S01]  /*12a30*/  FMUL.FTZ R82, R82, c[0x0][0x2ec] ;  /* 0x0000bb0052527a20 */ /* 0x000fe20000410000 */
[----:B------:R-:W-:Y:S01]  /*12a40*/  IMNMX R135, R0, R59, PT ;  /* 0x0000003b00877217 */ /* 0x000fe20003800200 */
[----:B------:R-:W1:Y:S01]  /*12a50*/  MUFU.TANH R171, R84 ;  /* 0x0000005400ab7308 */ /* 0x000e620000002400 */
[----:B------:R-:W-:Y:S01]  /*12a60*/  LOP3.LUT R0, R3, R6, RZ, 0xfc, !PT ;  /* 0x0000000603007212 */ /* 0x000fe200078efcff */
[----:B------:R-:W-:Y:S01]  /*12a70*/  FMUL.FTZ R81, R81, c[0x0][0x2ec] ;  /* 0x0000bb0051517a20 */ /* 0x000fe20000410000 */
[----:B------:R-:W-:Y:S01]  /*12a80*/  IADD3 R3, R24, 0x8, RZ ;  /* 0x0000000818037810 */ /* 0x000fe20007ffe0ff */
[----:B------:R-:W-:Y:S01]  /*12a90*/  FMUL.FTZ R87, R87, c[0x0][0x2ec] ;  /* 0x0000bb0057577a20 */ /* 0x000fe20000410000 */
[----:B------:R-:W-:Y:S01]  /*12aa0*/  HMMA.16816.F32 R76, R64, R20, R76 ;  /* 0x00000014404c723c */ /* 0x000fe2000000184c */
[CC--:B------:R-:W-:Y:S01]  /*12ab0*/  ISETP.GE.AND P5, PT, R12.reuse, R2.reuse, PT ;  /* 0x000000020c00720c */ /* 0x0c0fe20003fa6270 */
[----:B------:R-:W-:Y:S01]  /*12ac0*/  FMUL.FTZ R83, R83, c[0x0][0x2ec] ;  /* 0x0000bb0053537a20 */ /* 0x000fe20000410000 */
[----:B------:R-:W-:Y:S01]  /*12ad0*/  ISETP.GE.AND P1, PT, R12, R135, PT ;  /* 0x000000870c00720c */ /* 0x000fe20003f26270 */
[----:B------:R-:W1:Y:S01]  /*12ae0*/  MUFU.TANH R166, R86 ;  /* 0x0000005600a67308 */ /* 0x000e620000002400 */
[----:B------:R-:W-:-:S02]  /*12af0*/  ISETP.GE.AND P0, PT, R3, R2, PT ;  /* 0x000000020300720c */ /* 0x000fc40003f06270 */
[----:B------:R-:W-:Y:S01]  /*12b00*/  ISETP.GE.AND P2, PT, R3, R135, PT ;  /* 0x000000870300720c */ /* 0x000fe20003f46270 */
[----:B------:R-:W-:Y:S01]  /*12b10*/  HMMA.16816.F32 R20, R64, R22, R100 ;  /* 0x000000164014723c */ /* 0x000fe20000001864 */
[C---:B------:R-:W-:Y:S02]  /*12b20*/  IADD3 R3, R24.reuse, 0x10, RZ ;  /* 0x0000001018037810 */ /* 0x040fe40007ffe0ff */
[----:B------:R-:W-:Y:S01]  /*12b30*/  IADD3 R6, R24, 0x9, RZ ;  /* 0x0000000918067810 */ /* 0x000fe20007ffe0ff */
[----:B------:R-:W1:Y:S01]  /*12b40*/  MUFU.TANH R169, R80 ;  /* 0x0000005000a97308 */ /* 0x000e620000002400 */
[----:B------:R-:W-:Y:S02]  /*12b50*/  FSEL R17, R36, -INF , !P5 ;  /* 0xff80000024117808 */ /* 0x000fe40006800000 */
[----:B------:R-:W-:Y:S02]  /*12b60*/  FSEL R16, R37, -INF , !P1 ;  /* 0xff80000025107808 */ /* 0x000fe40004800000 */
[----:B------:R-:W-:-:S02]  /*12b70*/  ISETP.GE.AND P5, PT, R3, R2, PT ;  /* 0x000000020300720c */ /* 0x000fc40003fa6270 */
[-C--:B------:R-:W-:Y:S01]  /*12b80*/  ISETP.GE.AND P1, PT, R3, R135.reuse, PT ;  /* 0x000000870300720c */ /* 0x080fe20003f26270 */
[----:B------:R-:W1:Y:S01]  /*12b90*/  MUFU.TANH R170, R82 ;  /* 0x0000005200aa7308 */ /* 0x000e620000002400 */
[----:B------:R-:W-:Y:S02]  /*12ba0*/  IADD3 R3, R24, 0x11, RZ ;  /* 0x0000001118037810 */ /* 0x000fe40007ffe0ff */
[-C--:B------:R-:W-:Y:S01]  /*12bb0*/  ISETP.GE.AND P6, PT, R6, R2.reuse, PT ;  /* 0x000000020600720c */ /* 0x080fe20003fc6270 */
[----:B------:R-:W-:Y:S01]  /*12bc0*/  FMUL.FTZ R76, R76, c[0x0][0x2ec] ;  /* 0x0000bb004c4c7a20 */ /* 0x000fe20000410000 */
[-C--:B------:R-:W-:Y:S01]  /*12bd0*/  ISETP.GE.AND P4, PT, R6, R135.reuse, PT ;  /* 0x000000870600720c */ /* 0x080fe20003f86270 */
[----:B------:R-:W-:Y:S01]  /*12be0*/  FMUL.FTZ R77, R77, c[0x0][0x2ec] ;  /* 0x0000bb004d4d7a20 */ /* 0x000fe20000410000 */
[----:B-----5:R-:W-:Y:S01]  /*12bf0*/  FSEL R27, R38, -INF , !P0 ;  /* 0xff800000261b7808 */ /* 0x020fe20004000000 */
[----:B------:R-:W5:Y:S01]  /*12c00*/  MUFU.TANH R165, R81 ;  /* 0x0000005100a57308 */ /* 0x000f620000002400 */
[----:B--2---:R-:W-:Y:S01]  /*12c10*/  FSEL R6, R35, -INF , !P2 ;  /* 0xff80000023067808 */ /* 0x004fe20005000000 */
[----:B------:R-:W-:Y:S01]  /*12c20*/  FMUL.FTZ R78, R78, c[0x0][0x2ec] ;  /* 0x0000bb004e4e7a20 */ /* 0x000fe20000410000 */
[CC--:B------:R-:W-:Y:S01]  /*12c30*/  ISETP.GE.AND P0, PT, R3.reuse, R2.reuse, PT ;  /* 0x000000020300720c */ /* 0x0c0fe20003f06270 */
[----:B------:R-:W-:Y:S01]  /*12c40*/  FMUL.FTZ R20, R20, c[0x0][0x2ec] ;  /* 0x0000bb0014147a20 */ /* 0x000fe20000410000 */
[-C--:B------:R-:W-:Y:S01]  /*12c50*/  ISETP.GE.AND P2, PT, R3, R135.reuse, PT ;  /* 0x000000870300720c */ /* 0x080fe20003f46270 */
[----:B------:R-:W-:Y:S01]  /*12c60*/  FMUL.FTZ R79, R79, c[0x0][0x2ec] ;  /* 0x0000bb004f4f7a20 */ /* 0x000fe20000410000 */
[----:B------:R-:W-:Y:S01]  /*12c70*/  IADD3 R3, R24, 0x18, RZ ;  /* 0x0000001818037810 */ /* 0x000fe20007ffe0ff */
[----:B------:R-:W2:Y:S01]  /*12c80*/  MUFU.TANH R147, R20 ;  /* 0x0000001400937308 */ /* 0x000ea20000002400 */
[----:B------:R-:W-:Y:S01]  /*12c90*/  FSEL R19, R34, -INF , !P6 ;  /* 0xff80000022137808 */ /* 0x000fe20007000000 */
[----:B------:R-:W-:Y:S01]  /*12ca0*/  FMUL.FTZ R21, R21, c[0x0][0x2ec] ;  /* 0x0000bb0015157a20 */ /* 0x000fe20000410000 */
[----:B------:R-:W-:Y:S01]  /*12cb0*/  FSEL R18, R39, -INF , !P4 ;  /* 0xff80000027127808 */ /* 0x000fe20006000000 */
[----:B------:R-:W-:Y:S01]  /*12cc0*/  FMUL.FTZ R22, R22, c[0x0][0x2ec] ;  /* 0x0000bb0016167a20 */ /* 0x000fe20000410000 */
[----:B------:R-:W-:Y:S01]  /*12cd0*/  ISETP.GE.AND P6, PT, R3, R2, PT ;  /* 0x000000020300720c */ /* 0x000fe20003fc6270 */
[----:B------:R-:W-:Y:S01]  /*12ce0*/  FMUL.FTZ R23, R23, c[0x0][0x2ec] ;  /* 0x0000bb0017177a20 */ /* 0x000fe20000410000 */
[----:B------:R-:W-:Y:S01]  /*12cf0*/  ISETP.GE.AND P4, PT, R3, R135, PT ;  /* 0x000000870300720c */ /* 0x000fe20003f86270 */
[----:B------:R-:W2:Y:S01]  /*12d00*/  MUFU.TANH R163, R85 ;  /* 0x0000005500a37308 */ /* 0x000ea20000002400 */
[----:B------:R-:W-:-:S02]  /*12d10*/  IADD3 R3, R24, 0x19, RZ ;  /* 0x0000001918037810 */ /* 0x000fc40007ffe0ff */
[----:B-1----:R-:W-:Y:S02]  /*12d20*/  FSEL R15, R44, -INF , !P5 ;  /* 0xff8000002c0f7808 */ /* 0x002fe40006800000 */
[----:B------:R-:W-:Y:S02]  /*12d30*/  FSEL R14, R41, -INF , !P1 ;  /* 0xff800000290e7808 */ /* 0x000fe40004800000 */
[C---:B------:R-:W-:Y:S01]  /*12d40*/  ISETP.GE.AND P5, PT, R3.reuse, R2, PT ;  /* 0x000000020300720c */ /* 0x040fe20003fa6270 */
[----:B------:R-:W1:Y:S01]  /*12d50*/  MUFU.TANH R176, R87 ;  /* 0x0000005700b07308 */ /* 0x000e620000002400 */
[----:B------:R-:W-:Y:S02]  /*12d60*/  ISETP.GE.AND P1, PT, R3, R135, PT ;  /* 0x000000870300720c */ /* 0x000fe40003f26270 */
[----:B------:R-:W-:Y:S02]  /*12d70*/  IADD3 R3, R24, 0x21, RZ ;  /* 0x0000002118037810 */ /* 0x000fe40007ffe0ff */
[----:B----4-:R-:W-:-:S02]  /*12d80*/  FSEL R13, R40, -INF , !P0 ;  /* 0xff800000280d7808 */ /* 0x010fc40004000000 */
[----:B------:R-:W-:Y:S01]  /*12d90*/  FSEL R12, R42, -INF , !P2 ;  /* 0xff8000002a0c7808 */ /* 0x000fe20005000000 */
[----:B------:R-:W4:Y:S01]  /*12da0*/  MUFU.TANH R174, R83 ;  /* 0x0000005300ae7308 */ /* 0x000f220000002400 */
[----:B------:R-:W-:Y:S02]  /*12db0*/  FSEL R9, R43, -INF , !P6 ;  /* 0xff8000002b097808 */ /* 0x000fe40007000000 */
[----:B------:R-:W-:Y:S02]  /*12dc0*/  FSEL R10, R28, -INF , !P4 ;  /* 0xff8000001c0a7808 */ /* 0x000fe40006000000 */
[CC--:B------:R-:W-:Y:S02]  /*12dd0*/  ISETP.GE.AND P0, PT, R8.reuse, R2.reuse, PT ;  /* 0x000000020800720c */ /* 0x0c0fe40003f06270 */
[----:B------:R-:W-:Y:S01]  /*12de0*/  ISETP.GE.AND P2, PT, R8, R135, PT ;  /* 0x000000870800720c */ /* 0x000fe20003f46270 */
[----:B------:R-:W1:Y:S01]  /*12df0*/  MUFU.TANH R175, R76 ;  /* 0x0000004c00af7308 */ /* 0x000e620000002400 */
[----:B------:R-:W-:-:S02]  /*12e00*/  ISETP.GE.AND P6, PT, R3, R2, PT ;  /* 0x000000020300720c */ /* 0x000fc40003fc6270 */
[----:B------:R-:W-:Y:S02]  /*12e10*/  ISETP.GE.AND P4, PT, R3, R135, PT ;  /* 0x000000870300720c */ /* 0x000fe40003f86270 */
[----:B------:R-:W-:Y:S02]  /*12e20*/  IADD3 R3, R24, 0x29, RZ ;  /* 0x0000002918037810 */ /* 0x000fe40007ffe0ff */
[----:B---3--:R-:W-:Y:S01]  /*12e30*/  FSEL R11, R45, -INF , !P5 ;  /* 0xff8000002d0b7808 */ /* 0x008fe20006800000 */
[----:B------:R-:W-:Y:S01]  /*12e40*/  MUFU.TANH R173, R77 ;  /* 0x0000004d00ad7308 */ /* 0x000fe20000002400 */
[----:B------:R-:W-:Y:S02]  /*12e50*/  FSEL R8, R25, -INF , !P1 ;  /* 0xff80000019087808 */ /* 0x000fe40004800000 */
[----:B------:R-:W-:Y:S02]  /*12e60*/  FSEL R171, R171, -INF , !P0 ;  /* 0xff800000abab7808 */ /* 0x000fe40004000000 */
[----:B------:R-:W-:-:S02]  /*12e70*/  FSEL R166, R166, -INF , !P2 ;  /* 0xff800000a6a67808 */ /* 0x000fc40005000000 */
[CC--:B------:R-:W-:Y:S01]  /*12e80*/  ISETP.GE.AND P5, PT, R26.reuse, R2.reuse, PT ;  /* 0x000000021a00720c */ /* 0x0c0fe20003fa6270 */
[----:B------:R-:W3:Y:S01]  /*12e90*/  MUFU.TANH R168, R78 ;  /* 0x0000004e00a87308 */ /* 0x000ee20000002400 */
[-C--:B------:R-:W-:Y:S02]  /*12ea0*/  ISETP.GE.AND P1, PT, R26, R135.reuse, PT ;  /* 0x000000871a00720c */ /* 0x080fe40003f26270 */
[C---:B------:R-:W-:Y:S02]  /*12eb0*/  ISETP.GE.AND P0, PT, R3.reuse, R2, PT ;  /* 0x000000020300720c */ /* 0x040fe40003f06270 */
[----:B------:R-:W-:Y:S02]  /*12ec0*/  ISETP.GE.AND P2, PT, R3, R135, PT ;  /* 0x000000870300720c */ /* 0x000fe40003f46270 */
[----:B------:R-:W-:Y:S01]  /*12ed0*/  IADD3 R3, R24, 0x31, RZ ;  /* 0x0000003118037810 */ /* 0x000fe20007ffe0ff */
[----:B------:R-:W1:Y:S01]  /*12ee0*/  MUFU.TANH R146, R79 ;  /* 0x0000004f00927308 */ /* 0x000e620000002400 */
[----:B------:R-:W-:-:S02]  /*12ef0*/  FSEL R169, R169, -INF , !P5 ;  /* 0xff800000a9a97808 */ /* 0x000fc40006800000 */
[----:B------:R-:W-:Y:S02]  /*12f00*/  FSEL R170, R170, -INF , !P1 ;  /* 0xff800000aaaa7808 */ /* 0x000fe40004800000 */
[CC--:B------:R-:W-:Y:S02]  /*12f10*/  ISETP.GE.AND P5, PT, R3.reuse, R2.reuse, PT ;  /* 0x000000020300720c */ /* 0x0c0fe40003fa6270 */
[----:B------:R-:W-:Y:S01]  /*12f20*/  ISETP.GE.AND P1, PT, R3, R135, PT ;  /* 0x000000870300720c */ /* 0x000fe20003f26270 */
[----:B------:R-:W-:Y:S01]  /*12f30*/  MUFU.TANH R145, R21 ;  /* 0x0000001500917308 */ /* 0x000fe20000002400 */
[----:B------:R-:W-:Y:S02]  /*12f40*/  IADD3 R3, R24, 0x38, RZ ;  /* 0x0000003818037810 */ /* 0x000fe40007ffe0ff */
[----:B-----5:R-:W-:Y:S02]  /*12f50*/  FSEL R165, R165, -INF , !P0 ;  /* 0xff800000a5a57808 */ /* 0x020fe40004000000 */
[----:B------:R-:W-:-:S02]  /*12f60*/  ISETP.GE.AND P0, PT, R3, R2, PT ;  /* 0x000000020300720c */ /* 0x000fc40003f06270 */
[----:B------:R-:W-:Y:S01]  /*12f70*/  IADD3 R25, R24, 0x30, RZ ;  /* 0x0000003018197810 */ /* 0x000fe20007ffe0ff */
[----:B------:R-:W5:Y:S01]  /*12f80*/  MUFU.TANH R144, R22 ;  /* 0x0000001600907308 */ /* 0x000f620000002400 */
[----:B--2---:R-:W-:Y:S01]  /*12f90*/  FSEL R147, R147, -INF , !P0 ;  /* 0xff80000093937808 */ /* 0x004fe20004000000 */
[----:B------:R-:W-:Y:S01]  /*12fa0*/  BAR.SYNC.DEFER_BLOCKING 0x0 ;  /* 0x0000000000007b1d */ /* 0x000fe20000010000 */
[----:B------:R-:W-:Y:S02]  /*12fb0*/  ISETP.GT.AND P0, PT, R216, R207, PT ;  /* 0x000000cfd800720c */ /* 0x000fe40003f04270 */
[----:B------:R-:W-:Y:S02]  /*12fc0*/  FSEL R163, R163, -INF , !P6 ;  /* 0xff800000a3a37808 */ /* 0x000fe40007000000 */
[----:B-1----:R-:W-:Y:S01]  /*12fd0*/  FSEL R176, R176, -INF , !P4 ;  /* 0xff800000b0b07808 */ /* 0x002fe20006000000 */
[----:B------:R-:W1:Y:S01]  /*12fe0*/  MUFU.TANH R164, R23 ;  /* 0x0000001700a47308 */ /* 0x000e620000002400 */
[----:B----4-:R-:W-:-:S02]  /*12ff0*/  FSEL R174, R174, -INF , !P2 ;  /* 0xff800000aeae7808 */ /* 0x010fc40005000000 */
[C---:B------:R-:W-:Y:S02]  /*13000*/  ISETP.GE.AND P6, PT, R25.reuse, R2, PT ;  /* 0x000000021900720c */ /* 0x040fe40003fc6270 */
[-C--:B------:R-:W-:Y:S02]  /*13010*/  ISETP.GE.AND P4, PT, R25, R135.reuse, PT ;  /* 0x000000871900720c */ /* 0x080fe40003f86270 */
[----:B------:R-:W-:Y:S02]  /*13020*/  ISETP.GE.AND P2, PT, R3, R135, PT ;  /* 0x000000870300720c */ /* 0x000fe40003f46270 */
[----:B------:R-:W-:Y:S02]  /*13030*/  IADD3 R3, R24, 0x39, RZ ;  /* 0x0000003918037810 */ /* 0x000fe40007ffe0ff */
[----:B------:R-:W-:Y:S02]  /*13040*/  FSEL R175, R175, -INF , !P6 ;  /* 0xff800000afaf7808 */ /* 0x000fe40007000000 */
[----:B---3--:R-:W-:-:S02]  /*13050*/  FSEL R168, R168, -INF , !P4 ;  /* 0xff800000a8a87808 */ /* 0x008fc40006000000 */
[----:B------:R-:W-:Y:S02]  /*13060*/  FSEL R173, R173, -INF , !P5 ;  /* 0xff800000adad7808 */ /* 0x000fe40006800000 */
[----:B------:R-:W-:Y:S02]  /*13070*/  FSEL R146, R146, -INF , !P1 ;  /* 0xff80000092927808 */ /* 0x000fe40004800000 */
[CC--:B------:R-:W-:Y:S02]  /*13080*/  ISETP.GE.AND P6, PT, R24.reuse, R2.reuse, PT ;  /* 0x000000021800720c */ /* 0x0c0fe40003fc6270 */
[-C--:B------:R-:W-:Y:S02]  /*13090*/  ISETP.GE.AND P4, PT, R24, R135.reuse, PT ;  /* 0x000000871800720c */ /* 0x080fe40003f86270 */
[C---:B------:R-:W-:Y:S02]  /*130a0*/  ISETP.GE.AND P5, PT, R3.reuse, R2, PT ;  /* 0x000000020300720c */ /* 0x040fe40003fa6270 */
[----:B------:R-:W-:-:S02]  /*130b0*/  ISETP.GE.AND P1, PT, R3, R135, PT ;  /* 0x000000870300720c */ /* 0x000fc40003f26270 */
[----:B-----5:R-:W-:Y:S02]  /*130c0*/  FSEL R144, R144, -INF , !P2 ;  /* 0xff80000090907808 */ /* 0x020fe40005000000 */
[----:B------:R-:W-:Y:S02]  /*130d0*/  FSEL R32, R32, -INF , !P6 ;  /* 0xff80000020207808 */ /* 0x000fe40007000000 */
[----:B------:R-:W-:Y:S02]  /*130e0*/  FSEL R33, R33, -INF , !P4 ;  /* 0xff80000021217808 */ /* 0x000fe40006000000 */
[----:B------:R-:W-:Y:S02]  /*130f0*/  FSEL R145, R145, -INF , !P5 ;  /* 0xff80000091917808 */ /* 0x000fe40006800000 */
[----:B-1----:R-:W-:Y:S01]  /*13100*/  FSEL R164, R164, -INF , !P1 ;  /* 0xff800000a4a47808 */ /* 0x002fe20004800000 */
        /* <DEDUP_REMOVED lines=60> */
.L_x_3510:
[----:B------:R-:W-:-:S05]  /*134d0*/  IMAD.MOV.U32 R3, RZ, RZ, c[0x0][0x198] ;  /* 0x00006600ff037624 */ /* 0x000fca00078e00ff */
[----:B------:R-:W-:-:S04]  /*134e0*/  LEA R3, -R3, RZ, 0x6 ;  /* 0x000000ff03037211 */ /* 0x000fc800078e31ff */
[----:B------:R-:W-:Y:S02]  /*134f0*/  SHF.R.S32.HI R4, RZ, 0x1f, R3 ;  /* 0x0000001fff047819 */ /* 0x000fe40000011403 */
.L_x_3511:
        /* <DEDUP_REMOVED lines=41> */
.L_x_3509:
        /* <DEDUP_REMOVED lines=367> */
.L_x_3513:
[----:B------:R-:W-:-:S05]  /*14e80*/  IMAD.MOV.U32 R5, RZ, RZ, c[0x0][0x1a0] ;  /* 0x00006800ff057624 */ /* 0x000fca00078e00ff */
[----:B------:R-:W-:-:S04]  /*14e90*/  LEA R5, -R5, RZ, 0x6 ;  /* 0x000000ff05057211 */ /* 0x000fc800078e31ff */
[----:B------:R-:W-:Y:S02]  /*14ea0*/  SHF.R.S32.HI R0, RZ, 0x1f, R5 ;  /* 0x0000001fff007819 */ /* 0x000fe40000011405 */
.L_x_3514:
        /* <DEDUP_REMOVED lines=186> */
[----:B------:R-:W3:Y:S05]  /*15a50*/  LDSM.16.M88.4 R4, [R199+0xb000] ;  /* 0x00b00000c704783b */ /* 0x000eea0000000200 */
[----:B------:R4:W-:Y:S02]  /*15a60*/  MUFU.TANH R147, R14 ;  /* 0x0000000e00937308 */ /* 0x0009e40000002400 */
[C---:B-1----:R-:W-:Y:S01]  /*15a70*/  HMMA.16816.F32 R152, R148.reuse, R32, R152 ;  /* 0x000000209498723c */ /* 0x042fe20000001898 */
[----:B------:R-:W1:Y:S07]  /*15a80*/  S2R R32, SR_TID.X ;  /* 0x0000000000207919 */ /* 0x000e6e0000002100 */
[----:B------:R-:W-:Y:S08]  /*15a90*/  HMMA.16816.F32 R176, R148, R34, R176 ;  /* 0x0000002294b0723c */ /* 0x000ff000000018b0 */
[----:B------:R-:W-:Y:S01]  /*15aa0*/  HMMA.16816.F32 R28, R8, R156, R28 ;  /* 0x0000009c081c723c */ /* 0x000fe2000000181c */
[----:B------:R-:W-:-:S02]  /*15ab0*/  FMUL.FTZ R17, R17, c[0x0][0x2ec] ;  /* 0x0000bb0011117a20 */ /* 0x000fc40000410000 */
[----:B------:R-:W-:Y:S02]  /*15ac0*/  FMUL.FTZ R0, R16, c[0x0][0x2ec] ;  /* 0x0000bb0010007a20 */ /* 0x000fe40000410000 */
[----:B------:R5:W1:Y:S01]  /*15ad0*/  MUFU.TANH R134, R17 ;  /* 0x0000001100867308 */ /* 0x000a620000002400 */
[----:B------:R-:W-:Y:S02]  /*15ae0*/  FMUL.FTZ R133, R18, c[0x0][0x2ec] ;  /* 0x0000bb0012857a20 */ /* 0x000fe40000410000 */
[----:B------:R-:W-:Y:S01]  /*15af0*/  FMUL.FTZ R156, R15, c[0x0][0x2ec] ;  /* 0x0000bb000f9c7a20 */ /* 0x000fe20000410000 */
[C---:B--2---:R-:W-:Y:S01]  /*15b00*/  HMMA.16816.F32 R152, R136.reuse, R20, R152 ;  /* 0x000000148898723c */ /* 0x044fe20000001898 */
[----:B----4-:R-:W2:Y:S01]  /*15b10*/  LDSM.16.M88.4 R12, [R199+0xb800] ;  /* 0x00b80000c70c783b */ /* 0x010ea20000000200 */
[----:B------:R-:W-:Y:S02]  /*15b20*/  FMUL.FTZ R144, R19, c[0x0][0x2ec] ;  /* 0x0000bb0013907a20 */ /* 0x000fe40000410000 */
[----:B------:R-:W-:Y:S04]  /*15b30*/  MUFU.TANH R0, R0 ;  /* 0x0000000000007308 */ /* 0x000fe80000002400 */
[----:B------:R-:W-:Y:S01]  /*15b40*/  HMMA.16816.F32 R176, R136, R22, R176 ;  /* 0x0000001688b0723c */ /* 0x000fe200000018b0 */
[----:B-----5:R-:W4:Y:S03]  /*15b50*/  LDSM.16.M88.4 R16, [R192+0x5000] ;  /* 0x00500000c010783b */ /* 0x020f260000000200 */
[----:B------:R-:W5:Y:S03]  /*15b60*/  MUFU.TANH R144, R144 ;  /* 0x0000009000907308 */ /* 0x000f660000002400 */
[----:B------:R-:W-:Y:S01]  /*15b70*/  FMUL.FTZ R28, R28, c[0x0][0x2ec] ;  /* 0x0000bb001c1c7a20 */ /* 0x000fe20000410000 */
[----:B------:R-:W-:Y:S01]  /*15b80*/  HMMA.16816.F32 R140, R24, R174, R140 ;  /* 0x000000ae188c723c */ /* 0x000fe2000000188c */
[----:B------:R-:W-:-:S02]  /*15b90*/  FMUL.FTZ R30, R30, c[0x0][0x2ec] ;  /* 0x0000bb001e1e7a20 */ /* 0x000fc40000410000 */
[----:B------:R-:W-:Y:S02]  /*15ba0*/  FMUL.FTZ R29, R29, c[0x0][0x2ec] ;  /* 0x0000bb001d1d7a20 */ /* 0x000fe40000410000 */
[----:B------:R-:W-:Y:S01]  /*15bb0*/  FMUL.FTZ R31, R31, c[0x0][0x2ec] ;  /* 0x0000bb001f1f7a20 */ /* 0x000fe20000410000 */
[----:B------:R-:W1:Y:S02]  /*15bc0*/  MUFU.TANH R156, R156 ;  /* 0x0000009c009c7308 */ /* 0x000e640000002400 */
[C---:B---3--:R-:W-:Y:S06]  /*15bd0*/  HMMA.16816.F32 R160, R24.reuse, R4, R160 ;  /* 0x0000000418a0723c */ /* 0x048fec00000018a0 */
[----:B------:R-:W3:Y:S02]  /*15be0*/  MUFU.TANH R28, R28 ;  /* 0x0000001c001c7308 */ /* 0x000ee40000002400 */
[----:B------:R-:W-:Y:S01]  /*15bf0*/  HMMA.16816.F32 R164, R24, R6, R164 ;  /* 0x0000000618a4723c */ /* 0x000fe200000018a4 */
[----:B------:R-:W3:Y:S01]  /*15c00*/  LDSM.16.M88.4 R4, [R192+0x5800] ;  /* 0x00580000c004783b */ /* 0x000ee20000000200 */
[----:B------:R-:W-:-:S04]  /*15c10*/  DEPBAR.LE SB0, 0x0 ;  /* 0x000080000000791a */ /* 0x000fc80000000000 */
[----:B------:R-:W1:Y:S02]  /*15c20*/  MUFU.TANH R30, R30 ;  /* 0x0000001e001e7308 */ /* 0x000e640000002400 */
[----:B------:R-:W-:Y:S06]  /*15c30*/  HMMA.16816.F32 R140, R8, R158, R140 ;  /* 0x0000009e088c723c */ /* 0x000fec000000188c */
[----:B------:R-:W3:Y:S02]  /*15c40*/  MUFU.TANH R29, R29 ;  /* 0x0000001d001d7308 */ /* 0x000ee40000002400 */
[C---:B--2---:R-:W-:Y:S06]  /*15c50*/  HMMA.16816.F32 R152, R24.reuse, R12, R152 ;  /* 0x0000000c1898723c */ /* 0x044fec0000001898 */
[----:B------:R-:W2:Y:S01]  /*15c60*/  MUFU.TANH R31, R31 ;  /* 0x0000001f001f7308 */ /* 0x000ea20000002400 */
[----:B-1----:R-:W-:Y:S01]  /*15c70*/  IMAD.SHL.U32 R13, R32, 0x2, RZ ;  /* 0x00000002200d7824 */ /* 0x002fe200078e00ff */
[----:B------:R-:W-:Y:S04]  /*15c80*/  HMMA.16816.F32 R176, R24, R14, R176 ;  /* 0x0000000e18b0723c */ /* 0x000fe800000018b0 */
[----:B------:R-:W-:-:S02]  /*15c90*/  LOP3.LUT R13, R13, 0x6, RZ, 0xc0, !PT ;  /* 0x000000060d0d7812 */ /* 0x000fc400078ec0ff */
[----:B------:R-:W-:Y:S02]  /*15ca0*/  MUFU.TANH R133, R133 ;  /* 0x0000008500857308 */ /* 0x000fe40000002400 */
[C---:B----4-:R-:W-:Y:S01]  /*15cb0*/  HMMA.16816.F32 R160, R8.reuse, R16, R160 ;  /* 0x0000001008a0723c */ /* 0x050fe200000018a0 */
[----:B------:R-:W-:Y:S02]  /*15cc0*/  IMAD R12, R216, 0x40, R13 ;  /* 0x00000040d80c7824 */ /* 0x000fe400078e020d */
[----:B------:R-:W-:Y:S02]  /*15cd0*/  FMUL.FTZ R21, R143, c[0x0][0x2ec] ;  /* 0x0000bb008f157a20 */ /* 0x000fe40000410000 */
[----:B------:R-:W-:Y:S01]  /*15ce0*/  FMUL.FTZ R141, R141, c[0x0][0x2ec] ;  /* 0x0000bb008d8d7a20 */ /* 0x000fe20000410000 */
[----:B------:R-:W-:Y:S01]  /*15cf0*/  IADD3 R13, R12, 0x1, RZ ;  /* 0x000000010c0d7810 */ /* 0x000fe20007ffe0ff */
[----:B------:R-:W-:Y:S01]  /*15d00*/  FMUL.FTZ R16, R140, c[0x0][0x2ec] ;  /* 0x0000bb008c107a20 */ /* 0x000fe20000410000 */
[----:B------:R-:W-:Y:S01]  /*15d10*/  HMMA.16816.F32 R164, R8, R18, R164 ;  /* 0x0000001208a4723c */ /* 0x000fe200000018a4 */
[----:B------:R-:W-:Y:S01]  /*15d20*/  FMUL.FTZ R17, R142, c[0x0][0x2ec] ;  /* 0x0000bb008e117a20 */ /* 0x000fe20000410000 */
[C---:B------:R-:W-:Y:S01]  /*15d30*/  ISETP.GE.AND P5, PT, R13.reuse, R2, PT ;  /* 0x000000020d00720c */ /* 0x040fe20003fa6270 */
[----:B------:R-:W-:Y:S01]  /*15d40*/  MUFU.TANH R20, R141 ;  /* 0x0000008d00147308 */ /* 0x000fe20000002400 */
[----:B------:R-:W-:-:S02]  /*15d50*/  ISETP.GE.AND P1, PT, R13, R135, PT ;  /* 0x000000870d00720c */ /* 0x000fc40003f26270 */
[----:B------:R-:W-:Y:S02]  /*15d60*/  IADD3 R13, R12, 0x8, RZ ;  /* 0x000000080c0d7810 */ /* 0x000fe40007ffe0ff */
[C---:B---3--:R-:W-:Y:S01]  /*15d70*/  HMMA.16816.F32 R152, R8.reuse, R4, R152 ;  /* 0x000000040898723c */ /* 0x048fe20000001898 */
[----:B------:R-:W-:Y:S02]  /*15d80*/  FSEL R134, R134, -INF , !P5 ;  /* 0xff80000086867808 */ /* 0x000fe40006800000 */
[----:B------:R-:W1:Y:S01]  /*15d90*/  MUFU.TANH R16, R16 ;  /* 0x0000001000107308 */ /* 0x000e620000002400 */
[CC--:B------:R-:W-:Y:S02]  /*15da0*/  ISETP.GE.AND P6, PT, R13.reuse, R2.reuse, PT ;  /* 0x000000020d00720c */ /* 0x0c0fe40003fc6270 */
[-C--:B------:R-:W-:Y:S02]  /*15db0*/  ISETP.GE.AND P4, PT, R13, R135.reuse, PT ;  /* 0x000000870d00720c */ /* 0x080fe40003f86270 */
[----:B------:R-:W-:Y:S01]  /*15dc0*/  HMMA.16816.F32 R176, R8, R6, R176 ;  /* 0x0000000608b0723c */ /* 0x000fe200000018b0 */
[----:B------:R-:W-:Y:S01]  /*15dd0*/  IADD3 R4, R12, 0x9, RZ ;  /* 0x000000090c047810 */ /* 0x000fe20007ffe0ff */
[----:B------:R-:W-:Y:S01]  /*15de0*/  FMUL.FTZ R160, R160, c[0x0][0x2ec] ;  /* 0x0000bb00a0a07a20 */ /* 0x000fe20000410000 */
[----:B------:R-:W-:Y:S01]  /*15df0*/  MUFU.TANH R17, R17 ;  /* 0x0000001100117308 */ /* 0x000fe20000002400 */
[----:B------:R-:W-:Y:S01]  /*15e00*/  FMUL.FTZ R162, R162, c[0x0][0x2ec] ;  /* 0x0000bb00a2a27a20 */ /* 0x000fe20000410000 */
[CC--:B------:R-:W-:Y:S01]  /*15e10*/  ISETP.GE.AND P0, PT, R4.reuse, R2.reuse, PT ;  /* 0x000000020400720c */ /* 0x0c0fe20003f06270 */
[----:B------:R-:W-:Y:S01]  /*15e20*/  FMUL.FTZ R161, R161, c[0x0][0x2ec] ;  /* 0x0000bb00a1a17a20 */ /* 0x000fe20000410000 */
[-C--:B------:R-:W-:Y:S01]  /*15e30*/  ISETP.GE.AND P2, PT, R4, R135.reuse, PT ;  /* 0x000000870400720c */ /* 0x080fe20003f46270 */
[----:B------:R-:W-:Y:S01]  /*15e40*/  FMUL.FTZ R19, R164, c[0x0][0x2ec] ;  /* 0x0000bb00a4137a20 */ /* 0x000fe20000410000 */
[----:B------:R-:W-:Y:S01]  /*15e50*/  IADD3 R4, R12, 0x10, RZ ;  /* 0x000000100c047810 */ /* 0x000fe20007ffe0ff */
[----:B------:R-:W-:Y:S01]  /*15e60*/  FMUL.FTZ R164, R165, c[0x0][0x2ec] ;  /* 0x0000bb00a5a47a20 */ /* 0x000fe20000410000 */
[----:B-----5:R-:W-:Y:S01]  /*15e70*/  FSEL R13, R144, -INF , !P1 ;  /* 0xff800000900d7808 */ /* 0x020fe20004800000 */
[----:B------:R-:W-:Y:S01]  /*15e80*/  FMUL.FTZ R165, R166, c[0x0][0x2ec] ;  /* 0x0000bb00a6a57a20 */ /* 0x000fe20000410000 */
[----:B------:R-:W3:Y:S01]  /*15e90*/  MUFU.TANH R21, R21 ;  /* 0x0000001500157308 */ /* 0x000ee20000002400 */
[CC--:B------:R-:W-:Y:S01]  /*15ea0*/  ISETP.GE.AND P5, PT, R4.reuse, R2.reuse, PT ;  /* 0x000000020400720c */ /* 0x0c0fe20003fa6270 */
[----:B------:R-:W-:Y:S01]  /*15eb0*/  FMUL.FTZ R18, R163, c[0x0][0x2ec] ;  /* 0x0000bb00a3127a20 */ /* 0x000fe20000410000 */
[-C--:B------:R-:W-:Y:S01]  /*15ec0*/  ISETP.GE.AND P1, PT, R4, R135.reuse, PT ;  /* 0x000000870400720c */ /* 0x080fe20003f26270 */
[----:B------:R-:W-:Y:S01]  /*15ed0*/  FMUL.FTZ R23, R152, c[0x0][0x2ec] ;  /* 0x0000bb0098177a20 */ /* 0x000fe20000410000 */
[C---:B------:R-:W-:Y:S01]  /*15ee0*/  IADD3 R4, R12.reuse, 0x11, RZ ;  /* 0x000000110c047810 */ /* 0x040fe20007ffe0ff */
[----:B------:R-:W-:Y:S01]  /*15ef0*/  FMUL.FTZ R163, R167, c[0x0][0x2ec] ;  /* 0x0000bb00a7a37a20 */ /* 0x000fe20000410000 */
[----:B------:R-:W-:Y:S01]  /*15f00*/  IADD3 R15, R12, 0x18, RZ ;  /* 0x000000180c0f7810 */ /* 0x000fe20007ffe0ff */
[----:B------:R-:W4:Y:S01]  /*15f10*/  MUFU.TANH R168, R160 ;  /* 0x000000a000a87308 */ /* 0x000f220000002400 */
[----:B------:R-:W-:Y:S01]  /*15f20*/  FSEL R14, R145, -INF , !P6 ;  /* 0xff800000910e7808 */ /* 0x000fe20007000000 */
[----:B------:R-:W-:Y:S01]  /*15f30*/  FMUL.FTZ R152, R153, c[0x0][0x2ec] ;  /* 0x0000bb0099987a20 */ /* 0x000fe20000410000 */
[----:B------:R-:W-:Y:S01]  /*15f40*/  FSEL R147, R147, -INF , !P4 ;  /* 0xff80000093937808 */ /* 0x000fe20006000000 */
[----:B------:R-:W-:Y:S01]  /*15f50*/  FMUL.FTZ R138, R176, c[0x0][0x2ec] ;  /* 0x0000bb00b08a7a20 */ /* 0x000fe20000410000 */
[-C--:B------:R-:W-:Y:S01]  /*15f60*/  ISETP.GE.AND P6, PT, R4, R2.reuse, PT ;  /* 0x000000020400720c */ /* 0x080fe20003fc6270 */
[----:B------:R-:W-:Y:S01]  /*15f70*/  FMUL.FTZ R151, R154, c[0x0][0x2ec] ;  /* 0x0000bb009a977a20 */ /* 0x000fe20000410000 */
[-C--:B------:R-:W-:Y:S01]  /*15f80*/  ISETP.GE.AND P4, PT, R4, R135.reuse, PT ;  /* 0x000000870400720c */ /* 0x080fe20003f86270 */
[----:B------:R-:W5:Y:S01]  /*15f90*/  MUFU.TANH R169, R162 ;  /* 0x000000a200a97308 */ /* 0x000f620000002400 */
[----:B------:R-:W-:Y:S01]  /*15fa0*/  IADD3 R22, R12, 0x19, RZ ;  /* 0x000000190c167810 */ /* 0x000fe20007ffe0ff */
[----:B------:R-:W-:Y:S01]  /*15fb0*/  FMUL.FTZ R137, R155, c[0x0][0x2ec] ;  /* 0x0000bb009b897a20 */ /* 0x000fe20000410000 */
[----:B------:R-:W-:Y:S01]  /*15fc0*/  FSEL R4, R146, -INF , !P0 ;  /* 0xff80000092047808 */ /* 0x000fe20004000000 */
[----:B------:R-:W-:Y:S01]  /*15fd0*/  FMUL.FTZ R136, R177, c[0x0][0x2ec] ;  /* 0x0000bb00b1887a20 */ /* 0x000fe20000410000 */
[----:B------:R-:W-:Y:S01]  /*15fe0*/  FSEL R5, R156, -INF , !P2 ;  /* 0xff8000009c057808 */ /* 0x000fe20005000000 */
[----:B------:R-:W-:Y:S01]  /*15ff0*/  FMUL.FTZ R139, R178, c[0x0][0x2ec] ;  /* 0x0000bb00b28b7a20 */ /* 0x000fe20000410000 */
[C---:B------:R-:W-:Y:S01]  /*16000*/  ISETP.GE.AND P0, PT, R15.reuse, R2, PT ;  /* 0x000000020f00720c */ /* 0x040fe20003f06270 */
[----:B------:R-:W1:Y:S01]  /*16010*/  MUFU.TANH R170, R161 ;  /* 0x000000a100aa7308 */ /* 0x000e620000002400 */
[----:B------:R-:W-:Y:S01]  /*16020*/  ISETP.GE.AND P2, PT, R15, R135, PT ;  /* 0x000000870f00720c */ /* 0x000fe20003f46270 */
[----:B------:R-:W-:Y:S01]  /*16030*/  FMUL.FTZ R149, R179, c[0x0][0x2ec] ;  /* 0x0000bb00b3957a20 */ /* 0x000fe20000410000 */
[----:B------:R-:W-:-:S02]  /*16040*/  IADD3 R7, R12, 0x20, RZ ;  /* 0x000000200c077810 */ /* 0x000fc40007ffe0ff */
[----:B------:R-:W-:Y:S02]  /*16050*/  IADD3 R6, R12, 0x21, RZ ;  /* 0x000000210c067810 */ /* 0x000fe40007ffe0ff */
[----:B------:R-:W-:Y:S01]  /*16060*/  FSEL R24, R28, -INF , !P5 ;  /* 0xff8000001c187808 */ /* 0x000fe20006800000 */
[----:B------:R-:W3:Y:S01]  /*16070*/  MUFU.TANH R19, R19 ;  /* 0x0000001300137308 */ /* 0x000ee20000002400 */
[----:B------:R-:W-:Y:S02]  /*16080*/  FSEL R25, R30, -INF , !P1 ;  /* 0xff8000001e197808 */ /* 0x000fe40004800000 */
[C---:B------:R-:W-:Y:S02]  /*16090*/  ISETP.GE.AND P5, PT, R22.reuse, R2, PT ;  /* 0x000000021600720c */ /* 0x040fe40003fa6270 */
[----:B------:R-:W-:Y:S02]  /*160a0*/  ISETP.GE.AND P1, PT, R22, R135, PT ;  /* 0x000000871600720c */ /* 0x000fe40003f26270 */
[----:B------:R-:W-:Y:S01]  /*160b0*/  FSEL R26, R29, -INF , !P6 ;  /* 0xff8000001d1a7808 */ /* 0x000fe20007000000 */
[----:B------:R-:W4:Y:S01]  /*160c0*/  MUFU.TANH R165, R165 ;  /* 0x000000a500a57308 */ /* 0x000f220000002400 */
[----:B--2---:R-:W-:-:S02]  /*160d0*/  FSEL R27, R31, -INF , !P4 ;  /* 0xff8000001f1b7808 */ /* 0x004fc40006000000 */
[----:B-1----:R-:W-:Y:S02]  /*160e0*/  FSEL R22, R16, -INF , !P0 ;  /* 0xff80000010167808 */ /* 0x002fe40004000000 */
[CC--:B------:R-:W-:Y:S02]  /*160f0*/  ISETP.GE.AND P6, PT, R7.reuse, R2.reuse, PT ;  /* 0x000000020700720c */ /* 0x0c0fe40003fc6270 */
[----:B------:R-:W-:Y:S01]  /*16100*/  ISETP.GE.AND P4, PT, R7, R135, PT ;  /* 0x000000870700720c */ /* 0x000fe20003f86270 */
[----:B------:R1:W2:Y:S01]  /*16110*/  MUFU.TANH R15, R23 ;  /* 0x00000017000f7308 */ /* 0x0002a20000002400 */
[----:B------:R-:W-:Y:S02]  /*16120*/  ISETP.GE.AND P0, PT, R6, R2, PT ;  /* 0x000000020600720c */ /* 0x000fe40003f06270 */
[----:B------:R-:W-:Y:S02]  /*16130*/  IADD3 R7, R12, 0x28, RZ ;  /* 0x000000280c077810 */ /* 0x000fe40007ffe0ff */
[----:B------:R-:W-:-:S02]  /*16140*/  FSEL R20, R20, -INF , !P5 ;  /* 0xff80000014147808 */ /* 0x000fc40006800000 */
[----:B---3--:R-:W-:Y:S01]  /*16150*/  FSEL R21, R21, -INF , !P1 ;  /* 0xff80000015157808 */ /* 0x008fe20004800000 */
[----:B------:R-:W-:Y:S01]  /*16160*/  MUFU.TANH R138, R138 ;  /* 0x0000008a008a7308 */ /* 0x000fe20000002400 */
[----:B----4-:R-:W-:Y:S02]  /*16170*/  FSEL R168, R168, -INF , !P6 ;  /* 0xff800000a8a87808 */ /* 0x010fe40007000000 */
[----:B-----5:R-:W-:Y:S02]  /*16180*/  FSEL R169, R169, -INF , !P4 ;  /* 0xff800000a9a97808 */ /* 0x020fe40006000000 */
[C---:B------:R-:W-:Y:S02]  /*16190*/  ISETP.GE.AND P5, PT, R7.reuse, R2, PT ;  /* 0x000000020700720c */ /* 0x040fe40003fa6270 */
[----:B------:R-:W-:Y:S01]  /*161a0*/  ISETP.GE.AND P1, PT, R7, R135, PT ;  /* 0x000000870700720c */ /* 0x000fe20003f26270 */
[----:B------:R-:W3:Y:S01]  /*161b0*/  MUFU.TANH R18, R18 ;  /* 0x0000001200127308 */ /* 0x000ee20000002400 */
[----:B-1----:R-:W-:-:S02]  /*161c0*/  FSEL R23, R17, -INF , !P2 ;  /* 0xff80000011177808 */ /* 0x002fc40005000000 */
[-C--:B------:R-:W-:Y:S02]  /*161d0*/  ISETP.GE.AND P2, PT, R6, R135.reuse, PT ;  /* 0x000000870600720c */ /* 0x080fe40003f46270 */
[C---:B------:R-:W-:Y:S02]  /*161e0*/  IADD3 R6, R12.reuse, 0x29, RZ ;  /* 0x000000290c067810 */ /* 0x040fe40007ffe0ff */
[----:B------:R-:W-:Y:S01]  /*161f0*/  IADD3 R7, R12, 0x30, RZ ;  /* 0x000000300c077810 */ /* 0x000fe20007ffe0ff */
[----:B------:R-:W1:Y:S01]  /*16200*/  MUFU.TANH R164, R164 ;  /* 0x000000a400a47308 */ /* 0x000e620000002400 */
[C---:B------:R-:W-:Y:S02]  /*16210*/  ISETP.GE.AND P6, PT, R6.reuse, R2, PT ;  /* 0x000000020600720c */ /* 0x040fe40003fc6270 */
[----:B------:R-:W-:Y:S02]  /*16220*/  ISETP.GE.AND P4, PT, R6, R135, PT ;  /* 0x000000870600720c */ /* 0x000fe40003f86270 */
[----:B------:R-:W-:-:S02]  /*16230*/  IADD3 R6, R12, 0x31, RZ ;  /* 0x000000310c067810 */ /* 0x000fc40007ffe0ff */
[----:B------:R-:W-:Y:S01]  /*16240*/  FSEL R170, R170, -INF , !P0 ;  /* 0xff800000aaaa7808 */ /* 0x000fe20004000000 */
[----:B------:R-:W4:Y:S01]  /*16250*/  MUFU.TANH R163, R163 ;  /* 0x000000a300a37308 */ /* 0x000f220000002400 */
[----:B------:R-:W-:Y:S02]  /*16260*/  FSEL R166, R19, -INF , !P5 ;  /* 0xff80000013a67808 */ /* 0x000fe40006800000 */
[----:B------:R-:W-:Y:S02]  /*16270*/  FSEL R165, R165, -INF , !P1 ;  /* 0xff800000a5a57808 */ /* 0x000fe40004800000 */
[-C--:B------:R-:W-:Y:S02]  /*16280*/  ISETP.GE.AND P0, PT, R7, R2.reuse, PT ;  /* 0x000000020700720c */ /* 0x080fe40003f06270 */
[C---:B------:R-:W-:Y:S01]  /*16290*/  ISETP.GE.AND P5, PT, R6.reuse, R2, PT ;  /* 0x000000020600720c */ /* 0x040fe20003fa6270 */
[----:B------:R-:W-:Y:S01]  /*162a0*/  MUFU.TANH R152, R152 ;  /* 0x0000009800987308 */ /* 0x000fe20000002400 */
[----:B------:R-:W-:-:S02]  /*162b0*/  ISETP.GE.AND P1, PT, R6, R135, PT ;  /* 0x000000870600720c */ /* 0x000fc40003f26270 */
[----:B------:R-:W-:Y:S02]  /*162c0*/  IADD3 R6, R12, 0x38, RZ ;  /* 0x000000380c067810 */ /* 0x000fe40007ffe0ff */
[----:B--2---:R-:W-:Y:S02]  /*162d0*/  FSEL R154, R15, -INF , !P0 ;  /* 0xff8000000f9a7808 */ /* 0x004fe40004000000 */
[----:B------:R-:W-:Y:S01]  /*162e0*/  ISETP.GE.AND P0, PT, R6, R2, PT ;  /* 0x000000020600720c */ /* 0x000fe20003f06270 */
[----:B------:R-:W2:Y:S01]  /*162f0*/  MUFU.TANH R151, R151 ;  /* 0x0000009700977308 */ /* 0x000ea20000002400 */
[----:B---3--:R-:W-:Y:S02]  /*16300*/  FSEL R167, R18, -INF , !P2 ;  /* 0xff80000012a77808 */ /* 0x008fe40005000000 */
[----:B------:R-:W-:Y:S02]  /*16310*/  FSEL R138, R138, -INF , !P0 ;  /* 0xff8000008a8a7808 */ /* 0x000fe40004000000 */
[----:B------:R-:W-:-:S02]  /*16320*/  ISETP.GT.AND P0, PT, R216, R207, PT ;  /* 0x000000cfd800720c */ /* 0x000fc40003f04270 */
[----:B-1----:R-:W-:Y:S01]  /*16330*/  FSEL R164, R164, -INF , !P6 ;  /* 0xff800000a4a47808 */ /* 0x002fe20007000000 */
[----:B------:R-:W1:Y:S01]  /*16340*/  MUFU.TANH R137, R137 ;  /* 0x0000008900897308 */ /* 0x000e620000002400 */
[----:B----4-:R-:W-:Y:S02]  /*16350*/  FSEL R163, R163, -INF , !P4 ;  /* 0xff800000a3a37808 */ /* 0x010fe40006000000 */
[-C--:B------:R-:W-:Y:S02]  /*16360*/  ISETP.GE.AND P2, PT, R7, R135.reuse, PT ;  /* 0x000000870700720c */ /* 0x080fe40003f46270 */
[C---:B------:R-:W-:Y:S02]  /*16370*/  ISETP.GE.AND P6, PT, R12.reuse, R2, PT ;  /* 0x000000020c00720c */ /* 0x040fe40003fc6270 */
[C---:B------:R-:W-:Y:S01]  /*16380*/  ISETP.GE.AND P4, PT, R12.reuse, R135, PT ;  /* 0x000000870c00720c */ /* 0x040fe20003f86270 */
[----:B------:R-:W3:Y:S01]  /*16390*/  MUFU.TANH R136, R136 ;  /* 0x0000008800887308 */ /* 0x000ee20000002400 */
[----:B------:R-:W-:-:S02]  /*163a0*/  IADD3 R12, R12, 0x39, RZ ;  /* 0x000000390c0c7810 */ /* 0x000fc40007ffe0ff */
[----:B--2---:R-:W-:Y:S02]  /*163b0*/  FSEL R151, R151, -INF , !P2 ;  /* 0xff80000097977808 */ /* 0x004fe40005000000 */
[----:B------:R-:W-:Y:S01]  /*163c0*/  FSEL R152, R152, -INF , !P5 ;  /* 0xff80000098987808 */ /* 0x000fe20006800000 */
[----:B------:R-:W-:Y:S01]  /*163d0*/  BAR.SYNC.DEFER_BLOCKING 0x0 ;  /* 0x0000000000007b1d */ /* 0x000fe20000010000 */
[-C--:B------:R-:W-:Y:S02]  /*163e0*/  ISETP.GE.AND P2, PT, R6, R135.reuse, PT ;  /* 0x000000870600720c */ /* 0x080fe40003f46270 */
[----:B-1----:R-:W-:Y:S02]  /*163f0*/  FSEL R137, R137, -INF , !P1 ;  /* 0xff80000089897808 */ /* 0x002fe40004800000 */
[C---:B------:R-:W-:Y:S01]  /*16400*/  ISETP.GE.AND P5, PT, R12.reuse, R2, PT ;  /* 0x000000020c00720c */ /* 0x040fe20003fa6270 */
[----:B------:R-:W1:Y:S01]  /*16410*/  MUFU.TANH R139, R139 ;  /* 0x0000008b008b7308 */ /* 0x000e620000002400 */
[----:B------:R-:W-:-:S02]  /*16420*/  ISETP.GE.AND P1, PT, R12, R135, PT ;  /* 0x000000870c00720c */ /* 0x000fc40003f26270 */
[----:B------:R-:W-:Y:S02]  /*16430*/  FSEL R0, R0, -INF , !P6 ;  /* 0xff80000000007808 */ /* 0x000fe40007000000 */
[----:B---3--:R-:W-:Y:S02]  /*16440*/  FSEL R136, R136, -INF , !P5 ;  /* 0xff80000088887808 */ /* 0x008fe40006800000 */
[----:B------:R-:W-:Y:S01]  /*16450*/  FSEL R133, R133, -INF , !P4 ;  /* 0xff80000085857808 */ /* 0x000fe20006000000 */
[----:B------:R-:W2:Y:S01]  /*16460*/  MUFU.TANH R149, R149 ;  /* 0x0000009500957308 */ /* 0x000ea20000002400 */
[----:B-1----:R-:W-:Y:S02]  /*16470*/  FSEL R139, R139, -INF , !P2 ;  /* 0xff8000008b8b7808 */ /* 0x002fe40005000000 */
        /* <DEDUP_REMOVED lines=61> */
.L_x_3516:
[----:B------:R-:W-:-:S05]  /*16850*/  IMAD.MOV.U32 R8, RZ, RZ, c[0x0][0x198] ;  /* 0x00006600ff087624 */ /* 0x000fca00078e00ff */
[----:B------:R-:W-:-:S04]  /*16860*/  LEA R8, -R8, RZ, 0x6 ;  /* 0x000000ff08087211 */ /* 0x000fc800078e31ff */
[----:B------:R-:W-:Y:S02]  /*16870*/  SHF.R.S32.HI R2, RZ, 0x1f, R8 ;  /* 0x0000001fff027819 */ /* 0x000fe40000011408 */
.L_x_3517:
[----:B------:R-:W-:Y:S01]  /*16880*/  ULDC.64 UR4, c[0x0][0x198] ;  /* 0x0000660000047ab9 */ /* 0x000fe20000000a00 */
[C---:B------:R-:W-:Y:S01]  /*16890*/  LEA R214, P1, R8.reuse, R214, 0x1 ;  /* 0x000000d608d67211 */ /* 0x040fe200078208ff */
[----:B------:R-:W-:Y:S02]  /*168a0*/  USHF.L.U32 UR9, UR4, 0x5, URZ ;  /* 0x0000000504097899 */ /* 0x000fe4000800063f */
[----:B------:R-:W-:Y:S01]  /*168b0*/  USHF.L.U64.HI UR5, UR4, UR8, UR5 ;  /* 0x0000000804057299 */ /* 0x000fe20008010205 */
[----:B------:R-:W-:-:S03]  /*168c0*/  LEA.HI.X R213, R8, R213, R2, 0x1, P1 ;  /* 0x000000d508d57211 */ /* 0x000fc600008f0c02 */
[----:B------:R-:W-:Y:S02]  /*168d0*/  IADD3 R10, P1, R214, UR9, RZ ;  /* 0x00000009d60a7c10 */ /* 0x000fe4000ff3e0ff */
[----:B------:R-:W-:Y:S02]  /*168e0*/  IMAD.MOV.U32 R215, RZ, RZ, R213 ;  /* 0x000000ffffd77224 */ /* 0x000fe400078e00d5 */
        /* <DEDUP_REMOVED lines=21> */
.L_x_3515:
        /* <DEDUP_REMOVED lines=58> */
[----:B------:R-:W-:Y:S02]  /*16de0*/  FADD.FTZ R6, R3, -R6 ;  /* 0x8000000603067221 */ /* 0x000fe40000010000 */
[--C-:B------:R-:W-:Y:S02]  /*16df0*/  FFMA.FTZ R144, R0, c[0x0][0x23c], -R153.reuse ;  /* 0x00008f0000907a23 */ /* 0x100fe40000010899 */
[--C-:B------:R-:W-:Y:S02]  /*16e00*/  FFMA.FTZ R0, R147, c[0x0][0x23c], -R150.reuse ;  /* 0x00008f0093007a23 */ /* 0x100fe40000010896 */
[----:B------:R-:W-:Y:S01]  /*16e10*/  FFMA.FTZ R143, R134, c[0x0][0x23c], -R153 ;  /* 0x00008f00868f7a23 */ /* 0x000fe20000010899 */
[----:B------:R-:W2:Y:S01]  /*16e20*/  MUFU.EX2 R141, R141 ;  /* 0x0000008d008d7308 */ /* 0x000ea20000000800 */
[----:B------:R-:W-:-:S02]  /*16e30*/  FFMA.FTZ R140, R133, c[0x0][0x23c], -R150 ;  /* 0x00008f00858c7a23 */ /* 0x000fc40000010896 */
[----:B------:R-:W-:Y:S01]  /*16e40*/  FFMA.FTZ R147, R5, c[0x0][0x23c], -R150 ;  /* 0x00008f0005937a23 */ /* 0x000fe20000010896 */
[----:B------:R-:W-:Y:S01]  /*16e50*/  LDSM.16.MT88.4 R132, [R198+0xc800] ;  /* 0x00c80000c684783b */ /* 0x000fe20000004200 */
[----:B------:R-:W-:Y:S02]  /*16e60*/  FMUL.FTZ R148, R4, c[0x0][0x23c] ;  /* 0x00008f0004947a20 */ /* 0x000fe40000410000 */
[----:B------:R-:W-:Y:S01]  /*16e70*/  FMUL.FTZ R3, R6, c[0x0][0x23c] ;  /* 0x00008f0006037a20 */ /* 0x000fe20000410000 */
[----:B------:R-:W-:Y:S01]  /*16e80*/  MUFU.EX2 R144, R144 ;  /* 0x0000009000907308 */ /* 0x000fe20000000800 */
[--C-:B------:R-:W-:Y:S02]  /*16e90*/  FFMA.FTZ R155, R24, c[0x0][0x23c], -R153.reuse ;  /* 0x00008f00189b7a23 */ /* 0x100fe40000010899 */
[--C-:B------:R-:W-:Y:S02]  /*16ea0*/  FFMA.FTZ R156, R26, c[0x0][0x23c], -R153.reuse ;  /* 0x00008f001a9c7a23 */ /* 0x100fe40000010899 */
[----:B------:R-:W-:-:S02]  /*16eb0*/  FFMA.FTZ R157, R22, c[0x0][0x23c], -R153 ;  /* 0x00008f00169d7a23 */ /* 0x000fc40000010899 */
[----:B------:R-:W-:Y:S01]  /*16ec0*/  FFMA.FTZ R158, R20, c[0x0][0x23c], -R153 ;  /* 0x00008f00149e7a23 */ /* 0x000fe20000010899 */
[----:B------:R-:W3:Y:S01]  /*16ed0*/  MUFU.EX2 R143, R143 ;  /* 0x0000008f008f7308 */ /* 0x000ee20000000800 */
        /* <DEDUP_REMOVED lines=30> */
[----:B------:R-:W4:Y:S01]  /*170c0*/  MUFU.EX2 R3, R3 ;  /* 0x0000000300037308 */ /* 0x000f220000000800 */
[----:B---3--:R-:W-:Y:S01]  /*170d0*/  F2FP.PACK_AB R7, R147, R0 ;  /* 0x000000009307723e */ /* 0x008fe200000000ff */
[----:B------:R-:W-:Y:S01]  /*170e0*/  LDSM.16.MT88.4 R136, [R198+0xd800] ;  /* 0x00d80000c688783b */ /* 0x000fe20000004200 */
[----:B--2---:R-:W-:-:S05]  /*170f0*/  FMUL.FTZ R120, R120, R148 ;  /* 0x0000009478787220 */ /* 0x004fca0000410000 */
        /* <DEDUP_REMOVED lines=301> */
.L_x_3512:
        /* <DEDUP_REMOVED lines=16> */
.L_x_3522:
        /* <DEDUP_REMOVED lines=65> */
.L_x_3519:
        /* <DEDUP_REMOVED lines=294> */
[-C--:B---3--:R-:W-:Y:S02]  /*19b40*/  LEA R14, P1, R7, R210.reuse, 0x2 ;  /* 0x000000d2070e7211 */ /* 0x088fe400078210ff */
[C---:B------:R-:W-:Y:S01]  /*19b50*/  LEA R12, P0, R3.reuse, R210, 0x2 ;  /* 0x000000d2030c7211 */ /* 0x040fe200078010ff */
[----:B------:R-:W-:Y:S01]  /*19b60*/  IMAD.IADD R2, R3, 0x1, -R7 ;  /* 0x0000000103027824 */ /* 0x000fe200078e0a07 */
[-C--:B------:R-:W-:Y:S02]  /*19b70*/  LEA.HI.X.SX32 R15, R7, R211.reuse, 0x2, P1 ;  /* 0x000000d3070f7211 */ /* 0x080fe400008f16ff */
[----:B-1----:R-:W-:Y:S01]  /*19b80*/  LEA.HI.X.SX32 R13, R3, R211, 0x2, P0 ;  /* 0x000000d3030d7211 */ /* 0x002fe200000f16ff */
        /* <DEDUP_REMOVED lines=15> */
.L_x_3521:
        /* <DEDUP_REMOVED lines=25> */
.L_x_3520:
        /* <DEDUP_REMOVED lines=102> */
[----:B------:R-:W-:Y:S03]  /*1a470*/  FFMA.FTZ R228, R154, c[0x0][0x23c], -R147 ;  /* 0x00008f009ae47a23 */ /* 0x000fe60000010893 */
[----:B------:R-:W-:Y:S01]  /*1a480*/  LDSM.16.MT88.4 R152, [R197+0xf800] ;  /* 0x00f80000c598783b */ /* 0x000fe20000004200 */
[----:B------:R-:W-:Y:S01]  /*1a490*/  MUFU.EX2 R165, R165 ;  /* 0x000000a500a57308 */ /* 0x000fe20000000800 */
[--C-:B------:R-:W-:Y:S02]  /*1a4a0*/  FFMA.FTZ R227, R150, c[0x0][0x23c], -R145.reuse ;  /* 0x00008f0096e37a23 */ /* 0x100fe40000010891 */
[----:B------:R-:W-:Y:S02]  /*1a4b0*/  FFMA.FTZ R230, R148, c[0x0][0x23c], -R145 ;  /* 0x00008f0094e67a23 */ /* 0x000fe40000010891 */
[--C-:B------:R-:W-:Y:S02]  /*1a4c0*/  FFMA.FTZ R229, R146, c[0x0][0x23c], -R147.reuse ;  /* 0x00008f0092e57a23 */ /* 0x100fe40000010893 */
[----:B------:R-:W-:Y:S01]  /*1a4d0*/  LDSM.16.MT88.4 R148, [R198+0xf800] ;  /* 0x00f80000c694783b */ /* 0x000fe20000004200 */
[C---:B------:R-:W-:Y:S02]  /*1a4e0*/  FMUL.FTZ R36, R2.reuse, R36 ;  /* 0x0000002402247220 */ /* 0x040fe40000410000 */
        /* <DEDUP_REMOVED lines=22> */
[C---:B------:R-:W-:Y:S02]  /*1a650*/  FMUL.FTZ R52, R2.reuse, R52 ;  /* 0x0000003402347220 */ /* 0x040fe40000410000 */
[C---:B------:R-:W-:Y:S01]  /*1a660*/  FMUL.FTZ R12, R2.reuse, R120 ;  /* 0x00000078020c7220 */ /* 0x040fe20000410000 */
[C---:B------:R-:W-:Y:S01]  /*1a670*/  HMMA.16816.F32 R8, R128.reuse, R14, R8 ;  /* 0x0000000e8008723c */ /* 0x040fe20000001808 */
[----:B------:R-:W-:Y:S03]  /*1a680*/  MUFU.EX2 R219, R219 ;  /* 0x000000db00db7308 */ /* 0x000fe60000000800 */
[C---:B------:R-:W-:Y:S02]  /*1a690*/  FMUL.FTZ R13, R2.reuse, R121 ;  /* 0x00000079020d7220 */ /* 0x040fe40000410000 */
[----:B------:R-:W-:Y:S02]  /*1a6a0*/  FMUL.FTZ R53, R2, R53 ;  /* 0x0000003502357220 */ /* 0x000fe40000410000 */
[C---:B------:R-:W-:Y:S03]  /*1a6b0*/  FMUL.FTZ R14, R0.reuse, R122 ;  /* 0x0000007a000e7220 */ /* 0x040fe60000410000 */
[----:B------:R-:W-:Y:S01]  /*1a6c0*/  MUFU.EX2 R225, R225 ;  /* 0x000000e100e17308 */ /* 0x000fe20000000800 */
[C---:B------:R-:W-:Y:S02]  /*1a6d0*/  FMUL.FTZ R15, R0.reuse, R123 ;  /* 0x0000007b000f7220 */ /* 0x040fe40000410000 */
[----:B------:R-:W1:Y:S01]  /*1a6e0*/  LDSM.16.MT88.4 R120, [R196+0xc000] ;  /* 0x00c00000c478783b */ /* 0x000e620000004200 */
[C---:B------:R-:W-:Y:S02]  /*1a6f0*/  FMUL.FTZ R54, R0.reuse, R54 ;  /* 0x0000003600367220 */ /* 0x040fe40000410000 */
[----:B------:R-:W-:Y:S02]  /*1a700*/  FMUL.FTZ R55, R0, R55 ;  /* 0x0000003700377220 */ /* 0x000fe40000410000 */
[C---:B------:R-:W-:Y:S02]  /*1a710*/  HMMA.16816.F32 R12, R128.reuse, R20, R12 ;  /* 0x00000014800c723c */ /* 0x040fe4000000180c */
[----:B------:R-:W-:Y:S01]  /*1a720*/  MUFU.EX2 R228, R228 ;  /* 0x000000e400e47308 */ /* 0x000fe20000000800 */
[C---:B------:R-:W-:Y:S02]  /*1a730*/  FMUL.FTZ R56, R2.reuse, R56 ;  /* 0x0000003802387220 */ /* 0x040fe40000410000 */
[C---:B------:R-:W-:Y:S02]  /*1a740*/  FMUL.FTZ R57, R2.reuse, R57 ;  /* 0x0000003902397220 */ /* 0x040fe40000410000 */
[C---:B------:R-:W-:Y:S01]  /*1a750*/  FMUL.FTZ R20, R2.reuse, R112 ;  /* 0x0000007002147220 */ /* 0x040fe20000410000 */
[C---:B------:R-:W-:Y:S04]  /*1a760*/  HMMA.16816.F32 R16, R128.reuse, R22, R16 ;  /* 0x000000168010723c */ /* 0x040fe80000001810 */
[----:B------:R-:W-:Y:S01]  /*1a770*/  FMUL.FTZ R21, R2, R113 ;  /* 0x0000007102157220 */ /* 0x000fe20000410000 */
[----:B------:R-:W-:Y:S01]  /*1a780*/  MUFU.EX2 R227, R227 ;  /* 0x000000e300e37308 */ /* 0x000fe20000000800 */
[C---:B------:R-:W-:Y:S02]  /*1a790*/  FMUL.FTZ R58, R0.reuse, R58 ;  /* 0x0000003a003a7220 */ /* 0x040fe40000410000 */
[C---:B------:R-:W-:Y:S04]  /*1a7a0*/  FMUL.FTZ R22, R0.reuse, R114 ;  /* 0x0000007200167220 */ /* 0x040fe80000410000 */
[C---:B------:R-:W-:Y:S02]  /*1a7b0*/  FMUL.FTZ R23, R0.reuse, R115 ;  /* 0x0000007300177220 */ /* 0x040fe40000410000 */
[----:B------:R-:W2:Y:S01]  /*1a7c0*/  LDSM.16.MT88.4 R112, [R200+0xe000] ;  /* 0x00e00000c870783b */ /* 0x000ea20000004200 */
[----:B------:R-:W-:Y:S01]  /*1a7d0*/  FMUL.FTZ R59, R0, R59 ;  /* 0x0000003b003b7220 */ /* 0x000fe20000410000 */
[----:B------:R-:W-:Y:S01]  /*1a7e0*/  MUFU.EX2 R230, R230 ;  /* 0x000000e600e67308 */ /* 0x000fe20000000800 */
[C---:B------:R-:W-:Y:S02]  /*1a7f0*/  FMUL.FTZ R60, R2.reuse, R60 ;  /* 0x0000003c023c7220 */ /* 0x040fe40000410000 */
[C---:B------:R-:W-:Y:S03]  /*1a800*/  HMMA.16816.F32 R20, R128.reuse, R28, R20 ;  /* 0x0000001c8014723c */ /* 0x040fe60000001814 */
[----:B------:R-:W-:Y:S02]  /*1a810*/  FMUL.FTZ R61, R2, R61 ;  /* 0x0000003d023d7220 */ /* 0x000fe40000410000 */
[----:B------:R-:W-:Y:S02]  /*1a820*/  FMUL.FTZ R62, R0, R62 ;  /* 0x0000003e003e7220 */ /* 0x000fe40000410000 */
[C---:B------:R-:W-:Y:S01]  /*1a830*/  FMUL.FTZ R28, R2.reuse, R104 ;  /* 0x00000068021c7220 */ /* 0x040fe20000410000 */
[C---:B------:R-:W-:Y:S01]  /*1a840*/  HMMA.16816.F32 R24, R128.reuse, R30, R24 ;  /* 0x0000001e8018723c */ /* 0x040fe20000001818 */
[----:B------:R-:W-:Y:S03]  /*1a850*/  MUFU.EX2 R229, R229 ;  /* 0x000000e500e57308 */ /* 0x000fe60000000800 */
[----:B------:R-:W-:Y:S02]  /*1a860*/  FMUL.FTZ R29, R2, R105 ;  /* 0x00000069021d7220 */ /* 0x000fe40000410000 */
[C---:B------:R-:W-:Y:S02]  /*1a870*/  FMUL.FTZ R63, R0.reuse, R63 ;  /* 0x0000003f003f7220 */ /* 0x040fe40000410000 */
[C---:B------:R-:W-:Y:S04]  /*1a880*/  FMUL.FTZ R30, R0.reuse, R106 ;  /* 0x0000006a001e7220 */ /* 0x040fe80000410000 */
[----:B------:R-:W-:Y:S02]  /*1a890*/  FMUL.FTZ R31, R0, R107 ;  /* 0x0000006b001f7220 */ /* 0x000fe40000410000 */
        /* <DEDUP_REMOVED lines=26> */
[--C-:B------:R-:W-:Y:S02]  /*1aa40*/  FFMA.FTZ R172, R172, c[0x0][0x23c], -R147.reuse ;  /* 0x00008f00acac7a23 */ /* 0x100fe40000010893 */
[C---:B------:R-:W-:Y:S04]  /*1aa50*/  HMMA.16816.F32 R52, R128.reuse, R100, R52 ;  /* 0x000000648034723c */ /* 0x040fe80000001834 */
[----:B------:R-:W-:Y:S01]  /*1aa60*/  FFMA.FTZ R173, R178, c[0x0][0x23c], -R147 ;  /* 0x00008f00b2ad7a23 */ /* 0x000fe20000010893 */
[----:B------:R-:W-:Y:S01]  /*1aa70*/  MUFU.EX2 R172, R172 ;  /* 0x000000ac00ac7308 */ /* 0x000fe20000000800 */
[--C-:B------:R-:W-:Y:S02]  /*1aa80*/  FFMA.FTZ R178, R138, c[0x0][0x23c], -R145.reuse ;  /* 0x00008f008ab27a23 */ /* 0x100fe40000010891 */
[C---:B------:R-:W-:Y:S01]  /*1aa90*/  HMMA.16816.F32 R56, R128.reuse, R102, R56 ;  /* 0x000000668038723c */ /* 0x040fe20000001838 */
[----:B------:R-:W2:Y:S03]  /*1aaa0*/  LDSM.16.MT88.4 R100, [R198+0x10000] ;  /* 0x01000000c664783b */ /* 0x000ea60000004200 */
[--C-:B------:R-:W-:Y:S02]  /*1aab0*/  FFMA.FTZ R174, R174, c[0x0][0x23c], -R145.reuse ;  /* 0x00008f00aeae7a23 */ /* 0x100fe40000010891 */
[----:B------:R-:W-:Y:S01]  /*1aac0*/  FFMA.FTZ R175, R176, c[0x0][0x23c], -R145 ;  /* 0x00008f00b0af7a23 */ /* 0x000fe20000010891 */
[----:B------:R-:W3:Y:S01]  /*1aad0*/  MUFU.EX2 R173, R173 ;  /* 0x000000ad00ad7308 */ /* 0x000ee20000000800 */
[C---:B------:R-:W-:Y:S01]  /*1aae0*/  HMMA.16816.F32 R60, R128.reuse, R108, R60 ;  /* 0x0000006c803c723c */ /* 0x040fe2000000183c */
[----:B------:R-:W-:Y:S03]  /*1aaf0*/  LDSM.16.MT88.4 R136, [R198+0xe800] ;  /* 0x00e80000c688783b */ /* 0x000fe60000004200 */
[--C-:B------:R-:W-:Y:S02]  /*1ab00*/  FFMA.FTZ R176, R140, c[0x0][0x23c], -R147.reuse ;  /* 0x00008f008cb07a23 */ /* 0x100fe40000010893 */
[C---:B------:R-:W-:Y:S02]  /*1ab10*/  FMUL.FTZ R88, R2.reuse, R88 ;  /* 0x0000005802587220 */ /* 0x040fe40000410000 */
[C---:B------:R-:W-:Y:S01]  /*1ab20*/  HMMA.16816.F32 R64, R128.reuse, R110, R64 ;  /* 0x0000006e8040723c */ /* 0x040fe20000001840 */
[----:B------:R-:W4:Y:S01]  /*1ab30*/  LDSM.16.MT88.4 R108, [R197+0x10000] ;  /* 0x01000000c56c783b */ /* 0x000f220000004200 */
[----:B------:R-:W-:Y:S02]  /*1ab40*/  MUFU.EX2 R174, R174 ;  /* 0x000000ae00ae7308 */ /* 0x000fe40000000800 */
[----:B------:R-:W-:Y:S02]  /*1ab50*/  FMUL.FTZ R89, R2, R89 ;  /* 0x0000005902597220 */ /* 0x000fe40000410000 */
[C---:B------:R-:W-:Y:S02]  /*1ab60*/  FMUL.FTZ R90, R0.reuse, R90 ;  /* 0x0000005a005a7220 */ /* 0x040fe40000410000 */
[----:B------:R-:W-:Y:S01]  /*1ab70*/  FMUL.FTZ R91, R0, R91 ;  /* 0x0000005b005b7220 */ /* 0x000fe20000410000 */
[C---:B-1----:R-:W-:Y:S01]  /*1ab80*/  HMMA.16816.F32 R68, R128.reuse, R104, R68 ;  /* 0x000000688044723c */ /* 0x042fe20000001844 */
[----:B------:R-:W-:Y:S02]  /*1ab90*/  LDSM.16.MT88.4 R140, [R197+0xe800] ;  /* 0x00e80000c58c783b */ /* 0x000fe40000004200 */
[C---:B------:R-:W-:Y:S01]  /*1aba0*/  FMUL.FTZ R92, R2.reuse, R92 ;  /* 0x0000005c025c7220 */ /* 0x040fe20000410000 */
[----:B------:R-:W1:Y:S01]  /*1abb0*/  MUFU.EX2 R175, R175 ;  /* 0x000000af00af7308 */ /* 0x000e620000000800 */
[----:B------:R-:W-:Y:S02]  /*1abc0*/  FMUL.FTZ R93, R2, R93 ;  /* 0x0000005d025d7220 */ /* 0x000fe40000410000 */
[----:B------:R-:W-:Y:S01]  /*1abd0*/  FMUL.FTZ R94, R0, R94 ;  /* 0x0000005e005e7220 */ /* 0x000fe20000410000 */
[C---:B------:R-:W-:Y:S01]  /*1abe0*/  HMMA.16816.F32 R72, R128.reuse, R106, R72 ;  /* 0x0000006a8048723c */ /* 0x040fe20000001848 */
[----:B------:R-:W5:Y:S03]  /*1abf0*/  LDSM.16.MT88.4 R104, [R196+0x10000] ;  /* 0x01000000c468783b */ /* 0x000f660000004200 */
[C---:B------:R-:W-:Y:S02]  /*1ac00*/  FMUL.FTZ R76, R2.reuse, R76 ;  /* 0x0000004c024c7220 */ /* 0x040fe40000410000 */
[----:B------:R-:W-:Y:S01]  /*1ac10*/  FMUL.FTZ R77, R2, R77 ;  /* 0x0000004d024d7220 */ /* 0x000fe20000410000 */
[----:B------:R-:W1:Y:S01]  /*1ac20*/  MUFU.EX2 R176, R176 ;  /* 0x000000b000b07308 */ /* 0x000e620000000800 */
[C---:B------:R-:W-:Y:S04]  /*1ac30*/  FMUL.FTZ R78, R0.reuse, R78 ;  /* 0x0000004e004e7220 */ /* 0x040fe80000410000 */
[C---:B------:R-:W-:Y:S02]  /*1ac40*/  FMUL.FTZ R79, R0.reuse, R79 ;  /* 0x0000004f004f7220 */ /* 0x040fe40000410000 */
[----:B------:R-:W-:Y:S02]  /*1ac50*/  FMUL.FTZ R95, R0, R95 ;  /* 0x0000005f005f7220 */ /* 0x000fe40000410000 */
[C---:B------:R-:W-:Y:S01]  /*1ac60*/  FMUL.FTZ R96, R2.reuse, R96 ;  /* 0x0000006002607220 */ /* 0x040fe20000410000 */
[----:B------:R-:W4:Y:S01]  /*1ac70*/  MUFU.EX2 R178, R178 ;  /* 0x000000b200b27308 */ /* 0x000f220000000800 */
[C---:B------:R-:W-:Y:S01]  /*1ac80*/  FMUL.FTZ R97, R2.reuse, R97 ;  /* 0x0000006102617220 */ /* 0x040fe20000410000 */
[C---:B--2---:R-:W-:Y:S03]  /*1ac90*/  HMMA.16816.F32 R76, R128.reuse, R100, R76 ;  /* 0x00000064804c723c */ /* 0x044fe6000000184c */
[C---:B------:R-:W-:Y:S02]  /*1aca0*/  FMUL.FTZ R80, R2.reuse, R80 ;  /* 0x0000005002507220 */ /* 0x040fe40000410000 */
[----:B------:R-:W-:Y:S02]  /*1acb0*/  FMUL.FTZ R81, R2, R81 ;  /* 0x0000005102517220 */ /* 0x000fe40000410000 */
[C---:B------:R-:W-:Y:S01]  /*1acc0*/  FMUL.FTZ R82, R0.reuse, R82 ;  /* 0x0000005200527220 */ /* 0x040fe20000410000 */
[----:B---3--:R-:W-:Y:S01]  /*1acd0*/  F2FP.PACK_AB R100, R173, R172 ;  /* 0x000000acad64723e */ /* 0x008fe200000000ff */
[C---:B------:R-:W-:Y:S03]  /*1ace0*/  FMUL.FTZ R83, R0.reuse, R83 ;  /* 0x0000005300537220 */ /* 0x040fe60000410000 */
[C---:B------:R-:W-:Y:S01]  /*1acf0*/  FMUL.FTZ R98, R0.reuse, R98 ;  /* 0x0000006200627220 */ /* 0x040fe20000410000 */
[----:B-1----:R-:W-:Y:S01]  /*1ad00*/  F2FP.PACK_AB R101, R175, R174 ;  /* 0x000000aeaf65723e */ /* 0x002fe200000000ff */
[----:B------:R-:W-:Y:S02]  /*1ad10*/  FMUL.FTZ R99, R0, R99 ;  /* 0x0000006300637220 */ /* 0x000fe40000410000 */
[C---:B------:R-:W-:Y:S03]  /*1ad20*/  HMMA.16816.F32 R80, R128.reuse, R102, R80 ;  /* 0x000000668050723c */ /* 0x040fe60000001850 */
[--C-:B------:R-:W-:Y:S02]  /*1ad30*/  FFMA.FTZ R181, R224, c[0x0][0x23c], -R147.reuse ;  /* 0x00008f00e0b57a23 */ /* 0x100fe40000010893 */
[----:B------:R-:W-:Y:S02]  /*1ad40*/  FFMA.FTZ R224, R226, c[0x0][0x23c], -R147 ;  /* 0x00008f00e2e07a23 */ /* 0x000fe40000010893 */
[--C-:B------:R-:W-:Y:S01]  /*1ad50*/  FFMA.FTZ R226, R156, c[0x0][0x23c], -R145.reuse ;  /* 0x00008f009ce27a23 */ /* 0x100fe20000010891 */
[C---:B----4-:R-:W-:Y:S01]  /*1ad60*/  HMMA.16816.F32 R84, R128.reuse, R108, R84 ;  /* 0x0000006c8054723c */ /* 0x050fe20000001854 */
[----:B------:R-:W-:Y:S01]  /*1ad70*/  LDSM.16.MT88.4 R156, [R196+0xf800] ;  /* 0x00f80000c49c783b */ /* 0x000fe20000004200 */
[----:B------:R-:W-:Y:S02]  /*1ad80*/  MUFU.EX2 R181, R181 ;  /* 0x000000b500b57308 */ /* 0x000fe40000000800 */
[----:B------:R-:W-:Y:S01]  /*1ad90*/  F2FP.PACK_AB R102, R176, R177 ;  /* 0x000000b1b066723e */ /* 0x000fe200000000ff */
[--C-:B------:R-:W-:Y:S01]  /*1ada0*/  FFMA.FTZ R182, R182, c[0x0][0x23c], -R145.reuse ;  /* 0x00008f00b6b67a23 */ /* 0x100fe20000010891 */
[----:B------:R-:W-:Y:S01]  /*1adb0*/  F2FP.PACK_AB R103, R179, R178 ;  /* 0x000000b2b367723e */ /* 0x000fe200000000ff */
[----:B------:R-:W-:Y:S01]  /*1adc0*/  FFMA.FTZ R183, R180, c[0x0][0x23c], -R145 ;  /* 0x00008f00b4b77a23 */ /* 0x000fe20000010891 */
[C---:B------:R-:W-:Y:S01]  /*1add0*/  HMMA.16816.F32 R88, R128.reuse, R110, R88 ;  /* 0x0000006e8058723c */ /* 0x040fe20000001858 */
[----:B------:R-:W1:Y:S03]  /*1ade0*/  LDSM.16.MT88.4 R108, [R198+0xc800] ;  /* 0x00c80000c66c783b */ /* 0x000e660000004200 */
[--C-:B------:R-:W-:Y:S01]  /*1adf0*/  FFMA.FTZ R180, R162, c[0x0][0x23c], -R147.reuse ;  /* 0x00008f00a2b47a23 */ /* 0x100fe20000010893 */
[----:B------:R-:W-:Y:S01]  /*1ae00*/  MUFU.EX2 R224, R224 ;  /* 0x000000e000e07308 */ /* 0x000fe20000000800 */
[----:B------:R-:W-:Y:S02]  /*1ae10*/  FFMA.FTZ R147, R144, c[0x0][0x23c], -R147 ;  /* 0x00008f0090937a23 */ /* 0x000fe40000010893 */
[C---:B-----5:R-:W-:Y:S01]  /*1ae20*/  HMMA.16816.F32 R92, R128.reuse, R104, R92 ;  /* 0x00000068805c723c */ /* 0x060fe2000000185c */
[----:B------:R-:W-:Y:S03]  /*1ae30*/  LDSM.16.MT88.4 R160, [R200+0x11800] ;  /* 0x01180000c8a0783b */ /* 0x000fe60000004200 */
[--C-:B------:R-:W-:Y:S02]  /*1ae40*/  FFMA.FTZ R134, R134, c[0x0][0x23c], -R145.reuse ;  /* 0x00008f0086867a23 */ /* 0x100fe40000010891 */
[----:B------:R-:W-:Y:S01]  /*1ae50*/  FFMA.FTZ R145, R133, c[0x0][0x23c], -R145 ;  /* 0x00008f0085917a23 */ /* 0x000fe20000010891 */
[----:B------:R-:W2:Y:S01]  /*1ae60*/  MUFU.EX2 R232, R147 ;  /* 0x0000009300e87308 */ /* 0x000ea20000000800 */
[----:B------:R-:W-:Y:S01]  /*1ae70*/  HMMA.16816.F32 R96, R128, R106, R96 ;  /* 0x0000006a8060723c */ /* 0x000fe20000001860 */
[----:B------:R-:W3:Y:S03]  /*1ae80*/  LDSM.16.MT88.4 R104, [R196+0xe800] ;  /* 0x00e80000c468783b */ /* 0x000ee60000004200 */
[----:B------:R-:W-:Y:S02]  /*1ae90*/  FFMA.FTZ R171, R2, R223, R171 ;  /* 0x000000df02ab7223 */ /* 0x000fe400000100ab */
[----:B------:R-:W-:Y:S02]  /*1aea0*/  FFMA.FTZ R167, R0, R221, R167 ;  /* 0x000000dd00a77223 */ /* 0x000fe400000100a7 */
[C---:B------:R-:W-:Y:S01]  /*1aeb0*/  HMMA.16816.F32 R4, R100.reuse, R112, R4 ;  /* 0x000000706404723c */ /* 0x040fe20000001804 */
[----:B------:R4:W-:Y:S04]  /*1aec0*/  MUFU.EX2 R133, R145 ;  /* 0x0000009100857308 */ /* 0x0009e80000000800 */
[----:B------:R-:W-:Y:S02]  /*1aed0*/  FADD.FTZ R170, R170, R171 ;  /* 0x000000abaaaa7221 */ /* 0x000fe40000010000 */
[----:B------:R-:W-:Y:S01]  /*1aee0*/  FADD.FTZ R166, R166, R167 ;  /* 0x000000a7a6a67221 */ /* 0x000fe20000010000 */
[C---:B------:R-:W-:Y:S01]  /*1aef0*/  HMMA.16816.F32 R8, R100.reuse, R114, R8 ;  /* 0x000000726408723c */ /* 0x040fe20000001808 */
[----:B------:R-:W-:Y:S02]  /*1af00*/  LDSM.16.MT88.4 R112, [R198+0x10800] ;  /* 0x01080000c670783b */ /* 0x000fe40000004200 */
[----:B------:R-:W-:Y:S05]  /*1af10*/  MUFU.EX2 R182, R182 ;  /* 0x000000b600b67308 */ /* 0x000fea0000000800 */
[C---:B-1----:R-:W-:Y:S05]  /*1af20*/  HMMA.16816.F32 R12, R100.reuse, R108, R12 ;  /* 0x0000006c640c723c */ /* 0x042fea000000180c */
[----:B------:R-:W-:Y:S03]  /*1af30*/  MUFU.EX2 R183, R183 ;  /* 0x000000b700b77308 */ /* 0x000fe60000000800 */
[C---:B------:R-:W-:Y:S01]  /*1af40*/  HMMA.16816.F32 R16, R100.reuse, R110, R16 ;  /* 0x0000006e6410723c */ /* 0x040fe20000001810 */
[----:B------:R-:W1:Y:S06]  /*1af50*/  LDSM.16.MT88.4 R108, [R200+0x10800] ;  /* 0x01080000c86c783b */ /* 0x000e6c0000004200 */
[----:B------:R-:W-:Y:S01]  /*1af60*/  MUFU.EX2 R180, R180 ;  /* 0x000000b400b47308 */ /* 0x000fe20000000800 */
[C---:B------:R-:W-:Y:S01]  /*1af70*/  HMMA.16816.F32 R20, R100.reuse, R116, R20 ;  /* 0x000000746414723c */ /* 0x040fe20000001814 */
[----:B----4-:R-:W-:Y:S07]  /*1af80*/  LDSM.16.MT88.4 R144, [R200+0xf800] ;  /* 0x00f80000c890783b */ /* 0x010fee0000004200 */
[C---:B------:R-:W-:Y:S01]  /*1af90*/  HMMA.16816.F32 R24, R100.reuse, R118, R24 ;  /* 0x000000766418723c */ /* 0x040fe20000001818 */
[----:B------:R-:W-:Y:S01]  /*1afa0*/  LDSM.16.MT88.4 R116, [R196+0x10800] ;  /* 0x01080000c474783b */ /* 0x000fe20000004200 */
[----:B------:R-:W-:Y:S06]  /*1afb0*/  MUFU.EX2 R226, R226 ;  /* 0x000000e200e27308 */ /* 0x000fec0000000800 */
[C---:B------:R-:W-:Y:S04]  /*1afc0*/  HMMA.16816.F32 R28, R100.reuse, R120, R28 ;  /* 0x00000078641c723c */ /* 0x040fe8000000181c */
[----:B------:R-:W4:Y:S04]  /*1afd0*/  MUFU.EX2 R134, R134 ;  /* 0x0000008600867308 */ /* 0x000f280000000800 */
[C---:B------:R-:W-:Y:S01]  /*1afe0*/  HMMA.16816.F32 R32, R100.reuse, R122, R32 ;  /* 0x0000007a6420723c */ /* 0x040fe20000001820 */
[----:B------:R-:W-:Y:S07]  /*1aff0*/  LDSM.16.MT88.4 R120, [R198+0xd000] ;  /* 0x00d00000c678783b */ /* 0x000fee0000004200 */
[C---:B------:R-:W-:Y:S08]  /*1b000*/  HMMA.16816.F32 R36, R100.reuse, R124, R36 ;  /* 0x0000007c6424723c */ /* 0x040ff00000001824 */
[C---:B------:R-:W-:Y:S01]  /*1b010*/  HMMA.16816.F32 R40, R100.reuse, R126, R40 ;  /* 0x0000007e6428723c */ /* 0x040fe20000001828 */
[----:B------:R-:W-:Y:S07]  /*1b020*/  LDSM.16.MT88.4 R124, [R196+0xd000] ;  /* 0x00d00000c47c783b */ /* 0x000fee0000004200 */
[C---:B------:R-:W-:Y:S07]  /*1b030*/  HMMA.16816.F32 R44, R100.reuse, R136, R44 ;  /* 0x00000088642c723c */ /* 0x040fee000000182c */
[----:B------:R-:W-:Y:S01]  /*1b040*/  F2FP.PACK_AB R136, R228, R225 ;  /* 0x000000e1e488723e */ /* 0x000fe200000000ff */
[C---:B------:R-:W-:Y:S04]  /*1b050*/  HMMA.16816.F32 R48, R100.reuse, R138, R48 ;  /* 0x0000008a6430723c */ /* 0x040fe80000001830 */
[----:B------:R-:W-:Y:S03]  /*1b060*/  F2FP.PACK_AB R137, R230, R227 ;  /* 0x000000e3e689723e */ /* 0x000fe600000000ff */
[----:B--2---:R-:W-:Y:S01]  /*1b070*/  F2FP.PACK_AB R138, R232, R229 ;  /* 0x000000e5e88a723e */ /* 0x004fe200000000ff */
[C---:B------:R-:W-:Y:S04]  /*1b080*/  HMMA.16816.F32 R52, R100.reuse, R140, R52 ;  /* 0x0000008c6434723c */ /* 0x040fe80000001834 */
[----:B----4-:R-:W-:Y:S04]  /*1b090*/  F2FP.PACK_AB R139, R133, R134 ;  /* 0x00000086858b723e */ /* 0x010fe800000000ff */
        /* <DEDUP_REMOVED lines=111> */
.L_x_3518:
        /* <DEDUP_REMOVED lines=215> */
[----:B------:R-:W-:Y:S01]  /*1c500*/  STS.64 [R19+0x8000], R88 ;  /* 0x0080005813007388 */ /* 0x000fe20000000a00 */
        /* <DEDUP_REMOVED lines=8> */
[----:B------:R-:W1:Y:S01]  /*1c590*/  S2R R7, SR_CTAID.Z ;  /* 0x0000000000077919 */ /* 0x000e620000002700 */
[----:B------:R-:W-:-:S03]  /*1c5a0*/  SHF.R.S32.HI R0, RZ, 0x2, R0 ;  /* 0x00000002ff007819 */ /* 0x000fc60000011400 */
[----:B------:R-:W2:Y:S04]  /*1c5b0*/  S2R R6, SR_CTAID.Y ;  /* 0x0000000000067919 */ /* 0x000ea80000002600 */
[----:B------:R3:W-:Y:S04]  /*1c5c0*/  STS.64 [R17+0x8000], R96 ;  /* 0x0080006011007388 */ /* 0x0007e80000000a00 */
[----:B------:R-:W-:Y:S04]  /*1c5d0*/  STS.64 [R17+0x8800], R98 ;  /* 0x0088006211007388 */ /* 0x000fe80000000a00 */
[----:B------:R-:W-:Y:S06]  /*1c5e0*/  BAR.SYNC.DEFER_BLOCKING 0x0 ;  /* 0x0000000000007b1d */ /* 0x000fec0000010000 */
[----:B------:R-:W4:Y:S01]  /*1c5f0*/  S2R R15, SR_CTAID.X ;  /* 0x00000000000f7919 */ /* 0x000f220000002500 */
[----:B-1----:R-:W-:-:S02]  /*1c600*/  IMAD R7, R14, c[0x0][0x1c0], R7 ;  /* 0x000070000e077a24 */ /* 0x002fc400078e0207 */
[----:B--2---:R-:W-:-:S04]  /*1c610*/  IMAD R6, R6, c[0x0][0x210], R209 ;  /* 0x0000840006067a24 */ /* 0x004fc800078e02d1 */
[----:B------:R-:W-:Y:S01]  /*1c620*/  IMAD R6, R6, c[0x0][0x1c0], R7 ;  /* 0x0000700006067a24 */ /* 0x000fe200078e0207 */
[----:B------:R-:W-:Y:S01]  /*1c630*/  MOV R7, 0xff800000 ;  /* 0xff80000000077802 */ /* 0x000fe20000000f00 */
[----:B------:R-:W-:Y:S01]  /*1c640*/  @P4 FFMA.FTZ R7, R132, c[0x0][0x238], R13 ;  /* 0x00008e0084074a23 */ /* 0x000fe2000001000d */
[----:B---3--:R-:W-:-:S04]  /*1c650*/  SHF.R.S32.HI R97, RZ, 0x1f, R12 ;  /* 0x0000001fff617819 */ /* 0x008fc8000001140c */
[----:B------:R-:W-:Y:S01]  /*1c660*/  LEA.HI R97, R97, R12, RZ, 0x2 ;  /* 0x0000000c61617211 */ /* 0x000fe200078f10ff */
[----:B------:R-:W1:Y:S03]  /*1c670*/  LDS.128 R112, [R5.X4] ;  /* 0x0000000005707984 */ /* 0x000e660000004c00 */
[----:B------:R-:W-:Y:S01]  /*1c680*/  LOP3.LUT R97, R97, 0xffffffc, RZ, 0xc0, !PT ;  /* 0x0ffffffc61617812 */ /* 0x000fe200078ec0ff */
[----:B------:R-:W2:Y:S03]  /*1c690*/  LDS.128 R108, [R5.X4+0x800] ;  /* 0x00080000056c7984 */ /* 0x000ea60000004c00 */
[----:B------:R-:W-:Y:S01]  /*1c6a0*/  IADD3 R97, R12, -R97, RZ ;  /* 0x800000610c617210 */ /* 0x000fe20007ffe0ff */
[----:B------:R-:W3:Y:S03]  /*1c6b0*/  LDS.128 R104, [R5.X4+0x1000] ;  /* 0x0010000005687984 */ /* 0x000ee60000004c00 */
        /* <DEDUP_REMOVED lines=36> */
.L_x_3524:
[----:B--23--:R-:W-:Y:S05]  /*1c900*/  BSYNC B0 ;  /* 0x0000000000007941 */ /* 0x00cfea0003800000 */
.L_x_3523:
        /* <DEDUP_REMOVED lines=14> */
[----:B------:R-:W-:Y:S02]  /*1c9f0*/  LEA.HI.X R7, R0, c[0x0][0x1dc], R5, 0x2, P0 ;  /* 0x0000770000077a11 */ /* 0x000fe400000f1405 */
[C---:B------:R-:W-:Y:S02]  /*1ca00*/  IADD3 R0, R11.reuse, 0x30, RZ ;  /* 0x000000300b007810 */ /* 0x040fe40007ffe0ff */
[----:B------:R-:W-:Y:S01]  /*1ca10*/  IADD3 R3, R11, 0x20, RZ ;  /* 0x000000200b037810 */ /* 0x000fe20007ffe0ff */
[----:B-1----:R1:W-:Y:S01]  /*1ca20*/  @!P6 STG.E.128 [R6.64+0x100], R72 ;  /* 0x000100480600e986 */ /* 0x0023e2000c101d04 */
        /* <DEDUP_REMOVED lines=33> */
.L_x_3525:
        /* <DEDUP_REMOVED lines=12> */
.L_x_4119:


//--------------------- .text._ZN5flash24flash_fwd_splitkv_kernelI23Flash_fwd_kernel_traitsILi192ELi64ELi64ELi4ELb0ELb0EN7cutlass6half_tE19Flash_kernel_traitsILi192ELi64ELi64ELi4ES3_EELb1ELb0ELb1ELb0ELb0ELb0ELb1ELb1EEEvNS_16Flash_fwd_paramsE --------------------------
	.section	.text._ZN5flash24flash_fwd_splitkv_kernelI23Flash_fwd_kernel_traitsILi192ELi64ELi64ELi4ELb0ELb0EN7cutlass6half_tE19Flash_kernel_traitsILi192ELi64ELi64ELi4ES3_EELb1ELb0ELb1ELb0ELb0ELb0ELb1ELb1EEEvNS_16Flash_fwd_paramsE,"ax",@progbits
	.sectioninfo	@"SHI_REGISTERS=220"
	.align	128
        .global         _ZN5flash24flash_fwd_splitkv_kernelI23Flash_fwd_kernel_traitsILi192ELi64ELi64ELi4ELb0ELb0EN7cutlass6half_tE19Flash_kernel_traitsILi192ELi64ELi64ELi4ES3_EELb1ELb0ELb1ELb0ELb0ELb0ELb1ELb1EEEvNS_16Flash_fwd_paramsE
        .type           _ZN5flash24flash_fwd_splitkv_kernelI23Flash_fwd_kernel_traitsILi192ELi64ELi64ELi4ELb0ELb0EN7cutlass6half_tE19Flash_kernel_traitsILi192ELi64ELi64ELi4ES3_EELb1ELb0ELb1ELb0ELb0ELb0ELb1ELb1EEEvNS_16Flash_fwd_paramsE,@function
        .size           _ZN5flash24flash_fwd_splitkv_kernelI23Flash_fwd_kernel_traitsILi192ELi64ELi64ELi4ELb0ELb0EN7cutlass6half_tE19Flash_kernel_traitsILi192ELi64ELi64ELi4ES3_EELb1ELb0ELb1ELb0ELb0ELb0ELb1ELb1EEEvNS_16Flash_fwd_paramsE,(.L_x_4120 - _ZN5flash24flash_fwd_splitkv_kernelI23Flash_fwd_kernel_traitsILi192ELi64ELi64ELi4ELb0ELb0EN7cutlass6half_tE19Flash_kernel_traitsILi192ELi64ELi64ELi4ES3_EELb1ELb0ELb1ELb0ELb0ELb0ELb1ELb1EEEvNS_16Flash_fwd_paramsE)
        .other          _ZN5flash24flash_fwd_splitkv_kernelI23Flash_fwd_kernel_traitsILi192ELi64ELi64ELi4ELb0ELb0EN7cutlass6half_tE19Flash_kernel_traitsILi192ELi64ELi64ELi4ES3_EELb1ELb0ELb1ELb0ELb0ELb0ELb1ELb1EEEvNS_16Flash_fwd_paramsE,@"STO_CUDA_ENTRY STV_DEFAULT"
_ZN5flash24flash_fwd_splitkv_kernelI23Flash_fwd_kernel_traitsILi192ELi64ELi64ELi4ELb0ELb0EN7cutlass6half_tE19Flash_kernel_traitsILi192ELi64ELi64ELi4ES3_EELb1ELb0ELb1ELb0ELb0ELb0ELb1ELb1EEEvNS_16Flash_fwd_paramsE:
.text._ZN5flash24flash_fwd_splitkv_kernelI23Flash_fwd_kernel_traitsILi192ELi64ELi64ELi4ELb0ELb0EN7cutlass6half_tE19Flash_kernel_traitsILi192ELi64ELi64ELi4ES3_EELb1ELb0ELb1ELb0ELb0ELb0ELb1ELb1EEEvNS_16Flash_fwd_paramsE:
[----:B------:R-:W-:Y:S02]  /*0000*/  MOV R1, c[0x0][0x28] ;  /* 0x00000a0000017a02 */ /* 0x000fe40000000f00 */
[----:B------:R-:W1:Y:S01]  /*0010*/  I2F.U32.RP R4, c[0x0][0x1c0] ;  /* 0x0000700000047b06 */ /* 0x000e620000209000 */
[----:B------:R-:W2:Y:S01]  /*0020*/  S2R R165, SR_CTAID.Z ;  /* 0x0000000000a57919 */ /* 0x000ea20000002700 */
[----:B------:R-:W-:Y:S01]  /*0030*/  IMAD.MOV.U32 R2, RZ, RZ, RZ ;  /* 0x000000ffff027224 */ /* 0x000fe200078e00ff */
[----:B------:R-:W-:Y:S01]  /*0040*/  ISETP.NE.U32.AND P0, PT, RZ, c[0x0][0x1c0], PT ;  /* 0x00007000ff007a0c */ /* 0x000fe20003f05070 */
[----:B------:R-:W-:Y:S01]  /*0050*/  IMAD.MOV.U32 R100, RZ, RZ, 0x4 ;  /* 0x00000004ff647424 */ /* 0x000fe200078e00ff */
[----:B------:R-:W-:Y:S01]  /*0060*/  ISETP.NE.U32.AND P5, PT, RZ, c[0x0][0x250], PT ;  /* 0x00009400ff007a0c */ /* 0x000fe20003fa5070 */
[----:B------:R-:W-:Y:S01]  /*0070*/  IMAD.MOV.U32 R13, RZ, RZ, -0x1 ;  /* 0xffffffffff0d7424 */ /* 0x000fe200078e00ff */
[----:B------:R-:W-:Y:S02]  /*0080*/  ULDC.64 UR6, c[0x0][0x118] ;  /* 0x0000460000067ab9 */ /* 0x000fe40000000a00 */
[----:B------:R-:W-:Y:S01]  /*0090*/  ISETP.NE.AND.EX P5, PT, RZ, c[0x0][0x254], PT, P5 ;  /* 0x00009500ff007a0c */ /* 0x000fe20003fa5350 */
[----:B-1----:R-:W1:Y:S02]  /*00a0*/  MUFU.RCP R3, R4 ;  /* 0x0000000400037308 */ /* 0x002e640000001000 */
[----:B-1----:R-:W-:-:S06]  /*00b0*/  IADD3 R3, R3, 0xffffffe, RZ ;  /* 0x0ffffffe03037810 */ /* 0x002fcc0007ffe0ff */
[----:B------:R-:W1:Y:S02]  /*00c0*/  F2I.FTZ.U32.TRUNC.NTZ R3, R3 ;  /* 0x0000000300037305 */ /* 0x000e64000021f000 */
[----:B-1----:R-:W-:-:S04]  /*00d0*/  IMAD.MOV R0, RZ, RZ, -R3 ;  /* 0x000000ffff007224 */ /* 0x002fc800078e0a03 */
[----:B------:R-:W-:Y:S02]  /*00e0*/  IMAD R5, R0, c[0x0][0x1c0], RZ ;  /* 0x0000700000057a24 */ /* 0x000fe400078e02ff */
[----:B------:R-:W-:Y:S01]  /*00f0*/  IMAD.MOV.U32 R6, RZ, RZ, RZ ;  /* 0x000000ffff067224 */ /* 0x000fe200078e00ff */
[----:B------:R-:W1:Y:S01]  /*0100*/  LDC.U8 R0, c[0x0][0x312] ;  /* 0x0000c480ff007b82 */ /* 0x000e620000000000 */
[----:B------:R-:W-:-:S06]  /*0110*/  IMAD.HI.U32 R2, R3, R5, R2 ;  /* 0x0000000503027227 */ /* 0x000fcc00078e0002 */
[----:B--2---:R-:W-:-:S04]  /*0120*/  IMAD.HI.U32 R201, R2, R165, RZ ;  /* 0x000000a502c97227 */ /* 0x004fc800078e00ff */
[----:B------:R-:W-:-:S04]  /*0130*/  IMAD.MOV R2, RZ, RZ, -R201 ;  /* 0x000000ffff027224 */ /* 0x000fc800078e0ac9 */
[----:B------:R-:W-:-:S05]  /*0140*/  IMAD R2, R2, c[0x0][0x1c0], R165 ;  /* 0x0000700002027a24 */ /* 0x000fca00078e02a5 */
[----:B------:R-:W-:-:S13]  /*0150*/  ISETP.GE.U32.AND P1, PT, R2, c[0x0][0x1c0], PT ;  /* 0x0000700002007a0c */ /* 0x000fda0003f26070 */
[----:B------:R-:W-:Y:S02]  /*0160*/  @P1 IADD3 R2, R2, -c[0x0][0x1c0], RZ ;  /* 0x8000700002021a10 */ /* 0x000fe40007ffe0ff */
[----:B------:R-:W-:Y:S02]  /*0170*/  @P1 IADD3 R201, R201, 0x1, RZ ;  /* 0x00000001c9c91810 */ /* 0x000fe40007ffe0ff */
[----:B------:R-:W-:Y:S02]  /*0180*/  ISETP.GE.U32.AND P2, PT, R2, c[0x0][0x1c0], PT ;  /* 0x0000700002007a0c */ /* 0x000fe40003f46070 */
        /* <DEDUP_REMOVED lines=28> */
.L_x_3526:
[----:B-1-34-:R-:W-:Y:S02]  /*0350*/  MOV R3, c[0x0][0x218] ;  /* 0x0000860000037a02 */ /* 0x01afe40000000f00 */
.L_x_3527:
        /* <DEDUP_REMOVED lines=31> */
[----:B------:R-:W-:Y:S01]  /*0550*/  IMAD.HI.U32 R3, R9, R3, R8 ;  /* 0x0000000309037227 */ /* 0x000fe200078e0008 */
[----:B------:R-:W-:-:S04]  /*0560*/  IADD3 R8, -R200, 0x7f, R65 ;  /* 0x0000007fc8087810 */ /* 0x000fc80007ffe141 */
[----:B------:R-:W-:Y:S01]  /*0570*/  IADD3 R5, R8, c[0x0][0x2e8], R67 ;  /* 0x0000ba0008057a10 */ /* 0x000fe20007ffe043 */
[----:B------:R-:W-:-:S03]  /*0580*/  IMAD.HI.U32 R7, R3, R2, RZ ;  /* 0x0000000203077227 */ /* 0x000fc600078e00ff */
[----:B------:R-:W-:Y:S01]  /*0590*/  SHF.R.S32.HI R136, RZ, 0x1f, R5 ;  /* 0x0000001fff887819 */ /* 0x000fe20000011405 */
[----:B------:R-:W-:-:S03]  /*05a0*/  IMAD.MOV R3, RZ, RZ, -R7 ;  /* 0x000000ffff037224 */ /* 0x000fc600078e0a07 */
[----:B------:R-:W-:Y:S01]  /*05b0*/  LEA.HI R136, R136, R5, RZ, 0x6 ;  /* 0x0000000588887211 */ /* 0x000fe200078f30ff */
[----:B------:R-:W-:-:S03]  /*05c0*/  IMAD R3, R4, R3, R2 ;  /* 0x0000000304037224 */ /* 0x000fc600078e0202 */
[----:B------:R-:W-:Y:S02]  /*05d0*/  SHF.R.S32.HI R136, RZ, 0x6, R136 ;  /* 0x00000006ff887819 */ /* 0x000fe40000011488 */
        /* <DEDUP_REMOVED lines=47> */
.L_x_3530:
[----:B------:R-:W-:Y:S05]  /*08d0*/  BSYNC B0 ;  /* 0x0000000000007941 */ /* 0x000fea0003800000 */
.L_x_3529:
        /* <DEDUP_REMOVED lines=10> */
.L_x_3532:
[----:B------:R-:W-:Y:S05]  /*0980*/  BSYNC B0 ;  /* 0x0000000000007941 */ /* 0x000fea0003800000 */
.L_x_3531:
        /* <DEDUP_REMOVED lines=10> */
.L_x_3534:
[----:B------:R-:W-:Y:S05]  /*0a30*/  BSYNC B0 ;  /* 0x0000000000007941 */ /* 0x000fea0003800000 */
.L_x_3533:
        /* <DEDUP_REMOVED lines=10> */
.L_x_3536:
[----:B------:R-:W-:Y:S05]  /*0ae0*/  BSYNC B0 ;  /* 0x0000000000007941 */ /* 0x000fea0003800000 */
.L_x_3535:
        /* <DEDUP_REMOVED lines=10> */
.L_x_3538:
[----:B------:R-:W-:Y:S05]  /*0b90*/  BSYNC B0 ;  /* 0x0000000000007941 */ /* 0x000fea0003800000 */
.L_x_3537:
        /* <DEDUP_REMOVED lines=10> */
.L_x_3540:
[----:B------:R-:W-:Y:S05]  /*0c40*/  BSYNC B0 ;  /* 0x0000000000007941 */ /* 0x000fea0003800000 */
.L_x_3539:
        /* <DEDUP_REMOVED lines=10> */
.L_x_3542:
[----:B------:R-:W-:Y:S05]  /*0cf0*/  BSYNC B0 ;  /* 0x0000000000007941 */ /* 0x000fea0003800000 */
.L_x_3541:
        /* <DEDUP_REMOVED lines=10> */
.L_x_3544:
[----:B------:R-:W-:Y:S05]  /*0da0*/  BSYNC B0 ;  /* 0x0000000000007941 */ /* 0x000fea0003800000 */
.L_x_3543:
        /* <DEDUP_REMOVED lines=32> */
.L_x_3528:
        /* <DEDUP_REMOVED lines=46> */
[----:B------:R-:W-:Y:S02]  /*1290*/  IABS R4, c[0x0][0x1c8] ;  /* 0x0000720000047a13 */ /* 0x000fe40000000000 */
[----:B------:R-:W-:Y:S02]  /*12a0*/  IABS R5, R164 ;  /* 0x000000a400057213 */ /* 0x000fe40000000000 */
[----:B------:R-:W1:Y:S08]  /*12b0*/  I2F.RP R6, R4 ;  /* 0x0000000400067306 */ /* 0x000e700000209400 */
[----:B-1----:R-:W1:Y:S02]  /*12c0*/  MUFU.RCP R10, R6 ;  /* 0x00000006000a7308 */ /* 0x002e640000001000 */
[----:B-1----:R-:W-:-:S06]  /*12d0*/  IADD3 R10, R10, 0xffffffe, RZ ;  /* 0x0ffffffe0a0a7810 */ /* 0x002fcc0007ffe0ff */
[----:B------:R-:W1:Y:S02]  /*12e0*/  F2I.FTZ.U32.TRUNC.NTZ R11, R10 ;  /* 0x0000000a000b7305 */ /* 0x000e64000021f000 */
[----:B-1----:R-:W-:Y:S01]  /*12f0*/  IADD3 R0, RZ, -R11, RZ ;  /* 0x8000000bff007210 */ /* 0x002fe20007ffe0ff */
[----:B------:R-:W-:-:S04]  /*1300*/  IMAD.MOV.U32 R10, RZ, RZ, RZ ;  /* 0x000000ffff0a7224 */ /* 0x000fc800078e00ff */
[----:B------:R-:W-:-:S04]  /*1310*/  IMAD R2, R0, R4, RZ ;  /* 0x0000000400027224 */ /* 0x000fc800078e02ff */
[----:B------:R-:W-:-:S06]  /*1320*/  IMAD.HI.U32 R2, R11, R2, R10 ;  /* 0x000000020b027227 */ /* 0x000fcc00078e000a */
[----:B------:R-:W-:-:S05]  /*1330*/  IMAD.HI.U32 R2, R2, R5, RZ ;  /* 0x0000000502027227 */ /* 0x000fca00078e00ff */
[----:B------:R-:W-:-:S05]  /*1340*/  IADD3 R0, -R2, RZ, RZ ;  /* 0x000000ff02007210 */ /* 0x000fca0007ffe1ff */
[----:B------:R-:W-:Y:S01]  /*1350*/  IMAD R5, R4, R0, R5 ;  /* 0x0000000004057224 */ /* 0x000fe200078e0205 */
[----:B------:R-:W-:-:S04]  /*1360*/  IADD3 R0, -R9, RZ, RZ ;  /* 0x000000ff09007210 */ /* 0x000fc80007ffe1ff */
[----:B------:R-:W-:Y:S01]  /*1370*/  ISETP.GT.U32.AND P0, PT, R4, R5, PT ;  /* 0x000000050400720c */ /* 0x000fe20003f04070 */
[----:B------:R-:W-:-:S12]  /*1380*/  IMAD R17, R0, c[0x0][0x2d0], R7 ;  /* 0x0000b40000117a24 */ /* 0x000fd800078e0207 */
[----:B------:R-:W-:Y:S01]  /*1390*/  @!P0 IMAD.IADD R5, R5, 0x1, -R4 ;  /* 0x0000000105058824 */ /* 0x000fe200078e0a04 */
[----:B------:R-:W-:-:S04]  /*13a0*/  @!P0 IADD3 R2, R2, 0x1, RZ ;  /* 0x0000000102028810 */ /* 0x000fc80007ffe0ff */
[----:B------:R-:W-:Y:S02]  /*13b0*/  ISETP.GE.U32.AND P1, PT, R5, R4, PT ;  /* 0x000000040500720c */ /* 0x000fe40003f26070 */
[----:B------:R-:W-:Y:S02]  /*13c0*/  LOP3.LUT R4, R164, c[0x0][0x1c8], RZ, 0x3c, !PT ;  /* 0x00007200a4047a12 */ /* 0x000fe400078e3cff */
[----:B------:R-:W-:Y:S02]  /*13d0*/  SHF.R.S32.HI R5, RZ, 0x1f, R17 ;  /* 0x0000001fff057819 */ /* 0x000fe40000011411 */
[----:B------:R-:W-:-:S03]  /*13e0*/  ISETP.GE.AND P0, PT, R4, RZ, PT ;  /* 0x000000ff0400720c */ /* 0x000fc60003f06270 */
[----:B------:R-:W-:-:S04]  /*13f0*/  IMAD R6, R5, c[0x0][0x198], RZ ;  /* 0x0000660005067a24 */ /* 0x000fc800078e02ff */
[----:B------:R-:W-:Y:S01]  /*1400*/  @P1 IADD3 R2, R2, 0x1, RZ ;  /* 0x0000000102021810 */ /* 0x000fe20007ffe0ff */
[----:B------:R-:W-:Y:S01]  /*1410*/  IMAD R6, R17, c[0x0][0x19c], R6 ;  /* 0x0000670011067a24 */ /* 0x000fe200078e0206 */
        /* <DEDUP_REMOVED lines=10> */
[----:B------:R-:W-:Y:S02]  /*14c0*/  IADD3 R9, R9, R0, RZ ;  /* 0x0000000009097210 */ /* 0x000fe40007ffe0ff */
[----:B------:R-:W-:Y:S01]  /*14d0*/  SHF.R.S32.HI R0, RZ, 0x1f, R2 ;  /* 0x0000001fff007819 */ /* 0x000fe20000011402 */
[----:B------:R-:W-:Y:S01]  /*14e0*/  IMAD.MOV.U32 R20, RZ, RZ, R14 ;  /* 0x000000ffff147224 */ /* 0x000fe200078e000e */
[----:B------:R-:W-:Y:S01]  /*14f0*/  IADD3 R21, R15, R21, RZ ;  /* 0x000000150f157210 */ /* 0x000fe20007ffe0ff */
[----:B------:R-:W-:-:S04]  /*1500*/  IMAD.WIDE.U32 R8, R17, c[0x0][0x198], R8 ;  /* 0x0000660011087a25 */ /* 0x000fc800078e0008 */
[----:B------:R-:W-:Y:S01]  /*1510*/  IMAD.IADD R11, R9, 0x1, R6 ;  /* 0x00000001090b7824 */ /* 0x000fe200078e0206 */
[----:B------:R-:W-:Y:S01]  /*1520*/  MOV R10, R8 ;  /* 0x00000008000a7202 */ /* 0x000fe20000000f00 */
[----:B------:R-:W-:-:S04]  /*1530*/  IMAD R9, R0, c[0x0][0x1b0], RZ ;  /* 0x00006c0000097a24 */ /* 0x000fc800078e02ff */
[----:B------:R-:W-:-:S04]  /*1540*/  IMAD.WIDE.U32 R10, R2, c[0x0][0x1b0], R10 ;  /* 0x00006c00020a7a25 */ /* 0x000fc800078e000a */
[----:B------:R-:W-:Y:S01]  /*1550*/  IMAD R9, R2, c[0x0][0x1b4], R9 ;  /* 0x00006d0002097a24 */ /* 0x000fe200078e0209 */
[----:B------:R-:W-:-:S03]  /*1560*/  MOV R4, R10 ;  /* 0x0000000a00047202 */ /* 0x000fc60000000f00 */
[----:B------:R-:W-:Y:S01]  /*1570*/  IMAD.IADD R9, R11, 0x1, R9 ;  /* 0x000000010b097824 */ /* 0x000fe200078e0209 */
[----:B------:R-:W-:Y:S05]  /*1580*/  BRA `(.L_x_3546) ;  /* 0x0000044000007947 */ /* 0x000fea0003800000 */
.L_x_3545:
        /* <DEDUP_REMOVED lines=16> */
.L_x_3547:
[----:B------:R-:W-:Y:S01]  /*1690*/  IABS R4, c[0x0][0x1c8] ;  /* 0x0000720000047a13 */ /* 0x000fe20000000000 */
[----:B------:R-:W-:Y:S01]  /*16a0*/  @P4 IMAD.IADD R21, R6, 0x1, R21 ;  /* 0x0000000106154824 */ /* 0x000fe200078e0215 */
[----:B------:R-:W-:Y:S02]  /*16b0*/  IABS R5, R164 ;  /* 0x000000a400057213 */ /* 0x000fe40000000000 */
[----:B------:R-:W1:Y:S01]  /*16c0*/  I2F.RP R7, R4 ;  /* 0x0000000400077306 */ /* 0x000e620000209400 */
[----:B------:R-:W-:-:S04]  /*16d0*/  @P4 IMAD.WIDE.U32 R14, R21, c[0x0][0x1a0], RZ ;  /* 0x00006800150e4a25 */ /* 0x000fc800078e00ff */
[----:B------:R-:W-:Y:S01]  /*16e0*/  @P4 IMAD R21, R21, c[0x0][0x1a4], R15 ;  /* 0x0000690015154a24 */ /* 0x000fe200078e020f */
[----:B------:R-:W-:Y:S02]  /*16f0*/  @P4 MOV R20, R14 ;  /* 0x0000000e00144202 */ /* 0x000fe40000000f00 */
[----:B-1----:R-:W1:Y:S02]  /*1700*/  MUFU.RCP R10, R7 ;  /* 0x00000007000a7308 */ /* 0x002e640000001000 */
[----:B-1----:R-:W-:Y:S02]  /*1710*/  IADD3 R10, R10, 0xffffffe, RZ ;  /* 0x0ffffffe0a0a7810 */ /* 0x002fe40007ffe0ff */
[----:B------:R-:W-:-:S04]  /*1720*/  LEA R7, R136, 0xffffffc0, 0x6 ;  /* 0xffffffc088077811 */ /* 0x000fc800078e30ff */
[----:B------:R-:W1:Y:S01]  /*1730*/  F2I.FTZ.U32.TRUNC.NTZ R11, R10 ;  /* 0x0000000a000b7305 */ /* 0x000e62000021f000 */
[----:B------:R-:W-:-:S04]  /*1740*/  IMAD.WIDE.U32 R8, R7, c[0x0][0x198], R8 ;  /* 0x0000660007087a25 */ /* 0x000fc800078e0008 */
[----:B------:R-:W-:Y:S02]  /*1750*/  IMAD.MOV.U32 R17, RZ, RZ, R7 ;  /* 0x000000ffff117224 */ /* 0x000fe400078e0007 */
[----:B-1----:R-:W-:Y:S02]  /*1760*/  IMAD.MOV R0, RZ, RZ, -R11 ;  /* 0x000000ffff007224 */ /* 0x002fe400078e0a0b */
[----:B------:R-:W-:Y:S02]  /*1770*/  IMAD.MOV.U32 R10, RZ, RZ, RZ ;  /* 0x000000ffff0a7224 */ /* 0x000fe400078e00ff */
[----:B------:R-:W-:-:S04]  /*1780*/  IMAD R2, R0, R4, RZ ;  /* 0x0000000400027224 */ /* 0x000fc800078e02ff */
[----:B------:R-:W-:-:S04]  /*1790*/  IMAD.HI.U32 R2, R11, R2, R10 ;  /* 0x000000020b027227 */ /* 0x000fc800078e000a */
[----:B------:R-:W-:Y:S02]  /*17a0*/  IMAD.MOV.U32 R10, RZ, RZ, R8 ;  /* 0x000000ffff0a7224 */ /* 0x000fe400078e0008 */
        /* <DEDUP_REMOVED lines=34> */
.L_x_3546:
[----:B------:R1:W5:Y:S01]  /*19d0*/  @P5 LDG.E R118, [R170.64] ;  /* 0x00000006aa765981 */ /* 0x000362000c1e1900 */
[----:B------:R-:W-:Y:S01]  /*19e0*/  ISETP.NE.AND P0, PT, R13, -0x1, PT ;  /* 0xffffffff0d00780c */ /* 0x000fe20003f05270 */
[----:B------:R-:W-:Y:S01]  /*19f0*/  IMAD.MOV.U32 R6, RZ, RZ, 0x2 ;  /* 0x00000002ff067424 */ /* 0x000fe200078e00ff */
[----:B------:R-:W-:Y:S01]  /*1a00*/  SHF.R.S32.HI R157, RZ, 0x1f, R132 ;  /* 0x0000001fff9d7819 */ /* 0x000fe20000011484 */
[----:B------:R-:W-:Y:S01]  /*1a10*/  IMAD.MOV.U32 R155, RZ, RZ, c[0x0][0x230] ;  /* 0x00008c00ff9b7624 */ /* 0x000fe200078e00ff */
[----:B------:R-:W-:Y:S01]  /*1a20*/  SHF.R.S32.HI R165, RZ, 0x1f, R164 ;  /* 0x0000001fffa57819 */ /* 0x000fe200000114a4 */
[----:B------:R-:W-:Y:S01]  /*1a30*/  IMAD.MOV.U32 R18, RZ, RZ, RZ ;  /* 0x000000ffff127224 */ /* 0x000fe200078e00ff */
[----:B------:R-:W-:Y:S01]  /*1a40*/  LEA.HI R162, R157, R132, RZ, 0x3 ;  /* 0x000000849da27211 */ /* 0x000fe200078f18ff */
[----:B------:R-:W-:Y:S01]  /*1a50*/  IMAD.MOV.U32 R19, RZ, RZ, c[0x0][0x230] ;  /* 0x00008c00ff137624 */ /* 0x000fe200078e00ff */
[----:B------:R-:W-:Y:S01]  /*1a60*/  MOV R75, 0x20 ;  /* 0x00000020004b7802 */ /* 0x000fe20000000f00 */
[----:B------:R-:W-:-:S02]  /*1a70*/  IMAD R169, R165, c[0x0][0x1a8], RZ ;  /* 0x00006a00a5a97a24 */ /* 0x000fc400078e02ff */
[----:B------:R-:W-:-:S04]  /*1a80*/  IMAD.HI.U32 R155, R6, R155, R18 ;  /* 0x0000009b069b7227 */ /* 0x000fc800078e0012 */
[----:B------:R-:W-:Y:S01]  /*1a90*/  @!P0 IMAD R8, R131, c[0x0][0x178], RZ ;  /* 0x00005e0083088a24 */ /* 0x000fe200078e02ff */
[----:B------:R-:W-:Y:S01]  /*1aa0*/  SHF.R.S32.HI R153, RZ, 0x1, R155 ;  /* 0x00000001ff997819 */ /* 0x000fe2000001149b */
[----:B------:R-:W-:-:S04]  /*1ab0*/  @P0 IMAD.WIDE.U32 R10, R13, c[0x0][0x190], RZ ;  /* 0x000064000d0a0a25 */ /* 0x000fc800078e00ff */
[----:B------:R-:W-:-:S04]  /*1ac0*/  @!P0 IMAD.WIDE.U32 R14, R201, c[0x0][0x178], RZ ;  /* 0x00005e00c90e8a25 */ /* 0x000fc800078e00ff */
[----:B-----5:R-:W-:Y:S02]  /*1ad0*/  @!P0 IMAD R3, R201, c[0x0][0x17c], R8 ;  /* 0x00005f00c9038a24 */ /* 0x020fe400078e0208 */
[----:B------:R-:W-:Y:S01]  /*1ae0*/  @P0 IMAD R13, R13, c[0x0][0x194], R11 ;  /* 0x000065000d0d0a24 */ /* 0x000fe200078e020b */
[----:B------:R-:W-:Y:S01]  /*1af0*/  LEA.HI R11, R157, R132, RZ, 0x4 ;  /* 0x000000849d0b7211 */ /* 0x000fe200078f20ff */
[----:B------:R-:W-:Y:S01]  /*1b00*/  @!P0 IMAD.IADD R13, R15, 0x1, R3 ;  /* 0x000000010f0d8824 */ /* 0x000fe200078e0203 */
[----:B------:R-:W-:Y:S01]  /*1b10*/  LOP3.LUT R15, R162, 0xfffffff8, RZ, 0xc0, !PT ;  /* 0xfffffff8a20f7812 */ /* 0x000fe200078ec0ff */
[----:B------:R-:W-:Y:S01]  /*1b20*/  @P0 IMAD.MOV.U32 R12, RZ, RZ, R10 ;  /* 0x000000ffff0c0224 */ /* 0x000fe200078e000a */
[----:B------:R-:W-:Y:S01]  /*1b30*/  SHF.R.S32.HI R64, RZ, 0x4, R11 ;  /* 0x00000004ff407819 */ /* 0x000fe2000001140b */
[----:B------:R-:W-:Y:S01]  /*1b40*/  @!P0 IMAD.MOV.U32 R12, RZ, RZ, R14 ;  /* 0x000000ffff0c8224 */ /* 0x000fe200078e000e */
[----:B------:R-:W-:Y:S01]  /*1b50*/  SHF.R.S32.HI R162, RZ, 0x3, R162 ;  /* 0x00000003ffa27819 */ /* 0x000fe200000114a2 */
[----:B------:R-:W-:Y:S01]  /*1b60*/  IMAD.IADD R62, R132, 0x1, -R15 ;  /* 0x00000001843e7824 */ /* 0x000fe200078e0a0f */
[C---:B------:R-:W-:Y:S01]  /*1b70*/  LOP3.LUT R3, R11.reuse, 0xfffffff0, RZ, 0xc0, !PT ;  /* 0xfffffff00b037812 */ /* 0x040fe200078ec0ff */
[----:B------:R-:W-:Y:S01]  /*1b80*/  IMAD.MOV.U32 R47, RZ, RZ, 0x10 ;  /* 0x00000010ff2f7424 */ /* 0x000fe200078e00ff */
[----:B------:R-:W-:Y:S01]  /*1b90*/  LEA.HI R11, R11, R64, RZ, 0x1 ;  /* 0x000000400b0b7211 */ /* 0x000fe200078f08ff */
[----:B------:R-:W-:Y:S01]  /*1ba0*/  IMAD.SHL.U32 R15, R162, 0x40, RZ ;  /* 0x00000040a20f7824 */ /* 0x000fe200078e00ff */
[----:B------:R-:W-:Y:S01]  /*1bb0*/  SHF.L.U32 R14, R62, 0x3, RZ ;  /* 0x000000033e0e7819 */ /* 0x000fe200000006ff */
[----:B------:R-:W-:Y:S01]  /*1bc0*/  IMAD.IADD R46, R132, 0x1, -R3 ;  /* 0x00000001842e7824 */ /* 0x000fe200078e0a03 */
[----:B------:R-:W-:Y:S01]  /*1bd0*/  LOP3.LUT R11, R11, 0xfffffffe, RZ, 0xc0, !PT ;  /* 0xfffffffe0b0b7812 */ /* 0x000fe200078ec0ff */
[----:B------:R-:W-:Y:S01]  /*1be0*/  IMAD.SHL.U32 R151, R62, 0x4, RZ ;  /* 0x000000043e977824 */ /* 0x000fe200078e00ff */
[----:B------:R-:W-:Y:S01]  /*1bf0*/  LOP3.LUT R15, R15, 0x1c0, RZ, 0xc0, !PT ;  /* 0x000001c00f0f7812 */ /* 0x000fe200078ec0ff */
[----:B------:R-:W-:Y:S01]  /*1c00*/  IMAD.MOV.U32 R175, RZ, RZ, c[0x0][0x198] ;  /* 0x00006600ffaf7624 */ /* 0x000fe200078e00ff */
[----:B------:R-:W-:Y:S01]  /*1c10*/  SHF.R.S32.HI R3, RZ, 0x1f, R46 ;  /* 0x0000001fff037819 */ /* 0x000fe2000001142e */
[----:B------:R-:W-:Y:S01]  /*1c20*/  IMAD.IADD R64, R64, 0x1, -R11 ;  /* 0x0000000140407824 */ /* 0x000fe200078e0a0b */
[----:B------:R-:W-:Y:S01]  /*1c30*/  LOP3.LUT R11, R15, 0x38, R14, 0xf8, !PT ;  /* 0x000000380f0b7812 */ /* 0x000fe200078ef80e */
[----:B------:R-:W-:Y:S01]  /*1c40*/  IMAD R152, R162, R153, R151 ;  /* 0x00000099a2987224 */ /* 0x000fe200078e0297 */
[----:B------:R-:W-:Y:S01]  /*1c50*/  SHF.R.U32.HI R158, RZ, 0x3, R15 ;  /* 0x00000003ff9e7819 */ /* 0x000fe2000001160f */
[----:B------:R-:W-:Y:S01]  /*1c60*/  IMAD R169, R164, c[0x0][0x1ac], R169 ;  /* 0x00006b00a4a97a24 */ /* 0x000fe200078e02a9 */
[----:B------:R-:W-:Y:S01]  /*1c70*/  SHF.R.S32.HI R163, RZ, 0x1f, R162 ;  /* 0x0000001fffa37819 */ /* 0x000fe200000114a2 */
[----:B------:R-:W-:Y:S01]  /*1c80*/  IMAD.IADD R151, R151, 0x1, R152 ;  /* 0x0000000197977824 */ /* 0x000fe200078e0298 */
[----:B------:R-:W-:Y:S01]  /*1c90*/  LEA.HI R3, R3, R46, RZ, 0x3 ;  /* 0x0000002e03037211 */ /* 0x000fe200078f18ff */
[----:B------:R-:W-:Y:S01]  /*1ca0*/  IMAD.SHL.U32 R61, R175, 0x10, RZ ;  /* 0x00000010af3d7824 */ /* 0x000fe200078e00ff */
[----:B------:R-:W-:Y:S01]  /*1cb0*/  IADD3 R12, P0, R14, R12, RZ ;  /* 0x0000000c0e0c7210 */ /* 0x000fe20007f1e0ff */
[----:B------:R-:W-:Y:S01]  /*1cc0*/  IMAD.WIDE R22, R23, 0x40, R162 ;  /* 0x0000004017167825 */ /* 0x000fe200078e02a2 */
[----:B------:R-:W-:-:S02]  /*1cd0*/  SHF.R.S32.HI R15, RZ, 0x1f, R14 ;  /* 0x0000001fff0f7819 */ /* 0x000fc4000001140e */
[----:B------:R-:W-:Y:S01]  /*1ce0*/  LOP3.LUT R158, R11, R158, RZ, 0x3c, !PT ;  /* 0x0000009e0b9e7212 */ /* 0x000fe200078e3cff */
[----:B------:R-:W-:Y:S01]  /*1cf0*/  IMAD R166, R23, c[0x0][0x190], RZ ;  /* 0x0000640017a67a24 */ /* 0x000fe200078e02ff */
[----:B------:R-:W-:Y:S01]  /*1d00*/  IADD3 R11, R14, 0x40, RZ ;  /* 0x000000400e0b7810 */ /* 0x000fe20007ffe0ff */
[----:B------:R-:W-:Y:S01]  /*1d10*/  IMAD.X R13, R15, 0x1, R13, P0 ;  /* 0x000000010f0d7824 */ /* 0x000fe200000e060d */
[----:B------:R-:W-:Y:S01]  /*1d20*/  LOP3.LUT R19, R3, 0xfffffff8, RZ, 0xc0, !PT ;  /* 0xfffffff803137812 */ /* 0x000fe200078ec0ff */
[----:B------:R-:W-:Y:S01]  /*1d30*/  IMAD R166, R22, c[0x0][0x194], R166 ;  /* 0x0000650016a67a24 */ /* 0x000fe200078e02a6 */
[----:B------:R-:W-:Y:S01]  /*1d40*/  ISETP.GE.AND P0, PT, R11, c[0x0][0x220], PT ;  /* 0x000088000b007a0c */ /* 0x000fe20003f06270 */
[----:B------:R-:W-:Y:S01]  /*1d50*/  IMAD.SHL.U32 R3, R3, 0x40, RZ ;  /* 0x0000004003037824 */ /* 0x000fe200078e00ff */
[----:B------:R-:W-:Y:S01]  /*1d60*/  ISETP.GE.AND P1, PT, R14, c[0x0][0x220], PT ;  /* 0x000088000e007a0c */ /* 0x000fe20003f26270 */
[----:B------:R-:W-:Y:S01]  /*1d70*/  IMAD.IADD R46, R46, 0x1, -R19 ;  /* 0x000000012e2e7824 */ /* 0x000fe200078e0a13 */
[----:B------:R-:W-:Y:S01]  /*1d80*/  IADD3 R10, R14, 0x80, RZ ;  /* 0x000000800e0a7810 */ /* 0x000fe20007ffe0ff */
[----:B------:R-:W-:Y:S01]  /*1d90*/  IMAD.WIDE.U32 R18, R22, c[0x0][0x190], R12 ;  /* 0x0000640016127a25 */ /* 0x000fe200078e000c */
[----:B------:R-:W-:-:S02]  /*1da0*/  SEL R13, RZ, 0xffffffff, P0 ;  /* 0xffffffffff0d7807 */ /* 0x000fc40000000000 */
[----:B------:R-:W-:Y:S01]  /*1db0*/  IADD3 R20, P0, R14, R20, RZ ;  /* 0x000000140e147210 */ /* 0x000fe20007f1e0ff */
[----:B------:R-:W-:Y:S01]  /*1dc0*/  IMAD.IADD R167, R19, 0x1, R166 ;  /* 0x0000000113a77824 */ /* 0x000fe200078e02a6 */
[----:B------:R-:W-:Y:S01]  /*1dd0*/  SEL R6, RZ, 0x1, P1 ;  /* 0x00000001ff067807 */ /* 0x000fe20000800000 */
[----:B------:R-:W-:Y:S01]  /*1de0*/  IMAD.SHL.U32 R13, R13, 0x2, RZ ;  /* 0x000000020d0d7824 */ /* 0x000fe200078e00ff */
[----:B------:R-:W-:Y:S01]  /*1df0*/  LOP3.LUT P2, RZ, R46, 0x4, RZ, 0xc0, !PT ;  /* 0x000000042eff7812 */ /* 0x000fe2000784c0ff */
[----:B------:R-:W-:Y:S01]  /*1e00*/  IMAD.X R21, R15, 0x1, R21, P0 ;  /* 0x000000010f157824 */ /* 0x000fe200000e0615 */
[----:B------:R-:W-:Y:S01]  /*1e10*/  IADD3 R138, P0, R162, R17, RZ ;  /* 0x00000011a28a7210 */ /* 0x000fe20007f1e0ff */
[----:B------:R-:W-:Y:S01]  /*1e20*/  IMAD.SHL.U32 R17, R64, 0x8, RZ ;  /* 0x0000000840117824 */ /* 0x000fe200078e00ff */
[----:B------:R-:W-:Y:S01]  /*1e30*/  LOP3.LUT R13, R13, 0x2, R6, 0xe2, !PT ;  /* 0x000000020d0d7812 */ /* 0x000fe200078ee206 */
[----:B------:R-:W-:Y:S01]  /*1e40*/  IMAD R19, R0, c[0x0][0x1b8], RZ ;  /* 0x00006e0000137a24 */ /* 0x000fe200078e02ff */
[----:B------:R-:W-:Y:S01]  /*1e50*/  LOP3.LUT P1, RZ, R46, 0x2, RZ, 0xc0, !PT ;  /* 0x000000022eff7812 */ /* 0x000fe2000782c0ff */
[----:B------:R-:W-:Y:S01]  /*1e60*/  IMAD.X R5, R163, 0x1, R5, P0 ;  /* 0x00000001a3057824 */ /* 0x000fe200000e0605 */
[----:B------:R-:W-:Y:S01]  /*1e70*/  ISETP.GE.AND P0, PT, R10, c[0x0][0x220], PT ;  /* 0x000088000a007a0c */ /* 0x000fe20003f06270 */
[----:B------:R-:W-:Y:S01]  /*1e80*/  IMAD.SHL.U32 R46, R46, 0x40, RZ ;  /* 0x000000402e2e7824 */ /* 0x000fe200078e00ff */
[----:B------:R-:W-:Y:S01]  /*1e90*/  MOV R166, R18 ;  /* 0x0000001200a67202 */ /* 0x000fe20000000f00 */
[C---:B------:R-:W-:Y:S01]  /*1ea0*/  IMAD R18, R2.reuse, c[0x0][0x1bc], R19 ;  /* 0x00006f0002127a24 */ /* 0x040fe200078e0213 */
[----:B------:R-:W-:Y:S01]  /*1eb0*/  SEL R156, RZ, 0x4, P0 ;  /* 0x00000004ff9c7807 */ /* 0x000fe20000000000 */
[----:B------:R-:W-:Y:S01]  /*1ec0*/  IMAD.WIDE.U32 R20, R2, c[0x0][0x1b8], R20 ;  /* 0x00006e0002147a25 */ /* 0x000fe200078e0014 */
[----:B------:R-:W-:-:S02]  /*1ed0*/  IADD3 R160, P0, R14, R4, RZ ;  /* 0x000000040ea07210 */ /* 0x000fc40007f1e0ff */
[----:B------:R-:W-:Y:S01]  /*1ee0*/  LOP3.LUT R156, R13, R156, RZ, 0xfc, !PT ;  /* 0x0000009c0d9c7212 */ /* 0x000fe200078efcff */
[----:B------:R-:W-:Y:S01]  /*1ef0*/  IMAD.IADD R19, R21, 0x1, R18 ;  /* 0x0000000115137824 */ /* 0x000fe200078e0212 */
[----:B------:R-:W-:Y:S01]  /*1f00*/  SHF.R.S32.HI R13, RZ, 0x1f, R70 ;  /* 0x0000001fff0d7819 */ /* 0x000fe20000011446 */
[----:B------:R-:W-:Y:S01]  /*1f10*/  IMAD R5, R5, c[0x0][0x1a0], RZ ;  /* 0x0000680005057a24 */ /* 0x000fe200078e02ff */
[----:B------:R-:W-:Y:S01]  /*1f20*/  LOP3.LUT R46, R46, 0x1c0, RZ, 0xc0, !PT ;  /* 0x000001c02e2e7812 */ /* 0x000fe200078ec0ff */
[----:B------:R-:W-:Y:S01]  /*1f30*/  IMAD.MOV.U32 R18, RZ, RZ, R20 ;  /* 0x000000ffff127224 */ /* 0x000fe200078e0014 */
[----:B------:R-:W-:Y:S01]  /*1f40*/  LEA.HI R68, R13, R70, RZ, 0x6 ;  /* 0x000000460d447211 */ /* 0x000fe200078f30ff */
[----:B------:R-:W-:Y:S01]  /*1f50*/  IMAD R159, R163, c[0x0][0x198], RZ ;  /* 0x00006600a39f7a24 */ /* 0x000fe200078e02ff */
[----:B------:R-:W-:Y:S01]  /*1f60*/  IADD3.X R161, R15, R9, RZ, P0, !PT ;  /* 0x000000090fa17210 */ /* 0x000fe200007fe4ff */
[C---:B------:R-:W-:Y:S01]  /*1f70*/  IMAD R5, R138.reuse, c[0x0][0x1a4], R5 ;  /* 0x000069008a057a24 */ /* 0x040fe200078e0205 */
[----:B------:R-:W-:Y:S01]  /*1f80*/  SHF.R.S32.HI R68, RZ, 0x6, R68 ;  /* 0x00000006ff447819 */ /* 0x000fe20000011444 */
[----:B------:R-:W-:Y:S01]  /*1f90*/  IMAD.WIDE.U32 R138, R138, c[0x0][0x1a0], R18 ;  /* 0x000068008a8a7a25 */ /* 0x000fe200078e0012 */
[----:B------:R-:W-:-:S02]  /*1fa0*/  LOP3.LUT R17, R46, 0x8, R17, 0xf8, !PT ;  /* 0x000000082e117812 */ /* 0x000fc400078ef811 */
[----:B------:R-:W-:Y:S01]  /*1fb0*/  IMNMX R68, R199, R68, !PT ;  /* 0x00000044c7447217 */ /* 0x000fe20007800200 */
[C---:B------:R-:W-:Y:S01]  /*1fc0*/  IMAD R159, R162.reuse, c[0x0][0x19c], R159 ;  /* 0x00006700a29f7a24 */ /* 0x040fe200078e029f */
[----:B------:R-:W-:Y:S01]  /*1fd0*/  SHF.R.U32.HI R46, RZ, 0x3, R46 ;  /* 0x00000003ff2e7819 */ /* 0x000fe2000001162e */
[----:B------:R-:W-:Y:S01]  /*1fe0*/  IMAD.WIDE.U32 R160, R162, c[0x0][0x198], R160 ;  /* 0x00006600a2a07a25 */ /* 0x000fe200078e00a0 */
[----:B------:R-:W-:Y:S02]  /*1ff0*/  ISETP.GT.AND P0, PT, R136, R68, PT ;  /* 0x000000448800720c */ /* 0x000fe40003f04270 */
[----:B------:R-:W-:Y:S01]  /*2000*/  LEA.HI R23, R157, R132, RZ, 0x6 ;  /* 0x000000849d177211 */ /* 0x000fe200078f30ff */
[----:B------:R-:W-:Y:S01]  /*2010*/  IMAD.WIDE.U32 R166, R164, c[0x0][0x1a8], R166 ;  /* 0x00006a00a4a67a25 */ /* 0x000fe200078e00a6 */
[----:B------:R-:W-:Y:S02]  /*2020*/  LOP3.LUT R46, R17, R46, RZ, 0x3c, !PT ;  /* 0x0000002e112e7212 */ /* 0x000fe400078e3cff */
[----:B------:R-:W-:Y:S01]  /*2030*/  LEA.HI R157, R157, R132, RZ, 0x5 ;  /* 0x000000849d9d7211 */ /* 0x000fe200078f28ff */
[----:B------:R-:W-:Y:S01]  /*2040*/  IMAD.SHL.U32 R23, R23, 0x8, RZ ;  /* 0x0000000817177824 */ /* 0x000fe200078e00ff */
[----:B------:R-:W-:Y:S01]  /*2050*/  LOP3.LUT R46, R46, 0xfffffe00, R3, 0xf8, !PT ;  /* 0xfffffe002e2e7812 */ /* 0x000fe200078ef803 */
[----:B------:R-:W-:Y:S01]  /*2060*/  IMAD.MOV.U32 R3, RZ, RZ, c[0x0][0x1a0] ;  /* 0x00006800ff037624 */ /* 0x000fe200078e00ff */
[----:B------:R-:W-:Y:S01]  /*2070*/  SHF.R.S32.HI R63, RZ, 0x5, R157 ;  /* 0x00000005ff3f7819 */ /* 0x000fe2000001149d */
[----:B------:R-:W-:Y:S01]  /*2080*/  IMAD.SHL.U32 R154, R153, 0x10, RZ ;  /* 0x00000010999a7824 */ /* 0x000fe200078e00ff */
[----:B------:R-:W-:Y:S01]  /*2090*/  LOP3.LUT R157, R157, 0xffffffe0, RZ, 0xc0, !PT ;  /* 0xffffffe09d9d7812 */ /* 0x000fe200078ec0ff */
[----:B------:R-:W-:Y:S01]  /*20a0*/  IMAD.SHL.U32 R69, R3, 0x10, RZ ;  /* 0x0000001003457824 */ /* 0x000fe200078e00ff */
[----:B------:R-:W-:Y:S01]  /*20b0*/  LOP3.LUT R158, R158, 0xfffffe00, R23, 0xf8, !PT ;  /* 0xfffffe009e9e7812 */ /* 0x000fe200078ef817 */
[----:B------:R-:W-:Y:S01]  /*20c0*/  IMAD.IADD R159, R161, 0x1, R159 ;  /* 0x00000001a19f7824 */ /* 0x000fe200078e029f */
[-C--:B------:R-:W-:Y:S01]  /*20d0*/  SHF.L.U64.HI R66, R3, R100.reuse, c[0x0][0x1a4] ;  /* 0x0000690003427619 */ /* 0x080fe20000010264 */
[----:B------:R-:W-:Y:S01]  /*20e0*/  IMAD.IADD R157, R132, 0x1, -R157 ;  /* 0x00000001849d7824 */ /* 0x000fe200078e0a9d */
[----:B------:R-:W-:Y:S01]  /*20f0*/  SHF.L.U64.HI R60, R175, R100, c[0x0][0x19c] ;  /* 0x00006700af3c7619 */ /* 0x000fe20000010264 */
[----:B------:R-:W-:Y:S01]  /*2100*/  IMAD.IADD R134, R139, 0x1, R5 ;  /* 0x000000018b867824 */ /* 0x000fe200078e0205 */
[----:B------:R-:W-:Y:S01]  /*2110*/  SHF.R.S32.HI R130, RZ, 0x1f, R152 ;  /* 0x0000001fff827819 */ /* 0x000fe20000011498 */
[----:B------:R-:W-:Y:S01]  /*2120*/  IMAD.IADD R169, R167, 0x1, R169 ;  /* 0x00000001a7a97824 */ /* 0x000fe200078e02a9 */
[----:B------:R-:W-:-:S02]  /*2130*/  SHF.R.S32.HI R129, RZ, 0x1f, R151 ;  /* 0x0000001fff817819 */ /* 0x000fc40000011497 */
[----:B------:R-:W-:Y:S02]  /*2140*/  SEL R47, R47, 0xfffffff0, !P1 ;  /* 0xfffffff02f2f7807 */ /* 0x000fe40004800000 */
[----:B------:R-:W-:Y:S01]  /*2150*/  SEL R45, R75, 0xffffffe0, !P2 ;  /* 0xffffffe04b2d7807 */ /* 0x000fe20005000000 */
[----:B------:R-:W-:Y:S01]  /*2160*/  @!P5 IMAD.MOV.U32 R118, RZ, RZ, RZ ;  /* 0x000000ffff76d224 */ /* 0x000fe200078e00ff */
[----:B------:R-:W-:Y:S05]  /*2170*/  @!P0 BRA `(.L_x_3548) ;  /* 0x000092c000008947 */ /* 0x000fea0003800000 */
[----:B-1----:R-:W-:Y:S01]  /*2180*/  SHF.R.S32.HI R5, RZ, 0x1f, R7 ;  /* 0x0000001fff057819 */ /* 0x002fe20000011407 */
[C---:B------:R-:W-:Y:S01]  /*2190*/  IMAD R4, R131.reuse, c[0x0][0x278], RZ ;  /* 0x00009e0083047a24 */ /* 0x040fe200078e02ff */
[--C-:B------:R-:W-:Y:S01]  /*21a0*/  SHF.R.S32.HI R9, RZ, 0x1f, R70.reuse ;  /* 0x0000001fff097819 */ /* 0x100fe20000011446 */
[----:B------:R-:W-:Y:S01]  /*21b0*/  IMAD R6, R131, c[0x0][0x280], RZ ;  /* 0x0000a00083067a24 */ /* 0x000fe200078e02ff */
[----:B------:R-:W-:Y:S01]  /*21c0*/  IADD3 R8, P1, P0, R7, R162, -R70 ;  /* 0x000000a207087210 */ /* 0x000fe2000783e846 */
[----:B------:R-:W-:Y:S01]  /*21d0*/  IMAD.WIDE.U32 R12, R201, c[0x0][0x278], R14 ;  /* 0x00009e00c90c7a25 */ /* 0x000fe200078e000e */
[----:B------:R-:W-:Y:S01]  /*21e0*/  IADD3 R80, P4, R61, 0x40, RZ ;  /* 0x000000403d507810 */ /* 0x000fe20007f9e0ff */
[----:B------:R-:W-:Y:S01]  /*21f0*/  UMOV UR8, 0x60 ;  /* 0x0000006000087882 */ /* 0x000fe20000000000 */
[----:B------:R-:W-:Y:S01]  /*2200*/  IADD3.X R5, R5, R163, ~R9, P1, P0 ;  /* 0x000000a305057210 */ /* 0x000fe20000fe0c09 */
[----:B------:R-:W-:Y:S01]  /*2210*/  IMAD R4, R201, c[0x0][0x27c], R4 ;  /* 0x00009f00c9047a24 */ /* 0x000fe200078e0204 */
[----:B------:R-:W-:Y:S01]  /*2220*/  IADD3 R88, P2, R61, 0x80, RZ ;  /* 0x000000803d587810 */ /* 0x000fe20007f5e0ff */
[C---:B------:R-:W-:Y:S01]  /*2230*/  IMAD R6, R201.reuse, c[0x0][0x284], R6 ;  /* 0x0000a100c9067a24 */ /* 0x040fe200078e0206 */
[C---:B------:R-:W-:Y:S01]  /*2240*/  IADD3 R143, R154.reuse, 0x40, RZ ;  /* 0x000000409a8f7810 */ /* 0x040fe20007ffe0ff */
[----:B------:R-:W-:Y:S01]  /*2250*/  IMAD.WIDE.U32 R16, R201, c[0x0][0x280], R14 ;  /* 0x0000a000c9107a25 */ /* 0x000fe200078e000e */
[----:B------:R-:W-:Y:S01]  /*2260*/  IADD3 R141, R154, 0x80, RZ ;  /* 0x000000809a8d7810 */ /* 0x000fe20007ffe0ff */
[----:B------:R-:W-:Y:S01]  /*2270*/  ULDC.64 UR4, c[0x0][0x1a0] ;  /* 0x0000680000047ab9 */ /* 0x000fe20000000a00 */
[----:B------:R-:W-:Y:S01]  /*2280*/  LOP3.LUT R146, R156, 0xffff, RZ, 0xc0, !PT ;  /* 0x0000ffff9c927812 */ /* 0x000fe200078ec0ff */
[----:B------:R-:W-:Y:S01]  /*2290*/  IMAD R9, R5, c[0x0][0x290], RZ ;  /* 0x0000a40005097a24 */ /* 0x000fe200078e02ff */
[----:B------:R-:W-:Y:S01]  /*22a0*/  UIMAD UR9, UR8, UR5, URZ ;  /* 0x00000005080972a4 */ /* 0x000fe2000f8e023f */
[----:B------:R-:W-:Y:S01]  /*22b0*/  IMAD.IADD R13, R13, 0x1, R4 ;  /* 0x000000010d0d7824 */ /* 0x000fe200078e0204 */
[----:B------:R-:W-:Y:S01]  /*22c0*/  UIMAD.WIDE.U32 UR10, UR8, UR4, URZ ;  /* 0x00000004080a72a5 */ /* 0x000fe2000f8e003f */
[----:B------:R-:W-:Y:S01]  /*22d0*/  IMAD R5, R5, c[0x0][0x288], RZ ;  /* 0x0000a20005057a24 */ /* 0x000fe200078e02ff */
[----:B------:R-:W-:Y:S01]  /*22e0*/  ULDC UR5, c[0x0][0x294] ;  /* 0x0000a50000057ab9 */ /* 0x000fe20000000800 */
[----:B------:R-:W-:Y:S01]  /*22f0*/  IMAD.IADD R17, R17, 0x1, R6 ;  /* 0x0000000111117824 */ /* 0x000fe200078e0206 */
[----:B------:R-:W-:Y:S01]  /*2300*/  UIMAD UR5, UR8, UR5, URZ ;  /* 0x00000005080572a4 */ /* 0x000fe2000f8e023f */
[----:B------:R-:W-:Y:S01]  /*2310*/  IMAD R4, R8, c[0x0][0x28c], R5 ;  /* 0x0000a30008047a24 */ /* 0x000fe200078e0205 */
[----:B------:R-:W-:Y:S01]  /*2320*/  LOP3.LUT R150, R146, 0x1, RZ, 0xc0, !PT ;  /* 0x0000000192967812 */ /* 0x000fe200078ec0ff */
[----:B------:R-:W-:Y:S01]  /*2330*/  IMAD.WIDE.U32 R12, R8, c[0x0][0x288], R12 ;  /* 0x0000a200080c7a25 */ /* 0x000fe200078e000c */
[----:B------:R-:W-:Y:S01]  /*2340*/  LOP3.LUT R148, R146, 0x2, RZ, 0xc0, !PT ;  /* 0x0000000292947812 */ /* 0x000fe200078ec0ff */
[----:B------:R-:W-:Y:S01]  /*2350*/  ULDC UR4, c[0x0][0x230] ;  /* 0x00008c0000047ab9 */ /* 0x000fe20000000800 */
[----:B------:R-:W-:Y:S01]  /*2360*/  IADD3 R149, R162, 0x10, RZ ;  /* 0x00000010a2957810 */ /* 0x000fe20007ffe0ff */
[----:B------:R-:W-:Y:S01]  /*2370*/  IMAD R9, R8, c[0x0][0x294], R9 ;  /* 0x0000a50008097a24 */ /* 0x000fe200078e0209 */
[----:B------:R-:W-:Y:S01]  /*2380*/  IADD3 R147, R162, 0x20, RZ ;  /* 0x00000020a2937810 */ /* 0x000fe20007ffe0ff */
[----:B------:R-:W-:Y:S01]  /*2390*/  IMAD.WIDE.U32 R16, R8, c[0x0][0x290], R16 ;  /* 0x0000a40008107a25 */ /* 0x000fe200078e0010 */
[----:B------:R-:W-:Y:S01]  /*23a0*/  IADD3 R145, R162, 0x30, RZ ;  /* 0x00000030a2917810 */ /* 0x000fe20007ffe0ff */
[----:B------:R-:W-:Y:S01]  /*23b0*/  UIADD3 UR9, UR11, UR9, URZ ;  /* 0x000000090b097290 */ /* 0x000fe2000fffe03f */
[----:B------:R-:W-:Y:S01]  /*23c0*/  SHF.R.S32.HI R128, RZ, 0x1f, R154 ;  /* 0x0000001fff807819 */ /* 0x000fe2000001149a */
[----:B------:R-:W-:Y:S01]  /*23d0*/  IMAD.IADD R118, R118, 0x1, R7 ;  /* 0x0000000176767824 */ /* 0x000fe200078e0207 */
[----:B------:R-:W-:Y:S01]  /*23e0*/  LOP3.LUT R146, R146, 0x4, RZ, 0xc0, !PT ;  /* 0x0000000492927812 */ /* 0x000fe200078ec0ff */
[----:B------:R-:W-:Y:S01]  /*23f0*/  IMAD.IADD R7, R13, 0x1, R4 ;  /* 0x000000010d077824 */ /* 0x000fe200078e0204 */
[----:B------:R-:W-:Y:S01]  /*2400*/  SHF.R.S32.HI R126, RZ, 0x1f, R143 ;  /* 0x0000001fff7e7819 */ /* 0x000fe2000001148f */
[----:B------:R-:W-:Y:S01]  /*2410*/  IMAD.IADD R5, R17, 0x1, R9 ;  /* 0x0000000111057824 */ /* 0x000fe200078e0209 */
[----:B------:R-:W-:Y:S01]  /*2420*/  SHF.R.S32.HI R124, RZ, 0x1f, R141 ;  /* 0x0000001fff7c7819 */ /* 0x000fe2000001148d */
[----:B------:R-:W-:Y:S01]  /*2430*/  IMAD.MOV.U32 R4, RZ, RZ, R16 ;  /* 0x000000ffff047224 */ /* 0x000fe200078e0010 */
[----:B------:R-:W-:Y:S01]  /*2440*/  ULDC.U8 UR8, c[0x0][0x313] ;  /* 0x0000c4c000087ab9 */ /* 0x000fe20000000000 */
[----:B------:R-:W-:-:S02]  /*2450*/  IMAD R113, R0, c[0x0][0x2a0], RZ ;  /* 0x0000a80000717a24 */ /* 0x000fc400078e02ff */
[----:B------:R-:W-:-:S04]  /*2460*/  IMAD.WIDE.U32 R4, R2, c[0x0][0x2a0], R4 ;  /* 0x0000a80002047a25 */ /* 0x000fc800078e0004 */
[----:B------:R-:W-:Y:S01]  /*2470*/  IMAD R113, R2, c[0x0][0x2a4], R113 ;  /* 0x0000a90002717a24 */ /* 0x000fe200078e0271 */
[----:B------:R-:W-:Y:S01]  /*2480*/  LEA R112, P1, R4, c[0x0][0x270], 0x1 ;  /* 0x00009c0004707a11 */ /* 0x000fe200078208ff */
[----:B------:R-:W-:Y:S02]  /*2490*/  IMAD R115, R0, c[0x0][0x298], RZ ;  /* 0x0000a60000737a24 */ /* 0x000fe400078e02ff */
[----:B------:R-:W-:Y:S02]  /*24a0*/  IMAD.IADD R113, R5, 0x1, R113 ;  /* 0x0000000105717824 */ /* 0x000fe400078e0271 */
[----:B------:R-:W-:Y:S02]  /*24b0*/  IMAD.MOV.U32 R6, RZ, RZ, R12 ;  /* 0x000000ffff067224 */ /* 0x000fe400078e000c */
[----:B------:R-:W-:Y:S01]  /*24c0*/  IMAD.WIDE.U32 R104, R3, 0x20, RZ ;  /* 0x0000002003687825 */ /* 0x000fe200078e00ff */
[----:B------:R-:W-:Y:S02]  /*24d0*/  LEA.HI.X R113, R4, c[0x0][0x274], R113, 0x1, P1 ;  /* 0x00009d0004717a11 */ /* 0x000fe400008f0c71 */
[----:B------:R-:W-:Y:S01]  /*24e0*/  LEA R108, P1, R160, c[0x0][0x168], 0x1 ;  /* 0x00005a00a06c7a11 */ /* 0x000fe200078208ff */
[----:B------:R-:W-:-:S02]  /*24f0*/  IMAD R115, R2, c[0x0][0x29c], R115 ;  /* 0x0000a70002737a24 */ /* 0x000fc400078e0273 */
[----:B------:R-:W-:Y:S01]  /*2500*/  IMAD R118, R153, R118, RZ ;  /* 0x0000007699767224 */ /* 0x000fe200078e02ff */
[----:B------:R-:W-:Y:S01]  /*2510*/  LEA.HI.X R107, R160, c[0x0][0x16c], R159, 0x1, P1 ;  /* 0x00005b00a06b7a11 */ /* 0x000fe200008f0c9f */
[----:B------:R-:W-:-:S03]  /*2520*/  IMAD.WIDE.U32 R2, R2, c[0x0][0x298], R6 ;  /* 0x0000a60002027a25 */ /* 0x000fc600078e0006 */
[----:B------:R-:W-:Y:S01]  /*2530*/  SHF.R.S32.HI R119, RZ, 0x1f, R118 ;  /* 0x0000001fff777819 */ /* 0x000fe20000011476 */
[----:B------:R-:W-:Y:S01]  /*2540*/  IMAD.MOV.U32 R74, RZ, RZ, c[0x0][0x288] ;  /* 0x0000a200ff4a7624 */ /* 0x000fe200078e00ff */
[-C--:B------:R-:W-:Y:S01]  /*2550*/  IADD3 R48, P1, R152, R118.reuse, RZ ;  /* 0x0000007698307210 */ /* 0x080fe20007f3e0ff */
[----:B------:R-:W-:Y:S01]  /*2560*/  IMAD.X R81, RZ, RZ, R60, P4 ;  /* 0x000000ffff517224 */ /* 0x000fe200020e063c */
[----:B------:R-:W-:Y:S01]  /*2570*/  IADD3 R115, R3, R115, RZ ;  /* 0x0000007303737210 */ /* 0x000fe20007ffe0ff */
[----:B------:R-:W-:Y:S01]  /*2580*/  IMAD R0, R75, c[0x0][0x1a4], RZ ;  /* 0x000069004b007a24 */ /* 0x000fe200078e02ff */
[----:B------:R-:W-:Y:S01]  /*2590*/  LEA R114, P0, R2, c[0x0][0x268], 0x1 ;  /* 0x00009a0002727a11 */ /* 0x000fe200078008ff */
[----:B------:R-:W-:Y:S01]  /*25a0*/  IMAD.X R3, R130, 0x1, R119, P1 ;  /* 0x0000000182037824 */ /* 0x000fe200008e0677 */
[----:B------:R-:W-:Y:S01]  /*25b0*/  IADD3 R118, P5, R151, R118, RZ ;  /* 0x0000007697767210 */ /* 0x000fe20007fbe0ff */
[----:B------:R-:W-:Y:S01]  /*25c0*/  IMAD.SHL.U32 R72, R74, 0x10, RZ ;  /* 0x000000104a487824 */ /* 0x000fe200078e00ff */
[----:B------:R-:W-:Y:S01]  /*25d0*/  LEA.HI.X R115, R2, c[0x0][0x26c], R115, 0x1, P0 ;  /* 0x00009b0002737a11 */ /* 0x000fe200000f0c73 */
[----:B------:R-:W-:Y:S01]  /*25e0*/  IMAD.IADD R0, R105, 0x1, R0 ;  /* 0x0000000169007824 */ /* 0x000fe200078e0200 */
[C---:B------:R-:W-:Y:S01]  /*25f0*/  LEA R110, P0, R138.reuse, c[0x0][0x170], 0x1 ;  /* 0x00005c008a6e7a11 */ /* 0x040fe200078008ff */
[----:B------:R-:W-:Y:S01]  /*2600*/  IMAD.X R119, R129, 0x1, R119, P5 ;  /* 0x0000000181777824 */ /* 0x000fe200028e0677 */
[C---:B------:R-:W-:Y:S01]  /*2610*/  IADD3 R82, P4, R61.reuse, R80, RZ ;  /* 0x000000503d527210 */ /* 0x040fe20007f9e0ff */
[----:B------:R-:W-:Y:S01]  /*2620*/  IMAD.X R89, RZ, RZ, R60, P2 ;  /* 0x000000ffff597224 */ /* 0x000fe200010e063c */
[----:B------:R-:W-:Y:S01]  /*2630*/  LEA.HI.X R111, R138, c[0x0][0x174], R134, 0x1, P0 ;  /* 0x00005d008a6f7a11 */ /* 0x000fe200000f0c86 */
[----:B------:R-:W-:Y:S01]  /*2640*/  IMAD.SHL.U32 R105, R104, 0x2, RZ ;  /* 0x0000000268697824 */ /* 0x000fe200078e00ff */
[----:B------:R-:W-:Y:S01]  /*2650*/  SHF.L.U64.HI R71, R74, R100, c[0x0][0x28c] ;  /* 0x0000a3004a477619 */ /* 0x000fe20000010264 */
[----:B------:R-:W-:Y:S01]  /*2660*/  IMAD.X R83, R60, 0x1, R81, P4 ;  /* 0x000000013c537824 */ /* 0x000fe200020e0651 */
[----:B------:R-:W-:Y:S01]  /*2670*/  IADD3 R77, P0, R72, 0x40, RZ ;  /* 0x00000040484d7810 */ /* 0x000fe20007f1e0ff */
[----:B------:R-:W-:Y:S01]  /*2680*/  IMAD.MOV.U32 R172, RZ, RZ, c[0x0][0x290] ;  /* 0x0000a400ffac7624 */ /* 0x000fe200078e00ff */
[C---:B------:R-:W-:Y:S01]  /*2690*/  SHF.L.U64.HI R119, R118.reuse, 0x1, R119 ;  /* 0x0000000176777819 */ /* 0x040fe20000010277 */
[----:B------:R-:W-:Y:S01]  /*26a0*/  IMAD.SHL.U32 R118, R118, 0x2, RZ ;  /* 0x0000000276767824 */ /* 0x000fe200078e00ff */
[C---:B------:R-:W-:Y:S01]  /*26b0*/  IADD3 R90, P2, R61.reuse, R88, RZ ;  /* 0x000000583d5a7210 */ /* 0x040fe20007f5e0ff */
[----:B------:R-:W-:Y:S01]  /*26c0*/  IMAD.MOV.U32 R73, RZ, RZ, 0x5 ;  /* 0x00000005ff497424 */ /* 0x000fe200078e00ff */
[----:B------:R-:W-:Y:S01]  /*26d0*/  IADD3 R85, P4, R72, 0x80, RZ ;  /* 0x0000008048557810 */ /* 0x000fe20007f9e0ff */
[----:B------:R-:W-:Y:S01]  /*26e0*/  IMAD.X R76, RZ, RZ, R71, P0 ;  /* 0x000000ffff4c7224 */ /* 0x000fe200000e0647 */
[----:B------:R-:W-:Y:S01]  /*26f0*/  SHF.L.U64.HI R104, R104, 0x1, R0 ;  /* 0x0000000168687819 */ /* 0x000fe20000010200 */
[----:B------:R-:W-:Y:S01]  /*2700*/  IMAD.IADD R140, R154, 0x1, R143 ;  /* 0x000000019a8c7824 */ /* 0x000fe200078e028f */
[----:B------:R-:W-:Y:S01]  /*2710*/  IADD3.X R91, R60, R89, RZ, P2, !PT ;  /* 0x000000593c5b7210 */ /* 0x000fe200017fe4ff */
[----:B------:R-:W-:Y:S01]  /*2720*/  IMAD.IADD R137, R154, 0x1, R141 ;  /* 0x000000019a897824 */ /* 0x000fe200078e028d */
[----:B------:R-:W-:Y:S01]  /*2730*/  IADD3 R99, P1, R61, R90, RZ ;  /* 0x0000005a3d637210 */ /* 0x000fe20007f3e0ff */
[----:B------:R-:W-:Y:S01]  /*2740*/  IMAD.SHL.U32 R101, R172, 0x10, RZ ;  /* 0x00000010ac657824 */ /* 0x000fe200078e00ff */
[C---:B------:R-:W-:Y:S01]  /*2750*/  SHF.L.U64.HI R0, R48.reuse, 0x1, R3 ;  /* 0x0000000130007819 */ /* 0x040fe20000010203 */
[----:B------:R-:W-:Y:S01]  /*2760*/  IMAD.SHL.U32 R48, R48, 0x2, RZ ;  /* 0x0000000230307824 */ /* 0x000fe200078e00ff */
[----:B------:R-:W-:Y:S01]  /*2770*/  IADD3.X R84, RZ, R71, RZ, P4, !PT ;  /* 0x00000047ff547210 */ /* 0x000fe200027fe4ff */
[----:B------:R-:W-:Y:S01]  /*2780*/  IMAD.X R98, R60, 0x1, R91, P1 ;  /* 0x000000013c627824 */ /* 0x000fe200008e065b */
[----:B------:R-:W-:Y:S01]  /*2790*/  IADD3 R87, P5, R85, R72, RZ ;  /* 0x0000004855577210 */ /* 0x000fe20007fbe0ff */
[----:B------:R-:W-:Y:S01]  /*27a0*/  IMAD.SHL.U32 R144, R153, 0x20, RZ ;  /* 0x0000002099907824 */ /* 0x000fe200078e00ff */
[----:B------:R-:W-:Y:S01]  /*27b0*/  IADD3 R95, P2, R61, R82, RZ ;  /* 0x000000523d5f7210 */ /* 0x000fe20007f5e0ff */
[----:B------:R-:W-:Y:S01]  /*27c0*/  IMAD R142, R153, 0x30, RZ ;  /* 0x00000030998e7824 */ /* 0x000fe200078e02ff */
[----:B------:R-:W-:Y:S01]  /*27d0*/  IADD3 R79, P0, R77, R72, RZ ;  /* 0x000000484d4f7210 */ /* 0x000fe20007f1e0ff */
[----:B------:R-:W-:Y:S01]  /*27e0*/  IMAD.X R86, R84, 0x1, R71, P5 ;  /* 0x0000000154567824 */ /* 0x000fe200028e0647 */
[----:B------:R-:W-:Y:S01]  /*27f0*/  IADD3 R116, P4, R118, c[0x0][0x2b0], RZ ;  /* 0x0000ac0076747a10 */ /* 0x000fe20007f9e0ff */
[----:B------:R-:W-:Y:S01]  /*2800*/  IMAD.IADD R135, R154, 0x1, R140 ;  /* 0x000000019a877824 */ /* 0x000fe200078e028c */
[----:B------:R-:W-:Y:S01]  /*2810*/  SHF.L.U64.HI R100, R172, R100, c[0x0][0x294] ;  /* 0x0000a500ac647619 */ /* 0x000fe20000010264 */
[----:B------:R-:W-:Y:S01]  /*2820*/  IMAD.IADD R133, R154, 0x1, R137 ;  /* 0x000000019a857824 */ /* 0x000fe200078e0289 */
[----:B------:R-:W-:Y:S01]  /*2830*/  SHF.L.U64.HI R102, R172, R73, c[0x0][0x294] ;  /* 0x0000a500ac667619 */ /* 0x000fe20000010249 */
[----:B------:R-:W-:Y:S01]  /*2840*/  IMAD.X R94, R60, 0x1, R83, P2 ;  /* 0x000000013c5e7824 */ /* 0x000fe200010e0653 */
[C---:B------:R-:W-:Y:S01]  /*2850*/  SHF.L.U32 R103, R172.reuse, 0x5, RZ ;  /* 0x00000005ac677819 */ /* 0x040fe200000006ff */
[----:B------:R-:W-:Y:S01]  /*2860*/  IMAD.WIDE.U32 R172, R172, 0x60, RZ ;  /* 0x00000060acac7825 */ /* 0x000fe200078e00ff */
[----:B------:R-:W-:-:S02]  /*2870*/  IADD3.X R117, R119, c[0x0][0x2b4], RZ, P4, !PT ;  /* 0x0000ad0077757a10 */ /* 0x000fc400027fe4ff */
[----:B------:R-:W-:Y:S01]  /*2880*/  IADD3 R16, P1, R48, c[0x0][0x2b0], RZ ;  /* 0x0000ac0030107a10 */ /* 0x000fe20007f3e0ff */
[----:B------:R-:W-:Y:S01]  /*2890*/  IMAD.X R78, R76, 0x1, R71, P0 ;  /* 0x000000014c4e7824 */ /* 0x000fe200000e0647 */
[-C--:B------:R-:W-:Y:S01]  /*28a0*/  IADD3 R93, P5, R79, R72.reuse, RZ ;  /* 0x000000484f5d7210 */ /* 0x080fe20007fbe0ff */
[----:B------:R-:W-:Y:S01]  /*28b0*/  IMAD R75, R75, c[0x0][0x19c], RZ ;  /* 0x000067004b4b7a24 */ /* 0x000fe200078e02ff */
[----:B------:R-:W-:Y:S01]  /*28c0*/  IADD3 R97, P4, R87, R72, RZ ;  /* 0x0000004857617210 */ /* 0x000fe20007f9e0ff */
[----:B------:R-:W-:Y:S01]  /*28d0*/  IMAD.WIDE.U32 R174, R175, 0x20, RZ ;  /* 0x00000020afae7825 */ /* 0x000fe200078e00ff */
[----:B------:R-:W-:Y:S02]  /*28e0*/  IADD3 R118, P2, R118, c[0x0][0x2a8], RZ ;  /* 0x0000aa0076767a10 */ /* 0x000fe40007f5e0ff */
[----:B------:R-:W-:Y:S01]  /*28f0*/  IADD3 R48, P0, R48, c[0x0][0x2a8], RZ ;  /* 0x0000aa0030307a10 */ /* 0x000fe20007f1e0ff */
[----:B------:R-:W-:Y:S01]  /*2900*/  IMAD.MOV.U32 R9, RZ, RZ, R136 ;  /* 0x000000ffff097224 */ /* 0x000fe200078e0088 */
[C---:B------:R-:W-:Y:S01]  /*2910*/  SHF.L.U64.HI R73, R74.reuse, R73, c[0x0][0x28c] ;  /* 0x0000a3004a497619 */ /* 0x040fe20000010249 */
[----:B------:R-:W-:Y:S01]  /*2920*/  IMAD.SHL.U32 R74, R74, 0x20, RZ ;  /* 0x000000204a4a7824 */ /* 0x000fe200078e00ff */
[----:B------:R-:W-:Y:S01]  /*2930*/  SHF.L.U64.HI R102, R103, 0x1, R102 ;  /* 0x0000000167667819 */ /* 0x000fe20000010266 */
[----:B------:R-:W-:Y:S01]  /*2940*/  IMAD.IADD R75, R175, 0x1, R75 ;  /* 0x00000001af4b7824 */ /* 0x000fe200078e024b */
[----:B------:R-:W-:Y:S01]  /*2950*/  SHF.L.U64.HI R100, R101, 0x1, R100 ;  /* 0x0000000165647819 */ /* 0x000fe20000010264 */
[----:B------:R-:W-:Y:S01]  /*2960*/  IMAD.SHL.U32 R103, R103, 0x2, RZ ;  /* 0x0000000267677824 */ /* 0x000fe200078e00ff */
[----:B------:R-:W-:Y:S01]  /*2970*/  SHF.R.S32.HI R127, RZ, 0x1f, R144 ;  /* 0x0000001fff7f7819 */ /* 0x000fe20000011490 */
[----:B------:R-:W-:Y:S01]  /*2980*/  IMAD.SHL.U32 R101, R101, 0x2, RZ ;  /* 0x0000000265657824 */ /* 0x000fe200078e00ff */
[----:B------:R-:W-:Y:S01]  /*2990*/  SHF.R.S32.HI R125, RZ, 0x1f, R142 ;  /* 0x0000001fff7d7819 */ /* 0x000fe2000001148e */
[--C-:B------:R-:W-:Y:S01]  /*29a0*/  IMAD.X R92, R78, 0x1, R71.reuse, P5 ;  /* 0x000000014e5c7824 */ /* 0x100fe200028e0647 */
[----:B------:R-:W-:Y:S01]  /*29b0*/  SHF.R.S32.HI R123, RZ, 0x1f, R140 ;  /* 0x0000001fff7b7819 */ /* 0x000fe2000001148c */
[----:B------:R-:W-:Y:S01]  /*29c0*/  IMAD.X R96, R86, 0x1, R71, P4 ;  /* 0x0000000156607824 */ /* 0x000fe200020e0647 */
[----:B------:R-:W-:-:S02]  /*29d0*/  SHF.R.S32.HI R122, RZ, 0x1f, R137 ;  /* 0x0000001fff7a7819 */ /* 0x000fc40000011489 */
[----:B------:R-:W-:Y:S02]  /*29e0*/  IADD3 R106, R173, UR5, RZ ;  /* 0x00000005ad6a7c10 */ /* 0x000fe4000fffe0ff */
[----:B------:R-:W-:Y:S02]  /*29f0*/  SHF.R.S32.HI R121, RZ, 0x1f, R135 ;  /* 0x0000001fff797819 */ /* 0x000fe40000011487 */
[----:B------:R-:W-:Y:S02]  /*2a00*/  SHF.R.S32.HI R120, RZ, 0x1f, R133 ;  /* 0x0000001fff787819 */ /* 0x000fe40000011485 */
[----:B------:R-:W-:Y:S02]  /*2a10*/  IADD3.X R119, R119, c[0x0][0x2ac], RZ, P2, !PT ;  /* 0x0000ab0077777a10 */ /* 0x000fe400017fe4ff */
[C---:B------:R-:W-:Y:S02]  /*2a20*/  IADD3.X R17, R0.reuse, c[0x0][0x2b4], RZ, P1, !PT ;  /* 0x0000ad0000117a10 */ /* 0x040fe40000ffe4ff */
[----:B------:R-:W-:-:S02]  /*2a30*/  IADD3.X R49, R0, c[0x0][0x2ac], RZ, P0, !PT ;  /* 0x0000ab0000317a10 */ /* 0x000fc400007fe4ff */
.L_x_3641:
        /* <DEDUP_REMOVED lines=8> */
[----:B-123--:R-:W-:-:S05]  /*2ac0*/  @!P6 BRA `(.L_x_3550) ;  /* 0x000000900000e947 */ /* 0x00efca0003800000 */
        /* <DEDUP_REMOVED lines=9> */
.L_x_3550:
[----:B------:R-:W-:Y:S05]  /*2b60*/  BSYNC B0 ;  /* 0x0000000000007941 */ /* 0x000fea0003800000 */
.L_x_3549:
        /* <DEDUP_REMOVED lines=18> */
.L_x_3552:
[----:B------:R-:W-:Y:S05]  /*2c90*/  BSYNC B0 ;  /* 0x0000000000007941 */ /* 0x000fea0003800000 */
.L_x_3551:
        /* <DEDUP_REMOVED lines=18> */
.L_x_3554:
[----:B------:R-:W-:Y:S05]  /*2dc0*/  BSYNC B0 ;  /* 0x0000000000007941 */ /* 0x000fea0003800000 */
.L_x_3553:
        /* <DEDUP_REMOVED lines=18> */
.L_x_3556:
[----:B------:R-:W-:Y:S05]  /*2ef0*/  BSYNC B0 ;  /* 0x0000000000007941 */ /* 0x000fea0003800000 */
.L_x_3555:
        /* <DEDUP_REMOVED lines=16> */
[----:B------:R-:W2:Y:S01]  /*3000*/  LDG.E.128 R20, [R114.64] ;  /* 0x0000000672147981 */ /* 0x000ea2000c1e1d00 */
[----:B------:R-:W-:Y:S11]  /*3010*/  MOV R109, R107 ;  /* 0x0000006b006d7202 */ /* 0x000ff60000000f00 */
        /* <DEDUP_REMOVED lines=47> */
.L_x_3562:
[----:B------:R-:W-:Y:S05]  /*3310*/  BSYNC B0 ;  /* 0x0000000000007941 */ /* 0x000fea0003800000 */
.L_x_3561:
[----:B------:R-:W-:Y:S01]  /*3320*/  ISETP.GE.AND P0, PT, R11, c[0x0][0x220], PT ;  /* 0x000088000b007a0c */ /* 0x000fe20003f06270 */
[----:B------:R-:W-:Y:S01]  /*3330*/  @!UPT UIADD3 URZ, URZ, URZ, URZ ;  /* 0x0000003f3f3ff290 */ /* 0x000fe2000fffe03f */
[----:B------:R-:W-:Y:S11]  /*3340*/  BSSY B0, `(.L_x_3563) ;  /* 0x0000034000007945 */ /* 0x000ff60003800000 */
[----:B------:R-:W-:-:S05]  /*3350*/  @P0 BRA `(.L_x_3564) ;  /* 0x0000032000000947 */ /* 0x000fca0003800000 */
[----:B------:R-:W-:Y:S01]  /*3360*/  ISETP.GE.AND P0, PT, R11, UR4, PT ;  /* 0x000000040b007c0c */ /* 0x000fe2000bf06270 */
[----:B-1----:R-:W2:Y:S01]  /*3370*/  LDG.E.128 R20, [R114.64+0x80] ;  /* 0x0000800672147981 */ /* 0x002ea2000c1e1d00 */
[----:B------:R-:W-:Y:S11]  /*3380*/  MOV R109, R107 ;  /* 0x0000006b006d7202 */ /* 0x000ff60000000f00 */
        /* <DEDUP_REMOVED lines=47> */
.L_x_3564:
[----:B------:R-:W-:Y:S05]  /*3680*/  BSYNC B0 ;  /* 0x0000000000007941 */ /* 0x000fea0003800000 */
.L_x_3563:
[----:B------:R-:W-:Y:S11]  /*3690*/  ISETP.GE.AND P0, PT, R10, c[0x0][0x220], PT ;  /* 0x000088000a007a0c */ /* 0x000ff60003f06270 */
[----:B------:R-:W-:Y:S02]  /*36a0*/  @!UPT UIADD3 URZ, URZ, URZ, URZ ;  /* 0x0000003f3f3ff290 */ /* 0x000fe4000fffe03f */
        /* <DEDUP_REMOVED lines=51> */
.L_x_3560:
[----:B------:R-:W-:Y:S05]  /*39e0*/  BSYNC B1 ;  /* 0x0000000000017941 */ /* 0x000fea0003800000 */
.L_x_3559:
        /* <DEDUP_REMOVED lines=11> */
[----:B------:R-:W-:Y:S02]  /*3aa0*/  LEA R34, P4, R72, R114, 0x1 ;  /* 0x0000007248227211 */ /* 0x000fe400078808ff */
        /* <DEDUP_REMOVED lines=52> */
.L_x_3568:
[----:B------:R-:W-:Y:S05]  /*3df0*/  BSYNC B0 ;  /* 0x0000000000007941 */ /* 0x000fea0003800000 */
.L_x_3567:
        /* <DEDUP_REMOVED lines=57> */
.L_x_3570:
[----:B------:R-:W-:Y:S05]  /*4190*/  BSYNC B0 ;  /* 0x0000000000007941 */ /* 0x000fea0003800000 */
.L_x_3569:
        /* <DEDUP_REMOVED lines=56> */
.L_x_3566:
[----:B------:R-:W-:Y:S05]  /*4520*/  BSYNC B1 ;  /* 0x0000000000017941 */ /* 0x000fea0003800000 */
.L_x_3565:
        /* <DEDUP_REMOVED lines=64> */
.L_x_3574:
[----:B------:R-:W-:Y:S05]  /*4930*/  BSYNC B0 ;  /* 0x0000000000007941 */ /* 0x000fea0003800000 */
.L_x_3573:
        /* <DEDUP_REMOVED lines=57> */
.L_x_3576:
[----:B------:R-:W-:Y:S05]  /*4cd0*/  BSYNC B0 ;  /* 0x0000000000007941 */ /* 0x000fea0003800000 */
.L_x_3575:
        /* <DEDUP_REMOVED lines=56> */
.L_x_3572:
[----:B------:R-:W-:Y:S05]  /*5060*/  BSYNC B1 ;  /* 0x0000000000017941 */ /* 0x000fea0003800000 */
.L_x_3571:
        /* <DEDUP_REMOVED lines=12> */
[----:B------:R-:W-:Y:S02]  /*5130*/  ISETP.GE.AND P0, PT, R14, UR4, PT ;  /* 0x000000040e007c0c */ /* 0x000fe4000bf06270 */
[----:B-1----:R-:W-:Y:S01]  /*5140*/  MOV R109, R107 ;  /* 0x0000006b006d7202 */ /* 0x002fe20000000f00 */
[C---:B------:R-:W-:Y:S04]  /*5150*/  IMAD.WIDE.U32 R36, R35.reuse, c[0x0][0x288], R114 ;  /* 0x0000a20023247a25 */ /* 0x040fe800078e0072 */
[C---:B------:R-:W-:Y:S02]  /*5160*/  IMAD R34, R35.reuse, c[0x0][0x28c], RZ ;  /* 0x0000a30023227a24 */ /* 0x040fe400078e02ff */
[----:B------:R-:W-:Y:S03]  /*5170*/  IMAD.WIDE.U32 R40, R35, c[0x0][0x198], R108 ;  /* 0x0000660023287a25 */ /* 0x000fe600078e006c */
        /* <DEDUP_REMOVED lines=51> */
.L_x_3580:
[----:B------:R-:W-:Y:S05]  /*54b0*/  BSYNC B0 ;  /* 0x0000000000007941 */ /* 0x000fea0003800000 */
.L_x_3579:
        /* <DEDUP_REMOVED lines=57> */
.L_x_3582:
[----:B------:R-:W-:Y:S05]  /*5850*/  BSYNC B0 ;  /* 0x0000000000007941 */ /* 0x000fea0003800000 */
.L_x_3581:
        /* <DEDUP_REMOVED lines=56> */
.L_x_3578:
[----:B------:R-:W-:Y:S05]  /*5be0*/  BSYNC B1 ;  /* 0x0000000000017941 */ /* 0x000fea0003800000 */
.L_x_3577:
        /* <DEDUP_REMOVED lines=8> */
.L_x_3558:
        /* <DEDUP_REMOVED lines=95> */
.L_x_3589:
[----:B------:R-:W-:Y:S05]  /*6260*/  BSYNC B0 ;  /* 0x0000000000007941 */ /* 0x000fea0003800000 */
.L_x_3588:
[----:B------:R-:W-:Y:S05]  /*6270*/  MOV R109, R107 ;  /* 0x0000006b006d7202 */ /* 0x000fea0000000f00 */
[----:B-----5:R2:W-:Y:S02]  /*6280*/  STG.E.128 [R108.64], R52 ;  /* 0x000000346c007986 */ /* 0x0205e4000c101d06 */
.L_x_3587:
[----:B------:R-:W-:Y:S05]  /*6290*/  BSYNC B1 ;  /* 0x0000000000017941 */ /* 0x000fea0003800000 */
.L_x_3586:
        /* <DEDUP_REMOVED lines=94> */
.L_x_3593:
[----:B------:R-:W-:Y:S05]  /*6880*/  BSYNC B0 ;  /* 0x0000000000007941 */ /* 0x000fea0003800000 */
.L_x_3592:
[----:B------:R-:W-:Y:S05]  /*6890*/  MOV R109, R107 ;  /* 0x0000006b006d7202 */ /* 0x000fea0000000f00 */
[----:B-----5:R3:W-:Y:S02]  /*68a0*/  STG.E.128 [R108.64+0x80], R52 ;  /* 0x000080346c007986 */ /* 0x0207e4000c101d06 */
.L_x_3591:
[----:B------:R-:W-:Y:S05]  /*68b0*/  BSYNC B1 ;  /* 0x0000000000017941 */ /* 0x000fea0003800000 */
.L_x_3590:
        /* <DEDUP_REMOVED lines=93> */
.L_x_3595:
[----:B------:R-:W-:Y:S05]  /*6e90*/  BSYNC B0 ;  /* 0x0000000000007941 */ /* 0x000fea0003800000 */
.L_x_3594:
[----:B------:R-:W-:Y:S05]  /*6ea0*/  MOV R109, R107 ;  /* 0x0000006b006d7202 */ /* 0x000fea0000000f00 */
[----:B-----5:R3:W-:Y:S02]  /*6eb0*/  STG.E.128 [R108.64+0x100], R52 ;  /* 0x000100346c007986 */ /* 0x0207e4000c101d06 */
.L_x_3585:
[----:B------:R-:W-:Y:S05]  /*6ec0*/  BSYNC B2 ;  /* 0x0000000000027941 */ /* 0x000fea0003800000 */
.L_x_3584:
        /* <DEDUP_REMOVED lines=24> */
[----:B--23--:R-:W-:Y:S02]  /*7050*/  IADD3 R109, P5, R154, R177, RZ ;  /* 0x000000b19a6d7210 */ /* 0x00cfe40007fbe0ff */
[C---:B------:R-:W-:Y:S02]  /*7060*/  LEA R18, P0, R176.reuse, R178, 0x1 ;  /* 0x000000b2b0127211 */ /* 0x040fe400078008ff */
[----:B------:R-:W-:Y:S02]  /*7070*/  @P4 IADD3 R181, RZ, -UR5, RZ ;  /* 0x80000005ffb54c10 */ /* 0x000fe4000fffe0ff */
[----:B------:R-:W-:Y:S02]  /*7080*/  LEA.HI.X.SX32 R19, R176, R179, 0x1, P0 ;  /* 0x000000b3b0137211 */ /* 0x000fe400000f0eff */
[----:B------:R-:W-:Y:S02]  /*7090*/  LEA.HI.X.SX32 R176, R177, R128, 0x1, P5 ;  /* 0x00000080b1b07211 */ /* 0x000fe400028f0eff */
[C---:B----4-:R-:W-:Y:S01]  /*70a0*/  LEA R178, P0, R109.reuse, R116, 0x1 ;  /* 0x000000746db27211 */ /* 0x050fe200078008ff */
[----:B------:R-:W2:Y:S03]  /*70b0*/  LDG.E.128 R28, [R18.64] ;  /* 0x00000006121c7981 */ /* 0x000ea6000c1e1d00 */
[----:B------:R-:W-:Y:S02]  /*70c0*/  LEA.HI.X R179, R109, R117, R176, 0x1, P0 ;  /* 0x000000756db37211 */ /* 0x000fe400000f0cb0 */
[----:B------:R-:W-:Y:S04]  /*70d0*/  IADD3 R109, P0, R154, R181, RZ ;  /* 0x000000b59a6d7210 */ /* 0x000fe80007f1e0ff */
[----:B------:R-:W-:Y:S01]  /*70e0*/  LEA.HI.X.SX32 R180, R181, R128, 0x1, P0 ;  /* 0x00000080b5b47211 */ /* 0x000fe200000f0eff */
[----:B------:R-:W3:Y:S01]  /*70f0*/  LDG.E.128 R176, [R178.64] ;  /* 0x00000006b2b07981 */ /* 0x000ee2000c1e1d00 */
[C---:B------:R-:W-:Y:S04]  /*7100*/  LEA R36, P0, R109.reuse, R118, 0x1 ;  /* 0x000000766d247211 */ /* 0x040fe800078008ff */
[----:B------:R-:W-:Y:S05]  /*7110*/  LEA.HI.X R37, R109, R119, R180, 0x1, P0 ;  /* 0x000000776d257211 */ /* 0x000fea00000f0cb4 */
[----:B------:R4:W3:Y:S02]  /*7120*/  LDG.E.128 R52, [R36.64] ;  /* 0x0000000624347981 */ /* 0x0008e4000c1e1d00 */
[----:B----4-:R-:W-:Y:S02]  /*7130*/  HADD2.F32 R37, -RZ, R56.H1_H1 ;  /* 0x30000038ff257230 */ /* 0x010fe40000004100 */
[--C-:B--2---:R-:W-:Y:S01]  /*7140*/  HADD2.F32 R34, -RZ, R28.reuse.H0_H0 ;  /* 0x2000001cff227230 */ /* 0x104fe20000004100 */
[----:B------:R-:W-:Y:S01]  /*7150*/  MOV R26, R30 ;  /* 0x0000001e001a7202 */ /* 0x000fe20000000f00 */
[----:B------:R-:W-:Y:S01]  /*7160*/  HADD2.F32 R32, -RZ, R28.H1_H1 ;  /* 0x3000001cff207230 */ /* 0x000fe20000004100 */
[----:B------:R-:W-:Y:S01]  /*7170*/  MOV R19, R31 ;  /* 0x0000001f00137202 */ /* 0x000fe20000000f00 */
[--C-:B------:R-:W-:Y:S02]  /*7180*/  HADD2.F32 R30, -RZ, R29.reuse.H0_H0 ;  /* 0x2000001dff1e7230 */ /* 0x100fe40000004100 */
[----:B------:R-:W-:Y:S02]  /*7190*/  HADD2.F32 R28, -RZ, R29.H1_H1 ;  /* 0x3000001dff1c7230 */ /* 0x000fe40000004100 */
[--C-:B---3--:R-:W-:Y:S02]  /*71a0*/  HADD2.F32 R27, -RZ, R176.reuse.H0_H0 ;  /* 0x200000b0ff1b7230 */ /* 0x108fe40000004100 */
[----:B------:R-:W-:Y:S02]  /*71b0*/  HADD2.F32 R25, -RZ, R176.H1_H1 ;  /* 0x300000b0ff197230 */ /* 0x000fe40000004100 */
[--C-:B------:R-:W-:Y:S01]  /*71c0*/  HADD2.F32 R23, -RZ, R177.reuse.H0_H0 ;  /* 0x200000b1ff177230 */ /* 0x100fe20000004100 */
[----:B------:R-:W-:Y:S01]  /*71d0*/  @!P4 FADD.FTZ R27, -R27, -RZ ;  /* 0x800000ff1b1bc221 */ /* 0x000fe20000010100 */
[----:B------:R-:W-:Y:S01]  /*71e0*/  HADD2.F32 R21, -RZ, R177.H1_H1 ;  /* 0x300000b1ff157230 */ /* 0x000fe20000004100 */
[----:B------:R-:W-:Y:S01]  /*71f0*/  @!P4 FADD.FTZ R25, -R25, -RZ ;  /* 0x800000ff1919c221 */ /* 0x000fe20000010100 */
[----:B------:R-:W-:Y:S01]  /*7200*/  HADD2.F32 R24, -RZ, R178.H0_H0 ;  /* 0x200000b2ff187230 */ /* 0x000fe20000004100 */
[----:B------:R-:W-:Y:S01]  /*7210*/  @!P4 FADD.FTZ R23, -R23, -RZ ;  /* 0x800000ff1717c221 */ /* 0x000fe20000010100 */
[----:B------:R-:W-:Y:S01]  /*7220*/  HADD2.F32 R35, -RZ, R52.H0_H0 ;  /* 0x20000034ff237230 */ /* 0x000fe20000004100 */
        /* <DEDUP_REMOVED lines=44> */
.L_x_3601:
[----:B------:R-:W-:Y:S05]  /*74f0*/  BSYNC B0 ;  /* 0x0000000000007941 */ /* 0x000fea0003800000 */
.L_x_3600:
[C---:B------:R-:W-:Y:S04]  /*7500*/  LEA R2, P0, R61.reuse, R108, 0x1 ;  /* 0x0000006c3d027211 */ /* 0x040fe800078008ff */
[----:B------:R-:W-:Y:S05]  /*7510*/  LEA.HI.X R3, R61, R107, R60, 0x1, P0 ;  /* 0x0000006b3d037211 */ /* 0x000fea00000f0c3c */
[----:B-----5:R1:W-:Y:S04]  /*7520*/  STG.E.128 [R2.64], R56 ;  /* 0x0000003802007986 */ /* 0x0203e8000c101d06 */
.L_x_3599:
[----:B------:R-:W-:Y:S05]  /*7530*/  BSYNC B1 ;  /* 0x0000000000017941 */ /* 0x000fea0003800000 */
.L_x_3598:
        /* <DEDUP_REMOVED lines=23> */
[----:B--23--:R-:W-:Y:S02]  /*76b0*/  IADD3 R109, P5, R143, R176, RZ ;  /* 0x000000b08f6d7210 */ /* 0x00cfe40007fbe0ff */
[----:B------:R-:W-:Y:S02]  /*76c0*/  LEA.HI.X.SX32 R19, R177, R179, 0x1, P0 ;  /* 0x000000b3b1137211 */ /* 0x000fe400000f0eff */
[----:B------:R-:W-:Y:S02]  /*76d0*/  LEA.HI.X.SX32 R176, R176, R126, 0x1, P5 ;  /* 0x0000007eb0b07211 */ /* 0x000fe400028f0eff */
[C---:B-1----:R-:W-:Y:S01]  /*76e0*/  LEA R178, P0, R109.reuse, R116, 0x1 ;  /* 0x000000746db27211 */ /* 0x042fe200078008ff */
[----:B------:R-:W2:Y:S01]  /*76f0*/  LDG.E.128 R28, [R18.64] ;  /* 0x00000006121c7981 */ /* 0x000ea2000c1e1d00 */
[----:B------:R-:W-:Y:S02]  /*7700*/  @P4 IADD3 R180, RZ, -UR5, RZ ;  /* 0x80000005ffb44c10 */ /* 0x000fe4000fffe0ff */
[----:B------:R-:W-:Y:S02]  /*7710*/  LEA.HI.X R179, R109, R117, R176, 0x1, P0 ;  /* 0x000000756db37211 */ /* 0x000fe400000f0cb0 */
[----:B------:R-:W-:Y:S04]  /*7720*/  IADD3 R109, P0, R143, R180, RZ ;  /* 0x000000b48f6d7210 */ /* 0x000fe80007f1e0ff */
[----:B------:R-:W-:Y:S01]  /*7730*/  LEA.HI.X.SX32 R180, R180, R126, 0x1, P0 ;  /* 0x0000007eb4b47211 */ /* 0x000fe200000f0eff */
[----:B------:R-:W3:Y:S01]  /*7740*/  LDG.E.128 R176, [R178.64] ;  /* 0x00000006b2b07981 */ /* 0x000ee2000c1e1d00 */
[C---:B------:R-:W-:Y:S04]  /*7750*/  LEA R36, P0, R109.reuse, R118, 0x1 ;  /* 0x000000766d247211 */ /* 0x040fe800078008ff */
[----:B------:R-:W-:Y:S05]  /*7760*/  LEA.HI.X R37, R109, R119, R180, 0x1, P0 ;  /* 0x000000776d257211 */ /* 0x000fea00000f0cb4 */
[----:B------:R1:W4:Y:S02]  /*7770*/  LDG.E.128 R52, [R36.64] ;  /* 0x0000000624347981 */ /* 0x000324000c1e1d00 */
[----:B-1----:R-:W-:Y:S02]  /*7780*/  HADD2.F32 R37, -RZ, R56.H1_H1 ;  /* 0x30000038ff257230 */ /* 0x002fe40000004100 */
        /* <DEDUP_REMOVED lines=14> */
[----:B----4-:R-:W-:Y:S01]  /*7870*/  HADD2.F32 R35, -RZ, R52.H0_H0 ;  /* 0x20000034ff237230 */ /* 0x010fe20000004100 */
        /* <DEDUP_REMOVED lines=44> */
.L_x_3605:
[----:B------:R-:W-:Y:S05]  /*7b40*/  BSYNC B0 ;  /* 0x0000000000007941 */ /* 0x000fea0003800000 */
.L_x_3604:
[C---:B------:R-:W-:Y:S04]  /*7b50*/  LEA R2, P0, R80.reuse, R108, 0x1 ;  /* 0x0000006c50027211 */ /* 0x040fe800078008ff */
[----:B------:R-:W-:Y:S05]  /*7b60*/  LEA.HI.X R3, R80, R107, R81, 0x1, P0 ;  /* 0x0000006b50037211 */ /* 0x000fea00000f0c51 */
[----:B-----5:R4:W-:Y:S04]  /*7b70*/  STG.E.128 [R2.64], R56 ;  /* 0x0000003802007986 */ /* 0x0209e8000c101d06 */
.L_x_3603:
[----:B------:R-:W-:Y:S05]  /*7b80*/  BSYNC B1 ;  /* 0x0000000000017941 */ /* 0x000fea0003800000 */
.L_x_3602:
        /* <DEDUP_REMOVED lines=95> */
.L_x_3607:
[----:B------:R-:W-:Y:S05]  /*8180*/  BSYNC B0 ;  /* 0x0000000000007941 */ /* 0x000fea0003800000 */
.L_x_3606:
[C---:B------:R-:W-:Y:S04]  /*8190*/  LEA R2, P0, R88.reuse, R108, 0x1 ;  /* 0x0000006c58027211 */ /* 0x040fe800078008ff */
[----:B------:R-:W-:Y:S05]  /*81a0*/  LEA.HI.X R3, R88, R107, R89, 0x1, P0 ;  /* 0x0000006b58037211 */ /* 0x000fea00000f0c59 */
[----:B-----5:R4:W-:Y:S04]  /*81b0*/  STG.E.128 [R2.64], R56 ;  /* 0x0000003802007986 */ /* 0x0209e8000c101d06 */
.L_x_3597:
[----:B------:R-:W-:Y:S05]  /*81c0*/  BSYNC B2 ;  /* 0x0000000000027941 */ /* 0x000fea0003800000 */
.L_x_3596:
        /* <DEDUP_REMOVED lines=98> */
.L_x_3613:
[----:B------:R-:W-:Y:S05]  /*87f0*/  BSYNC B0 ;  /* 0x0000000000007941 */ /* 0x000fea0003800000 */
.L_x_3612:
[C---:B------:R-:W-:Y:S04]  /*8800*/  LEA R2, P0, R174.reuse, R108, 0x1 ;  /* 0x0000006cae027211 */ /* 0x040fe800078008ff */
[----:B------:R-:W-:Y:S05]  /*8810*/  LEA.HI.X R3, R174, R107, R75, 0x1, P0 ;  /* 0x0000006bae037211 */ /* 0x000fea00000f0c4b */
[----:B-----5:R4:W-:Y:S04]  /*8820*/  STG.E.128 [R2.64], R56 ;  /* 0x0000003802007986 */ /* 0x0209e8000c101d06 */
.L_x_3611:
[----:B------:R-:W-:Y:S05]  /*8830*/  BSYNC B1 ;  /* 0x0000000000017941 */ /* 0x000fea0003800000 */
.L_x_3610:
        /* <DEDUP_REMOVED lines=96> */
.L_x_3617:
[----:B------:R-:W-:Y:S05]  /*8e40*/  BSYNC B0 ;  /* 0x0000000000007941 */ /* 0x000fea0003800000 */
.L_x_3616:
[C---:B------:R-:W-:Y:S04]  /*8e50*/  LEA R2, P0, R82.reuse, R108, 0x1 ;  /* 0x0000006c52027211 */ /* 0x040fe800078008ff */
[----:B------:R-:W-:Y:S05]  /*8e60*/  LEA.HI.X R3, R82, R107, R83, 0x1, P0 ;  /* 0x0000006b52037211 */ /* 0x000fea00000f0c53 */
[----:B-----5:R4:W-:Y:S04]  /*8e70*/  STG.E.128 [R2.64], R56 ;  /* 0x0000003802007986 */ /* 0x0209e8000c101d06 */
.L_x_3615:
[----:B------:R-:W-:Y:S05]  /*8e80*/  BSYNC B1 ;  /* 0x0000000000017941 */ /* 0x000fea0003800000 */
.L_x_3614:
        /* <DEDUP_REMOVED lines=95> */
.L_x_3619:
[----:B------:R-:W-:Y:S05]  /*9480*/  BSYNC B0 ;  /* 0x0000000000007941 */ /* 0x000fea0003800000 */
.L_x_3618:
[C---:B------:R-:W-:Y:S04]  /*9490*/  LEA R2, P0, R90.reuse, R108, 0x1 ;  /* 0x0000006c5a027211 */ /* 0x040fe800078008ff */
[----:B------:R-:W-:Y:S05]  /*94a0*/  LEA.HI.X R3, R90, R107, R91, 0x1, P0 ;  /* 0x0000006b5a037211 */ /* 0x000fea00000f0c5b */
[----:B-----5:R4:W-:Y:S04]  /*94b0*/  STG.E.128 [R2.64], R56 ;  /* 0x0000003802007986 */ /* 0x0209e8000c101d06 */
.L_x_3609:
[----:B------:R-:W-:Y:S05]  /*94c0*/  BSYNC B2 ;  /* 0x0000000000027941 */ /* 0x000fea0003800000 */
.L_x_3608:
        /* <DEDUP_REMOVED lines=100> */
.L_x_3625:
[----:B------:R-:W-:Y:S05]  /*9b10*/  BSYNC B0 ;  /* 0x0000000000007941 */ /* 0x000fea0003800000 */
.L_x_3624:
[C---:B------:R-:W-:Y:S01]  /*9b20*/  IMAD R0, R181.reuse, c[0x0][0x19c], RZ ;  /* 0x00006700b5007a24 */ /* 0x040fe200078e02ff */
[----:B--23--:R-:W-:Y:S05]  /*9b30*/  MOV R109, R107 ;  /* 0x0000006b006d7202 */ /* 0x00cfea0000000f00 */
[----:B------:R-:W-:Y:S05]  /*9b40*/  IMAD.WIDE.U32 R2, R181, c[0x0][0x198], R108 ;  /* 0x00006600b5027a25 */ /* 0x000fea00078e006c */
[----:B------:R-:W-:Y:S05]  /*9b50*/  IADD3 R3, R3, R0, RZ ;  /* 0x0000000003037210 */ /* 0x000fea0007ffe0ff */
[----:B-----5:R2:W-:Y:S02]  /*9b60*/  STG.E.128 [R2.64], R56 ;  /* 0x0000003802007986 */ /* 0x0205e4000c101d06 */
.L_x_3623:
[----:B------:R-:W-:Y:S05]  /*9b70*/  BSYNC B1 ;  /* 0x0000000000017941 */ /* 0x000fea0003800000 */
.L_x_3622:
        /* <DEDUP_REMOVED lines=8> */
[----:B--2---:R1:W5:Y:S10]  /*9c00*/  LDG.E.128 R56, [R178.64] ;  /* 0x00000006b2387981 */ /* 0x004374000c1e1d00 */
        /* <DEDUP_REMOVED lines=14> */
[----:B---3--:R-:W-:Y:S02]  /*9cf0*/  IADD3 R109, P2, R135, R176, RZ ;  /* 0x000000b0876d7210 */ /* 0x008fe40007f5e0ff */
        /* <DEDUP_REMOVED lines=72> */
.L_x_3629:
[----:B------:R-:W-:Y:S05]  /*a180*/  BSYNC B0 ;  /* 0x0000000000007941 */ /* 0x000fea0003800000 */
.L_x_3628:
[C---:B------:R-:W-:Y:S04]  /*a190*/  LEA R2, P0, R95.reuse, R108, 0x1 ;  /* 0x0000006c5f027211 */ /* 0x040fe800078008ff */
[----:B------:R-:W-:Y:S05]  /*a1a0*/  LEA.HI.X R3, R95, R107, R94, 0x1, P0 ;  /* 0x0000006b5f037211 */ /* 0x000fea00000f0c5e */
[----:B-----5:R2:W-:Y:S04]  /*a1b0*/  STG.E.128 [R2.64], R56 ;  /* 0x0000003802007986 */ /* 0x0205e8000c101d06 */
.L_x_3627:
[----:B------:R-:W-:Y:S05]  /*a1c0*/  BSYNC B1 ;  /* 0x0000000000017941 */ /* 0x000fea0003800000 */
.L_x_3626:
[----:B------:R-:W-:Y:S11]  /*a1d0*/  ISETP.GE.AND P0, PT, R10, c[0x0][0x220], PT ;  /* 0x000088000a007a0c */ /* 0x000ff60003f06270 */
[----:B------:R-:W-:Y:S02]  /*a1e0*/  @!UPT UIADD3 URZ, URZ, URZ, URZ ;  /* 0x0000003f3f3ff290 */ /* 0x000fe4000fffe03f */
        /* <DEDUP_REMOVED lines=93> */
.L_x_3631:
[----:B------:R-:W-:Y:S05]  /*a7c0*/  BSYNC B0 ;  /* 0x0000000000007941 */ /* 0x000fea0003800000 */
.L_x_3630:
[C---:B------:R-:W-:Y:S04]  /*a7d0*/  LEA R2, P0, R99.reuse, R108, 0x1 ;  /* 0x0000006c63027211 */ /* 0x040fe800078008ff */
[----:B------:R-:W-:Y:S05]  /*a7e0*/  LEA.HI.X R3, R99, R107, R98, 0x1, P0 ;  /* 0x0000006b63037211 */ /* 0x000fea00000f0c62 */
[----:B-----5:R2:W-:Y:S04]  /*a7f0*/  STG.E.128 [R2.64], R56 ;  /* 0x0000003802007986 */ /* 0x0205e8000c101d06 */
.L_x_3621:
[----:B------:R-:W-:Y:S05]  /*a800*/  BSYNC B2 ;  /* 0x0000000000027941 */ /* 0x000fea0003800000 */
.L_x_3620:
[----:B-12-4-:R-:W-:Y:S01]  /*a810*/  IMAD.MOV.U32 R3, RZ, RZ, c[0x0][0x230] ;  /* 0x00008c00ff037624 */ /* 0x016fe200078e00ff */
[----:B------:R-:W-:Y:S03]  /*a820*/  ULDC UR4, c[0x0][0x230] ;  /* 0x00008c0000047ab9 */ /* 0x000fe60000000800 */
[----:B------:R-:W-:Y:S05]  /*a830*/  IMAD.U32 R3, R3, -0x20, RZ ;  /* 0xffffffe003037824 */ /* 0x000fea00078e00ff */
[C---:B------:R-:W-:Y:S02]  /*a840*/  LEA R118, P1, R3.reuse, R118, 0x1 ;  /* 0x0000007603767211 */ /* 0x040fe400078208ff */
[C---:B------:R-:W-:Y:S02]  /*a850*/  LEA R116, P0, R3.reuse, R116, 0x1 ;  /* 0x0000007403747211 */ /* 0x040fe400078008ff */
[C---:B------:R-:W-:Y:S02]  /*a860*/  LEA.HI.X.SX32 R119, R3.reuse, R119, 0x1, P1 ;  /* 0x0000007703777211 */ /* 0x040fe400008f0eff */
[----:B------:R-:W-:Y:S01]  /*a870*/  LEA.HI.X.SX32 R117, R3, R117, 0x1, P0 ;  /* 0x0000007503757211 */ /* 0x000fe200000f0eff */
[----:B------:R-:W-:-:S05]  /*a880*/  BRA `(.L_x_3583) ;  /* 0x000005e000007947 */ /* 0x000fca0003800000 */
.L_x_3557:
[----:B------:R-:W-:Y:S01]  /*a890*/  BSSY B0, `(.L_x_3632) ;  /* 0x000000e000007945 */ /* 0x000fe20003800000 */
[----:B------:R-:W-:-:S05]  /*a8a0*/  @!P6 BRA `(.L_x_3633) ;  /* 0x000000c00000e947 */ /* 0x000fca0003800000 */
[----:B------:R-:W-:Y:S02]  /*a8b0*/  ISETP.NE.AND P0, PT, R150, RZ, PT ;  /* 0x000000ff9600720c */ /* 0x000fe40003f05270 */
[----:B------:R-:W-:Y:S11]  /*a8c0*/  ISETP.NE.AND P5, PT, R148, RZ, PT ;  /* 0x000000ff9400720c */ /* 0x000ff60003fa5270 */
[----:B------:R-:W2:Y:S01]  /*a8d0*/  @P0 LDG.E.128 R24, [R114.64] ;  /* 0x0000000672180981 */ /* 0x000ea2000c1e1d00 */
[--C-:B------:R-:W-:Y:S05]  /*a8e0*/  @P0 IMAD.MOV.U32 R109, RZ, RZ, R107.reuse ;  /* 0x000000ffff6d0224 */ /* 0x100fea00078e006b */
[----:B--2---:R1:W-:Y:S01]  /*a8f0*/  @P0 STG.E.128 [R108.64], R24 ;  /* 0x000000186c000986 */ /* 0x0043e2000c101d06 */
[----:B------:R-:W-:Y:S03]  /*a900*/  ISETP.NE.AND P0, PT, R146, RZ, PT ;  /* 0x000000ff9200720c */ /* 0x000fe60003f05270 */
[----:B------:R-:W2:Y:S01]  /*a910*/  @P5 LDG.E.128 R20, [R114.64+0x80] ;  /* 0x0000800672145981 */ /* 0x000ea2000c1e1d00 */
[--C-:B-1----:R-:W-:Y:S05]  /*a920*/  @P5 IMAD.MOV.U32 R109, RZ, RZ, R107.reuse ;  /* 0x000000ffff6d5224 */ /* 0x102fea00078e006b */
[----:B--2---:R1:W-:Y:S04]  /*a930*/  @P5 STG.E.128 [R108.64+0x80], R20 ;  /* 0x000080146c005986 */ /* 0x0043e8000c101d06 */
[----:B------:R-:W2:Y:S01]  /*a940*/  @P0 LDG.E.128 R4, [R114.64+0x100] ;  /* 0x0001000672040981 */ /* 0x000ea2000c1e1d00 */
[----:B-1----:R-:W-:Y:S05]  /*a950*/  @P0 IMAD.MOV.U32 R109, RZ, RZ, R107 ;  /* 0x000000ffff6d0224 */ /* 0x002fea00078e006b */
[----:B--2---:R1:W-:Y:S02]  /*a960*/  @P0 STG.E.128 [R108.64+0x100], R4 ;  /* 0x000100046c000986 */ /* 0x0043e4000c101d06 */
.L_x_3633:
[----:B------:R-:W-:Y:S05]  /*a970*/  BSYNC B0 ;  /* 0x0000000000007941 */ /* 0x000fea0003800000 */
.L_x_3632:
        /* <DEDUP_REMOVED lines=24> */
.L_x_3635:
[----:B------:R-:W-:Y:S05]  /*ab00*/  BSYNC B0 ;  /* 0x0000000000007941 */ /* 0x000fea0003800000 */
.L_x_3634:
[----:B------:R-:W-:Y:S01]  /*ab10*/  BSSY B0, `(.L_x_3636) ;  /* 0x0000018000007945 */ /* 0x000fe20003800000 */
[----:B------:R-:W-:-:S05]  /*ab20*/  @!P2 BRA `(.L_x_3637) ;  /* 0x000001600000a947 */ /* 0x000fca0003800000 */
[----:B------:R-:W-:Y:S02]  /*ab30*/  ISETP.NE.AND P4, PT, R150, RZ, PT ;  /* 0x000000ff9600720c */ /* 0x000fe40003f85270 */
[----:B------:R-:W-:Y:S11]  /*ab40*/  ISETP.NE.AND P5, PT, R148, RZ, PT ;  /* 0x000000ff9400720c */ /* 0x000ff60003fa5270 */
[----:B-1----:R-:W-:Y:S02]  /*ab50*/  @P4 LEA R4, P0, R74, R114, 0x1 ;  /* 0x000000724a044211 */ /* 0x002fe400078008ff */
[----:B------:R-:W-:Y:S02]  /*ab60*/  @P4 LEA R30, P2, R174, R108, 0x1 ;  /* 0x0000006cae1e4211 */ /* 0x000fe400078408ff */
[----:B------:R-:W-:Y:S02]  /*ab70*/  @P4 LEA.HI.X R5, R74, R115, R73, 0x1, P0 ;  /* 0x000000734a054211 */ /* 0x000fe400000f0c49 */
[CC--:B------:R-:W-:Y:S02]  /*ab80*/  @P5 LEA R28, P0, R79.reuse, R114.reuse, 0x1 ;  /* 0x000000724f1c5211 */ /* 0x0c0fe400078008ff */
        /* <DEDUP_REMOVED lines=16> */
.L_x_3637:
[----:B------:R-:W-:Y:S05]  /*ac90*/  BSYNC B0 ;  /* 0x0000000000007941 */ /* 0x000fea0003800000 */
.L_x_3636:
[----:B------:R-:W-:Y:S01]  /*aca0*/  UMOV UR4, URZ ;  /* 0x0000003f00047c82 */ /* 0x000fe20008000000 */
[----:B------:R-:W-:Y:S01]  /*acb0*/  BSSY B0, `(.L_x_3583) ;  /* 0x000001b000007945 */ /* 0x000fe20003800000 */
[----:B------:R-:W-:-:S05]  /*acc0*/  @!P1 BRA `(.L_x_3638) ;  /* 0x0000019000009947 */ /* 0x000fca0003800000 */
[----:B------:R-:W-:Y:S02]  /*acd0*/  ISETP.NE.AND P1, PT, R150, RZ, PT ;  /* 0x000000ff9600720c */ /* 0x000fe40003f25270 */
[----:B------:R-:W-:Y:S11]  /*ace0*/  ISETP.NE.AND P4, PT, R148, RZ, PT ;  /* 0x000000ff9400720c */ /* 0x000ff60003f85270 */
[----:B------:R-:W-:Y:S02]  /*acf0*/  @P1 IMAD.MOV.U32 R3, RZ, RZ, 0x60 ;  /* 0x00000060ff031424 */ /* 0x000fe400078e00ff */
[----:B-1----:R-:W-:Y:S01]  /*ad00*/  @P1 IMAD.MOV.U32 R109, RZ, RZ, R107 ;  /* 0x000000ffff6d1224 */ /* 0x002fe200078e006b */
[----:B------:R-:W-:Y:S01]  /*ad10*/  @P4 LEA R2, P0, R93, R114, 0x1 ;  /* 0x000000725d024211 */ /* 0x000fe200078008ff */
[----:B------:R-:W-:Y:S01]  /*ad20*/  @P1 IMAD.WIDE.U32 R4, R3, c[0x0][0x288], R114 ;  /* 0x0000a20003041a25 */ /* 0x000fe200078e0072 */
[----:B------:R-:W-:Y:S03]  /*ad30*/  @P4 LEA R28, P2, R95, R108, 0x1 ;  /* 0x0000006c5f1c4211 */ /* 0x000fe600078408ff */
        /* <DEDUP_REMOVED lines=18> */
.L_x_3638:
[----:B------:R-:W-:Y:S05]  /*ae60*/  BSYNC B0 ;  /* 0x0000000000007941 */ /* 0x000fea0003800000 */
.L_x_3583:
[----:B------:R-:W-:Y:S04]  /*ae70*/  IMAD.MOV.U32 R0, RZ, RZ, c[0x0][0x288] ;  /* 0x0000a200ff007624 */ /* 0x000fe800078e00ff */
[----:B------:R-:W-:Y:S05]  /*ae80*/  IMAD.U32 R3, R0, -0x40, RZ ;  /* 0xffffffc000037824 */ /* 0x000fea00078e00ff */
[C---:B------:R-:W-:Y:S04]  /*ae90*/  LEA R114, P0, R3.reuse, R114, 0x1 ;  /* 0x0000007203727211 */ /* 0x040fe800078008ff */
[----:B------:R-:W-:Y:S01]  /*aea0*/  LEA.HI.X.SX32 R115, R3, R115, 0x1, P0 ;  /* 0x0000007303737211 */ /* 0x000fe200000f0eff */
[----:B------:R-:W-:-:S05]  /*aeb0*/  @!P3 BRA `(.L_x_3639) ;  /* 0x000004b00000b947 */ /* 0x000fca0003800000 */
[----:B------:R-:W-:Y:S04]  /*aec0*/  IADD3 R3, R9, -0x1, RZ ;  /* 0xffffffff09037810 */ /* 0x000fe80007ffe0ff */
[----:B------:R-:W-:Y:S11]  /*aed0*/  ISETP.GT.AND P0, PT, R3, R68, PT ;  /* 0x000000440300720c */ /* 0x000ff60003f04270 */
[----:B------:R-:W-:Y:S02]  /*aee0*/  @!UPT UIADD3 URZ, URZ, URZ, URZ ;  /* 0x0000003f3f3ff290 */ /* 0x000fe4000fffe03f */
[----:B------:R-:W-:-:S05]  /*aef0*/  @!P0 BRA `(.L_x_3640) ;  /* 0x0000050000008947 */ /* 0x000fca0003800000 */
[----:B-12---:R-:W-:Y:S01]  /*af00*/  IMAD.MOV.U32 R20, RZ, RZ, RZ ;  /* 0x000000ffff147224 */ /* 0x006fe200078e00ff */
        /* <DEDUP_REMOVED lines=70> */
.L_x_3639:
[----:B-1-3--:R-:W-:Y:S01]  /*b370*/  MOV R109, R107 ;  /* 0x0000006b006d7202 */ /* 0x00afe20000000f00 */
[----:B------:R-:W-:Y:S02]  /*b380*/  IMAD.MOV.U32 R2, RZ, RZ, c[0x0][0x1a0] ;  /* 0x00006800ff027624 */ /* 0x000fe400078e00ff */
[----:B------:R-:W-:Y:S03]  /*b390*/  IMAD.MOV.U32 R0, RZ, RZ, c[0x0][0x198] ;  /* 0x00006600ff007624 */ /* 0x000fe600078e00ff */
[----:B------:R-:W-:Y:S01]  /*b3a0*/  LEA R3, -R2, RZ, 0x6 ;  /* 0x000000ff02037211 */ /* 0x000fe200078e31ff */
[----:B--2---:R-:W-:Y:S03]  /*b3b0*/  IMAD.U32 R5, R0, -0x40, RZ ;  /* 0xffffffc000057824 */ /* 0x004fe600078e00ff */
[----:B------:R-:W-:Y:S02]  /*b3c0*/  LEA R110, P1, R3, R110, 0x1 ;  /* 0x0000006e036e7211 */ /* 0x000fe400078208ff */
[----:B------:R-:W-:Y:S02]  /*b3d0*/  LEA R108, P0, R5, R108, 0x1 ;  /* 0x0000006c056c7211 */ /* 0x000fe400078008ff */
[----:B------:R-:W-:Y:S02]  /*b3e0*/  LEA.HI.X.SX32 R111, R3, R111, 0x1, P1 ;  /* 0x0000006f036f7211 */ /* 0x000fe400008f0eff */
[----:B------:R-:W-:Y:S02]  /*b3f0*/  LEA.HI.X.SX32 R107, R5, R109, 0x1, P0 ;  /* 0x0000006d056b7211 */ /* 0x000fe400000f0eff */
.L_x_3640:
[----:B------:R-:W-:Y:S04]  /*b400*/  IADD3 R9, R9, -0x1, RZ ;  /* 0xffffffff09097810 */ /* 0x000fe80007ffe0ff */
[----:B------:R-:W-:Y:S11]  /*b410*/  ISETP.GT.AND P0, PT, R9, R68, PT ;  /* 0x000000440900720c */ /* 0x000ff60003f04270 */
[----:B------:R-:W-:Y:S02]  /*b420*/  @!UPT UIADD3 URZ, URZ, URZ, URZ ;  /* 0x0000003f3f3ff290 */ /* 0x000fe4000fffe03f */
[----:B------:R-:W-:-:S05]  /*b430*/  @P0 BRA `(.L_x_3641) ;  /* 0xffff760000000947 */ /* 0x000fca000383ffff */
.L_x_3548:
        /* <DEDUP_REMOVED lines=8> */
[C---:B--2---:R-:W-:Y:S01]  /*b4c0*/  SHF.L.U64.HI R7, R3.reuse, R0, c[0x0][0x194] ;  /* 0x0000650003077619 */ /* 0x044fe20000010200 */
        /* <DEDUP_REMOVED lines=11> */
[C---:B------:R-:W-:Y:S01]  /*b580*/  LEA R2, P4, R3.reuse, R166, 0x5 ;  /* 0x000000a603027211 */ /* 0x040fe200078828ff */
[----:B------:R-:W-:Y:S01]  /*b590*/  IMAD.WIDE.U32 R8, R3, 0x30, R168 ;  /* 0x0000003003087825 */ /* 0x000fe200078e00a8 */
[--C-:B------:R-:W-:Y:S01]  /*b5a0*/  LEA.HI.X R27, R166, c[0x0][0x164], R169.reuse, 0x1, P5 ;  /* 0x00005900a61b7a11 */ /* 0x100fe200028f0ca9 */
[----:B------:R-:W-:Y:S01]  /*b5b0*/  ULDC.U8 UR4, c[0x0][0x313] ;  /* 0x0000c4c000047ab9 */ /* 0x000fe20000000000 */
[----:B------:R-:W-:Y:S01]  /*b5c0*/  LEA R22, P5, R4, c[0x0][0x160], 0x1 ;  /* 0x0000580004167a11 */ /* 0x000fe200078a08ff */
[----:B------:R-:W-:Y:S01]  /*b5d0*/  IMAD.X R7, R7, 0x1, R169, P2 ;  /* 0x0000000107077824 */ /* 0x000fe200010e06a9 */
[----:B------:R-:W-:Y:S01]  /*b5e0*/  LEA R20, P2, R8, c[0x0][0x160], 0x1 ;  /* 0x0000580008147a11 */ /* 0x000fe200078408ff */
[----:B------:R-:W-:Y:S01]  /*b5f0*/  IMAD.IADD R6, R9, 0x1, R6 ;  /* 0x0000000109067824 */ /* 0x000fe200078e0206 */
[----:B------:R-:W-:Y:S01]  /*b600*/  LEA.HI.X R169, R3, R169, R0, 0x5, P4 ;  /* 0x000000a903a97211 */ /* 0x000fe200020f2c00 */
[----:B------:R-:W-:Y:S01]  /*b610*/  IMAD.IADD R13, R200, 0x1, -R65 ;  /* 0x00000001c80d7824 */ /* 0x000fe200078e0a41 */
[----:B------:R-:W-:-:S02]  /*b620*/  LEA.HI.X R23, R4, c[0x0][0x164], R7, 0x1, P5 ;  /* 0x0000590004177a11 */ /* 0x000fc400028f0c07 */
[----:B------:R-:W-:Y:S02]  /*b630*/  LEA.HI.X R21, R8, c[0x0][0x164], R6, 0x1, P2 ;  /* 0x0000590008157a11 */ /* 0x000fe400010f0c06 */
[----:B------:R-:W-:Y:S02]  /*b640*/  ISETP.GE.AND P4, PT, R162, R13, PT ;  /* 0x0000000da200720c */ /* 0x000fe40003f86270 */
[----:B------:R-:W-:Y:S02]  /*b650*/  LEA R24, P5, R2, c[0x0][0x160], 0x1 ;  /* 0x0000580002187a11 */ /* 0x000fe400078a08ff */
[----:B------:R-:W-:Y:S02]  /*b660*/  ISETP.GT.AND P4, PT, R132, -0x8, !P4 ;  /* 0xfffffff88400780c */ /* 0x000fe40006784270 */
[----:B------:R-:W-:Y:S02]  /*b670*/  LEA.HI.X R25, R2, c[0x0][0x164], R169, 0x1, P5 ;  /* 0x0000590002197a11 */ /* 0x000fe400028f0ca9 */
        /* <DEDUP_REMOVED lines=27> */
[----:B-----5:R-:W-:Y:S02]  /*b830*/  MOV R8, R29 ;  /* 0x0000001d00087202 */ /* 0x020fe40000000f00 */
[----:B------:R-:W-:Y:S02]  /*b840*/  MOV R29, R31 ;  /* 0x0000001f001d7202 */ /* 0x000fe40000000f00 */
[----:B------:R-:W-:Y:S01]  /*b850*/  MOV R32, R30 ;  /* 0x0000001e00207202 */ /* 0x000fe20000000f00 */
[----:B------:R-:W-:-:S02]  /*b860*/  HADD2.F32 R33, -RZ, R8.H0_H0 ;  /* 0x20000008ff217230 */ /* 0x000fc40000004100 */
[----:B------:R-:W-:Y:S02]  /*b870*/  HADD2.F32 R31, -RZ, R8.H1_H1 ;  /* 0x30000008ff1f7230 */ /* 0x000fe40000004100 */
[--C-:B------:R-:W-:Y:S02]  /*b880*/  HADD2.F32 R30, -RZ, R29.reuse.H0_H0 ;  /* 0x2000001dff1e7230 */ /* 0x100fe40000004100 */
[----:B------:R-:W-:Y:S02]  /*b890*/  HADD2.F32 R29, -RZ, R29.H1_H1 ;  /* 0x3000001dff1d7230 */ /* 0x000fe40000004100 */
        /* <DEDUP_REMOVED lines=9> */
[C---:B------:R-:W-:Y:S01]  /*b930*/  FMUL.FTZ R8, R30.reuse, R8 ;  /* 0x000000081e087220 */ /* 0x040fe20000410000 */
[----:B------:R-:W-:Y:S01]  /*b940*/  HADD2.F32 R4, -RZ, R4.H0_H0 ;  /* 0x20000004ff047230 */ /* 0x000fe20000004100 */
[-C--:B------:R-:W-:Y:S01]  /*b950*/  FFMA.FTZ R16, R33, R19.reuse, -R16 ;  /* 0x0000001321107223 */ /* 0x080fe20000010810 */
[----:B------:R-:W-:Y:S01]  /*b960*/  HADD2.F32 R33, -RZ, R5.H0_H0 ;  /* 0x20000005ff217230 */ /* 0x000fe20000004100 */
[----:B------:R-:W-:Y:S01]  /*b970*/  FFMA.FTZ R19, R31, R19, R12 ;  /* 0x000000131f137223 */ /* 0x000fe2000001000c */
[--C-:B------:R-:W-:Y:S01]  /*b980*/  HADD2.F32 R31, -RZ, R28.reuse.H1_H1 ;  /* 0x3000001cff1f7230 */ /* 0x100fe20000004100 */
[-C--:B------:R-:W-:Y:S01]  /*b990*/  FFMA.FTZ R8, R29, R18.reuse, R8 ;  /* 0x000000121d087223 */ /* 0x080fe20000010008 */
[----:B------:R-:W-:Y:S01]  /*b9a0*/  HADD2.F32 R29, -RZ, R28.H0_H0 ;  /* 0x2000001cff1d7230 */ /* 0x000fe20000004100 */
[----:B------:R-:W-:Y:S01]  /*b9b0*/  FFMA.FTZ R9, R30, R18, -R9 ;  /* 0x000000121e097223 */ /* 0x000fe20000010809 */
[--C-:B------:R-:W-:Y:S01]  /*b9c0*/  HADD2.F32 R12, -RZ, R32.reuse.H0_H0 ;  /* 0x20000020ff0c7230 */ /* 0x100fe20000004100 */
[-C--:B------:R-:W-:Y:S01]  /*b9d0*/  FMUL.FTZ R5, R31, R2.reuse ;  /* 0x000000021f057220 */ /* 0x080fe20000410000 */
[----:B------:R-:W-:Y:S01]  /*b9e0*/  HADD2.F32 R32, -RZ, R32.H1_H1 ;  /* 0x30000020ff207230 */ /* 0x000fe20000004100 */
[----:B------:R-:W-:-:S02]  /*b9f0*/  FMUL.FTZ R18, R29, R2 ;  /* 0x000000021d127220 */ /* 0x000fc40000410000 */
[----:B------:R-:W-:Y:S01]  /*ba00*/  FFMA.FTZ R5, R29, R4, -R5 ;  /* 0x000000041d057223 */ /* 0x000fe20000010805 */
[----:B------:R-:W-:Y:S01]  /*ba10*/  F2FP.PACK_AB R29, R19, R16 ;  /* 0x00000010131d723e */ /* 0x000fe200000000ff */
[-C--:B------:R-:W-:Y:S02]  /*ba20*/  FMUL.FTZ R2, R32, R3.reuse ;  /* 0x0000000320027220 */ /* 0x080fe40000410000 */
[----:B------:R-:W-:Y:S02]  /*ba30*/  FMUL.FTZ R3, R12, R3 ;  /* 0x000000030c037220 */ /* 0x000fe40000410000 */
[----:B------:R-:W-:Y:S01]  /*ba40*/  FFMA.FTZ R18, R31, R4, R18 ;  /* 0x000000041f127223 */ /* 0x000fe20000010012 */
[----:B------:R-:W-:Y:S01]  /*ba50*/  F2FP.PACK_AB R31, R8, R9 ;  /* 0x00000009081f723e */ /* 0x000fe200000000ff */
[-C--:B------:R-:W-:Y:S02]  /*ba60*/  FFMA.FTZ R2, R12, R33.reuse, -R2 ;  /* 0x000000210c027223 */ /* 0x080fe40000010802 */
[----:B------:R-:W-:Y:S01]  /*ba70*/  FFMA.FTZ R3, R32, R33, R3 ;  /* 0x0000002120037223 */ /* 0x000fe20000010003 */
[----:B------:R-:W-:-:S04]  /*ba80*/  F2FP.PACK_AB R28, R18, R5 ;  /* 0x00000005121c723e */ /* 0x000fc800000000ff */
[----:B------:R-:W-:Y:S02]  /*ba90*/  F2FP.PACK_AB R30, R3, R2 ;  /* 0x00000002031e723e */ /* 0x000fe400000000ff */
.L_x_3650:
[----:B------:R-:W-:Y:S05]  /*baa0*/  BSYNC B0 ;  /* 0x0000000000007941 */ /* 0x000fea0003800000 */
.L_x_3649:
[----:B-----5:R4:W-:Y:S02]  /*bab0*/  STS.128 [R204], R28 ;  /* 0x0000001ccc007388 */ /* 0x0209e40000000c00 */
.L_x_3648:
[----:B------:R-:W-:Y:S05]  /*bac0*/  BSYNC B1 ;  /* 0x0000000000017941 */ /* 0x000fea0003800000 */
.L_x_3647:
        /* <DEDUP_REMOVED lines=9> */
[----:B-----5:R-:W-:Y:S02]  /*bb60*/  MOV R8, R29 ;  /* 0x0000001d00087202 */ /* 0x020fe40000000f00 */
[----:B------:R-:W-:Y:S02]  /*bb70*/  MOV R29, R31 ;  /* 0x0000001f001d7202 */ /* 0x000fe40000000f00 */
[----:B------:R-:W-:Y:S01]  /*bb80*/  MOV R32, R30 ;  /* 0x0000001e00207202 */ /* 0x000fe20000000f00 */
[----:B------:R-:W-:-:S02]  /*bb90*/  HADD2.F32 R33, -RZ, R8.H0_H0 ;  /* 0x20000008ff217230 */ /* 0x000fc40000004100 */
[----:B------:R-:W-:Y:S02]  /*bba0*/  HADD2.F32 R31, -RZ, R8.H1_H1 ;  /* 0x30000008ff1f7230 */ /* 0x000fe40000004100 */
[--C-:B------:R-:W-:Y:S02]  /*bbb0*/  HADD2.F32 R30, -RZ, R29.reuse.H0_H0 ;  /* 0x2000001dff1e7230 */ /* 0x100fe40000004100 */
[----:B------:R-:W-:Y:S02]  /*bbc0*/  HADD2.F32 R29, -RZ, R29.H1_H1 ;  /* 0x3000001dff1d7230 */ /* 0x000fe40000004100 */
        /* <DEDUP_REMOVED lines=32> */
.L_x_3654:
[----:B------:R-:W-:Y:S05]  /*bdd0*/  BSYNC B0 ;  /* 0x0000000000007941 */ /* 0x000fea0003800000 */
.L_x_3653:
[----:B-----5:R1:W-:Y:S02]  /*bde0*/  STS.128 [R204+0x2000], R28 ;  /* 0x0020001ccc007388 */ /* 0x0203e40000000c00 */
.L_x_3652:
[----:B------:R-:W-:Y:S05]  /*bdf0*/  BSYNC B1 ;  /* 0x0000000000017941 */ /* 0x000fea0003800000 */
.L_x_3651:
        /* <DEDUP_REMOVED lines=8> */
[--C-:B-1---5:R-:W-:Y:S02]  /*be80*/  HADD2.F32 R26, -RZ, R29.reuse.H0_H0 ;  /* 0x2000001dff1a7230 */ /* 0x122fe40000004100 */
[----:B------:R-:W-:Y:S02]  /*be90*/  HADD2.F32 R27, -RZ, R29.H1_H1 ;  /* 0x3000001dff1b7230 */ /* 0x000fe40000004100 */
[--C-:B------:R-:W-:Y:S02]  /*bea0*/  HADD2.F32 R18, -RZ, R31.reuse.H0_H0 ;  /* 0x2000001fff127230 */ /* 0x100fe40000004100 */
        /* <DEDUP_REMOVED lines=12> */
[----:B------:R-:W-:Y:S01]  /*bf70*/  FFMA.FTZ R8, R27, R16, R8 ;  /* 0x000000101b087223 */ /* 0x000fe20000010008 */
[----:B------:R-:W-:Y:S01]  /*bf80*/  HADD2.F32 R27, -RZ, R28.H1_H1 ;  /* 0x3000001cff1b7230 */ /* 0x000fe20000004100 */
[-C--:B------:R-:W-:Y:S01]  /*bf90*/  FFMA.FTZ R7, R18, R12.reuse, -R7 ;  /* 0x0000000c12077223 */ /* 0x080fe20000010807 */
[----:B------:R-:W-:Y:S01]  /*bfa0*/  HADD2.F32 R4, -RZ, R4.H0_H0 ;  /* 0x20000004ff047230 */ /* 0x000fe20000004100 */
[----:B------:R-:W-:Y:S01]  /*bfb0*/  FFMA.FTZ R6, R19, R12, R6 ;  /* 0x0000000c13067223 */ /* 0x000fe20000010006 */
[----:B------:R-:W-:Y:S01]  /*bfc0*/  HADD2.F32 R19, -RZ, R28.H0_H0 ;  /* 0x2000001cff137230 */ /* 0x000fe20000004100 */
[----:B------:R-:W-:Y:S01]  /*bfd0*/  FFMA.FTZ R9, R26, R16, -R9 ;  /* 0x000000101a097223 */ /* 0x000fe20000010809 */
[--C-:B------:R-:W-:Y:S01]  /*bfe0*/  HADD2.F32 R12, -RZ, R30.reuse.H0_H0 ;  /* 0x2000001eff0c7230 */ /* 0x100fe20000004100 */
[-C--:B------:R-:W-:Y:S01]  /*bff0*/  FMUL.FTZ R5, R27, R2.reuse ;  /* 0x000000021b057220 */ /* 0x080fe20000410000 */
[----:B------:R-:W-:Y:S01]  /*c000*/  HADD2.F32 R30, -RZ, R30.H1_H1 ;  /* 0x3000001eff1e7230 */ /* 0x000fe20000004100 */
[C---:B------:R-:W-:Y:S01]  /*c010*/  FMUL.FTZ R16, R19.reuse, R2 ;  /* 0x0000000213107220 */ /* 0x040fe20000410000 */
        /* <DEDUP_REMOVED lines=10> */
.L_x_3656:
[----:B------:R-:W-:Y:S05]  /*c0c0*/  BSYNC B0 ;  /* 0x0000000000007941 */ /* 0x000fea0003800000 */
.L_x_3655:
[----:B-----5:R4:W-:Y:S02]  /*c0d0*/  STS.128 [R204+0x4000], R28 ;  /* 0x0040001ccc007388 */ /* 0x0209e40000000c00 */
.L_x_3646:
[----:B------:R-:W-:Y:S05]  /*c0e0*/  BSYNC B2 ;  /* 0x0000000000027941 */ /* 0x000fea0003800000 */
.L_x_3645:
        /* <DEDUP_REMOVED lines=60> */
.L_x_3662:
[----:B------:R-:W-:Y:S05]  /*c4b0*/  BSYNC B0 ;  /* 0x0000000000007941 */ /* 0x000fea0003800000 */
.L_x_3661:
[----:B-----5:R4:W-:Y:S02]  /*c4c0*/  STS.128 [R204+0x800], R28 ;  /* 0x0008001ccc007388 */ /* 0x0209e40000000c00 */
.L_x_3660:
[----:B------:R-:W-:Y:S05]  /*c4d0*/  BSYNC B1 ;  /* 0x0000000000017941 */ /* 0x000fea0003800000 */
.L_x_3659:
        /* <DEDUP_REMOVED lines=46> */
.L_x_3666:
[----:B------:R-:W-:Y:S05]  /*c7c0*/  BSYNC B0 ;  /* 0x0000000000007941 */ /* 0x000fea0003800000 */
.L_x_3665:
[----:B-----5:R4:W-:Y:S02]  /*c7d0*/  STS.128 [R204+0x2800], R28 ;  /* 0x0028001ccc007388 */ /* 0x0209e40000000c00 */
.L_x_3664:
[----:B------:R-:W-:Y:S05]  /*c7e0*/  BSYNC B1 ;  /* 0x0000000000017941 */ /* 0x000fea0003800000 */
.L_x_3663:
        /* <DEDUP_REMOVED lines=8> */
[--C-:B-----5:R-:W-:Y:S02]  /*c870*/  HADD2.F32 R27, -RZ, R29.reuse.H0_H0 ;  /* 0x2000001dff1b7230 */ /* 0x120fe40000004100 */
[----:B-1----:R-:W-:Y:S02]  /*c880*/  HADD2.F32 R22, -RZ, R29.H1_H1 ;  /* 0x3000001dff167230 */ /* 0x002fe40000004100 */
[--C-:B------:R-:W-:Y:S02]  /*c890*/  HADD2.F32 R23, -RZ, R31.reuse.H0_H0 ;  /* 0x2000001fff177230 */ /* 0x100fe40000004100 */
[----:B------:R-:W-:-:S02]  /*c8a0*/  HADD2.F32 R19, -RZ, R31.H1_H1 ;  /* 0x3000001fff137230 */ /* 0x000fc40000004100 */
[----:B----4-:R-:W-:Y:S02]  /*c8b0*/  HADD2.F32 R3, -RZ, R4.H1_H1 ;  /* 0x30000004ff037230 */ /* 0x010fe40000004100 */
[----:B------:R-:W-:Y:S02]  /*c8c0*/  HADD2.F32 R26, -RZ, R5.H1_H1 ;  /* 0x30000005ff1a7230 */ /* 0x000fe40000004100 */
[----:B--2---:R-:W-:Y:S01]  /*c8d0*/  HADD2.F32 R16, -RZ, R7.H1_H1 ;  /* 0x30000007ff107230 */ /* 0x004fe20000004100 */
[CC--:B------:R-:W-:Y:S01]  /*c8e0*/  FMUL.FTZ R12, R22.reuse, R3.reuse ;  /* 0x00000003160c7220 */ /* 0x0c0fe20000410000 */
        /* <DEDUP_REMOVED lines=28> */
.L_x_3668:
[----:B------:R-:W-:Y:S05]  /*cab0*/  BSYNC B0 ;  /* 0x0000000000007941 */ /* 0x000fea0003800000 */
.L_x_3667:
[----:B-----5:R4:W-:Y:S02]  /*cac0*/  STS.128 [R204+0x4800], R28 ;  /* 0x0048001ccc007388 */ /* 0x0209e40000000c00 */
.L_x_3658:
[----:B------:R-:W-:Y:S05]  /*cad0*/  BSYNC B2 ;  /* 0x0000000000027941 */ /* 0x000fea0003800000 */
.L_x_3657:
        /* <DEDUP_REMOVED lines=25> */
[--C-:B------:R-:W-:Y:S02]  /*cc70*/  HADD2.F32 R31, -RZ, R29.reuse.H0_H0 ;  /* 0x2000001dff1f7230 */ /* 0x100fe40000004100 */
        /* <DEDUP_REMOVED lines=23> */
[----:B------:R-:W-:Y:S01]  /*cdf0*/  FMUL.FTZ R7, R27, R4 ;  /* 0x000000041b077220 */ /* 0x000fe20000410000 */
[----:B------:R-:W-:Y:S01]  /*ce00*/  F2FP.PACK_AB R31, R3, R12 ;  /* 0x0000000c031f723e */ /* 0x000fe200000000ff */
[----:B------:R-:W-:-:S02]  /*ce10*/  FMUL.FTZ R26, R19, R4 ;  /* 0x00000004131a7220 */ /* 0x000fc40000410000 */
[-C--:B------:R-:W-:Y:S02]  /*ce20*/  FMUL.FTZ R4, R30, R5.reuse ;  /* 0x000000051e047220 */ /* 0x080fe40000410000 */
[C---:B------:R-:W-:Y:S02]  /*ce30*/  FMUL.FTZ R5, R16.reuse, R5 ;  /* 0x0000000510057220 */ /* 0x040fe40000410000 */
[-C--:B------:R-:W-:Y:S02]  /*ce40*/  FFMA.FTZ R7, R19, R6.reuse, -R7 ;  /* 0x0000000613077223 */ /* 0x080fe40000010807 */
[----:B------:R-:W-:Y:S02]  /*ce50*/  FFMA.FTZ R26, R27, R6, R26 ;  /* 0x000000061b1a7223 */ /* 0x000fe4000001001a */
[-C--:B------:R-:W-:Y:S02]  /*ce60*/  FFMA.FTZ R4, R16, R29.reuse, -R4 ;  /* 0x0000001d10047223 */ /* 0x080fe40000010804 */
[----:B------:R-:W-:Y:S01]  /*ce70*/  FFMA.FTZ R5, R30, R29, R5 ;  /* 0x0000001d1e057223 */ /* 0x000fe20000010005 */
[----:B------:R-:W-:-:S02]  /*ce80*/  F2FP.PACK_AB R29, R23, R18 ;  /* 0x00000012171d723e */ /* 0x000fc400000000ff */
[----:B------:R-:W-:Y:S02]  /*ce90*/  F2FP.PACK_AB R28, R26, R7 ;  /* 0x000000071a1c723e */ /* 0x000fe400000000ff */
[----:B------:R-:W-:Y:S02]  /*cea0*/  F2FP.PACK_AB R30, R5, R4 ;  /* 0x00000004051e723e */ /* 0x000fe400000000ff */
.L_x_3674:
[----:B------:R-:W-:Y:S05]  /*ceb0*/  BSYNC B0 ;  /* 0x0000000000007941 */ /* 0x000fea0003800000 */
.L_x_3673:
[----:B-----5:R1:W-:Y:S02]  /*cec0*/  STS.128 [R204+0x1000], R28 ;  /* 0x0010001ccc007388 */ /* 0x0203e40000000c00 */
.L_x_3672:
[----:B------:R-:W-:Y:S05]  /*ced0*/  BSYNC B1 ;  /* 0x0000000000017941 */ /* 0x000fea0003800000 */
.L_x_3671:
        /* <DEDUP_REMOVED lines=46> */
.L_x_3678:
[----:B------:R-:W-:Y:S05]  /*d1c0*/  BSYNC B0 ;  /* 0x0000000000007941 */ /* 0x000fea0003800000 */
.L_x_3677:
[----:B-----5:R4:W-:Y:S02]  /*d1d0*/  STS.128 [R204+0x3000], R28 ;  /* 0x0030001ccc007388 */ /* 0x0209e40000000c00 */
.L_x_3676:
[----:B------:R-:W-:Y:S05]  /*d1e0*/  BSYNC B1 ;  /* 0x0000000000017941 */ /* 0x000fea0003800000 */
.L_x_3675:
        /* <DEDUP_REMOVED lines=9> */
[--C-:B------:R-:W-:Y:S02]  /*d280*/  HADD2.F32 R27, -RZ, R25.reuse.H0_H0 ;  /* 0x20000019ff1b7230 */ /* 0x100fe40000004100 */
        /* <DEDUP_REMOVED lines=8> */
[----:B------:R-:W-:Y:S01]  /*d310*/  FMUL.FTZ R3, R23, R28 ;  /* 0x0000001c17037220 */ /* 0x000fe20000410000 */
[----:B------:R-:W-:Y:S01]  /*d320*/  HADD2.F32 R4, -RZ, R4.H0_H0 ;  /* 0x20000004ff047230 */ /* 0x000fe20000004100 */
[----:B------:R-:W-:Y:S01]  /*d330*/  FMUL.FTZ R9, R27, R30 ;  /* 0x0000001e1b097220 */ /* 0x000fe20000410000 */
[----:B------:R-:W-:Y:S01]  /*d340*/  HADD2.F32 R5, -RZ, R5.H0_H0 ;  /* 0x20000005ff057230 */ /* 0x000fe20000004100 */
[-C--:B------:R-:W-:Y:S01]  /*d350*/  FFMA.FTZ R8, R23, R16.reuse, -R8 ;  /* 0x0000001017087223 */ /* 0x080fe20000010808 */
[--C-:B------:R-:W-:Y:S01]  /*d360*/  HADD2.F32 R23, -RZ, R24.reuse.H1_H1 ;  /* 0x30000018ff177230 */ /* 0x100fe20000004100 */
        /* <DEDUP_REMOVED lines=21> */
.L_x_3680:
[----:B------:R-:W-:Y:S05]  /*d4c0*/  BSYNC B0 ;  /* 0x0000000000007941 */ /* 0x000fea0003800000 */
.L_x_3679:
[----:B-----5:R1:W-:Y:S02]  /*d4d0*/  STS.128 [R204+0x5000], R24 ;  /* 0x00500018cc007388 */ /* 0x0203e40000000c00 */
.L_x_3670:
[----:B------:R-:W-:Y:S05]  /*d4e0*/  BSYNC B2 ;  /* 0x0000000000027941 */ /* 0x000fea0003800000 */
.L_x_3669:
[----:B-1--4-:R-:W-:-:S04]  /*d4f0*/  IADD3 R28, R162, 0x30, RZ ;  /* 0x00000030a21c7810 */ /* 0x012fc80007ffe0ff */
        /* <DEDUP_REMOVED lines=16> */
[----:B------:R4:W5:Y:S01]  /*d600*/  LDG.E.128 R16, [R20.64] ;  /* 0x0000000614107981 */ /* 0x000962000c1e1d00 */
[----:B------:R-:W-:Y:S01]  /*d610*/  ISETP.GE.AND P2, PT, R14, c[0x0][0x230], PT ;  /* 0x00008c000e007a0c */ /* 0x000fe20003f46270 */
[----:B------:R-:W-:-:S12]  /*d620*/  BSSY B0, `(.L_x_3684) ;  /* 0x000002b000007945 */ /* 0x000fd80003800000 */
[----:B------:R-:W-:Y:S05]  /*d630*/  @P2 BRA `(.L_x_3685) ;  /* 0x0000029000002947 */ /* 0x000fea0003800000 */
[----:B--2---:R-:W2:Y:S04]  /*d640*/  LDG.E.64 R4, [R24.64] ;  /* 0x0000000618047981 */ /* 0x004ea8000c1e1b00 */
[----:B---3--:R-:W3:Y:S01]  /*d650*/  LDG.E.64 R6, [R8.64] ;  /* 0x0000000608067981 */ /* 0x008ee2000c1e1b00 */
        /* <DEDUP_REMOVED lines=24> */
[--C-:B------:R-:W-:Y:S01]  /*d7e0*/  HADD2.F32 R16, -RZ, R23.reuse.H1_H1 ;  /* 0x30000017ff107230 */ /* 0x100fe20000004100 */
[-C--:B------:R-:W-:Y:S01]  /*d7f0*/  FMUL.FTZ R18, R15, R4.reuse ;  /* 0x000000040f127220 */ /* 0x080fe20000410000 */
[----:B------:R-:W-:Y:S02]  /*d800*/  HADD2.F32 R14, -RZ, R23.H0_H0 ;  /* 0x20000017ff0e7230 */ /* 0x000fe40000004100 */
[----:B------:R-:W-:Y:S01]  /*d810*/  HADD2.F32 R19, -RZ, R7.H0_H0 ;  /* 0x20000007ff137230 */ /* 0x000fe20000004100 */
[----:B------:R-:W-:-:S02]  /*d820*/  FMUL.FTZ R7, R17, R4 ;  /* 0x0000000411077220 */ /* 0x000fc40000410000 */
[-C--:B------:R-:W-:Y:S02]  /*d830*/  FMUL.FTZ R4, R16, R5.reuse ;  /* 0x0000000510047220 */ /* 0x080fe40000410000 */
[----:B------:R-:W-:Y:S02]  /*d840*/  FMUL.FTZ R5, R14, R5 ;  /* 0x000000050e057220 */ /* 0x000fe40000410000 */
        /* <DEDUP_REMOVED lines=8> */
.L_x_3685:
[----:B------:R-:W-:Y:S05]  /*d8d0*/  BSYNC B0 ;  /* 0x0000000000007941 */ /* 0x000fea0003800000 */
.L_x_3684:
[----:B-----5:R1:W-:Y:S02]  /*d8e0*/  STS.128 [R204+0x1800], R16 ;  /* 0x00180010cc007388 */ /* 0x0203e40000000c00 */
.L_x_3683:
[----:B------:R-:W-:Y:S05]  /*d8f0*/  BSYNC B1 ;  /* 0x0000000000017941 */ /* 0x000fea0003800000 */
.L_x_3682:
        /* <DEDUP_REMOVED lines=9> */
[----:B-1---5:R-:W-:Y:S01]  /*d990*/  HADD2.F32 R17, -RZ, R15.H0_H0 ;  /* 0x2000000fff117230 */ /* 0x022fe20000004100 */
        /* <DEDUP_REMOVED lines=34> */
[----:B------:R-:W-:-:S04]  /*dbc0*/  F2FP.PACK_AB R12, R14, R7 ;  /* 0x000000070e0c723e */ /* 0x000fc800000000ff */
[----:B------:R-:W-:Y:S02]  /*dbd0*/  F2FP.PACK_AB R14, R5, R4 ;  /* 0x00000004050e723e */ /* 0x000fe400000000ff */
.L_x_3689:
[----:B------:R-:W-:Y:S05]  /*dbe0*/  BSYNC B0 ;  /* 0x0000000000007941 */ /* 0x000fea0003800000 */
.L_x_3688:
[----:B-----5:R1:W-:Y:S02]  /*dbf0*/  STS.128 [R204+0x3800], R12 ;  /* 0x0038000ccc007388 */ /* 0x0203e40000000c00 */
.L_x_3687:
[----:B------:R-:W-:Y:S05]  /*dc00*/  BSYNC B1 ;  /* 0x0000000000017941 */ /* 0x000fea0003800000 */
.L_x_3686:
        /* <DEDUP_REMOVED lines=47> */
.L_x_3691:
[----:B------:R-:W-:Y:S05]  /*df00*/  BSYNC B0 ;  /* 0x0000000000007941 */ /* 0x000fea0003800000 */
.L_x_3690:
[----:B-----5:R1:W-:Y:S01]  /*df10*/  STS.128 [R204+0x5800], R12 ;  /* 0x0058000ccc007388 */ /* 0x0203e20000000c00 */
[----:B------:R-:W-:Y:S05]  /*df20*/  BRA `(.L_x_3681) ;  /* 0x00004e1000007947 */ /* 0x000fea0003800000 */
.L_x_3644:
        /* <DEDUP_REMOVED lines=90> */
.L_x_3697:
[----:B------:R-:W-:Y:S05]  /*e4d0*/  BSYNC B0 ;  /* 0x0000000000007941 */ /* 0x000fea0003800000 */
.L_x_3696:
[----:B-----5:R4:W-:Y:S02]  /*e4e0*/  STS.128 [R204], R32 ;  /* 0x00000020cc007388 */ /* 0x0209e40000000c00 */
.L_x_3695:
[----:B------:R-:W-:Y:S05]  /*e4f0*/  BSYNC B1 ;  /* 0x0000000000017941 */ /* 0x000fea0003800000 */
.L_x_3694:
        /* <DEDUP_REMOVED lines=87> */
.L_x_3701:
[----:B------:R-:W-:Y:S05]  /*ea70*/  BSYNC B0 ;  /* 0x0000000000007941 */ /* 0x000fea0003800000 */
.L_x_3700:
[----:B-----5:R1:W-:Y:S02]  /*ea80*/  STS.128 [R204+0x2000], R32 ;  /* 0x00200020cc007388 */ /* 0x0203e40000000c00 */
.L_x_3699:
[----:B------:R-:W-:Y:S05]  /*ea90*/  BSYNC B1 ;  /* 0x0000000000017941 */ /* 0x000fea0003800000 */
.L_x_3698:
        /* <DEDUP_REMOVED lines=86> */
.L_x_3703:
[----:B------:R-:W-:Y:S05]  /*f000*/  BSYNC B0 ;  /* 0x0000000000007941 */ /* 0x000fea0003800000 */
.L_x_3702:
[----:B-----5:R4:W-:Y:S02]  /*f010*/  STS.128 [R204+0x4000], R32 ;  /* 0x00400020cc007388 */ /* 0x0209e40000000c00 */
.L_x_3693:
[----:B------:R-:W-:Y:S05]  /*f020*/  BSYNC B2 ;  /* 0x0000000000027941 */ /* 0x000fea0003800000 */
.L_x_3692:
        /* <DEDUP_REMOVED lines=95> */
.L_x_3709:
[----:B------:R-:W-:Y:S05]  /*f620*/  BSYNC B0 ;  /* 0x0000000000007941 */ /* 0x000fea0003800000 */
.L_x_3708:
[----:B-----5:R4:W-:Y:S02]  /*f630*/  STS.128 [R204+0x800], R32 ;  /* 0x00080020cc007388 */ /* 0x0209e40000000c00 */
.L_x_3707:
[----:B------:R-:W-:Y:S05]  /*f640*/  BSYNC B1 ;  /* 0x0000000000017941 */ /* 0x000fea0003800000 */
.L_x_3706:
        /* <DEDUP_REMOVED lines=90> */
.L_x_3713:
[----:B------:R-:W-:Y:S05]  /*fbf0*/  BSYNC B0 ;  /* 0x0000000000007941 */ /* 0x000fea0003800000 */
.L_x_3712:
[----:B-----5:R4:W-:Y:S02]  /*fc00*/  STS.128 [R204+0x2800], R32 ;  /* 0x00280020cc007388 */ /* 0x0209e40000000c00 */
.L_x_3711:
[----:B------:R-:W-:Y:S05]  /*fc10*/  BSYNC B1 ;  /* 0x0000000000017941 */ /* 0x000fea0003800000 */
.L_x_3710:
        /* <DEDUP_REMOVED lines=89> */
.L_x_3715:
[----:B------:R-:W-:Y:S05]  /*101b0*/  BSYNC B0 ;  /* 0x0000000000007941 */ /* 0x000fea0003800000 */
.L_x_3714:
[----:B-----5:R1:W-:Y:S02]  /*101c0*/  STS.128 [R204+0x4800], R28 ;  /* 0x0048001ccc007388 */ /* 0x0203e40000000c00 */
.L_x_3705:
[----:B------:R-:W-:Y:S05]  /*101d0*/  BSYNC B2 ;  /* 0x0000000000027941 */ /* 0x000fea0003800000 */
.L_x_3704:
        /* <DEDUP_REMOVED lines=96> */
.L_x_3721:
[----:B------:R-:W-:Y:S05]  /*107e0*/  BSYNC B0 ;  /* 0x0000000000007941 */ /* 0x000fea0003800000 */
.L_x_3720:
[----:B-----5:R1:W-:Y:S02]  /*107f0*/  STS.128 [R204+0x1000], R32 ;  /* 0x00100020cc007388 */ /* 0x0203e40000000c00 */
.L_x_3719:
[----:B------:R-:W-:Y:S05]  /*10800*/  BSYNC B1 ;  /* 0x0000000000017941 */ /* 0x000fea0003800000 */
.L_x_3718:
        /* <DEDUP_REMOVED lines=90> */
.L_x_3725:
[----:B------:R-:W-:Y:S05]  /*10db0*/  BSYNC B0 ;  /* 0x0000000000007941 */ /* 0x000fea0003800000 */
.L_x_3724:
[----:B-----5:R4:W-:Y:S02]  /*10dc0*/  STS.128 [R204+0x3000], R32 ;  /* 0x00300020cc007388 */ /* 0x0209e40000000c00 */
.L_x_3723:
[----:B------:R-:W-:Y:S05]  /*10dd0*/  BSYNC B1 ;  /* 0x0000000000017941 */ /* 0x000fea0003800000 */
.L_x_3722:
        /* <DEDUP_REMOVED lines=89> */
.L_x_3727:
[----:B------:R-:W-:Y:S05]  /*11370*/  BSYNC B0 ;  /* 0x0000000000007941 */ /* 0x000fea0003800000 */
.L_x_3726:
[----:B-----5:R1:W-:Y:S02]  /*11380*/  STS.128 [R204+0x5000], R28 ;  /* 0x0050001ccc007388 */ /* 0x0203e40000000c00 */
.L_x_3717:
[----:B------:R-:W-:Y:S05]  /*11390*/  BSYNC B2 ;  /* 0x0000000000027941 */ /* 0x000fea0003800000 */
.L_x_3716:
        /* <DEDUP_REMOVED lines=95> */
.L_x_3731:
[----:B------:R-:W-:Y:S05]  /*11990*/  BSYNC B0 ;  /* 0x0000000000007941 */ /* 0x000fea0003800000 */
.L_x_3730:
[----:B-----5:R1:W-:Y:S02]  /*119a0*/  STS.128 [R204+0x1800], R16 ;  /* 0x00180010cc007388 */ /* 0x0203e40000000c00 */
.L_x_3729:
[----:B------:R-:W-:Y:S05]  /*119b0*/  BSYNC B1 ;  /* 0x0000000000017941 */ /* 0x000fea0003800000 */
.L_x_3728:
        /* <DEDUP_REMOVED lines=91> */
.L_x_3735:
[----:B------:R-:W-:Y:S05]  /*11f70*/  BSYNC B0 ;  /* 0x0000000000007941 */ /* 0x000fea0003800000 */
.L_x_3734:
[----:B-----5:R1:W-:Y:S02]  /*11f80*/  STS.128 [R204+0x3800], R16 ;  /* 0x00380010cc007388 */ /* 0x0203e40000000c00 */
.L_x_3733:
[----:B------:R-:W-:Y:S05]  /*11f90*/  BSYNC B1 ;  /* 0x0000000000017941 */ /* 0x000fea0003800000 */
.L_x_3732:
        /* <DEDUP_REMOVED lines=94> */
.L_x_3737:
[----:B------:R-:W-:Y:S05]  /*12580*/  BSYNC B0 ;  /* 0x0000000000007941 */ /* 0x000fea0003800000 */
.L_x_3736:
[----:B-----5:R1:W-:Y:S01]  /*12590*/  STS.128 [R204+0x5800], R12 ;  /* 0x0058000ccc007388 */ /* 0x0203e20000000c00 */
[----:B------:R-:W-:Y:S05]  /*125a0*/  BRA `(.L_x_3681) ;  /* 0x0000079000007947 */ /* 0x000fea0003800000 */
.L_x_3643:
        /* <DEDUP_REMOVED lines=27> */
.L_x_3739:
[----:B------:R-:W-:Y:S05]  /*12760*/  BSYNC B0 ;  /* 0x0000000000007941 */ /* 0x000fea0003800000 */
.L_x_3738:
        /* <DEDUP_REMOVED lines=29> */
.L_x_3741:
[----:B------:R-:W-:Y:S05]  /*12940*/  BSYNC B0 ;  /* 0x0000000000007941 */ /* 0x000fea0003800000 */
.L_x_3740:
[----:B------:R-:W-:Y:S01]  /*12950*/  IADD3 R22, R162, 0x20, RZ ;  /* 0x00000020a2167810 */ /* 0x000fe20007ffe0ff */
[----:B------:R-:W-:Y:S03]  /*12960*/  BSSY B0, `(.L_x_3742) ;  /* 0x000001d000007945 */ /* 0x000fe60003800000 */
[----:B------:R-:W-:-:S13]  /*12970*/  ISETP.GE.AND P2, PT, R22, R5, PT ;  /* 0x000000051600720c */ /* 0x000fda0003f46270 */
[----:B------:R-:W-:Y:S05]  /*12980*/  @P2 BRA `(.L_x_3743) ;  /* 0x000001a000002947 */ /* 0x000fea0003800000 */
[----:B------:R-:W-:Y:S01]  /*12990*/  ISETP.GE.AND P4, PT, R14, c[0x0][0x220], PT ;  /* 0x000088000e007a0c */ /* 0x000fe20003f86270 */
[----:B------:R-:W-:Y:S01]  /*129a0*/  IMAD.MOV.U32 R0, RZ, RZ, c[0x0][0x194] ;  /* 0x00006500ff007624 */ /* 0x000fe200078e00ff */
[----:B-12---:R-:W-:-:S04]  /*129b0*/  LEA R7, P2, R3, R166, 0x5 ;  /* 0x000000a603077211 */ /* 0x006fc800078428ff */
[----:B------:R-:W-:Y:S02]  /*129c0*/  LEA.HI.X R0, R3, R169, R0, 0x5, P2 ;  /* 0x000000a903007211 */ /* 0x000fe400010f2c00 */
[----:B------:R-:W-:-:S04]  /*129d0*/  @!P1 LEA R8, P2, R7, c[0x0][0x160], 0x1 ;  /* 0x0000580007089a11 */ /* 0x000fc800078408ff */
        /* <DEDUP_REMOVED lines=21> */
.L_x_3743:
[----:B------:R-:W-:Y:S05]  /*12b30*/  BSYNC B0 ;  /* 0x0000000000007941 */ /* 0x000fea0003800000 */
.L_x_3742:
        /* <DEDUP_REMOVED lines=32> */
.L_x_3681:
[----:B------:R-:W-:Y:S05]  /*12d40*/  BSYNC B3 ;  /* 0x0000000000037941 */ /* 0x000fea0003800000 */
.L_x_3642:
[----:B------:R-:W-:Y:S01]  /*12d50*/  IADD3 R208, R136, -0x1, RZ ;  /* 0xffffffff88d07810 */ /* 0x000fe20007ffe0ff */
[----:B------:R-:W-:Y:S01]  /*12d60*/  BSSY B0, `(.L_x_3744) ;  /* 0x000001e000007945 */ /* 0x000fe20003800000 */
[----:B------:R-:W-:Y:S02]  /*12d70*/  LEA R206, P0, R160, c[0x0][0x168], 0x1 ;  /* 0x00005a00a0ce7a11 */ /* 0x000fe400078008ff */
[----:B------:R-:W-:Y:S01]  /*12d80*/  LOP3.LUT R205, R156, 0xff, RZ, 0xc0, !PT ;  /* 0x000000ff9ccd7812 */ /* 0x000fe200078ec0ff */
[----:B------:R-:W-:Y:S01]  /*12d90*/  IMAD.SHL.U32 R44, R208, 0x40, RZ ;  /* 0x00000040d02c7824 */ /* 0x000fe200078e00ff */
[----:B------:R-:W-:-:S03]  /*12da0*/  LEA.HI.X R207, R160, c[0x0][0x16c], R159, 0x1, P0 ;  /* 0x00005b00a0cf7a11 */ /* 0x000fc600000f0c9f */
[----:B-1----:R-:W-:-:S05]  /*12db0*/  IMAD.IADD R5, R67, 0x1, -R44 ;  /* 0x0000000143057824 */ /* 0x002fca00078e0a2c */
[----:B------:R-:W-:-:S13]  /*12dc0*/  ISETP.GE.AND P1, PT, R162, R5, PT ;  /* 0x00000005a200720c */ /* 0x000fda0003f26270 */
[----:B------:R-:W-:Y:S05]  /*12dd0*/  @P1 BRA `(.L_x_3745) ;  /* 0x0000016000001947 */ /* 0x000fea0003800000 */
[C---:B------:R-:W-:Y:S02]  /*12de0*/  LOP3.LUT R0, R205.reuse, 0x1, RZ, 0xc0, !PT ;  /* 0x00000001cd007812 */ /* 0x040fe400078ec0ff */
[----:B------:R-:W-:Y:S02]  /*12df0*/  R2P PR, R205, 0x6 ;  /* 0x00000006cd007804 */ /* 0x000fe40000000000 */
[----:B------:R-:W-:-:S13]  /*12e00*/  ISETP.NE.U32.AND P0, PT, R0, 0x1, PT ;  /* 0x000000010000780c */ /* 0x000fda0003f05070 */
[----:B--2---:R-:W-:Y:S02]  /*12e10*/  @!P0 IMAD.MOV.U32 R6, RZ, RZ, R206 ;  /* 0x000000ffff068224 */ /* 0x004fe400078e00ce */
        /* <DEDUP_REMOVED lines=17> */
.L_x_3746:
[----:B------:R2:W-:Y:S02]  /*12f30*/  STS.128 [R204+0xa000], RZ ;  /* 0x00a000ffcc007388 */ /* 0x0005e40000000c00 */
.L_x_3745:
[----:B------:R-:W-:Y:S05]  /*12f40*/  BSYNC B0 ;  /* 0x0000000000007941 */ /* 0x000fea0003800000 */
.L_x_3744:
[----:B------:R-:W-:Y:S01]  /*12f50*/  ISETP.GE.AND P0, PT, R2, R5, PT ;  /* 0x000000050200720c */ /* 0x000fe20003f06270 */
[----:B------:R-:W-:-:S12]  /*12f60*/  BSSY B0, `(.L_x_3747) ;  /* 0x000001f000007945 */ /* 0x000fd80003800000 */
[----:B------:R-:W-:Y:S05]  /*12f70*/  @P0 BRA `(.L_x_3748) ;  /* 0x000001d000000947 */ /* 0x000fea0003800000 */
[C---:B------:R-:W-:Y:S02]  /*12f80*/  LOP3.LUT R0, R205.reuse, 0x1, RZ, 0xc0, !PT ;  /* 0x00000001cd007812 */ /* 0x040fe400078ec0ff */
[----:B------:R-:W-:Y:S02]  /*12f90*/  LOP3.LUT P0, RZ, R205, 0x2, RZ, 0xc0, !PT ;  /* 0x00000002cdff7812 */ /* 0x000fe4000780c0ff */
[----:B------:R-:W-:Y:S02]  /*12fa0*/  ISETP.NE.U32.AND P1, PT, R0, 0x1, PT ;  /* 0x000000010000780c */ /* 0x000fe40003f25070 */
[----:B------:R-:W-:-:S05]  /*12fb0*/  IADD3 R3, P2, R61, R160, RZ ;  /* 0x000000a03d037210 */ /* 0x000fca0007f5e0ff */
[----:B------:R-:W-:-:S04]  /*12fc0*/  IMAD.X R0, R60, 0x1, R159, P2 ;  /* 0x000000013c007824 */ /* 0x000fc800010e069f */
[----:B-12---:R-:W-:Y:S02]  /*12fd0*/  @P0 LEA R6, P2, R3, c[0x0][0x168], 0x1 ;  /* 0x00005a0003060a11 */ /* 0x006fe400078408ff */
[----:B------:R-:W-:Y:S02]  /*12fe0*/  @!P1 LEA R8, P4, R61, R206, 0x1 ;  /* 0x000000ce3d089211 */ /* 0x000fe400078808ff */
        /* <DEDUP_REMOVED lines=21> */
.L_x_3749:
[----:B------:R2:W-:Y:S02]  /*13140*/  STS.128 [R204+0xa800], RZ ;  /* 0x00a800ffcc007388 */ /* 0x0005e40000000c00 */
.L_x_3748:
[----:B------:R-:W-:Y:S05]  /*13150*/  BSYNC B0 ;  /* 0x0000000000007941 */ /* 0x000fea0003800000 */
.L_x_3747:
[----:B------:R-:W-:Y:S01]  /*13160*/  ISETP.GE.AND P0, PT, R22, R5, PT ;  /* 0x000000051600720c */ /* 0x000fe20003f06270 */
[----:B------:R-:W-:-:S12]  /*13170*/  BSSY B0, `(.L_x_3750) ;  /* 0x0000023000007945 */ /* 0x000fd80003800000 */
[----:B------:R-:W-:Y:S05]  /*13180*/  @P0 BRA `(.L_x_3751) ;  /* 0x0000021000000947 */ /* 0x000fea0003800000 */
[C---:B------:R-:W-:Y:S01]  /*13190*/  LOP3.LUT R0, R205.reuse, 0x1, RZ, 0xc0, !PT ;  /* 0x00000001cd007812 */ /* 0x040fe200078ec0ff */
[----:B------:R-:W-:Y:S01]  /*131a0*/  IMAD.MOV.U32 R3, RZ, RZ, c[0x0][0x198] ;  /* 0x00006600ff037624 */ /* 0x000fe200078e00ff */
[----:B------:R-:W-:Y:S01]  /*131b0*/  LOP3.LUT P0, RZ, R205, 0x2, RZ, 0xc0, !PT ;  /* 0x00000002cdff7812 */ /* 0x000fe2000780c0ff */
[----:B------:R-:W-:Y:S01]  /*131c0*/  IMAD.MOV.U32 R4, RZ, RZ, 0x5 ;  /* 0x00000005ff047424 */ /* 0x000fe200078e00ff */
[----:B------:R-:W-:Y:S01]  /*131d0*/  ISETP.NE.U32.AND P1, PT, R0, 0x1, PT ;  /* 0x000000010000780c */ /* 0x000fe20003f25070 */
[----:B-12---:R-:W-:-:S03]  /*131e0*/  IMAD.SHL.U32 R7, R3, 0x20, RZ ;  /* 0x0000002003077824 */ /* 0x006fc600078e00ff */
        /* <DEDUP_REMOVED lines=26> */
.L_x_3752:
[----:B------:R2:W-:Y:S02]  /*13390*/  STS.128 [R204+0xb000], RZ ;  /* 0x00b000ffcc007388 */ /* 0x0005e40000000c00 */
.L_x_3751:
[----:B------:R-:W-:Y:S05]  /*133a0*/  BSYNC B0 ;  /* 0x0000000000007941 */ /* 0x000fea0003800000 */
.L_x_3750:
[----:B------:R-:W-:Y:S01]  /*133b0*/  ISETP.GE.AND P0, PT, R28, R5, PT ;  /* 0x000000051c00720c */ /* 0x000fe20003f06270 */
[----:B------:R-:W-:-:S12]  /*133c0*/  BSSY B0, `(.L_x_3753) ;  /* 0x0000022000007945 */ /* 0x000fd80003800000 */
[----:B------:R-:W-:Y:S05]  /*133d0*/  @P0 BRA `(.L_x_3754) ;  /* 0x0000020000000947 */ /* 0x000fea0003800000 */
[C---:B------:R-:W-:Y:S01]  /*133e0*/  LOP3.LUT R0, R205.reuse, 0x1, RZ, 0xc0, !PT ;  /* 0x00000001cd007812 */ /* 0x040fe200078ec0ff */
[----:B------:R-:W-:Y:S01]  /*133f0*/  IMAD.MOV.U32 R3, RZ, RZ, c[0x0][0x198] ;  /* 0x00006600ff037624 */ /* 0x000fe200078e00ff */
[C---:B------:R-:W-:Y:S02]  /*13400*/  LOP3.LUT P2, RZ, R205.reuse, 0x2, RZ, 0xc0, !PT ;  /* 0x00000002cdff7812 */ /* 0x040fe4000784c0ff */
[----:B------:R-:W-:Y:S01]  /*13410*/  ISETP.NE.U32.AND P4, PT, R0, 0x1, PT ;  /* 0x000000010000780c */ /* 0x000fe20003f85070 */
[----:B------:R-:W-:Y:S01]  /*13420*/  IMAD.MOV.U32 R0, RZ, RZ, c[0x0][0x19c] ;  /* 0x00006700ff007624 */ /* 0x000fe200078e00ff */
[----:B------:R-:W-:Y:S02]  /*13430*/  LOP3.LUT P1, RZ, R205, 0x4, RZ, 0xc0, !PT ;  /* 0x00000004cdff7812 */ /* 0x000fe4000782c0ff */
[----:B------:R-:W-:Y:S01]  /*13440*/  MOV R158, R160 ;  /* 0x000000a0009e7202 */ /* 0x000fe20000000f00 */
[----:B------:R-:W-:-:S04]  /*13450*/  IMAD R4, R0, 0x30, RZ ;  /* 0x0000003000047824 */ /* 0x000fc800078e02ff */
[----:B-12---:R-:W-:-:S04]  /*13460*/  IMAD.WIDE.U32 R6, R3, 0x30, R158 ;  /* 0x0000003003067825 */ /* 0x006fc800078e009e */
        /* <DEDUP_REMOVED lines=23> */
.L_x_3754:
[----:B------:R-:W-:Y:S05]  /*135e0*/  BSYNC B0 ;  /* 0x0000000000007941 */ /* 0x000fea0003800000 */
.L_x_3753:
[----:B------:R-:W-:Y:S01]  /*135f0*/  IMAD R0, R131, c[0x0][0x320], RZ ;  /* 0x0000c80083007a24 */ /* 0x000fe200078e02ff */
[----:B------:R-:W0:Y:S01]  /*13600*/  LDGDEPBAR ;  /* 0x00000000000079af */ /* 0x000e220000000000 */
[----:B------:R-:W-:-:S04]  /*13610*/  IMAD.WIDE.U32 R164, R201, c[0x0][0x320], R164 ;  /* 0x0000c800c9a47a25 */ /* 0x000fc800078e00a4 */
[----:B------:R-:W-:Y:S01]  /*13620*/  IMAD R0, R201, c[0x0][0x324], R0 ;  /* 0x0000c900c9007a24 */ /* 0x000fe200078e0200 */
[----:B-12---:R-:W-:-:S03]  /*13630*/  LEA R6, P0, R164, c[0x0][0x318], 0x2 ;  /* 0x0000c600a4067a11 */ /* 0x006fc600078010ff */
[----:B------:R-:W-:-:S05]  /*13640*/  IMAD.IADD R0, R165, 0x1, R0 ;  /* 0x00000001a5007824 */ /* 0x000fca00078e0200 */
[----:B------:R-:W-:-:S06]  /*13650*/  LEA.HI.X R7, R164, c[0x0][0x31c], R0, 0x2, P0 ;  /* 0x0000c700a4077a11 */ /* 0x000fcc00000f1400 */
[----:B------:R-:W2:Y:S01]  /*13660*/  LDG.E R7, [R6.64] ;  /* 0x0000000606077981 */ /* 0x000ea2000c1e1900 */
[----:B------:R-:W-:Y:S01]  /*13670*/  ISETP.GE.AND P1, PT, R162, R5, PT ;  /* 0x00000005a200720c */ /* 0x000fe20003f26270 */
[----:B------:R-:W2:Y:S01]  /*13680*/  MUFU.RCP R0, c[0x0][0x238] ;  /* 0x00008e0000007b08 */ /* 0x000ea20000001000 */
        /* <DEDUP_REMOVED lines=36> */
.L_x_3757:
[----:B------:R2:W-:Y:S02]  /*138d0*/  STS.128 [R204+0x10000], RZ ;  /* 0x010000ffcc007388 */ /* 0x0005e40000000c00 */
.L_x_3756:
[----:B-1----:R-:W-:Y:S05]  /*138e0*/  BSYNC B0 ;  /* 0x0000000000007941 */ /* 0x002fea0003800000 */
.L_x_3755:
        /* <DEDUP_REMOVED lines=32> */
.L_x_3760:
[----:B------:R1:W-:Y:S02]  /*13af0*/  STS.128 [R204+0x10800], RZ ;  /* 0x010800ffcc007388 */ /* 0x0003e40000000c00 */
.L_x_3759:
[----:B------:R-:W-:Y:S05]  /*13b00*/  BSYNC B0 ;  /* 0x0000000000007941 */ /* 0x000fea0003800000 */
.L_x_3758:
        /* <DEDUP_REMOVED lines=36> */
.L_x_3763:
[----:B------:R1:W-:Y:S02]  /*13d50*/  STS.128 [R204+0x11000], RZ ;  /* 0x011000ffcc007388 */ /* 0x0003e40000000c00 */
.L_x_3762:
[----:B------:R-:W-:Y:S05]  /*13d60*/  BSYNC B0 ;  /* 0x0000000000007941 */ /* 0x000fea0003800000 */
.L_x_3761:
        /* <DEDUP_REMOVED lines=41> */
.L_x_3766:
[----:B------:R1:W-:Y:S02]  /*14000*/  STS.128 [R204+0x11800], RZ ;  /* 0x011800ffcc007388 */ /* 0x0003e40000000c00 */
.L_x_3765:
[----:B------:R-:W-:Y:S05]  /*14010*/  BSYNC B0 ;  /* 0x0000000000007941 */ /* 0x000fea0003800000 */
.L_x_3764:
        /* <DEDUP_REMOVED lines=15> */
[----:B------:R-:W-:Y:S01]  /*14110*/  LDSM.16.M88.4 R68, [R196] ;  /* 0x00000000c444783b */ /* 0x000fe20000000200 */
[----:B------:R-:W-:Y:S02]  /*14120*/  IADD3 R66, R62, 0x10, RZ ;  /* 0x000000103e427810 */ /* 0x000fe40007ffe0ff */
[----:B------:R-:W-:Y:S01]  /*14130*/  IMAD R197, R64, 0x200, R197 ;  /* 0x0000020040c57824 */ /* 0x000fe200078e02c5 */
[----:B------:R-:W-:Y:S03]  /*14140*/  LDSM.16.M88.4 R16, [R194] ;  /* 0x00000000c210783b */ /* 0x000fe60000000200 */
[----:B------:R-:W-:Y:S01]  /*14150*/  IMAD.SHL.U32 R197, R197, 0x2, RZ ;  /* 0x00000002c5c57824 */ /* 0x000fe200078e00ff */
[----:B------:R-:W-:Y:S04]  /*14160*/  LDSM.16.M88.4 R76, [R193] ;  /* 0x00000000c14c783b */ /* 0x000fe80000000200 */
[----:B------:R-:W1:Y:S01]  /*14170*/  LDSM.16.M88.4 R80, [R197+0x6000] ;  /* 0x00600000c550783b */ /* 0x000e620000000200 */
[----:B------:R-:W-:-:S02]  /*14180*/  IADD3 R2, R197, 0x6000, RZ ;  /* 0x00006000c5027810 */ /* 0x000fc40007ffe0ff */
        /* <DEDUP_REMOVED lines=15> */
[----:B------:R-:W-:Y:S01]  /*14280*/  IMAD R2, R63, 0x10, R65 ;  /* 0x000000103f027824 */ /* 0x000fe200078e0241 */
[C---:B------:R-:W-:Y:S01]  /*14290*/  IADD3 R182, R195.reuse, 0x2800, RZ ;  /* 0x00002800c3b67810 */ /* 0x040fe20007ffe0ff */
[----:B------:R-:W1:Y:S01]  /*142a0*/  I2F R63, R62 ;  /* 0x0000003e003f7306 */ /* 0x000e620000201400 */
[----:B---3--:R-:W3:Y:S01]  /*142b0*/  LDSM.16.M88.4 R52, [R195+0x1000] ;  /* 0x00100000c334783b */ /* 0x008ee20000000200 */
[----:B------:R-:W-:-:S02]  /*142c0*/  IADD3 R181, R195, 0x3000, RZ ;  /* 0x00003000c3b57810 */ /* 0x000fc40007ffe0ff */
[----:B------:R-:W-:Y:S01]  /*142d0*/  IADD3 R2, R2, 0x1, R3 ;  /* 0x0000000102027810 */ /* 0x000fe20007ffe003 */
[----:B------:R-:W2:Y:S01]  /*142e0*/  LDSM.16.M88.4 R48, [R195+0x1800] ;  /* 0x00180000c330783b */ /* 0x000ea20000000200 */
[----:B------:R-:W-:Y:S02]  /*142f0*/  IADD3 R180, R195, 0x3800, RZ ;  /* 0x00003800c3b47810 */ /* 0x000fe40007ffe0ff */
[----:B------:R-:W-:Y:S01]  /*14300*/  IADD3 R2, R67, R2, -R200 ;  /* 0x0000000243027210 */ /* 0x000fe20007ffe8c8 */
[----:B------:R-:W2:Y:S01]  /*14310*/  LDSM.16.M88.4 R12, [R191+0x6000] ;  /* 0x00600000bf0c783b */ /* 0x000ea20000000200 */
[C---:B------:R-:W-:Y:S02]  /*14320*/  IADD3 R179, R195.reuse, 0x4000, RZ ;  /* 0x00004000c3b37810 */ /* 0x040fe40007ffe0ff */
[----:B------:R-:W-:Y:S01]  /*14330*/  IADD3 R2, R2, c[0x0][0x2e8], RZ ;  /* 0x0000ba0002027a10 */ /* 0x000fe20007ffe0ff */
[----:B------:R-:W-:Y:S01]  /*14340*/  LDSM.16.M88.4 R88, [R191+0x7000] ;  /* 0x00700000bf58783b */ /* 0x000fe20000000200 */
[----:B------:R-:W-:-:S02]  /*14350*/  IADD3 R178, R195, 0x4800, RZ ;  /* 0x00004800c3b27810 */ /* 0x000fc40007ffe0ff */
[C---:B------:R-:W-:Y:S01]  /*14360*/  IADD3 R177, R195.reuse, 0x5000, RZ ;  /* 0x00005000c3b17810 */ /* 0x040fe20007ffe0ff */
[----:B-1----:R-:W-:Y:S01]  /*14370*/  HMMA.16816.F32 R4, R20, R80, RZ ;  /* 0x000000501404723c */ /* 0x002fe200000018ff */
[----:B------:R-:W-:Y:S01]  /*14380*/  LDSM.16.M88.4 R84, [R191+0x7800] ;  /* 0x00780000bf54783b */ /* 0x000fe20000000200 */
[----:B------:R-:W-:-:S06]  /*14390*/  IADD3 R176, R195, 0x5800, RZ ;  /* 0x00005800c3b07810 */ /* 0x000fcc0007ffe0ff */
        /* <DEDUP_REMOVED lines=43> */
[C---:B-----5:R-:W-:Y:S08]  /*14650*/  HMMA.16816.F32 R4, R56.reuse, R12, R4 ;  /* 0x0000000c3804723c */ /* 0x060ff00000001804 */
[----:B------:R-:W-:Y:S01]  /*14660*/  HMMA.16816.F32 R84, R56, R14, R84 ;  /* 0x0000000e3854723c */ /* 0x000fe20000001854 */
[----:B------:R-:W-:Y:S07]  /*14670*/  LDSM.16.M88.4 R12, [R191+0x8000] ;  /* 0x00800000bf0c783b */ /* 0x000fee0000000200 */
[C---:B------:R-:W-:Y:S08]  /*14680*/  HMMA.16816.F32 R24, R76.reuse, R68, R24 ;  /* 0x000000444c18723c */ /* 0x040ff00000001818 */
[----:B------:R-:W-:Y:S01]  /*14690*/  HMMA.16816.F32 R20, R76, R70, R20 ;  /* 0x000000464c14723c */ /* 0x000fe20000001814 */
[----:B------:R-:W5:Y:S04]  /*146a0*/  LDSM.16.M88.4 R68, [R194+0x2000] ;  /* 0x00200000c244783b */ /* 0x000f680000000200 */
[----:B------:R-:W3:Y:S03]  /*146b0*/  LDSM.16.M88.4 R76, [R195+0x3800] ;  /* 0x00380000c34c783b */ /* 0x000ee60000000200 */
[C---:B-1----:R-:W-:Y:S08]  /*146c0*/  HMMA.16816.F32 R40, R56.reuse, R16, R40 ;  /* 0x000000103828723c */ /* 0x042ff00000001828 */
[C---:B------:R-:W-:Y:S01]  /*146d0*/  HMMA.16816.F32 R36, R56.reuse, R18, R36 ;  /* 0x000000123824723c */ /* 0x040fe20000001824 */
[----:B------:R-:W1:Y:S07]  /*146e0*/  LDSM.16.M88.4 R16, [R191+0x8800] ;  /* 0x00880000bf10783b */ /* 0x000e6e0000000200 */
        /* <DEDUP_REMOVED lines=8> */
[----:B------:R-:W2:Y:S04]  /*14770*/  LDSM.16.M88.4 R56, [R184+0x2000] ;  /* 0x00200000b838783b */ /* 0x000ea80000000200 */
[----:B------:R-:W1:Y:S03]  /*14780*/  LDSM.16.M88.4 R88, [R191+0x9800] ;  /* 0x00980000bf58783b */ /* 0x000e660000000200 */
        /* <DEDUP_REMOVED lines=25> */
[----:B------:R-:W-:Y:S03]  /*14920*/  LDSM.16.M88.4 R88, [R197+0xb800] ;  /* 0x00b80000c558783b */ /* 0x000fe60000000200 */
        /* <DEDUP_REMOVED lines=12> */
[----:B------:R-:W-:Y:S03]  /*149f0*/  LDSM.16.M88.4 R80, [R195+0x5800] ;  /* 0x00580000c350783b */ /* 0x000fe60000000200 */
        /* <DEDUP_REMOVED lines=15> */
[C---:B-----5:R-:W-:Y:S08]  /*14af0*/  HMMA.16816.F32 R4, R12.reuse, R72, R4 ;  /* 0x000000480c04723c */ /* 0x060ff00000001804 */
[C---:B------:R-:W-:Y:S08]  /*14b00*/  HMMA.16816.F32 R84, R12.reuse, R74, R84 ;  /* 0x0000004a0c54723c */ /* 0x040ff00000001854 */
[----:B-1----:R-:W-:Y:S07]  /*14b10*/  HMMA.16816.F32 R40, R12, R8, R40 ;  /* 0x000000080c28723c */ /* 0x002fee0000001828 */
[C---:B------:R-:W-:Y:S01]  /*14b20*/  IADD3 R8, R2.reuse, 0x8, RZ ;  /* 0x0000000802087810 */ /* 0x040fe20007ffe0ff */
[----:B------:R-:W-:Y:S01]  /*14b30*/  HMMA.16816.F32 R24, R76, R88, R24 ;  /* 0x000000584c18723c */ /* 0x000fe20000001818 */
[----:B------:R-:W-:-:S02]  /*14b40*/  IMNMX R2, R2, R67, PT ;  /* 0x0000004302027217 */ /* 0x000fc40003800200 */
[----:B------:R-:W-:Y:S02]  /*14b50*/  IMNMX R3, R8, R67, PT ;  /* 0x0000004308037217 */ /* 0x000fe40003800200 */
[----:B------:R-:W-:-:S03]  /*14b60*/  IADD3 R67, R62, 0x9, RZ ;  /* 0x000000093e437810 */ /* 0x000fc60007ffe0ff */
[----:B------:R-:W-:Y:S01]  /*14b70*/  HMMA.16816.F32 R36, R12, R10, R36 ;  /* 0x0000000a0c24723c */ /* 0x000fe20000001824 */
[----:B------:R-:W1:Y:S01]  /*14b80*/  LDSM.16.M88.4 R8, [R191+0xb800] ;  /* 0x00b80000bf08783b */ /* 0x000e620000000200 */
[C---:B------:R-:W-:Y:S02]  /*14b90*/  ISETP.GE.AND P5, PT, R67.reuse, R2, PT ;  /* 0x000000024300720c */ /* 0x040fe40003fa6270 */
[----:B------:R-:W-:-:S04]  /*14ba0*/  ISETP.GE.AND P2, PT, R67, R3, PT ;  /* 0x000000034300720c */ /* 0x000fc80003f46270 */
[C---:B--2---:R-:W-:Y:S07]  /*14bb0*/  HMMA.16816.F32 R4, R16.reuse, R56, R4 ;  /* 0x000000381004723c */ /* 0x044fee0000001804 */
[C---:B------:R-:W-:Y:S01]  /*14bc0*/  IADD3 R57, R62.reuse, 0x1, RZ ;  /* 0x000000013e397810 */ /* 0x040fe20007ffe0ff */
[----:B------:R-:W-:Y:S01]  /*14bd0*/  HMMA.16816.F32 R84, R16, R58, R84 ;  /* 0x0000003a1054723c */ /* 0x000fe20000001854 */
[----:B------:R-:W-:Y:S02]  /*14be0*/  IADD3 R56, R62, 0x8, RZ ;  /* 0x000000083e387810 */ /* 0x000fe40007ffe0ff */
[----:B------:R-:W2:Y:S01]  /*14bf0*/  I2F R64, R57 ;  /* 0x0000003900407306 */ /* 0x000ea20000201400 */
[----:B------:R-:W-:-:S02]  /*14c00*/  ISETP.GE.AND P4, PT, R57, R2, PT ;  /* 0x000000023900720c */ /* 0x000fc40003f86270 */
[-C--:B------:R-:W-:Y:S02]  /*14c10*/  ISETP.GE.AND P0, PT, R57, R3.reuse, PT ;  /* 0x000000033900720c */ /* 0x080fe40003f06270 */
[----:B------:R-:W-:Y:S01]  /*14c20*/  HMMA.16816.F32 R20, R76, R90, R20 ;  /* 0x0000005a4c14723c */ /* 0x000fe20000001814 */
[C---:B------:R-:W-:Y:S02]  /*14c30*/  ISETP.GE.AND P6, PT, R56.reuse, R2, PT ;  /* 0x000000023800720c */ /* 0x040fe40003fc6270 */
[----:B------:R5:W1:Y:S01]  /*14c40*/  I2F R65, R56 ;  /* 0x0000003800417306 */ /* 0x000a620000201400 */
[----:B------:R-:W-:-:S04]  /*14c50*/  ISETP.GE.AND P1, PT, R56, R3, PT ;  /* 0x000000033800720c */ /* 0x000fc80003f26270 */
[----:B---3--:R-:W-:Y:S01]  /*14c60*/  HMMA.16816.F32 R40, R16, R52, R40 ;  /* 0x000000341028723c */ /* 0x008fe20000001828 */
[CC--:B------:R-:W-:Y:S02]  /*14c70*/  FFMA.FTZ R4, R0.reuse, R63.reuse, R4 ;  /* 0x0000003f00047223 */ /* 0x0c0fe40000010004 */
[CC--:B--2---:R-:W-:Y:S02]  /*14c80*/  FFMA.FTZ R5, R0.reuse, R64.reuse, R5 ;  /* 0x0000004000057223 */ /* 0x0c4fe40000010005 */
[C---:B------:R-:W-:Y:S02]  /*14c90*/  FFMA.FTZ R63, R0.reuse, R63, R6 ;  /* 0x0000003f003f7223 */ /* 0x040fe40000010006 */
[C---:B------:R-:W-:Y:S01]  /*14ca0*/  FFMA.FTZ R53, R0.reuse, R64, R7 ;  /* 0x0000004000357223 */ /* 0x040fe20000010007 */
[----:B------:R-:W-:Y:S01]  /*14cb0*/  HMMA.16816.F32 R24, R68, R80, R24 ;  /* 0x000000504418723c */ /* 0x000fe20000001818 */
[----:B------:R-:W-:Y:S01]  /*14cc0*/  FSEL R52, R5, -INF , !P4 ;  /* 0xff80000005347808 */ /* 0x000fe20006000000 */
[----:B-----5:R-:W2:Y:S01]  /*14cd0*/  LDSM.16.M88.4 R56, [R184+0x5000] ;  /* 0x00500000b838783b */ /* 0x020ea20000000200 */
[-C--:B-1----:R-:W-:Y:S01]  /*14ce0*/  FFMA.FTZ R64, R0, R65.reuse, R84 ;  /* 0x0000004100407223 */ /* 0x082fe20000010054 */
[----:B------:R-:W-:Y:S01]  /*14cf0*/  IADD3 R7, R62, 0x11, RZ ;  /* 0x000000113e077810 */ /* 0x000fe20007ffe0ff */
[----:B------:R-:W-:Y:S01]  /*14d00*/  FFMA.FTZ R5, R0, R65, R86 ;  /* 0x0000004100057223 */ /* 0x000fe20000010056 */
[----:B------:R-:W-:-:S02]  /*14d10*/  ISETP.GE.AND P4, PT, R66, R2, PT ;  /* 0x000000024200720c */ /* 0x000fc40003f86270 */
[----:B----4-:R-:W-:Y:S01]  /*14d20*/  HMMA.16816.F32 R32, R12, R48, R32 ;  /* 0x000000300c20723c */ /* 0x010fe20000001820 */
[----:B------:R-:W1:Y:S01]  /*14d30*/  I2F R48, R67 ;  /* 0x0000004300307306 */ /* 0x000e620000201400 */
[----:B------:R-:W-:Y:S02]  /*14d40*/  FSEL R64, R64, -INF , !P6 ;  /* 0xff80000040407808 */ /* 0x000fe40007000000 */
[----:B------:R-:W-:Y:S02]  /*14d50*/  FSEL R5, R5, -INF , !P1 ;  /* 0xff80000005057808 */ /* 0x000fe40004800000 */
[C---:B------:R-:W-:Y:S02]  /*14d60*/  ISETP.GE.AND P6, PT, R7.reuse, R2, PT ;  /* 0x000000020700720c */ /* 0x040fe40003fc6270 */
[----:B------:R-:W-:Y:S01]  /*14d70*/  HMMA.16816.F32 R20, R68, R82, R20 ;  /* 0x000000524414723c */ /* 0x000fe20000001814 */
[----:B------:R-:W3:Y:S01]  /*14d80*/  I2F R49, R66 ;  /* 0x0000004200317306 */ /* 0x000ee20000201400 */
[----:B------:R-:W-:-:S02]  /*14d90*/  ISETP.GE.AND P1, PT, R7, R3, PT ;  /* 0x000000030700720c */ /* 0x000fc40003f26270 */
[----:B------:R-:W-:Y:S02]  /*14da0*/  FSEL R53, R53, -INF , !P0 ;  /* 0xff80000035357808 */ /* 0x000fe40004000000 */
[----:B------:R-:W-:Y:S02]  /*14db0*/  ISETP.GE.AND P0, PT, R66, R3, PT ;  /* 0x000000034200720c */ /* 0x000fe40003f06270 */
[----:B------:R-:W-:Y:S01]  /*14dc0*/  HMMA.16816.F32 R28, R12, R50, R28 ;  /* 0x000000320c1c723c */ /* 0x000fe2000000181c */
[CC--:B-1----:R-:W-:Y:S01]  /*14dd0*/  FFMA.FTZ R85, R0.reuse, R48.reuse, R85 ;  /* 0x0000003000557223 */ /* 0x0c2fe20000010055 */
[----:B------:R-:W1:Y:S01]  /*14de0*/  I2F R65, R7 ;  /* 0x0000000700417306 */ /* 0x000e620000201400 */
[----:B------:R-:W-:-:S04]  /*14df0*/  FFMA.FTZ R87, R0, R48, R87 ;  /* 0x0000003000577223 */ /* 0x000fc80000010057 */
[----:B------:R-:W-:Y:S01]  /*14e00*/  IADD3 R50, R62, 0x18, RZ ;  /* 0x000000183e327810 */ /* 0x000fe20007ffe0ff */
[----:B------:R-:W-:Y:S01]  /*14e10*/  HMMA.16816.F32 R36, R16, R54, R36 ;  /* 0x000000361024723c */ /* 0x000fe20000001824 */
[----:B---3--:R-:W-:Y:S01]  /*14e20*/  FFMA.FTZ R48, R0, R49, R40 ;  /* 0x0000003100307223 */ /* 0x008fe20000010028 */
[----:B------:R-:W-:Y:S01]  /*14e30*/  IADD3 R66, R62, 0x19, RZ ;  /* 0x000000193e427810 */ /* 0x000fe20007ffe0ff */
[----:B------:R3:W4:Y:S04]  /*14e40*/  I2F R55, R50 ;  /* 0x0000003200377306 */ /* 0x0007280000201400 */
[----:B------:R-:W-:Y:S01]  /*14e50*/  FSEL R54, R85, -INF , !P5 ;  /* 0xff80000055367808 */ /* 0x000fe20006800000 */
[C---:B------:R-:W-:Y:S01]  /*14e60*/  HMMA.16816.F32 R24, R12.reuse, R8, R24 ;  /* 0x000000080c18723c */ /* 0x040fe20000001818 */
[----:B------:R-:W-:Y:S01]  /*14e70*/  ISETP.GE.AND P5, PT, R50, R2, PT ;  /* 0x000000023200720c */ /* 0x000fe20003fa6270 */
[----:B-1----:R-:W-:Y:S01]  /*14e80*/  FFMA.FTZ R84, R0, R65, R41 ;  /* 0x0000004100547223 */ /* 0x002fe20000010029 */
[----:B------:R-:W-:Y:S01]  /*14e90*/  FSEL R7, R87, -INF , !P2 ;  /* 0xff80000057077808 */ /* 0x000fe20005000000 */
[----:B------:R-:W1:Y:S01]  /*14ea0*/  I2F R40, R66 ;  /* 0x0000004200287306 */ /* 0x000e620000201400 */
[----:B------:R-:W-:Y:S01]  /*14eb0*/  ISETP.GE.AND P2, PT, R50, R3, PT ;  /* 0x000000033200720c */ /* 0x000fe20003f46270 */
[----:B------:R-:W-:Y:S01]  /*14ec0*/  FFMA.FTZ R101, R0, R65, R43 ;  /* 0x0000004100657223 */ /* 0x000fe2000001002b */
[----:B------:R-:W-:Y:S01]  /*14ed0*/  FSEL R8, R48, -INF , !P4 ;  /* 0xff80000030087808 */ /* 0x000fe20006000000 */
[----:B------:R-:W-:Y:S01]  /*14ee0*/  FFMA.FTZ R9, R0, R49, R42 ;  /* 0x0000003100097223 */ /* 0x000fe2000001002a */
[----:B------:R-:W-:Y:S01]  /*14ef0*/  HMMA.16816.F32 R20, R12, R10, R20 ;  /* 0x0000000a0c14723c */ /* 0x000fe20000001814 */
[C---:B------:R-:W-:Y:S01]  /*14f00*/  IADD3 R42, R62.reuse, 0x20, RZ ;  /* 0x000000203e2a7810 */ /* 0x040fe20007ffe0ff */
[----:B---3--:R-:W3:Y:S01]  /*14f10*/  LDSM.16.M88.4 R48, [R184+0x5800] ;  /* 0x00580000b830783b */ /* 0x008ee20000000200 */
[----:B------:R-:W-:Y:S01]  /*14f20*/  IADD3 R43, R62, 0x21, RZ ;  /* 0x000000213e2b7810 */ /* 0x000fe20007ffe0ff */
[----:B------:R-:W-:-:S04]  /*14f30*/  DEPBAR.LE SB0, 0x0 ;  /* 0x000080000000791a */ /* 0x000fc80000000000 */
[C---:B--2---:R-:W-:Y:S01]  /*14f40*/  HMMA.16816.F32 R32, R16.reuse, R56, R32 ;  /* 0x000000381020723c */ /* 0x044fe20000001820 */
[----:B------:R-:W2:Y:S01]  /*14f50*/  I2F R41, R42 ;  /* 0x0000002a00297306 */ /* 0x000ea20000201400 */
[CC--:B----4-:R-:W-:Y:S01]  /*14f60*/  FFMA.FTZ R36, R0.reuse, R55.reuse, R36 ;  /* 0x0000003700247223 */ /* 0x0d0fe20000010024 */
[----:B------:R-:W-:Y:S01]  /*14f70*/  FSEL R9, R9, -INF , !P0 ;  /* 0xff80000009097808 */ /* 0x000fe20004000000 */
[-C--:B-1----:R-:W-:Y:S01]  /*14f80*/  FFMA.FTZ R12, R0, R40.reuse, R37 ;  /* 0x00000028000c7223 */ /* 0x082fe20000010025 */
[----:B------:R-:W-:Y:S01]  /*14f90*/  IADD3 R37, R62, 0x29, RZ ;  /* 0x000000293e257810 */ /* 0x000fe20007ffe0ff */
[----:B------:R-:W-:Y:S01]  /*14fa0*/  FFMA.FTZ R11, R0, R40, R39 ;  /* 0x00000028000b7223 */ /* 0x000fe20000010027 */
[----:B------:R-:W-:Y:S01]  /*14fb0*/  FSEL R10, R36, -INF , !P5 ;  /* 0xff800000240a7808 */ /* 0x000fe20006800000 */
[----:B------:R-:W-:Y:S01]  /*14fc0*/  HMMA.16816.F32 R28, R16, R58, R28 ;  /* 0x0000003a101c723c */ /* 0x000fe2000000181c */
[----:B------:R-:W-:Y:S01]  /*14fd0*/  IADD3 R36, R62, 0x28, RZ ;  /* 0x000000283e247810 */ /* 0x000fe20007ffe0ff */
[----:B------:R-:W1:Y:S01]  /*14fe0*/  I2F R14, R43 ;  /* 0x0000002b000e7306 */ /* 0x000e620000201400 */
[----:B------:R-:W-:Y:S01]  /*14ff0*/  ISETP.GE.AND P4, PT, R66, R2, PT ;  /* 0x000000024200720c */ /* 0x000fe20003f86270 */
[----:B------:R-:W-:Y:S01]  /*15000*/  FFMA.FTZ R38, R0, R55, R38 ;  /* 0x0000003700267223 */ /* 0x000fe20000010026 */
[----:B------:R-:W-:-:S02]  /*15010*/  ISETP.GE.AND P0, PT, R66, R3, PT ;  /* 0x000000034200720c */ /* 0x000fc40003f06270 */
[----:B------:R-:W-:Y:S02]  /*15020*/  FSEL R84, R84, -INF , !P6 ;  /* 0xff80000054547808 */ /* 0x000fe40007000000 */
[-C--:B------:R-:W-:Y:S01]  /*15030*/  ISETP.GE.AND P6, PT, R42, R2.reuse, PT ;  /* 0x000000022a00720c */ /* 0x080fe20003fc6270 */
[----:B------:R-:W4:Y:S01]  /*15040*/  I2F R15, R36 ;  /* 0x00000024000f7306 */ /* 0x000f220000201400 */
[----:B------:R-:W-:Y:S02]  /*15050*/  FSEL R12, R12, -INF , !P4 ;  /* 0xff8000000c0c7808 */ /* 0x000fe40006000000 */
[----:B------:R-:W-:Y:S02]  /*15060*/  FSEL R11, R11, -INF , !P0 ;  /* 0xff8000000b0b7808 */ /* 0x000fe40004000000 */
[----:B------:R-:W-:Y:S01]  /*15070*/  ISETP.GE.AND P4, PT, R36, R2, PT ;  /* 0x000000022400720c */ /* 0x000fe20003f86270 */
[----:B--2---:R-:W-:Y:S01]  /*15080*/  FFMA.FTZ R174, R0, R41, R32 ;  /* 0x0000002900ae7223 */ /* 0x004fe20000010020 */
[----:B------:R-:W-:Y:S01]  /*15090*/  ISETP.GE.AND P0, PT, R36, R3, PT ;  /* 0x000000032400720c */ /* 0x000fe20003f06270 */
[----:B------:R-:W2:Y:S01]  /*150a0*/  I2F R32, R37 ;  /* 0x0000002500207306 */ /* 0x000ea20000201400 */
[----:B------:R-:W-:Y:S01]  /*150b0*/  FFMA.FTZ R169, R0, R41, R34 ;  /* 0x0000002900a97223 */ /* 0x000fe20000010022 */
[----:B------:R-:W-:Y:S01]  /*150c0*/  IADD3 R34, R62, 0x30, RZ ;  /* 0x000000303e227810 */ /* 0x000fe20007ffe0ff */
[-C--:B-1----:R-:W-:Y:S01]  /*150d0*/  FFMA.FTZ R166, R0, R14.reuse, R33 ;  /* 0x0000000e00a67223 */ /* 0x082fe20000010021 */
[----:B------:R-:W-:Y:S01]  /*150e0*/  FSEL R174, R174, -INF , !P6 ;  /* 0xff800000aeae7808 */ /* 0x000fe20007000000 */
[----:B------:R-:W-:Y:S01]  /*150f0*/  FFMA.FTZ R35, R0, R14, R35 ;  /* 0x0000000e00237223 */ /* 0x000fe20000010023 */
[----:B------:R-:W-:Y:S01]  /*15100*/  IADD3 R14, R62, 0x31, RZ ;  /* 0x000000313e0e7810 */ /* 0x000fe20007ffe0ff */
[----:B---3--:R-:W-:Y:S01]  /*15110*/  HMMA.16816.F32 R20, R16, R50, R20 ;  /* 0x000000321014723c */ /* 0x008fe20000001814 */
[CC--:B----4-:R-:W-:Y:S01]  /*15120*/  FFMA.FTZ R28, R0.reuse, R15.reuse, R28 ;  /* 0x0000000f001c7223 */ /* 0x0d0fe2000001001c */
[----:B------:R-:W1:Y:S01]  /*15130*/  I2F R33, R34 ;  /* 0x0000002200217306 */ /* 0x000e620000201400 */
[----:B------:R-:W-:Y:S01]  /*15140*/  FFMA.FTZ R30, R0, R15, R30 ;  /* 0x0000000f001e7223 */ /* 0x000fe2000001001e */
[----:B------:R-:W-:-:S02]  /*15150*/  ISETP.GE.AND P6, PT, R37, R2, PT ;  /* 0x000000022500720c */ /* 0x000fc40003fc6270 */
[----:B------:R-:W-:Y:S02]  /*15160*/  FSEL R172, R28, -INF , !P4 ;  /* 0xff8000001cac7808 */ /* 0x000fe40006000000 */
[----:B------:R-:W-:Y:S01]  /*15170*/  HMMA.16816.F32 R24, R16, R48, R24 ;  /* 0x000000301018723c */ /* 0x000fe20000001818 */
[-C--:B--2---:R-:W-:Y:S01]  /*15180*/  FFMA.FTZ R29, R0, R32.reuse, R29 ;  /* 0x00000020001d7223 */ /* 0x084fe2000001001d */
[----:B------:R-:W-:Y:S01]  /*15190*/  I2F R15, R14 ;  /* 0x0000000e000f7306 */ /* 0x000fe20000201400 */
[----:B------:R-:W-:Y:S01]  /*151a0*/  FSEL R173, R30, -INF , !P0 ;  /* 0xff8000001ead7808 */ /* 0x000fe20004000000 */
[----:B------:R-:W-:Y:S01]  /*151b0*/  FFMA.FTZ R31, R0, R32, R31 ;  /* 0x00000020001f7223 */ /* 0x000fe2000001001f */
[----:B------:R-:W-:Y:S02]  /*151c0*/  ISETP.GE.AND P4, PT, R14, R2, PT ;  /* 0x000000020e00720c */ /* 0x000fe40003f86270 */
[C---:B------:R-:W-:Y:S02]  /*151d0*/  IADD3 R18, R62.reuse, 0x38, RZ ;  /* 0x000000383e127810 */ /* 0x040fe40007ffe0ff */
[----:B------:R-:W-:-:S02]  /*151e0*/  IADD3 R16, R62, 0x39, RZ ;  /* 0x000000393e107810 */ /* 0x000fc40007ffe0ff */
[----:B------:R-:W2:Y:S01]  /*151f0*/  I2F R17, R18 ;  /* 0x0000001200117306 */ /* 0x000ea20000201400 */
[----:B------:R-:W-:Y:S02]  /*15200*/  ISETP.GE.AND P0, PT, R14, R3, PT ;  /* 0x000000030e00720c */ /* 0x000fe40003f06270 */
[----:B------:R-:W-:Y:S02]  /*15210*/  FSEL R168, R29, -INF , !P6 ;  /* 0xff8000001da87808 */ /* 0x000fe40007000000 */
[-C--:B------:R-:W-:Y:S02]  /*15220*/  ISETP.GE.AND P6, PT, R18, R2.reuse, PT ;  /* 0x000000021200720c */ /* 0x080fe40003fc6270 */
[----:B------:R-:W-:Y:S01]  /*15230*/  FSEL R101, R101, -INF , !P1 ;  /* 0xff80000065657808 */ /* 0x000fe20004800000 */
[----:B------:R-:W3:Y:S01]  /*15240*/  I2F R14, R16 ;  /* 0x00000010000e7306 */ /* 0x000ee20000201400 */
[----:B------:R-:W-:Y:S02]  /*15250*/  ISETP.GE.AND P5, PT, R43, R2, PT ;  /* 0x000000022b00720c */ /* 0x000fe40003fa6270 */
[----:B------:R-:W-:-:S02]  /*15260*/  FSEL R13, R38, -INF , !P2 ;  /* 0xff800000260d7808 */ /* 0x000fc40005000000 */
[----:B------:R-:W-:Y:S01]  /*15270*/  ISETP.GE.AND P1, PT, R42, R3, PT ;  /* 0x000000032a00720c */ /* 0x000fe20003f26270 */
[C---:B-1----:R-:W-:Y:S01]  /*15280*/  FFMA.FTZ R24, R0.reuse, R33, R24 ;  /* 0x0000002100187223 */ /* 0x042fe20000010018 */
[----:B------:R-:W-:Y:S01]  /*15290*/  ISETP.GE.AND P2, PT, R43, R3, PT ;  /* 0x000000032b00720c */ /* 0x000fe20003f46270 */
[----:B--2---:R-:W-:Y:S01]  /*152a0*/  FFMA.FTZ R20, R0, R17, R20 ;  /* 0x0000001100147223 */ /* 0x004fe20000010014 */
[----:B------:R-:W-:Y:S01]  /*152b0*/  FSEL R166, R166, -INF , !P5 ;  /* 0xff800000a6a67808 */ /* 0x000fe20006800000 */
[C---:B------:R-:W-:Y:S01]  /*152c0*/  FFMA.FTZ R26, R0.reuse, R33, R26 ;  /* 0x00000021001a7223 */ /* 0x040fe2000001001a */
[----:B------:R-:W-:Y:S01]  /*152d0*/  FSEL R169, R169, -INF , !P1 ;  /* 0xff800000a9a97808 */ /* 0x000fe20004800000 */
[-C--:B------:R-:W-:Y:S01]  /*152e0*/  FFMA.FTZ R25, R0, R15.reuse, R25 ;  /* 0x0000000f00197223 */ /* 0x080fe20000010019 */
[----:B------:R-:W-:Y:S01]  /*152f0*/  FSEL R146, R20, -INF , !P6 ;  /* 0xff80000014927808 */ /* 0x000fe20007000000 */
[----:B------:R-:W-:Y:S01]  /*15300*/  FFMA.FTZ R27, R0, R15, R27 ;  /* 0x0000000f001b7223 */ /* 0x000fe2000001001b */
[----:B------:R-:W-:Y:S01]  /*15310*/  ISETP.GT.AND P6, PT, R208, R199, PT ;  /* 0x000000c7d000720c */ /* 0x000fe20003fc4270 */
[----:B------:R-:W-:Y:S01]  /*15320*/  FFMA.FTZ R22, R0, R17, R22 ;  /* 0x0000001100167223 */ /* 0x000fe20000010016 */
[----:B------:R-:W-:Y:S01]  /*15330*/  BAR.SYNC.DEFER_BLOCKING 0x0 ;  /* 0x0000000000007b1d */ /* 0x000fe20000010000 */
[----:B------:R-:W-:Y:S01]  /*15340*/  ISETP.GE.AND P5, PT, R34, R2, PT ;  /* 0x000000022200720c */ /* 0x000fe20003fa6270 */
[CC--:B---3--:R-:W-:Y:S01]  /*15350*/  FFMA.FTZ R21, R0.reuse, R14.reuse, R21 ;  /* 0x0000000e00157223 */ /* 0x0c8fe20000010015 */
[----:B------:R-:W-:Y:S01]  /*15360*/  FSEL R213, R35, -INF , !P2 ;  /* 0xff80000023d57808 */ /* 0x000fe20005000000 */
[----:B------:R-:W-:Y:S01]  /*15370*/  FFMA.FTZ R23, R0, R14, R23 ;  /* 0x0000000e00177223 */ /* 0x000fe20000010017 */
[----:B------:R-:W-:-:S02]  /*15380*/  ISETP.GE.AND P1, PT, R37, R3, PT ;  /* 0x000000032500720c */ /* 0x000fc40003f26270 */
[----:B------:R-:W-:Y:S02]  /*15390*/  ISETP.GE.AND P2, PT, R34, R3, PT ;  /* 0x000000032200720c */ /* 0x000fe40003f46270 */
[----:B------:R-:W-:Y:S02]  /*153a0*/  FSEL R212, R24, -INF , !P5 ;  /* 0xff80000018d47808 */ /* 0x000fe40006800000 */
[----:B------:R-:W-:Y:S02]  /*153b0*/  FSEL R211, R31, -INF , !P1 ;  /* 0xff8000001fd37808 */ /* 0x000fe40004800000 */
[----:B------:R-:W-:Y:S02]  /*153c0*/  ISETP.GE.AND P5, PT, R62, R2, PT ;  /* 0x000000023e00720c */ /* 0x000fe40003fa6270 */
[----:B------:R-:W-:Y:S02]  /*153d0*/  FSEL R171, R26, -INF , !P2 ;  /* 0xff8000001aab7808 */ /* 0x000fe40005000000 */
[----:B------:R-:W-:-:S02]  /*153e0*/  FSEL R210, R25, -INF , !P4 ;  /* 0xff80000019d27808 */ /* 0x000fc40006000000 */
[----:B------:R-:W-:Y:S02]  /*153f0*/  FSEL R147, R27, -INF , !P0 ;  /* 0xff8000001b937808 */ /* 0x000fe40004000000 */
[-C--:B------:R-:W-:Y:S02]  /*15400*/  ISETP.GE.AND P1, PT, R18, R3.reuse, PT ;  /* 0x000000031200720c */ /* 0x080fe40003f26270 */
[-C--:B------:R-:W-:Y:S02]  /*15410*/  ISETP.GE.AND P2, PT, R62, R3.reuse, PT ;  /* 0x000000033e00720c */ /* 0x080fe40003f46270 */
[C---:B------:R-:W-:Y:S02]  /*15420*/  ISETP.GE.AND P4, PT, R16.reuse, R2, PT ;  /* 0x000000021000720c */ /* 0x040fe40003f86270 */
        /* <DEDUP_REMOVED lines=8> */
[----:B------:R-:W-:Y:S02]  /*154b0*/  IABS R14, c[0x0][0x2d0] ;  /* 0x0000b400000e7a13 */ /* 0x000fe40000000000 */
[----:B------:R-:W-:Y:S02]  /*154c0*/  IADD3 R20, R44, -0x40, RZ ;  /* 0xffffffc02c147810 */ /* 0x000fe40007ffe0ff */
[----:B------:R-:W1:Y:S01]  /*154d0*/  I2F.RP R15, R14 ;  /* 0x0000000e000f7306 */ /* 0x000e620000209400 */
[----:B------:R-:W-:-:S02]  /*154e0*/  IABS R18, R44 ;  /* 0x0000002c00127213 */ /* 0x000fc40000000000 */
        /* <DEDUP_REMOVED lines=52> */
[----:B------:R-:W-:Y:S05]  /*15830*/  BRA `(.L_x_3769) ;  /* 0x0000003000007947 */ /* 0x000fea0003800000 */
.L_x_3768:
[----:B------:R-:W-:-:S05]  /*15840*/  IMAD.MOV.U32 R16, RZ, RZ, c[0x0][0x198] ;  /* 0x00006600ff107624 */ /* 0x000fca00078e00ff */
[----:B------:R-:W-:-:S04]  /*15850*/  LEA R16, -R16, RZ, 0x6 ;  /* 0x000000ff10107211 */ /* 0x000fc800078e31ff */
[----:B------:R-:W-:Y:S02]  /*15860*/  SHF.R.S32.HI R17, RZ, 0x1f, R16 ;  /* 0x0000001fff117819 */ /* 0x000fe40000011410 */
.L_x_3769:
[C---:B------:R-:W-:Y:S02]  /*15870*/  LOP3.LUT P2, RZ, R205.reuse, 0x2, RZ, 0xc0, !PT ;  /* 0x00000002cdff7812 */ /* 0x040fe4000784c0ff */
[C---:B------:R-:W-:Y:S02]  /*15880*/  LOP3.LUT P1, RZ, R205.reuse, 0x4, RZ, 0xc0, !PT ;  /* 0x00000004cdff7812 */ /* 0x040fe4000782c0ff */
[C---:B------:R-:W-:Y:S02]  /*15890*/  LEA R28, P4, R16.reuse, R206, 0x1 ;  /* 0x000000ce101c7211 */ /* 0x040fe400078808ff */
[----:B------:R-:W-:Y:S02]  /*158a0*/  LOP3.LUT P5, RZ, R205, 0x1, RZ, 0xc0, !PT ;  /* 0x00000001cdff7812 */ /* 0x000fe400078ac0ff */
[----:B------:R-:W-:-:S05]  /*158b0*/  LEA.HI.X R29, R16, R207, R17, 0x1, P4 ;  /* 0x000000cf101d7211 */ /* 0x000fca00020f0c11 */
[----:B------:R-:W-:-:S04]  /*158c0*/  @P2 IADD3 R19, P0, R16, R160, RZ ;  /* 0x000000a010132210 */ /* 0x000fc80007f1e0ff */
[----:B------:R-:W-:Y:S01]  /*158d0*/  @P2 LEA R26, P4, R19, c[0x0][0x168], 0x1 ;  /* 0x00005a00131a2a11 */ /* 0x000fe200078808ff */
[--C-:B------:R-:W-:Y:S01]  /*158e0*/  @P2 IMAD.X R14, R17, 0x1, R159.reuse, P0 ;  /* 0x00000001110e2824 */ /* 0x100fe200000e069f */
        /* <DEDUP_REMOVED lines=26> */
[----:B------:R-:W-:Y:S01]  /*15a90*/  @P1 IADD3 R14, P0, R16, R160, RZ ;  /* 0x000000a0100e1210 */ /* 0x000fe20007f1e0ff */
        /* <DEDUP_REMOVED lines=19> */
[C---:B------:R-:W-:Y:S01]  /*15bd0*/  @P5 LEA.HI.X R35, R19.reuse, R207, R158, 0x1, P4 ;  /* 0x000000cf13235211 */ /* 0x040fe200020f0c9e */
[----:B------:R1:W-:Y:S01]  /*15be0*/  @!P2 STS.128 [R204+0x8800], RZ ;  /* 0x008800ffcc00a388 */ /* 0x0003e20000000c00 */
[C---:B------:R-:W-:Y:S02]  /*15bf0*/  @P2 LEA R32, P4, R16.reuse, c[0x0][0x168], 0x1 ;  /* 0x00005a0010202a11 */ /* 0x040fe400078808ff */
        /* <DEDUP_REMOVED lines=55> */
.L_x_3767:
        /* <DEDUP_REMOVED lines=51> */
[C---:B------:R-:W-:Y:S01]  /*162a0*/  FSETP.NEU.FTZ.AND P0, PT, R133.reuse, -INF , PT ;  /* 0xff8000008500780b */ /* 0x040fe20003f1d000 */
[----:B------:R-:W-:Y:S01]  /*162b0*/  FMUL.FTZ R175, R133, c[0x0][0x23c] ;  /* 0x00008f0085af7a20 */ /* 0x000fe20000410000 */
[----:B--2---:R-:W-:Y:S01]  /*162c0*/  FMNMX.FTZ R132, R15, R132, !PT ;  /* 0x000000840f847209 */ /* 0x004fe20007810000 */
[----:B------:R-:W-:Y:S03]  /*162d0*/  LDSM.16.MT88.4 R16, [R189+0xe800] ;  /* 0x00e80000bd10783b */ /* 0x000fe60000004200 */
[----:B------:R-:W-:Y:S01]  /*162e0*/  FSEL R175, R175, RZ, P0 ;  /* 0x000000ffafaf7208 */ /* 0x000fe20000000000 */
[C---:B------:R-:W-:Y:S01]  /*162f0*/  FMUL.FTZ R170, R132.reuse, c[0x0][0x23c] ;  /* 0x00008f0084aa7a20 */ /* 0x040fe20000410000 */
[----:B------:R-:W-:Y:S01]  /*16300*/  FSETP.NEU.FTZ.AND P0, PT, R132, -INF , PT ;  /* 0xff8000008400780b */ /* 0x000fe20003f1d000 */
[----:B------:R-:W-:Y:S02]  /*16310*/  LDSM.16.MT88.4 R20, [R192+0xc800] ;  /* 0x00c80000c014783b */ /* 0x000fe40000004200 */
[--C-:B------:R-:W-:Y:S01]  /*16320*/  FFMA.FTZ R158, R64, c[0x0][0x23c], -R175.reuse ;  /* 0x00008f00409e7a23 */ /* 0x100fe200000108af */
[----:B------:R-:W-:Y:S01]  /*16330*/  FSEL R170, R170, RZ, P0 ;  /* 0x000000ffaaaa7208 */ /* 0x000fe20000000000 */
[----:B------:R-:W1:Y:S01]  /*16340*/  LDSM.16.MT88.4 R64, [R192+0xe000] ;  /* 0x00e00000c040783b */ /* 0x000e620000004200 */
[----:B------:R-:W-:-:S02]  /*16350*/  FFMA.FTZ R160, R6, c[0x0][0x23c], -R175 ;  /* 0x00008f0006a07a23 */ /* 0x000fc400000108af */
[--C-:B------:R-:W-:Y:S01]  /*16360*/  FFMA.FTZ R155, R52, c[0x0][0x23c], -R175.reuse ;  /* 0x00008f00349b7a23 */ /* 0x100fe200000108af */
[----:B------:R-:W-:Y:S01]  /*16370*/  MUFU.EX2 R158, R158 ;  /* 0x0000009e009e7308 */ /* 0x000fe20000000800 */
[--C-:B------:R-:W-:Y:S01]  /*16380*/  FFMA.FTZ R151, R54, c[0x0][0x23c], -R175.reuse ;  /* 0x00008f0036977a23 */ /* 0x100fe200000108af */
[----:B------:R-:W-:Y:S01]  /*16390*/  LDSM.16.MT88.4 R140, [R190+0xc800] ;  /* 0x00c80000be8c783b */ /* 0x000fe20000004200 */
[--C-:B------:R-:W-:Y:S02]  /*163a0*/  FFMA.FTZ R157, R4, c[0x0][0x23c], -R170.reuse ;  /* 0x00008f00049d7a23 */ /* 0x100fe400000108aa */
[--C-:B------:R-:W-:Y:S01]  /*163b0*/  FFMA.FTZ R162, R53, c[0x0][0x23c], -R170.reuse ;  /* 0x00008f0035a27a23 */ /* 0x100fe200000108aa */
[----:B------:R-:W-:Y:S01]  /*163c0*/  LDSM.16.MT88.4 R32, [R189+0xc800] ;  /* 0x00c80000bd20783b */ /* 0x000fe20000004200 */
[--C-:B------:R-:W-:Y:S01]  /*163d0*/  FFMA.FTZ R159, R5, c[0x0][0x23c], -R170.reuse ;  /* 0x00008f00059f7a23 */ /* 0x100fe200000108aa */
[----:B------:R-:W-:Y:S01]  /*163e0*/  MUFU.EX2 R160, R160 ;  /* 0x000000a000a07308 */ /* 0x000fe20000000800 */
[----:B------:R-:W-:Y:S01]  /*163f0*/  FFMA.FTZ R154, R7, c[0x0][0x23c], -R170 ;  /* 0x00008f00079a7a23 */ /* 0x000fe200000108aa */
[----:B------:R-:W-:Y:S01]  /*16400*/  LDSM.16.MT88.4 R28, [R188+0xc800] ;  /* 0x00c80000bc1c783b */ /* 0x000fe20000004200 */
[----:B------:R-:W-:-:S02]  /*16410*/  FFMA.FTZ R156, R8, c[0x0][0x23c], -R175 ;  /* 0x00008f00089c7a23 */ /* 0x000fc400000108af */
[--C-:B------:R-:W-:Y:S01]  /*16420*/  FFMA.FTZ R150, R10, c[0x0][0x23c], -R175.reuse ;  /* 0x00008f000a967a23 */ /* 0x100fe200000108af */
[----:B------:R-:W2:Y:S01]  /*16430*/  LDSM.16.MT88.4 R4, [R188+0x10000] ;  /* 0x01000000bc04783b */ /* 0x000ea20000004200 */
[--C-:B------:R-:W-:Y:S01]  /*16440*/  FFMA.FTZ R153, R9, c[0x0][0x23c], -R170.reuse ;  /* 0x00008f0009997a23 */ /* 0x100fe200000108aa */
[----:B------:R-:W3:Y:S01]  /*16450*/  MUFU.EX2 R155, R155 ;  /* 0x0000009b009b7308 */ /* 0x000ee20000000800 */
[--C-:B------:R-:W-:Y:S01]  /*16460*/  FFMA.FTZ R135, R11, c[0x0][0x23c], -R170.reuse ;  /* 0x00008f000b877a23 */ /* 0x100fe200000108aa */
[----:B------:R-:W-:Y:S01]  /*16470*/  LDSM.16.MT88.4 R24, [R190+0xe800] ;  /* 0x00e80000be18783b */ /* 0x000fe20000004200 */
[--C-:B------:R-:W-:Y:S02]  /*16480*/  FFMA.FTZ R149, R84, c[0x0][0x23c], -R175.reuse ;  /* 0x00008f0054957a23 */ /* 0x100fe400000108af */
[----:B------:R-:W-:Y:S01]  /*16490*/  FFMA.FTZ R137, R12, c[0x0][0x23c], -R175 ;  /* 0x00008f000c897a23 */ /* 0x000fe200000108af */
[----:B------:R-:W4:Y:S01]  /*164a0*/  LDSM.16.MT88.4 R8, [R192+0xe800] ;  /* 0x00e80000c008783b */ /* 0x000f220000004200 */
[--C-:B------:R-:W-:Y:S01]  /*164b0*/  FFMA.FTZ R148, R101, c[0x0][0x23c], -R170.reuse ;  /* 0x00008f0065947a23 */ /* 0x100fe200000108aa */
[----:B------:R-:W5:Y:S01]  /*164c0*/  MUFU.EX2 R151, R151 ;  /* 0x0000009700977308 */ /* 0x000f620000000800 */
[----:B------:R-:W-:-:S02]  /*164d0*/  FFMA.FTZ R152, R13, c[0x0][0x23c], -R170 ;  /* 0x00008f000d987a23 */ /* 0x000fc400000108aa */
[----:B------:R-:W1:Y:S01]  /*164e0*/  LDSM.16.MT88.4 R12, [R188+0xe800] ;  /* 0x00e80000bc0c783b */ /* 0x000e620000004200 */
[--C-:B------:R-:W-:Y:S02]  /*164f0*/  FFMA.FTZ R161, R174, c[0x0][0x23c], -R175.reuse ;  /* 0x00008f00aea17a23 */ /* 0x100fe400000108af */
[--C-:B------:R-:W-:Y:S02]  /*16500*/  FFMA.FTZ R163, R172, c[0x0][0x23c], -R175.reuse ;  /* 0x00008f00aca37a23 */ /* 0x100fe400000108af */
[----:B------:R-:W-:Y:S01]  /*16510*/  MUFU.EX2 R157, R157 ;  /* 0x0000009d009d7308 */ /* 0x000fe20000000800 */
[----:B---3--:R-:W-:Y:S01]  /*16520*/  F2FP.PACK_AB R112, R155, R160 ;  /* 0x000000a09b70723e */ /* 0x008fe200000000ff */
[--C-:B------:R-:W-:Y:S02]  /*16530*/  FFMA.FTZ R166, R166, c[0x0][0x23c], -R175.reuse ;  /* 0x00008f00a6a67a23 */ /* 0x100fe400000108af */
[----:B------:R-:W-:Y:S02]  /*16540*/  FFMA.FTZ R168, R168, c[0x0][0x23c], -R175 ;  /* 0x00008f00a8a87a23 */ /* 0x000fe400000108af */
[----:B------:R-:W-:-:S02]  /*16550*/  FFMA.FTZ R169, R169, c[0x0][0x23c], -R170 ;  /* 0x00008f00a9a97a23 */ /* 0x000fc400000108aa */
[----:B------:R-:W3:Y:S01]  /*16560*/  MUFU.EX2 R162, R162 ;  /* 0x000000a200a27308 */ /* 0x000ee20000000800 */
[----:B-----5:R-:W-:Y:S01]  /*16570*/  F2FP.PACK_AB R114, R151, R158 ;  /* 0x0000009e9772723e */ /* 0x020fe200000000ff */
[--C-:B------:R-:W-:Y:S02]  /*16580*/  FFMA.FTZ R172, R213, c[0x0][0x23c], -R170.reuse ;  /* 0x00008f00d5ac7a23 */ /* 0x100fe400000108aa */
[--C-:B------:R-:W-:Y:S02]  /*16590*/  FFMA.FTZ R173, R173, c[0x0][0x23c], -R170.reuse ;  /* 0x00008f00adad7a23 */ /* 0x100fe400000108aa */
[----:B------:R-:W-:Y:S02]  /*165a0*/  FFMA.FTZ R174, R211, c[0x0][0x23c], -R170 ;  /* 0x00008f00d3ae7a23 */ /* 0x000fe400000108aa */
[----:B------:R-:W-:Y:S01]  /*165b0*/  MUFU.EX2 R159, R159 ;  /* 0x0000009f009f7308 */ /* 0x000fe20000000800 */
[--C-:B------:R-:W-:Y:S02]  /*165c0*/  FFMA.FTZ R211, R212, c[0x0][0x23c], -R175.reuse ;  /* 0x00008f00d4d37a23 */ /* 0x100fe400000108af */
[----:B------:R-:W-:-:S02]  /*165d0*/  FFMA.FTZ R210, R210, c[0x0][0x23c], -R175 ;  /* 0x00008f00d2d27a23 */ /* 0x000fc400000108af */
[--C-:B------:R-:W-:Y:S02]  /*165e0*/  FFMA.FTZ R212, R146, c[0x0][0x23c], -R175.reuse ;  /* 0x00008f0092d47a23 */ /* 0x100fe400000108af */
[--C-:B------:R-:W-:Y:S01]  /*165f0*/  FFMA.FTZ R171, R171, c[0x0][0x23c], -R170.reuse ;  /* 0x00008f00abab7a23 */ /* 0x100fe200000108aa */
[----:B------:R-:W5:Y:S01]  /*16600*/  MUFU.EX2 R154, R154 ;  /* 0x0000009a009a7308 */ /* 0x000f620000000800 */
[----:B---3--:R-:W-:Y:S01]  /*16610*/  F2FP.PACK_AB R113, R162, R157 ;  /* 0x0000009da271723e */ /* 0x008fe200000000ff */
[--C-:B------:R-:W-:Y:S02]  /*16620*/  FFMA.FTZ R214, R147, c[0x0][0x23c], -R170.reuse ;  /* 0x00008f0093d67a23 */ /* 0x100fe400000108aa */
[--C-:B------:R-:W-:Y:S02]  /*16630*/  FFMA.FTZ R213, R145, c[0x0][0x23c], -R170.reuse ;  /* 0x00008f0091d57a23 */ /* 0x100fe400000108aa */
[----:B------:R-:W-:Y:S02]  /*16640*/  FFMA.FTZ R175, R144, c[0x0][0x23c], -R175 ;  /* 0x00008f0090af7a23 */ /* 0x000fe400000108af */
[----:B------:R-:W-:Y:S01]  /*16650*/  MUFU.EX2 R156, R156 ;  /* 0x0000009c009c7308 */ /* 0x000fe20000000800 */
[----:B------:R-:W-:Y:S01]  /*16660*/  FFMA.FTZ R170, R167, c[0x0][0x23c], -R170 ;  /* 0x00008f00a7aa7a23 */ /* 0x000fe200000108aa */
[----:B------:R-:W-:Y:S01]  /*16670*/  LDSM.16.MT88.4 R144, [R190+0xd800] ;  /* 0x00d80000be90783b */ /* 0x000fe20000004200 */
[----:B------:R-:W-:-:S02]  /*16680*/  FADD.FTZ R155, R160, R155 ;  /* 0x0000009ba09b7221 */ /* 0x000fc40000010000 */
[----:B------:R-:W-:Y:S02]  /*16690*/  FADD.FTZ R162, R157, R162 ;  /* 0x000000a29da27221 */ /* 0x000fe40000010000 */
[----:B------:R-:W-:Y:S01]  /*166a0*/  FADD.FTZ R158, R158, R155 ;  /* 0x0000009b9e9e7221 */ /* 0x000fe20000010000 */
[C---:B-----5:R-:W-:Y:S01]  /*166b0*/  F2FP.PACK_AB R115, R154.reuse, R159 ;  /* 0x0000009f9a73723e */ /* 0x060fe200000000ff */
[----:B------:R-:W3:Y:S01]  /*166c0*/  MUFU.EX2 R149, R149 ;  /* 0x0000009500957308 */ /* 0x000ee20000000800 */
[----:B------:R-:W-:Y:S02]  /*166d0*/  FADD.FTZ R159, R159, R162 ;  /* 0x000000a29f9f7221 */ /* 0x000fe40000010000 */
[----:B------:R-:W-:Y:S02]  /*166e0*/  FADD.FTZ R151, R151, R158 ;  /* 0x0000009e97977221 */ /* 0x000fe40000010000 */
[----:B------:R-:W-:Y:S01]  /*166f0*/  FADD.FTZ R154, R154, R159 ;  /* 0x0000009f9a9a7221 */ /* 0x000fe20000010000 */
[C---:B-1----:R-:W-:Y:S02]  /*16700*/  HMMA.16816.F32 R60, R112.reuse, R64, RZ ;  /* 0x00000040703c723c */ /* 0x042fe400000018ff */
        /* <DEDUP_REMOVED lines=43> */
[C---:B--2---:R-:W-:Y:S07]  /*169c0*/  HMMA.16816.F32 R116, R112.reuse, R4, RZ ;  /* 0x000000047074723c */ /* 0x044fee00000018ff */
[----:B---3--:R-:W-:Y:S01]  /*169d0*/  F2FP.PACK_AB R4, R149, R156 ;  /* 0x0000009c9504723e */ /* 0x008fe200000000ff */
[----:B------:R-:W-:Y:S01]  /*169e0*/  HMMA.16816.F32 R112, R112, R6, RZ ;  /* 0x000000067070723c */ /* 0x000fe200000018ff */
[----:B-1----:R-:W-:Y:S01]  /*169f0*/  F2FP.PACK_AB R5, R148, R153 ;  /* 0x000000999405723e */ /* 0x002fe200000000ff */
[----:B------:R-:W-:-:S02]  /*16a00*/  FADD.FTZ R156, R156, R151 ;  /* 0x000000979c9c7221 */ /* 0x000fc40000010000 */
[----:B------:R-:W-:Y:S02]  /*16a10*/  FADD.FTZ R153, R153, R154 ;  /* 0x0000009a99997221 */ /* 0x000fe40000010000 */
[----:B------:R-:W-:Y:S01]  /*16a20*/  FADD.FTZ R149, R149, R156 ;  /* 0x0000009c95957221 */ /* 0x000fe20000010000 */
[----:B------:R-:W-:Y:S01]  /*16a30*/  F2FP.PACK_AB R6, R137, R150 ;  /* 0x000000968906723e */ /* 0x000fe200000000ff */
[----:B------:R-:W-:Y:S01]  /*16a40*/  FADD.FTZ R153, R148, R153 ;  /* 0x0000009994997221 */ /* 0x000fe20000010000 */
[----:B-----5:R-:W-:Y:S01]  /*16a50*/  F2FP.PACK_AB R7, R135, R152 ;  /* 0x000000988707723e */ /* 0x020fe200000000ff */
        /* <DEDUP_REMOVED lines=193> */
.L_x_3771:
[----:B------:R-:W-:-:S05]  /*17670*/  IMAD.MOV.U32 R11, RZ, RZ, c[0x0][0x1a0] ;  /* 0x00006800ff0b7624 */ /* 0x000fca00078e00ff */
[----:B------:R-:W-:-:S04]  /*17680*/  LEA R11, -R11, RZ, 0x6 ;  /* 0x000000ff0b0b7211 */ /* 0x000fc800078e31ff */
[----:B------:R-:W-:Y:S02]  /*17690*/  SHF.R.S32.HI R7, RZ, 0x1f, R11 ;  /* 0x0000001fff077819 */ /* 0x000fe4000001140b */
.L_x_3772:
[C---:B------:R-:W-:Y:S01]  /*176a0*/  LOP3.LUT P5, RZ, R205.reuse, 0x2, RZ, 0xc0, !PT ;  /* 0x00000002cdff7812 */ /* 0x040fe200078ac0ff */
[----:B------:R-:W-:Y:S01]  /*176b0*/  IMAD.MOV.U32 R4, RZ, RZ, c[0x0][0x1a0] ;  /* 0x00006800ff047624 */ /* 0x000fe200078e00ff */
[----:B------:R-:W-:Y:S01]  /*176c0*/  LOP3.LUT P4, RZ, R205, 0x4, RZ, 0xc0, !PT ;  /* 0x00000004cdff7812 */ /* 0x000fe2000788c0ff */
[----:B------:R-:W-:Y:S01]  /*176d0*/  IMAD.MOV.U32 R135, RZ, RZ, 0x4 ;  /* 0x00000004ff877424 */ /* 0x000fe200078e00ff */
[----:B------:R-:W-:Y:S01]  /*176e0*/  LEA R216, P6, R11, R164, 0x1 ;  /* 0x000000a40bd87211 */ /* 0x000fe200078c08ff */
[C---:B------:R-:W-:Y:S01]  /*176f0*/  IMAD.SHL.U32 R6, R4.reuse, 0x10, RZ ;  /* 0x0000001004067824 */ /* 0x040fe200078e00ff */
[----:B------:R-:W-:Y:S02]  /*17700*/  LOP3.LUT P2, RZ, R205, 0x1, RZ, 0xc0, !PT ;  /* 0x00000001cdff7812 */ /* 0x000fe4000784c0ff */
[----:B------:R-:W-:Y:S02]  /*17710*/  SHF.L.U64.HI R4, R4, R135, c[0x0][0x1a4] ;  /* 0x0000690004047619 */ /* 0x000fe40000010287 */
[----:B------:R-:W-:-:S03]  /*17720*/  LEA.HI.X R217, R11, R165, R7, 0x1, P6 ;  /* 0x000000a50bd97211 */ /* 0x000fc600030f0c07 */
[----:B------:R-:W-:-:S04]  /*17730*/  @P5 IADD3 R9, P0, R11, R138, RZ ;  /* 0x0000008a0b095210 */ /* 0x000fc80007f1e0ff */
[----:B------:R-:W-:Y:S01]  /*17740*/  @P5 LEA R22, P1, R9, c[0x0][0x170], 0x1 ;  /* 0x00005c0009165a11 */ /* 0x000fe200078208ff */
[----:B------:R-:W-:Y:S01]  /*17750*/  @P5 IMAD.X R8, R7, 0x1, R134, P0 ;  /* 0x0000000107085824 */ /* 0x000fe200000e0686 */
[----:B------:R-:W-:Y:S01]  /*17760*/  IADD3 R5, P0, R6, R11, RZ ;  /* 0x0000000b06057210 */ /* 0x000fe20007f1e0ff */
[----:B------:R-:W-:Y:S01]  /*17770*/  @!PT LDS RZ, [RZ] ;  /* 0x00000000fffff984 */ /* 0x000fe20000000800 */
[----:B------:R-:W-:Y:S01]  /*17780*/  @!PT LDS RZ, [RZ] ;  /* 0x00000000fffff984 */ /* 0x000fe20000000800 */
[----:B------:R-:W-:Y:S01]  /*17790*/  @!PT LDS RZ, [RZ] ;  /* 0x00000000fffff984 */ /* 0x000fe20000000800 */
[----:B------:R1:W-:Y:S03]  /*177a0*/  @P2 LDGSTS.E.BYPASS.LTC128B.128 [R204+0xc000], [R216.64] ;  /* 0x0c000000d8cc2fae */ /* 0x0003e6000b901d44 */
[----:B------:R-:W-:Y:S01]  /*177b0*/  @P5 LEA.HI.X R23, R9, c[0x0][0x174], R8, 0x1, P1 ;  /* 0x00005d0009175a11 */ /* 0x000fe200008f0c08 */
[----:B------:R-:W-:Y:S01]  /*177c0*/  IMAD.X R9, R4, 0x1, R7, P0 ;  /* 0x0000000104097824 */ /* 0x000fe200000e0607 */
[-C--:B------:R-:W-:Y:S01]  /*177d0*/  @P4 IADD3 R11, P1, R11, R138.reuse, RZ ;  /* 0x0000008a0b0b4210 */ /* 0x080fe20007f3e0ff */
[----:B------:R-:W-:Y:S01]  /*177e0*/  @!P2 STS.128 [R204+0xc000], RZ ;  /* 0x00c000ffcc00a388 */ /* 0x000fe20000000c00 */
[----:B------:R-:W-:-:S03]  /*177f0*/  @P5 IADD3 R8, P0, R5, R138, RZ ;  /* 0x0000008a05085210 */ /* 0x000fc60007f1e0ff */
[--C-:B------:R-:W-:Y:S01]  /*17800*/  @P4 IMAD.X R10, R7, 0x1, R134.reuse, P1 ;  /* 0x00000001070a4824 */ /* 0x100fe200008e0686 */
[----:B------:R-:W-:Y:S01]  /*17810*/  @P4 LEA R14, P1, R11, c[0x0][0x170], 0x1 ;  /* 0x00005c000b0e4a11 */ /* 0x000fe200078208ff */
[----:B------:R-:W-:Y:S01]  /*17820*/  @P5 IMAD.X R7, R9, 0x1, R134, P0 ;  /* 0x0000000109075824 */ /* 0x000fe200000e0686 */
[C---:B------:R-:W-:Y:S01]  /*17830*/  @P5 LEA R18, P0, R8.reuse, c[0x0][0x170], 0x1 ;  /* 0x00005c0008125a11 */ /* 0x040fe200078008ff */
[----:B------:R-:W-:Y:S01]  /*17840*/  @!PT LDS RZ, [RZ] ;  /* 0x00000000fffff984 */ /* 0x000fe20000000800 */
[----:B------:R-:W-:Y:S01]  /*17850*/  @!PT LDS RZ, [RZ] ;  /* 0x00000000fffff984 */ /* 0x000fe20000000800 */
[----:B------:R-:W-:Y:S01]  /*17860*/  @!PT LDS RZ, [RZ] ;  /* 0x00000000fffff984 */ /* 0x000fe20000000800 */
[----:B------:R2:W-:Y:S01]  /*17870*/  @P5 LDGSTS.E.BYPASS.LTC128B.128 [R204+0xe000], [R22.64+0x80] ;  /* 0x0e00008016cc5fae */ /* 0x0005e2000b901d44 */
[----:B------:R-:W-:Y:S02]  /*17880*/  @P4 LEA.HI.X R15, R11, c[0x0][0x174], R10, 0x1, P1 ;  /* 0x00005d000b0f4a11 */ /* 0x000fe400008f0c0a */
[C---:B------:R-:W-:Y:S01]  /*17890*/  @P2 LEA R20, P1, R5.reuse, R164, 0x1 ;  /* 0x000000a405142211 */ /* 0x040fe200078208ff */
[----:B------:R-:W-:Y:S01]  /*178a0*/  @!P5 STS.128 [R204+0xe000], RZ ;  /* 0x00e000ffcc00d388 */ /* 0x000fe20000000c00 */
[----:B------:R-:W-:Y:S02]  /*178b0*/  @P5 LEA.HI.X R19, R8, c[0x0][0x174], R7, 0x1, P0 ;  /* 0x00005d0008135a11 */ /* 0x000fe400000f0c07 */
[C---:B------:R-:W-:Y:S01]  /*178c0*/  @P4 IADD3 R8, P0, R5.reuse, R138, RZ ;  /* 0x0000008a05084210 */ /* 0x040fe20007f1e0ff */
[----:B------:R-:W-:Y:S01]  /*178d0*/  @!PT LDS RZ, [RZ] ;  /* 0x00000000fffff984 */ /* 0x000fe20000000800 */
[----:B------:R-:W-:Y:S01]  /*178e0*/  @!PT LDS RZ, [RZ] ;  /* 0x00000000fffff984 */ /* 0x000fe20000000800 */
[----:B------:R-:W-:Y:S01]  /*178f0*/  @!PT LDS RZ, [RZ] ;  /* 0x00000000fffff984 */ /* 0x000fe20000000800 */
[----:B------:R3:W-:Y:S01]  /*17900*/  @P4 LDGSTS.E.BYPASS.LTC128B.128 [R204+0x10000], [R14.64+0x100] ;  /* 0x100001000ecc4fae */ /* 0x0007e2000b901d44 */
[----:B------:R-:W-:-:S02]  /*17910*/  @P2 LEA.HI.X R21, R5, R165, R9, 0x1, P1 ;  /* 0x000000a505152211 */ /* 0x000fc400008f0c09 */
[----:B------:R-:W-:Y:S01]  /*17920*/  IADD3 R5, P1, R6, R5, RZ ;  /* 0x0000000506057210 */ /* 0x000fe20007f3e0ff */
[----:B------:R-:W-:Y:S01]  /*17930*/  @P4 IMAD.X R7, R9, 0x1, R134, P0 ;  /* 0x0000000109074824 */ /* 0x000fe200000e0686 */
[----:B------:R-:W-:Y:S01]  /*17940*/  @P4 LEA R12, P0, R8, c[0x0][0x170], 0x1 ;  /* 0x00005c00080c4a11 */ /* 0x000fe200078008ff */
[----:B------:R-:W-:Y:S02]  /*17950*/  @!P4 STS.128 [R204+0x10000], RZ ;  /* 0x010000ffcc00c388 */ /* 0x000fe40000000c00 */
[----:B------:R-:W-:Y:S01]  /*17960*/  IMAD.X R9, R4, 0x1, R9, P1 ;  /* 0x0000000104097824 */ /* 0x000fe200008e0609 */
[C---:B------:R-:W-:Y:S01]  /*17970*/  @P2 LEA R16, P1, R5.reuse, R164, 0x1 ;  /* 0x000000a405102211 */ /* 0x040fe200078208ff */
[----:B------:R-:W-:Y:S01]  /*17980*/  @!PT LDS RZ, [RZ] ;  /* 0x00000000fffff984 */ /* 0x000fe20000000800 */
[----:B------:R-:W-:Y:S01]  /*17990*/  @!PT LDS RZ, [RZ] ;  /* 0x00000000fffff984 */ /* 0x000fe20000000800 */
[----:B------:R-:W-:Y:S01]  /*179a0*/  @!PT LDS RZ, [RZ] ;  /* 0x00000000fffff984 */ /* 0x000fe20000000800 */
[----:B------:R2:W-:Y:S01]  /*179b0*/  @P2 LDGSTS.E.BYPASS.LTC128B.128 [R204+0xc800], [R20.64] ;  /* 0x0c80000014cc2fae */ /* 0x0005e2000b901d44 */
[----:B------:R-:W-:Y:S02]  /*179c0*/  @P4 LEA.HI.X R13, R8, c[0x0][0x174], R7, 0x1, P0 ;  /* 0x00005d00080d4a11 */ /* 0x000fe400000f0c07 */
[----:B------:R-:W-:Y:S01]  /*179d0*/  @P5 IADD3 R11, P0, R5, R138, RZ ;  /* 0x0000008a050b5210 */ /* 0x000fe20007f1e0ff */
[----:B------:R-:W-:Y:S01]  /*179e0*/  @!P2 STS.128 [R204+0xc800], RZ ;  /* 0x00c800ffcc00a388 */ /* 0x000fe20000000c00 */
[----:B------:R-:W-:-:S02]  /*179f0*/  IADD3 R7, P6, R6, R5, RZ ;  /* 0x0000000506077210 */ /* 0x000fc40007fde0ff */
[--C-:B------:R-:W-:Y:S01]  /*17a00*/  @P2 LEA.HI.X R17, R5, R165, R9.reuse, 0x1, P1 ;  /* 0x000000a505112211 */ /* 0x100fe200008f0c09 */
[--C-:B------:R-:W-:Y:S01]  /*17a10*/  @P5 IMAD.X R6, R9, 0x1, R134.reuse, P0 ;  /* 0x0000000109065824 */ /* 0x100fe200000e0686 */
[----:B------:R-:W-:Y:S01]  /*17a20*/  @P4 IADD3 R5, P1, R5, R138, RZ ;  /* 0x0000008a05054210 */ /* 0x000fe20007f3e0ff */
[----:B------:R-:W-:Y:S01]  /*17a30*/  IMAD.X R4, R4, 0x1, R9, P6 ;  /* 0x0000000104047824 */ /* 0x000fe200030e0609 */
[----:B------:R-:W-:Y:S01]  /*17a40*/  @P5 LEA R10, P0, R11, c[0x0][0x170], 0x1 ;  /* 0x00005c000b0a5a11 */ /* 0x000fe200078008ff */
[----:B------:R-:W-:Y:S01]  /*17a50*/  @!PT LDS RZ, [RZ] ;  /* 0x00000000fffff984 */ /* 0x000fe20000000800 */
[----:B------:R-:W-:Y:S01]  /*17a60*/  @!PT LDS RZ, [RZ] ;  /* 0x00000000fffff984 */ /* 0x000fe20000000800 */
[----:B------:R-:W-:Y:S01]  /*17a70*/  @!PT LDS RZ, [RZ] ;  /* 0x00000000fffff984 */ /* 0x000fe20000000800 */
[----:B------:R4:W-:Y:S02]  /*17a80*/  @P5 LDGSTS.E.BYPASS.LTC128B.128 [R204+0xe800], [R18.64+0x80] ;  /* 0x0e80008012cc5fae */ /* 0x0009e4000b901d44 */
[----:B------:R-:W-:Y:S01]  /*17a90*/  @P4 IMAD.X R8, R9, 0x1, R134, P1 ;  /* 0x0000000109084824 */ /* 0x000fe200008e0686 */
[----:B------:R-:W-:Y:S01]  /*17aa0*/  @P4 LEA R24, P1, R5, c[0x0][0x170], 0x1 ;  /* 0x00005c0005184a11 */ /* 0x000fe200078208ff */
[----:B------:R-:W-:Y:S01]  /*17ab0*/  @!P5 STS.128 [R204+0xe800], RZ ;  /* 0x00e800ffcc00d388 */ /* 0x000fe20000000c00 */
[----:B------:R-:W-:-:S02]  /*17ac0*/  @P5 LEA.HI.X R11, R11, c[0x0][0x174], R6, 0x1, P0 ;  /* 0x00005d000b0b5a11 */ /* 0x000fc400000f0c06 */
[----:B------:R-:W-:Y:S01]  /*17ad0*/  @P5 IADD3 R6, P6, R7, R138, RZ ;  /* 0x0000008a07065210 */ /* 0x000fe20007fde0ff */
[----:B------:R-:W-:Y:S01]  /*17ae0*/  @!PT LDS RZ, [RZ] ;  /* 0x00000000fffff984 */ /* 0x000fe20000000800 */
[----:B------:R-:W-:Y:S01]  /*17af0*/  @!PT LDS RZ, [RZ] ;  /* 0x00000000fffff984 */ /* 0x000fe20000000800 */
[----:B------:R-:W-:Y:S01]  /*17b00*/  @!PT LDS RZ, [RZ] ;  /* 0x00000000fffff984 */ /* 0x000fe20000000800 */
[----:B------:R3:W-:Y:S01]  /*17b10*/  @P4 LDGSTS.E.BYPASS.LTC128B.128 [R204+0x10800], [R12.64+0x100] ;  /* 0x108001000ccc4fae */ /* 0x0007e2000b901d44 */
[----:B------:R-:W-:Y:S02]  /*17b20*/  @P4 LEA.HI.X R25, R5, c[0x0][0x174], R8, 0x1, P1 ;  /* 0x00005d0005194a11 */ /* 0x000fe400008f0c08 */
[C---:B------:R-:W-:Y:S01]  /*17b30*/  @P2 LEA R8, P1, R7.reuse, R164, 0x1 ;  /* 0x000000a407082211 */ /* 0x040fe200078208ff */
[----:B------:R-:W-:Y:S01]  /*17b40*/  @P5 IMAD.X R5, R4, 0x1, R134, P6 ;  /* 0x0000000104055824 */ /* 0x000fe200030e0686 */
[C---:B------:R-:W-:Y:S01]  /*17b50*/  @P4 IADD3 R138, P0, R7.reuse, R138, RZ ;  /* 0x0000008a078a4210 */ /* 0x040fe20007f1e0ff */
[----:B------:R-:W-:Y:S01]  /*17b60*/  @!P4 STS.128 [R204+0x10800], RZ ;  /* 0x010800ffcc00c388 */ /* 0x000fe20000000c00 */
[----:B------:R-:W-:Y:S02]  /*17b70*/  @P2 LEA.HI.X R9, R7, R165, R4, 0x1, P1 ;  /* 0x000000a507092211 */ /* 0x000fe400008f0c04 */
[----:B------:R-:W-:Y:S01]  /*17b80*/  @P5 LEA R34, P1, R6, c[0x0][0x170], 0x1 ;  /* 0x00005c0006225a11 */ /* 0x000fe200078208ff */
[----:B------:R-:W-:Y:S01]  /*17b90*/  @P4 IMAD.X R7, R4, 0x1, R134, P0 ;  /* 0x0000000104074824 */ /* 0x000fe200000e0686 */
[----:B------:R-:W-:Y:S01]  /*17ba0*/  @!PT LDS RZ, [RZ] ;  /* 0x00000000fffff984 */ /* 0x000fe20000000800 */
[----:B------:R-:W-:Y:S01]  /*17bb0*/  @!PT LDS RZ, [RZ] ;  /* 0x00000000fffff984 */ /* 0x000fe20000000800 */
[----:B------:R-:W-:Y:S01]  /*17bc0*/  @!PT LDS RZ, [RZ] ;  /* 0x00000000fffff984 */ /* 0x000fe20000000800 */
[----:B------:R4:W-:Y:S01]  /*17bd0*/  @P2 LDGSTS.E.BYPASS.LTC128B.128 [R204+0xd000], [R16.64] ;  /* 0x0d00000010cc2fae */ /* 0x0009e2000b901d44 */
[----:B------:R-:W-:-:S02]  /*17be0*/  @P4 LEA R32, P0, R138, c[0x0][0x170], 0x1 ;  /* 0x00005c008a204a11 */ /* 0x000fc400078008ff */
[----:B------:R-:W-:Y:S01]  /*17bf0*/  @P5 LEA.HI.X R35, R6, c[0x0][0x174], R5, 0x1, P1 ;  /* 0x00005d0006235a11 */ /* 0x000fe200008f0c05 */
[----:B------:R-:W-:Y:S01]  /*17c00*/  @!P2 STS.128 [R204+0xd000], RZ ;  /* 0x00d000ffcc00a388 */ /* 0x000fe20000000c00 */
[----:B------:R-:W-:-:S03]  /*17c10*/  @P4 LEA.HI.X R33, R138, c[0x0][0x174], R7, 0x1, P0 ;  /* 0x00005d008a214a11 */ /* 0x000fc600000f0c07 */
        /* <DEDUP_REMOVED lines=29> */
[----:B-1----:R-:W1:Y:S04]  /*17df0*/  LDSM.16.M88.4 R24, [R197+0x7800] ;  /* 0x00780000c518783b */ /* 0x002e680000000200 */
[----:B------:R-:W-:Y:S04]  /*17e00*/  LDSM.16.M88.4 R28, [R196] ;  /* 0x00000000c41c783b */ /* 0x000fe80000000200 */
[----:B------:R-:W1:Y:S04]  /*17e10*/  LDSM.16.M88.4 R4, [R195] ;  /* 0x00000000c304783b */ /* 0x000e680000000200 */
[----:B------:R-:W1:Y:S04]  /*17e20*/  LDSM.16.M88.4 R164, [R187] ;  /* 0x00000000bba4783b */ /* 0x000e680000000200 */
[----:B------:R-:W1:Y:S04]  /*17e30*/  LDSM.16.M88.4 R136, [R186] ;  /* 0x00000000ba88783b */ /* 0x000e680000000200 */
[----:B--2---:R-:W-:Y:S04]  /*17e40*/  LDSM.16.M88.4 R20, [R194] ;  /* 0x00000000c214783b */ /* 0x004fe80000000200 */
[----:B-----5:R-:W2:Y:S01]  /*17e50*/  LDSM.16.M88.4 R8, [R191+0x6000] ;  /* 0x00600000bf08783b */ /* 0x020ea20000000200 */
[C---:B----4-:R-:W-:Y:S03]  /*17e60*/  HMMA.16816.F32 R16, R140.reuse, R12, RZ ;  /* 0x0000000c8c10723c */ /* 0x050fe600000018ff */
[----:B------:R-:W4:Y:S04]  /*17e70*/  LDSM.16.M88.4 R32, [R185] ;  /* 0x00000000b920783b */ /* 0x000f280000000200 */
[----:B------:R-:W-:Y:S01]  /*17e80*/  LDSM.16.M88.4 R168, [R191+0x7800] ;  /* 0x00780000bfa8783b */ /* 0x000fe20000000200 */
[C---:B------:R-:W-:Y:S03]  /*17e90*/  HMMA.16816.F32 R12, R140.reuse, R14, RZ ;  /* 0x0000000e8c0c723c */ /* 0x040fe600000018ff */
[----:B------:R-:W-:Y:S04]  /*17ea0*/  LDSM.16.M88.4 R172, [R197+0x9000] ;  /* 0x00900000c5ac783b */ /* 0x000fe80000000200 */
[----:B------:R-:W-:Y:S01]  /*17eb0*/  LDSM.16.M88.4 R212, [R198+0x4000] ;  /* 0x00400000c6d4783b */ /* 0x000fe20000000200 */
[C---:B---3--:R-:W-:Y:S03]  /*17ec0*/  HMMA.16816.F32 R160, R140.reuse, R156, RZ ;  /* 0x0000009c8ca0723c */ /* 0x048fe600000018ff */
[----:B------:R-:W0:Y:S05]  /*17ed0*/  LDGDEPBAR ;  /* 0x00000000000079af */ /* 0x000e2a0000000000 */
[C---:B------:R-:W-:Y:S08]  /*17ee0*/  HMMA.16816.F32 R156, R140.reuse, R158, RZ ;  /* 0x0000009e8c9c723c */ /* 0x040ff000000018ff */
[C---:B------:R-:W-:Y:S08]  /*17ef0*/  HMMA.16816.F32 R152, R140.reuse, R148, RZ ;  /* 0x000000948c98723c */ /* 0x040ff000000018ff */
[C---:B------:R-:W-:Y:S08]  /*17f00*/  HMMA.16816.F32 R148, R140.reuse, R150, RZ ;  /* 0x000000968c94723c */ /* 0x040ff000000018ff */
[C---:B-1----:R-:W-:Y:S08]  /*17f10*/  HMMA.16816.F32 R144, R140.reuse, R24, RZ ;  /* 0x000000188c90723c */ /* 0x042ff000000018ff */
[----:B------:R-:W-:Y:S01]  /*17f20*/  HMMA.16816.F32 R140, R140, R26, RZ ;  /* 0x0000001a8c8c723c */ /* 0x000fe200000018ff */
[----:B------:R-:W1:Y:S07]  /*17f30*/  LDSM.16.M88.4 R24, [R191+0x6800] ;  /* 0x00680000bf18783b */ /* 0x000e6e0000000200 */
        /* <DEDUP_REMOVED lines=8> */
[----:B------:R-:W-:Y:S07]  /*17fc0*/  LDSM.16.M88.4 R136, [R184] ;  /* 0x00000000b888783b */ /* 0x000fee0000000200 */
[C---:B--2---:R-:W-:Y:S08]  /*17fd0*/  HMMA.16816.F32 R16, R20.reuse, R8, R16 ;  /* 0x000000081410723c */ /* 0x044ff00000001810 */
[----:B------:R-:W-:Y:S01]  /*17fe0*/  HMMA.16816.F32 R12, R20, R10, R12 ;  /* 0x0000000a140c723c */ /* 0x000fe2000000180c */
[----:B------:R-:W2:Y:S07]  /*17ff0*/  LDSM.16.M88.4 R8, [R193] ;  /* 0x00000000c108783b */ /* 0x000eae0000000200 */
[C---:B----4-:R-:W-:Y:S08]  /*18000*/  HMMA.16816.F32 R144, R28.reuse, R32, R144 ;  /* 0x000000201c90723c */ /* 0x050ff00000001890 */
[----:B------:R-:W-:Y:S01]  /*18010*/  HMMA.16816.F32 R140, R28, R34, R140 ;  /* 0x000000221c8c723c */ /* 0x000fe2000000188c */
[----:B------:R-:W4:Y:S04]  /*18020*/  LDSM.16.M88.4 R32, [R184+0x800] ;  /* 0x00080000b820783b */ /* 0x000f280000000200 */
[----:B------:R-:W5:Y:S03]  /*18030*/  LDSM.16.M88.4 R28, [R184+0x1000] ;  /* 0x00100000b81c783b */ /* 0x000f660000000200 */
        /* <DEDUP_REMOVED lines=8> */
[----:B------:R-:W1:Y:S04]  /*180c0*/  LDSM.16.M88.4 R20, [R197+0x8800] ;  /* 0x00880000c514783b */ /* 0x000e680000000200 */
[----:B------:R-:W-:Y:S03]  /*180d0*/  LDSM.16.M88.4 R168, [R197+0x9800] ;  /* 0x00980000c5a8783b */ /* 0x000fe60000000200 */
[C---:B--2---:R-:W-:Y:S08]  /*180e0*/  HMMA.16816.F32 R16, R8.reuse, R136, R16 ;  /* 0x000000880810723c */ /* 0x044ff00000001810 */
[C---:B------:R-:W-:Y:S01]  /*180f0*/  HMMA.16816.F32 R12, R8.reuse, R138, R12 ;  /* 0x0000008a080c723c */ /* 0x040fe2000000180c */
[----:B------:R-:W-:Y:S07]  /*18100*/  LDSM.16.M88.4 R136, [R183] ;  /* 0x00000000b788783b */ /* 0x000fee0000000200 */
[C---:B----4-:R-:W-:Y:S08]  /*18110*/  HMMA.16816.F32 R160, R8.reuse, R32, R160 ;  /* 0x0000002008a0723c */ /* 0x050ff000000018a0 */
[C---:B------:R-:W-:Y:S01]  /*18120*/  HMMA.16816.F32 R156, R8.reuse, R34, R156 ;  /* 0x00000022089c723c */ /* 0x040fe2000000189c */
[----:B------:R-:W-:Y:S07]  /*18130*/  LDSM.16.M88.4 R32, [R194+0x2000] ;  /* 0x00200000c220783b */ /* 0x000fee0000000200 */
[C---:B-----5:R-:W-:Y:S08]  /*18140*/  HMMA.16816.F32 R152, R8.reuse, R28, R152 ;  /* 0x0000001c0898723c */ /* 0x060ff00000001898 */
[C---:B------:R-:W-:Y:S01]  /*18150*/  HMMA.16816.F32 R148, R8.reuse, R30, R148 ;  /* 0x0000001e0894723c */ /* 0x040fe20000001894 */
[----:B------:R-:W-:Y:S07]  /*18160*/  LDSM.16.M88.4 R28, [R180] ;  /* 0x00000000b41c783b */ /* 0x000fee0000000200 */
[C---:B-1----:R-:W-:Y:S08]  /*18170*/  HMMA.16816.F32 R144, R8.reuse, R24, R144 ;  /* 0x000000180890723c */ /* 0x042ff00000001890 */
[----:B------:R-:W-:Y:S01]  /*18180*/  HMMA.16816.F32 R140, R8, R26, R140 ;  /* 0x0000001a088c723c */ /* 0x000fe2000000188c */
[----:B------:R-:W1:Y:S04]  /*18190*/  LDSM.16.M88.4 R24, [R196+0x2000] ;  /* 0x00200000c418783b */ /* 0x000e680000000200 */
[----:B------:R-:W2:Y:S03]  /*181a0*/  LDSM.16.M88.4 R8, [R182] ;  /* 0x00000000b608783b */ /* 0x000ea60000000200 */
[C---:B---3--:R-:W-:Y:S08]  /*181b0*/  HMMA.16816.F32 R16, R164.reuse, R4, R16 ;  /* 0x00000004a410723c */ /* 0x048ff00000001810 */
[C---:B------:R-:W-:Y:S01]  /*181c0*/  HMMA.16816.F32 R12, R164.reuse, R6, R12 ;  /* 0x00000006a40c723c */ /* 0x040fe2000000180c */
[----:B------:R-:W3:Y:S07]  /*181d0*/  LDSM.16.M88.4 R4, [R181] ;  /* 0x00000000b504783b */ /* 0x000eee0000000200 */
[C---:B------:R-:W-:Y:S08]  /*181e0*/  HMMA.16816.F32 R160, R164.reuse, R20, R160 ;  /* 0x00000014a4a0723c */ /* 0x040ff000000018a0 */
[C---:B------:R-:W-:Y:S01]  /*181f0*/  HMMA.16816.F32 R156, R164.reuse, R22, R156 ;  /* 0x00000016a49c723c */ /* 0x040fe2000000189c */
[----:B------:R-:W4:Y:S07]  /*18200*/  LDSM.16.M88.4 R20, [R191+0x8000] ;  /* 0x00800000bf14783b */ /* 0x000f2e0000000200 */
        /* <DEDUP_REMOVED lines=8> */
[----:B------:R-:W1:Y:S04]  /*18290*/  LDSM.16.M88.4 R168, [R191+0x8800] ;  /* 0x00880000bfa8783b */ /* 0x000e680000000200 */
[----:B------:R-:W-:Y:S03]  /*182a0*/  LDSM.16.M88.4 R164, [R191+0x9000] ;  /* 0x00900000bfa4783b */ /* 0x000fe60000000200 */
[C---:B--2---:R-:W-:Y:S08]  /*182b0*/  HMMA.16816.F32 R160, R24.reuse, R8, R160 ;  /* 0x0000000818a0723c */ /* 0x044ff000000018a0 */
[C---:B------:R-:W-:Y:S01]  /*182c0*/  HMMA.16816.F32 R156, R24.reuse, R10, R156 ;  /* 0x0000000a189c723c */ /* 0x040fe2000000189c */
[----:B------:R-:W-:Y:S07]  /*182d0*/  LDSM.16.M88.4 R8, [R193+0x2000] ;  /* 0x00200000c108783b */ /* 0x000fee0000000200 */
[C---:B---3--:R-:W-:Y:S08]  /*182e0*/  HMMA.16816.F32 R152, R24.reuse, R4, R152 ;  /* 0x000000041898723c */ /* 0x048ff00000001898 */
[----:B------:R-:W-:Y:S01]  /*182f0*/  HMMA.16816.F32 R148, R24, R6, R148 ;  /* 0x000000061894723c */ /* 0x000fe20000001894 */
[----:B------:R-:W2:Y:S07]  /*18300*/  LDSM.16.M88.4 R4, [R184+0x2000] ;  /* 0x00200000b804783b */ /* 0x000eae0000000200 */
[C---:B----4-:R-:W-:Y:S08]  /*18310*/  HMMA.16816.F32 R16, R32.reuse, R20, R16 ;  /* 0x000000142010723c */ /* 0x050ff00000001810 */
[----:B------:R-:W-:Y:S01]  /*18320*/  HMMA.16816.F32 R12, R32, R22, R12 ;  /* 0x00000016200c723c */ /* 0x000fe2000000180c */
[----:B------:R-:W-:Y:S07]  /*18330*/  LDSM.16.M88.4 R20, [R184+0x3800] ;  /* 0x00380000b814783b */ /* 0x000fee0000000200 */
[C---:B------:R-:W-:Y:S08]  /*18340*/  HMMA.16816.F32 R144, R24.reuse, R28, R144 ;  /* 0x0000001c1890723c */ /* 0x040ff00000001890 */
[----:B------:R-:W-:Y:S01]  /*18350*/  HMMA.16816.F32 R140, R24, R30, R140 ;  /* 0x0000001e188c723c */ /* 0x000fe2000000188c */
[----:B------:R-:W3:Y:S04]  /*18360*/  LDSM.16.M88.4 R28, [R184+0x2800] ;  /* 0x00280000b81c783b */ /* 0x000ee80000000200 */
[----:B------:R-:W4:Y:S03]  /*18370*/  LDSM.16.M88.4 R24, [R184+0x3000] ;  /* 0x00300000b818783b */ /* 0x000f260000000200 */
[----:B-1----:R-:W-:Y:S08]  /*18380*/  HMMA.16816.F32 R160, R32, R168, R160 ;  /* 0x000000a820a0723c */ /* 0x002ff000000018a0 */
[C---:B--2---:R-:W-:Y:S08]  /*18390*/  HMMA.16816.F32 R16, R8.reuse, R4, R16 ;  /* 0x000000040810723c */ /* 0x044ff00000001810 */
[----:B------:R-:W-:Y:S01]  /*183a0*/  HMMA.16816.F32 R12, R8, R6, R12 ;  /* 0x00000006080c723c */ /* 0x000fe2000000180c */
[----:B------:R-:W1:Y:S07]  /*183b0*/  LDSM.16.M88.4 R4, [R197+0xa000] ;  /* 0x00a00000c504783b */ /* 0x000e6e0000000200 */
[C---:B------:R-:W-:Y:S01]  /*183c0*/  HMMA.16816.F32 R156, R32.reuse, R170, R156 ;  /* 0x000000aa209c723c */ /* 0x040fe2000000189c */
[----:B------:R-:W2:Y:S07]  /*183d0*/  LDSM.16.M88.4 R168, [R197+0xb000] ;  /* 0x00b00000c5a8783b */ /* 0x000eae0000000200 */
[C---:B------:R-:W-:Y:S08]  /*183e0*/  HMMA.16816.F32 R152, R32.reuse, R164, R152 ;  /* 0x000000a42098723c */ /* 0x040ff00000001898 */
[C---:B------:R-:W-:Y:S01]  /*183f0*/  HMMA.16816.F32 R148, R32.reuse, R166, R148 ;  /* 0x000000a62094723c */ /* 0x040fe20000001894 */
[----:B------:R-:W-:Y:S07]  /*18400*/  LDSM.16.M88.4 R164, [R197+0xb800] ;  /* 0x00b80000c5a4783b */ /* 0x000fee0000000200 */
[C---:B------:R-:W-:Y:S08]  /*18410*/  HMMA.16816.F32 R144, R32.reuse, R136, R144 ;  /* 0x000000882090723c */ /* 0x040ff00000001890 */
[----:B------:R-:W-:Y:S01]  /*18420*/  HMMA.16816.F32 R140, R32, R138, R140 ;  /* 0x0000008a208c723c */ /* 0x000fe2000000188c */
[----:B------:R-:W-:Y:S04]  /*18430*/  LDSM.16.M88.4 R136, [R196+0x4000] ;  /* 0x00400000c488783b */ /* 0x000fe80000000200 */
[----:B------:R-:W5:Y:S03]  /*18440*/  LDSM.16.M88.4 R32, [R179] ;  /* 0x00000000b320783b */ /* 0x000f660000000200 */
[C---:B---3--:R-:W-:Y:S08]  /*18450*/  HMMA.16816.F32 R160, R8.reuse, R28, R160 ;  /* 0x0000001c08a0723c */ /* 0x048ff000000018a0 */
[C---:B------:R-:W-:Y:S01]  /*18460*/  HMMA.16816.F32 R156, R8.reuse, R30, R156 ;  /* 0x0000001e089c723c */ /* 0x040fe2000000189c */
[----:B------:R-:W3:Y:S07]  /*18470*/  LDSM.16.M88.4 R28, [R178] ;  /* 0x00000000b21c783b */ /* 0x000eee0000000200 */
[C---:B----4-:R-:W-:Y:S08]  /*18480*/  HMMA.16816.F32 R152, R8.reuse, R24, R152 ;  /* 0x000000180898723c */ /* 0x050ff00000001898 */
[----:B------:R-:W-:Y:S01]  /*18490*/  HMMA.16816.F32 R148, R8, R26, R148 ;  /* 0x0000001a0894723c */ /* 0x000fe20000001894 */
[----:B------:R-:W4:Y:S07]  /*184a0*/  LDSM.16.M88.4 R24, [R177] ;  /* 0x00000000b118783b */ /* 0x000f2e0000000200 */
[C---:B-1----:R-:W-:Y:S08]  /*184b0*/  HMMA.16816.F32 R12, R212.reuse, R6, R12 ;  /* 0x00000006d40c723c */ /* 0x042ff0000000180c */
[----:B------:R-:W-:Y:S01]  /*184c0*/  HMMA.16816.F32 R16, R212, R4, R16 ;  /* 0x00000004d410723c */ /* 0x000fe20000001810 */
[----:B------:R-:W-:Y:S07]  /*184d0*/  LDSM.16.M88.4 R4, [R191+0xa000] ;  /* 0x00a00000bf04783b */ /* 0x000fee0000000200 */
[C---:B------:R-:W-:Y:S08]  /*184e0*/  HMMA.16816.F32 R144, R8.reuse, R20, R144 ;  /* 0x000000140890723c */ /* 0x040ff00000001890 */
[----:B------:R-:W-:Y:S01]  /*184f0*/  HMMA.16816.F32 R140, R8, R22, R140 ;  /* 0x00000016088c723c */ /* 0x000fe2000000188c */
[----:B------:R-:W1:Y:S04]  /*18500*/  LDSM.16.M88.4 R8, [R194+0x4000] ;  /* 0x00400000c208783b */ /* 0x000e680000000200 */
[----:B------:R-:W1:Y:S03]  /*18510*/  LDSM.16.M88.4 R20, [R176] ;  /* 0x00000000b014783b */ /* 0x000e660000000200 */
[C---:B------:R-:W-:Y:S08]  /*18520*/  HMMA.16816.F32 R160, R212.reuse, R172, R160 ;  /* 0x000000acd4a0723c */ /* 0x040ff000000018a0 */
[C---:B--2---:R-:W-:Y:S08]  /*18530*/  HMMA.16816.F32 R152, R212.reuse, R168, R152 ;  /* 0x000000a8d498723c */ /* 0x044ff00000001898 */
[C---:B------:R-:W-:Y:S08]  /*18540*/  HMMA.16816.F32 R148, R212.reuse, R170, R148 ;  /* 0x000000aad494723c */ /* 0x040ff00000001894 */
[----:B------:R-:W-:Y:S01]  /*18550*/  HMMA.16816.F32 R156, R212, R174, R156 ;  /* 0x000000aed49c723c */ /* 0x000fe2000000189c */
[----:B------:R-:W-:Y:S07]  /*18560*/  LDSM.16.M88.4 R172, [R191+0xb000] ;  /* 0x00b00000bfac783b */ /* 0x000fee0000000200 */
[C---:B-----5:R-:W-:Y:S08]  /*18570*/  HMMA.16816.F32 R12, R136.reuse, R34, R12 ;  /* 0x00000022880c723c */ /* 0x060ff0000000180c */
[----:B------:R-:W-:Y:S01]  /*18580*/  HMMA.16816.F32 R16, R136, R32, R16 ;  /* 0x000000208810723c */ /* 0x000fe20000001810 */
[----:B------:R-:W2:Y:S07]  /*18590*/  LDSM.16.M88.4 R32, [R191+0xa800] ;  /* 0x00a80000bf20783b */ /* 0x000eae0000000200 */
[C---:B------:R-:W-:Y:S08]  /*185a0*/  HMMA.16816.F32 R144, R212.reuse, R164, R144 ;  /* 0x000000a4d490723c */ /* 0x040ff00000001890 */
[----:B------:R-:W-:Y:S01]  /*185b0*/  HMMA.16816.F32 R140, R212, R166, R140 ;  /* 0x000000a6d48c723c */ /* 0x000fe2000000188c */
[----:B------:R-:W-:Y:S07]  /*185c0*/  LDSM.16.M88.4 R164, [R193+0x4000] ;  /* 0x00400000c1a4783b */ /* 0x000fee0000000200 */
[C---:B---3--:R-:W-:Y:S01]  /*185d0*/  HMMA.16816.F32 R168, R136.reuse, R28, R160 ;  /* 0x0000001c88a8723c */ /* 0x048fe200000018a0 */
[----:B------:R-:W3:Y:S06]  /*185e0*/  LDSM.16.M88.4 R160, [R184+0x4000] ;  /* 0x00400000b8a0783b */ /* 0x000eec0000000200 */
[----:B------:R-:W-:Y:S01]  /*185f0*/  IMAD R28, R208, 0x40, R209 ;  /* 0x00000040d01c7824 */ /* 0x000fe200078e02d1 */
[C---:B----4-:R-:W-:Y:S08]  /*18600*/  HMMA.16816.F32 R152, R136.reuse, R24, R152 ;  /* 0x000000188898723c */ /* 0x050ff00000001898 */
[C---:B------:R-:W-:Y:S01]  /*18610*/  HMMA.16816.F32 R148, R136.reuse, R26, R148 ;  /* 0x0000001a8894723c */ /* 0x040fe20000001894 */
[----:B------:R-:W4:Y:S07]  /*18620*/  LDSM.16.M88.4 R24, [R191+0xb800] ;  /* 0x00b80000bf18783b */ /* 0x000f2e0000000200 */
[----:B------:R-:W-:Y:S07]  /*18630*/  HMMA.16816.F32 R156, R136, R30, R156 ;  /* 0x0000001e889c723c */ /* 0x000fee000000189c */
[C---:B------:R-:W-:Y:S01]  /*18640*/  IADD3 R30, R28.reuse, 0x8, RZ ;  /* 0x000000081c1e7810 */ /* 0x040fe20007ffe0ff */
[----:B-1----:R-:W-:Y:S01]  /*18650*/  HMMA.16816.F32 R12, R8, R6, R12 ;  /* 0x00000006080c723c */ /* 0x002fe2000000180c */
[----:B------:R-:W-:-:S02]  /*18660*/  IADD3 R31, R28, 0x1, RZ ;  /* 0x000000011c1f7810 */ /* 0x000fc40007ffe0ff */
[CC--:B------:R-:W-:Y:S02]  /*18670*/  ISETP.GE.AND P6, PT, R30.reuse, R2.reuse, PT ;  /* 0x000000021e00720c */ /* 0x0c0fe40003fc6270 */
[----:B------:R-:W-:Y:S01]  /*18680*/  I2F R29, R31 ;  /* 0x0000001f001d7306 */ /* 0x000fe20000201400 */
[C---:B------:R-:W-:Y:S02]  /*18690*/  ISETP.GE.AND P2, PT, R31.reuse, R2, PT ;  /* 0x000000021f00720c */ /* 0x040fe40003f46270 */
[----:B------:R-:W-:Y:S01]  /*186a0*/  HMMA.16816.F32 R16, R8, R4, R16 ;  /* 0x000000040810723c */ /* 0x000fe20000001810 */
[----:B------:R-:W1:Y:S01]  /*186b0*/  LDSM.16.M88.4 R4, [R184+0x4800] ;  /* 0x00480000b804783b */ /* 0x000e620000000200 */
[-C--:B------:R-:W-:Y:S02]  /*186c0*/  ISETP.GE.AND P0, PT, R31, R3.reuse, PT ;  /* 0x000000031f00720c */ /* 0x080fe40003f06270 */
[----:B------:R-:W-:-:S04]  /*186d0*/  ISETP.GE.AND P1, PT, R30, R3, PT ;  /* 0x000000031e00720c */ /* 0x000fc80003f26270 */
[C---:B------:R-:W-:Y:S08]  /*186e0*/  HMMA.16816.F32 R144, R136.reuse, R20, R144 ;  /* 0x000000148890723c */ /* 0x040ff00000001890 */
[----:B------:R-:W-:Y:S01]  /*186f0*/  HMMA.16816.F32 R140, R136, R22, R140 ;  /* 0x00000016888c723c */ /* 0x000fe2000000188c */
[----:B------:R-:W5:Y:S07]  /*18700*/  LDSM.16.M88.4 R20, [R184+0x5000] ;  /* 0x00500000b814783b */ /* 0x000f6e0000000200 */
[C---:B--2---:R-:W-:Y:S08]  /*18710*/  HMMA.16816.F32 R168, R8.reuse, R32, R168 ;  /* 0x0000002008a8723c */ /* 0x044ff000000018a8 */
[----:B------:R-:W-:Y:S08]  /*18720*/  HMMA.16816.F32 R156, R8, R34, R156 ;  /* 0x00000022089c723c */ /* 0x000ff0000000189c */
[C---:B---3--:R-:W-:Y:S08]  /*18730*/  HMMA.16816.F32 R12, R164.reuse, R162, R12 ;  /* 0x000000a2a40c723c */ /* 0x048ff0000000180c */
[----:B------:R-:W-:Y:S08]  /*18740*/  HMMA.16816.F32 R16, R164, R160, R16 ;  /* 0x000000a0a410723c */ /* 0x000ff00000001810 */
[C---:B----4-:R-:W-:Y:S01]  /*18750*/  HMMA.16816.F32 R144, R8.reuse, R24, R144 ;  /* 0x000000180890723c */ /* 0x050fe20000001890 */
[----:B------:R2:W-:Y:S06]  /*18760*/  I2F R25, R30 ;  /* 0x0000001e00197306 */ /* 0x0005ec0000201400 */
[C---:B------:R-:W-:Y:S01]  /*18770*/  IADD3 R24, R28.reuse, 0x9, RZ ;  /* 0x000000091c187810 */ /* 0x040fe20007ffe0ff */
[C---:B------:R-:W-:Y:S08]  /*18780*/  HMMA.16816.F32 R152, R8.reuse, R172, R152 ;  /* 0x000000ac0898723c */ /* 0x040ff00000001898 */
[----:B------:R-:W-:Y:S01]  /*18790*/  HMMA.16816.F32 R140, R8, R26, R140 ;  /* 0x0000001a088c723c */ /* 0x000fe2000000188c */
[----:B------:R-:W3:Y:S01]  /*187a0*/  I2F R26, R24 ;  /* 0x00000018001a7306 */ /* 0x000ee20000201400 */
[----:B--2---:R-:W-:-:S05]  /*187b0*/  IADD3 R30, R28, 0x29, RZ ;  /* 0x000000291c1e7810 */ /* 0x004fca0007ffe0ff */
[----:B------:R-:W-:Y:S01]  /*187c0*/  IADD3 R27, R28, 0x10, RZ ;  /* 0x000000101c1b7810 */ /* 0x000fe20007ffe0ff */
[----:B-1----:R-:W-:Y:S08]  /*187d0*/  HMMA.16816.F32 R168, R164, R4, R168 ;  /* 0x00000004a4a8723c */ /* 0x002ff000000018a8 */
[----:B------:R-:W-:Y:S01]  /*187e0*/  HMMA.16816.F32 R148, R8, R174, R148 ;  /* 0x000000ae0894723c */ /* 0x000fe20000001894 */
[----:B---3--:R-:W-:-:S06]  /*187f0*/  FFMA.FTZ R13, R0, R26, R13 ;  /* 0x0000001a000d7223 */ /* 0x008fcc000001000d */
[CC--:B------:R-:W-:Y:S01]  /*18800*/  FFMA.FTZ R9, R0.reuse, R25.reuse, R12 ;  /* 0x0000001900097223 */ /* 0x0c0fe2000001000c */
[C---:B------:R-:W-:Y:S01]  /*18810*/  HMMA.16816.F32 R156, R164.reuse, R6, R156 ;  /* 0x00000006a49c723c */ /* 0x040fe2000000189c */
[----:B------:R-:W-:Y:S01]  /*18820*/  FFMA.FTZ R8, R0, R25, R14 ;  /* 0x0000001900087223 */ /* 0x000fe2000001000e */
[----:B------:R-:W1:Y:S01]  /*18830*/  LDSM.16.M88.4 R4, [R184+0x5800] ;  /* 0x00580000b804783b */ /* 0x000e620000000200 */
[----:B------:R-:W-:Y:S01]  /*18840*/  IADD3 R25, R28, 0x11, RZ ;  /* 0x000000111c197810 */ /* 0x000fe20007ffe0ff */
[-C--:B------:R-:W-:Y:S01]  /*18850*/  FFMA.FTZ R10, R0, R29.reuse, R19 ;  /* 0x0000001d000a7223 */ /* 0x080fe20000010013 */
[----:B------:R-:W-:Y:S01]  /*18860*/  IADD3 R14, R28, 0x18, RZ ;  /* 0x000000181c0e7810 */ /* 0x000fe20007ffe0ff */
[C---:B------:R-:W-:Y:S01]  /*18870*/  FFMA.FTZ R11, R0.reuse, R29, R17 ;  /* 0x0000001d000b7223 */ /* 0x040fe20000010011 */
[----:B------:R-:W2:Y:S01]  /*18880*/  I2F R19, R25 ;  /* 0x0000001900137306 */ /* 0x000ea20000201400 */
[----:B------:R-:W-:Y:S01]  /*18890*/  FFMA.FTZ R12, R0, R26, R15 ;  /* 0x0000001a000c7223 */ /* 0x000fe2000001000f */
[----:B------:R-:W-:Y:S01]  /*188a0*/  FSEL R10, R10, -INF , !P0 ;  /* 0xff8000000a0a7808 */ /* 0x000fe20004000000 */
[----:B-----5:R-:W-:Y:S01]  /*188b0*/  HMMA.16816.F32 R152, R164, R20, R152 ;  /* 0x00000014a498723c */ /* 0x020fe20000001898 */
[----:B------:R-:W-:Y:S01]  /*188c0*/  FSEL R11, R11, -INF , !P2 ;  /* 0xff8000000b0b7808 */ /* 0x000fe20005000000 */
[----:B------:R-:W-:-:S04]  /*188d0*/  DEPBAR.LE SB0, 0x0 ;  /* 0x000080000000791a */ /* 0x000fc80000000000 */
[----:B------:R-:W3:Y:S01]  /*188e0*/  I2F R17, R27 ;  /* 0x0000001b00117306 */ /* 0x000ee20000201400 */
[CC--:B------:R-:W-:Y:S01]  /*188f0*/  ISETP.GE.AND P2, PT, R24.reuse, R2.reuse, PT ;  /* 0x000000021800720c */ /* 0x0c0fe20003f46270 */
[----:B------:R-:W-:Y:S01]  /*18900*/  HMMA.16816.F32 R148, R164, R22, R148 ;  /* 0x00000016a494723c */ /* 0x000fe20000001894 */
[----:B------:R-:W-:Y:S02]  /*18910*/  ISETP.GE.AND P0, PT, R24, R3, PT ;  /* 0x000000031800720c */ /* 0x000fe40003f06270 */
[----:B------:R-:W-:Y:S02]  /*18920*/  IADD3 R29, R28, 0x19, RZ ;  /* 0x000000191c1d7810 */ /* 0x000fe40007ffe0ff */
[----:B------:R-:W-:Y:S01]  /*18930*/  FSEL R13, R13, -INF , !P2 ;  /* 0xff8000000d0d7808 */ /* 0x000fe20005000000 */
[----:B------:R-:W4:Y:S01]  /*18940*/  I2F R15, R14 ;  /* 0x0000000e000f7306 */ /* 0x000f220000201400 */
[----:B------:R-:W-:Y:S01]  /*18950*/  FSEL R12, R12, -INF , !P0 ;  /* 0xff8000000c0c7808 */ /* 0x000fe20004000000 */
[----:B--2---:R-:W-:Y:S01]  /*18960*/  FFMA.FTZ R24, R0, R19, R171 ;  /* 0x0000001300187223 */ /* 0x004fe200000100ab */
[----:B------:R-:W-:-:S02]  /*18970*/  ISETP.GE.AND P2, PT, R25, R2, PT ;  /* 0x000000021900720c */ /* 0x000fc40003f46270 */
[----:B------:R-:W-:Y:S01]  /*18980*/  ISETP.GE.AND P0, PT, R25, R3, PT ;  /* 0x000000031900720c */ /* 0x000fe20003f06270 */
[----:B------:R-:W-:Y:S01]  /*18990*/  FFMA.FTZ R25, R0, R19, R169 ;  /* 0x0000001300197223 */ /* 0x000fe200000100a9 */
[----:B------:R-:W-:Y:S01]  /*189a0*/  IADD3 R21, R28, 0x20, RZ ;  /* 0x000000201c157810 */ /* 0x000fe20007ffe0ff */
[----:B------:R-:W2:Y:S01]  /*189b0*/  I2F R20, R29 ;  /* 0x0000001d00147306 */ /* 0x000ea20000201400 */
[----:B------:R-:W-:Y:S01]  /*189c0*/  FSEL R9, R9, -INF , !P6 ;  /* 0xff80000009097808 */ /* 0x000fe20007000000 */
[----:B---3--:R-:W-:Y:S01]  /*189d0*/  FFMA.FTZ R26, R0, R17, R170 ;  /* 0x00000011001a7223 */ /* 0x008fe200000100aa */
[----:B------:R-:W-:Y:S02]  /*189e0*/  FSEL R8, R8, -INF , !P1 ;  /* 0xff80000008087808 */ /* 0x000fe40004800000 */
[CC--:B------:R-:W-:Y:S02]  /*189f0*/  ISETP.GE.AND P6, PT, R27.reuse, R2.reuse, PT ;  /* 0x000000021b00720c */ /* 0x0c0fe40003fc6270 */
[----:B------:R-:W-:Y:S01]  /*18a00*/  ISETP.GE.AND P1, PT, R27, R3, PT ;  /* 0x000000031b00720c */ /* 0x000fe20003f26270 */
[----:B------:R-:W-:Y:S01]  /*18a10*/  FFMA.FTZ R27, R0, R17, R168 ;  /* 0x00000011001b7223 */ /* 0x000fe200000100a8 */
[----:B------:R-:W-:Y:S01]  /*18a20*/  FSEL R25, R25, -INF , !P2 ;  /* 0xff80000019197808 */ /* 0x000fe20005000000 */
[----:B------:R-:W3:Y:S01]  /*18a30*/  I2F R17, R21 ;  /* 0x0000001500117306 */ /* 0x000ee20000201400 */
[----:B------:R-:W-:Y:S01]  /*18a40*/  FSEL R24, R24, -INF , !P0 ;  /* 0xff80000018187808 */ /* 0x000fe20004000000 */
[CC--:B----4-:R-:W-:Y:S01]  /*18a50*/  FFMA.FTZ R23, R0.reuse, R15.reuse, R156 ;  /* 0x0000000f00177223 */ /* 0x0d0fe2000001009c */
[C---:B------:R-:W-:Y:S01]  /*18a60*/  ISETP.GE.AND P2, PT, R29.reuse, R2, PT ;  /* 0x000000021d00720c */ /* 0x040fe20003f46270 */
[C---:B------:R-:W-:Y:S01]  /*18a70*/  FFMA.FTZ R22, R0.reuse, R15, R158 ;  /* 0x0000000f00167223 */ /* 0x040fe2000001009e */
[----:B------:R-:W-:Y:S01]  /*18a80*/  ISETP.GE.AND P0, PT, R29, R3, PT ;  /* 0x000000031d00720c */ /* 0x000fe20003f06270 */
[-C--:B--2---:R-:W-:Y:S01]  /*18a90*/  FFMA.FTZ R157, R0, R20.reuse, R157 ;  /* 0x00000014009d7223 */ /* 0x084fe2000001009d */
[----:B------:R-:W-:Y:S01]  /*18aa0*/  IADD3 R29, R28, 0x28, RZ ;  /* 0x000000281c1d7810 */ /* 0x000fe20007ffe0ff */
[----:B------:R-:W-:Y:S01]  /*18ab0*/  FFMA.FTZ R20, R0, R20, R159 ;  /* 0x0000001400147223 */ /* 0x000fe2000001009f */
[----:B------:R-:W-:Y:S01]  /*18ac0*/  FSEL R27, R27, -INF , !P6 ;  /* 0xff8000001b1b7808 */ /* 0x000fe20007000000 */
[----:B-1----:R-:W-:Y:S01]  /*18ad0*/  HMMA.16816.F32 R144, R164, R4, R144 ;  /* 0x00000004a490723c */ /* 0x002fe20000001890 */
[----:B------:R-:W-:Y:S01]  /*18ae0*/  FSEL R26, R26, -INF , !P1 ;  /* 0xff8000001a1a7808 */ /* 0x000fe20004800000 */
[----:B------:R-:W1:Y:S01]  /*18af0*/  I2F R15, R29 ;  /* 0x0000001d000f7306 */ /* 0x000e620000201400 */
[----:B------:R-:W-:-:S02]  /*18b00*/  ISETP.GE.AND P6, PT, R14, R2, PT ;  /* 0x000000020e00720c */ /* 0x000fc40003fc6270 */
[----:B------:R-:W-:Y:S01]  /*18b10*/  ISETP.GE.AND P1, PT, R14, R3, PT ;  /* 0x000000030e00720c */ /* 0x000fe20003f26270 */
[-C--:B---3--:R-:W-:Y:S01]  /*18b20*/  FFMA.FTZ R152, R0, R17.reuse, R152 ;  /* 0x0000001100987223 */ /* 0x088fe20000010098 */
[----:B------:R-:W-:Y:S01]  /*18b30*/  IADD3 R14, R28, 0x21, RZ ;  /* 0x000000211c0e7810 */ /* 0x000fe20007ffe0ff */
[----:B------:R-:W-:Y:S01]  /*18b40*/  FFMA.FTZ R154, R0, R17, R154 ;  /* 0x00000011009a7223 */ /* 0x000fe2000001009a */
[----:B------:R-:W-:Y:S01]  /*18b50*/  FSEL R23, R23, -INF , !P6 ;  /* 0xff80000017177808 */ /* 0x000fe20007000000 */
[----:B------:R-:W2:Y:S01]  /*18b60*/  I2F R4, R30 ;  /* 0x0000001e00047306 */ /* 0x000ea20000201400 */
[----:B------:R-:W-:Y:S01]  /*18b70*/  FSEL R22, R22, -INF , !P1 ;  /* 0xff80000016167808 */ /* 0x000fe20004800000 */
[----:B------:R-:W-:Y:S01]  /*18b80*/  HMMA.16816.F32 R140, R164, R6, R140 ;  /* 0x00000006a48c723c */ /* 0x000fe2000000188c */
[C---:B------:R-:W-:Y:S02]  /*18b90*/  ISETP.GE.AND P6, PT, R21.reuse, R2, PT ;  /* 0x000000021500720c */ /* 0x040fe40003fc6270 */
[----:B------:R-:W-:-:S02]  /*18ba0*/  ISETP.GE.AND P1, PT, R21, R3, PT ;  /* 0x000000031500720c */ /* 0x000fc40003f26270 */
[----:B------:R-:W-:Y:S01]  /*18bb0*/  FSEL R21, R157, -INF , !P2 ;  /* 0xff8000009d157808 */ /* 0x000fe20005000000 */
[----:B------:R-:W3:Y:S01]  /*18bc0*/  I2F R19, R14 ;  /* 0x0000000e00137306 */ /* 0x000ee20000201400 */
[----:B------:R-:W-:Y:S01]  /*18bd0*/  FSEL R20, R20, -INF , !P0 ;  /* 0xff80000014147808 */ /* 0x000fe20004000000 */
[-C--:B-1----:R-:W-:Y:S01]  /*18be0*/  FFMA.FTZ R148, R0, R15.reuse, R148 ;  /* 0x0000000f00947223 */ /* 0x082fe20000010094 */
[----:B------:R-:W-:Y:S01]  /*18bf0*/  ISETP.GE.AND P2, PT, R14, R2, PT ;  /* 0x000000020e00720c */ /* 0x000fe20003f46270 */
[----:B------:R-:W-:Y:S01]  /*18c00*/  FFMA.FTZ R150, R0, R15, R150 ;  /* 0x0000000f00967223 */ /* 0x000fe20000010096 */
[-C--:B------:R-:W-:Y:S01]  /*18c10*/  ISETP.GE.AND P0, PT, R14, R3.reuse, PT ;  /* 0x000000030e00720c */ /* 0x080fe20003f06270 */
[----:B------:R-:W-:Y:S01]  /*18c20*/  IMAD.MOV.U32 R164, RZ, RZ, R216 ;  /* 0x000000ffffa47224 */ /* 0x000fe200078e00d8 */
[----:B------:R-:W-:Y:S01]  /*18c30*/  IADD3 R5, R28, 0x30, RZ ;  /* 0x000000301c057810 */ /* 0x000fe20007ffe0ff */
[-C--:B--2---:R-:W-:Y:S01]  /*18c40*/  FFMA.FTZ R151, R0, R4.reuse, R151 ;  /* 0x0000000400977223 */ /* 0x084fe20000010097 */
[----:B------:R-:W-:Y:S01]  /*18c50*/  FSEL R171, R152, -INF , !P6 ;  /* 0xff80000098ab7808 */ /* 0x000fe20007000000 */
[----:B------:R-:W-:Y:S01]  /*18c60*/  FFMA.FTZ R149, R0, R4, R149 ;  /* 0x0000000400957223 */ /* 0x000fe20000010095 */
[----:B------:R-:W-:Y:S01]  /*18c70*/  FSEL R170, R154, -INF , !P1 ;  /* 0xff8000009aaa7808 */ /* 0x000fe20004800000 */
[----:B------:R-:W1:Y:S01]  /*18c80*/  I2F R17, R5 ;  /* 0x0000000500117306 */ /* 0x000e620000201400 */
[C---:B------:R-:W-:Y:S01]  /*18c90*/  ISETP.GE.AND P6, PT, R29.reuse, R2, PT ;  /* 0x000000021d00720c */ /* 0x040fe20003fc6270 */
[----:B------:R-:W-:Y:S01]  /*18ca0*/  IMAD.MOV.U32 R165, RZ, RZ, R217 ;  /* 0x000000ffffa57224 */ /* 0x000fe200078e00d9 */
[----:B------:R-:W-:Y:S01]  /*18cb0*/  ISETP.GE.AND P1, PT, R29, R3, PT ;  /* 0x000000031d00720c */ /* 0x000fe20003f26270 */
[-C--:B---3--:R-:W-:Y:S01]  /*18cc0*/  FFMA.FTZ R155, R0, R19.reuse, R155 ;  /* 0x00000013009b7223 */ /* 0x088fe2000001009b */
[----:B------:R-:W-:Y:S01]  /*18cd0*/  IADD3 R14, R28, 0x31, RZ ;  /* 0x000000311c0e7810 */ /* 0x000fe20007ffe0ff */
[----:B------:R-:W-:Y:S01]  /*18ce0*/  FFMA.FTZ R153, R0, R19, R153 ;  /* 0x0000001300997223 */ /* 0x000fe20000010099 */
[----:B------:R-:W-:-:S02]  /*18cf0*/  IADD3 R6, R28, 0x38, RZ ;  /* 0x000000381c067810 */ /* 0x000fc40007ffe0ff */
[----:B------:R-:W2:Y:S01]  /*18d00*/  I2F R7, R14 ;  /* 0x0000000e00077306 */ /* 0x000ea20000201400 */
[----:B------:R-:W-:Y:S02]  /*18d10*/  FSEL R173, R148, -INF , !P6 ;  /* 0xff80000094ad7808 */ /* 0x000fe40007000000 */
[----:B------:R-:W-:Y:S02]  /*18d20*/  FSEL R172, R150, -INF , !P1 ;  /* 0xff80000096ac7808 */ /* 0x000fe40004800000 */
[C---:B------:R-:W-:Y:S02]  /*18d30*/  ISETP.GE.AND P6, PT, R5.reuse, R2, PT ;  /* 0x000000020500720c */ /* 0x040fe40003fc6270 */
[----:B------:R-:W-:Y:S01]  /*18d40*/  ISETP.GE.AND P1, PT, R5, R3, PT ;  /* 0x000000030500720c */ /* 0x000fe20003f26270 */
[----:B------:R-:W3:Y:S01]  /*18d50*/  I2F R15, R6 ;  /* 0x00000006000f7306 */ /* 0x000ee20000201400 */
[----:B------:R-:W-:Y:S01]  /*18d60*/  FSEL R168, R155, -INF , !P0 ;  /* 0xff8000009ba87808 */ /* 0x000fe20004000000 */
[----:B-1----:R-:W-:Y:S01]  /*18d70*/  FFMA.FTZ R144, R0, R17, R144 ;  /* 0x0000001100907223 */ /* 0x002fe20000010090 */
[----:B------:R-:W-:Y:S01]  /*18d80*/  ISETP.GE.AND P0, PT, R30, R3, PT ;  /* 0x000000031e00720c */ /* 0x000fe20003f06270 */
[----:B------:R-:W-:Y:S01]  /*18d90*/  FFMA.FTZ R146, R0, R17, R146 ;  /* 0x0000001100927223 */ /* 0x000fe20000010092 */
[----:B------:R-:W-:-:S02]  /*18da0*/  IADD3 R4, R28, 0x39, RZ ;  /* 0x000000391c047810 */ /* 0x000fc40007ffe0ff */
[----:B------:R-:W-:Y:S01]  /*18db0*/  FSEL R166, R151, -INF , !P0 ;  /* 0xff80000097a67808 */ /* 0x000fe20004000000 */
[----:B------:R-:W1:Y:S01]  /*18dc0*/  I2F R5, R28 ;  /* 0x0000001c00057306 */ /* 0x000e620000201400 */
[----:B--2---:R-:W-:Y:S01]  /*18dd0*/  FFMA.FTZ R136, R0, R7, R147 ;  /* 0x0000000700887223 */ /* 0x004fe20000010093 */
[----:B------:R-:W-:Y:S01]  /*18de0*/  ISETP.GE.AND P0, PT, R14, R3, PT ;  /* 0x000000030e00720c */ /* 0x000fe20003f06270 */
[----:B------:R-:W-:Y:S01]  /*18df0*/  FFMA.FTZ R145, R0, R7, R145 ;  /* 0x0000000700917223 */ /* 0x000fe20000010091 */
[----:B------:R-:W-:Y:S02]  /*18e00*/  FSEL R169, R153, -INF , !P2 ;  /* 0xff80000099a97808 */ /* 0x000fe40005000000 */
[----:B------:R-:W-:Y:S01]  /*18e10*/  FSEL R136, R136, -INF , !P0 ;  /* 0xff80000088887808 */ /* 0x000fe20004000000 */
[----:B---3--:R-:W-:Y:S01]  /*18e20*/  FFMA.FTZ R138, R0, R15, R142 ;  /* 0x0000000f008a7223 */ /* 0x008fe2000001008e */
[----:B------:R-:W-:Y:S01]  /*18e30*/  BAR.SYNC.DEFER_BLOCKING 0x0 ;  /* 0x0000000000007b1d */ /* 0x000fe20000010000 */
[----:B------:R-:W-:Y:S01]  /*18e40*/  ISETP.GE.AND P0, PT, R6, R3, PT ;  /* 0x000000030600720c */ /* 0x000fe20003f06270 */
[----:B------:R-:W-:Y:S01]  /*18e50*/  FFMA.FTZ R137, R0, R15, R140 ;  /* 0x0000000f00897223 */ /* 0x000fe2000001008c */
[----:B------:R-:W-:-:S02]  /*18e60*/  ISETP.GE.AND P2, PT, R30, R2, PT ;  /* 0x000000021e00720c */ /* 0x000fc40003f46270 */
[----:B------:R-:W-:Y:S01]  /*18e70*/  FSEL R155, R144, -INF , !P6 ;  /* 0xff800000909b7808 */ /* 0x000fe20007000000 */
[----:B------:R-:W2:Y:S01]  /*18e80*/  I2F R7, R4 ;  /* 0x0000000400077306 */ /* 0x000ea20000201400 */
[----:B-1----:R-:W-:Y:S01]  /*18e90*/  FFMA.FTZ R16, R0, R5, R16 ;  /* 0x0000000500107223 */ /* 0x002fe20000010010 */
[----:B------:R-:W-:Y:S02]  /*18ea0*/  ISETP.GE.AND P6, PT, R28, R2, PT ;  /* 0x000000021c00720c */ /* 0x000fe40003fc6270 */
[----:B------:R-:W-:Y:S02]  /*18eb0*/  FSEL R152, R146, -INF , !P1 ;  /* 0xff80000092987808 */ /* 0x000fe40004800000 */
[----:B------:R-:W-:Y:S02]  /*18ec0*/  FSEL R138, R138, -INF , !P0 ;  /* 0xff8000008a8a7808 */ /* 0x000fe40004000000 */
[----:B------:R-:W-:Y:S02]  /*18ed0*/  FSEL R167, R149, -INF , !P2 ;  /* 0xff80000095a77808 */ /* 0x000fe40005000000 */
[----:B------:R-:W-:-:S02]  /*18ee0*/  ISETP.GE.AND P1, PT, R28, R3, PT ;  /* 0x000000031c00720c */ /* 0x000fc40003f26270 */
[----:B------:R-:W-:Y:S02]  /*18ef0*/  ISETP.GE.AND P0, PT, R4, R3, PT ;  /* 0x000000030400720c */ /* 0x000fe40003f06270 */
[-C--:B------:R-:W-:Y:S02]  /*18f00*/  ISETP.GE.AND P2, PT, R14, R2.reuse, PT ;  /* 0x000000020e00720c */ /* 0x080fe40003f46270 */
[----:B------:R-:W-:Y:S01]  /*18f10*/  FSEL R3, R16, -INF , !P6 ;  /* 0xff80000010037808 */ /* 0x000fe20007000000 */
[----:B--2---:R-:W-:Y:S01]  /*18f20*/  FFMA.FTZ R139, R0, R7, R141 ;  /* 0x00000007008b7223 */ /* 0x004fe2000001008d */
[----:B------:R-:W-:Y:S01]  /*18f30*/  ISETP.GT.AND P6, PT, R208, R199, PT ;  /* 0x000000c7d000720c */ /* 0x000fe20003fc4270 */
[----:B------:R-:W-:Y:S01]  /*18f40*/  FFMA.FTZ R143, R0, R7, R143 ;  /* 0x00000007008f7223 */ /* 0x000fe2000001008f */
[----:B------:R-:W-:Y:S02]  /*18f50*/  FSEL R153, R145, -INF , !P2 ;  /* 0xff80000091997808 */ /* 0x000fe40005000000 */
[----:B------:R-:W-:-:S02]  /*18f60*/  ISETP.GE.AND P2, PT, R6, R2, PT ;  /* 0x000000020600720c */ /* 0x000fc40003f46270 */
[----:B------:R-:W-:Y:S02]  /*18f70*/  FSEL R150, R143, -INF , !P0 ;  /* 0xff8000008f967808 */ /* 0x000fe40004000000 */
[----:B------:R-:W-:Y:S02]  /*18f80*/  FSEL R137, R137, -INF , !P2 ;  /* 0xff80000089897808 */ /* 0x000fe40005000000 */
[----:B------:R-:W-:Y:S01]  /*18f90*/  ISETP.GE.AND P2, PT, R4, R2, PT ;  /* 0x000000020400720c */ /* 0x000fe20003f46270 */
[----:B------:R-:W-:-:S03]  /*18fa0*/  FFMA.FTZ R2, R0, R5, R18 ;  /* 0x0000000500027223 */ /* 0x000fc60000010012 */
        /* <DEDUP_REMOVED lines=11> */
[----:B-1----:R-:W-:-:S02]  /*19060*/  IADD3 R18, R18, 0xffffffe, RZ ;  /* 0x0ffffffe12127810 */ /* 0x002fc40007ffe0ff */
        /* <DEDUP_REMOVED lines=48> */
[----:B------:R-:W-:-:S04]  /*19370*/  IMAD R5, R6, c[0x0][0x184], R5 ;  /* 0x0000610006057a24 */ /* 0x000fc800078e0205 */
[----:B------:R-:W-:Y:S01]  /*19380*/  IMAD.IADD R6, R15, 0x1, R5 ;  /* 0x000000010f067824 */ /* 0x000fe200078e0205 */
[----:B------:R-:W-:Y:S01]  /*19390*/  MOV R5, R14 ;  /* 0x0000000e00057202 */ /* 0x000fe20000000f00 */
[----:B------:R-:W-:Y:S05]  /*193a0*/  BRA `(.L_x_3775) ;  /* 0x0000003000007947 */ /* 0x000fea0003800000 */
.L_x_3774:
[----:B------:R-:W-:-:S05]  /*193b0*/  IMAD.MOV.U32 R5, RZ, RZ, c[0x0][0x198] ;  /* 0x00006600ff057624 */ /* 0x000fca00078e00ff */
[----:B------:R-:W-:-:S04]  /*193c0*/  LEA R5, -R5, RZ, 0x6 ;  /* 0x000000ff05057211 */ /* 0x000fc800078e31ff */
[----:B------:R-:W-:Y:S02]  /*193d0*/  SHF.R.S32.HI R6, RZ, 0x1f, R5 ;  /* 0x0000001fff067819 */ /* 0x000fe40000011405 */
.L_x_3775:
[----:B------:R-:W-:Y:S01]  /*193e0*/  LOP3.LUT R4, R205, 0x1, RZ, 0xc0, !PT ;  /* 0x00000001cd047812 */ /* 0x000fe200078ec0ff */
[----:B------:R-:W-:Y:S01]  /*193f0*/  IMAD.MOV.U32 R14, RZ, RZ, c[0x0][0x198] ;  /* 0x00006600ff0e7624 */ /* 0x000fe200078e00ff */
[C---:B------:R-:W-:Y:S02]  /*19400*/  LEA R16, P0, R5.reuse, R206, 0x1 ;  /* 0x000000ce05107211 */ /* 0x040fe400078008ff */
[----:B------:R-:W-:Y:S01]  /*19410*/  ISETP.NE.U32.AND P2, PT, R4, 0x1, PT ;  /* 0x000000010400780c */ /* 0x000fe20003f45070 */
[C---:B------:R-:W-:Y:S01]  /*19420*/  IMAD.SHL.U32 R4, R14.reuse, 0x10, RZ ;  /* 0x000000100e047824 */ /* 0x040fe200078e00ff */
[----:B------:R-:W-:Y:S02]  /*19430*/  SHF.L.U64.HI R135, R14, R135, c[0x0][0x19c] ;  /* 0x000067000e877619 */ /* 0x000fe40000010287 */
[----:B------:R-:W-:Y:S02]  /*19440*/  LEA.HI.X R17, R5, R207, R6, 0x1, P0 ;  /* 0x000000cf05117211 */ /* 0x000fe400000f0c06 */
[----:B------:R-:W-:-:S05]  /*19450*/  @P5 IADD3 R15, P0, R4, R5, RZ ;  /* 0x00000005040f5210 */ /* 0x000fca0007f1e0ff */
[C-C-:B------:R-:W-:Y:S02]  /*19460*/  @P5 IMAD.X R14, R135.reuse, 0x1, R6.reuse, P0 ;  /* 0x00000001870e5824 */ /* 0x140fe400000e0606 */
[----:B------:R-:W-:Y:S01]  /*19470*/  @!P2 IADD3 R7, P1, R4, R5, RZ ;  /* 0x000000050407a210 */ /* 0x000fe20007f3e0ff */
[----:B------:R-:W-:Y:S01]  /*19480*/  @!PT LDS RZ, [RZ] ;  /* 0x00000000fffff984 */ /* 0x000fe20000000800 */
[----:B------:R-:W-:Y:S01]  /*19490*/  @!PT LDS RZ, [RZ] ;  /* 0x00000000fffff984 */ /* 0x000fe20000000800 */
[----:B------:R-:W-:Y:S01]  /*194a0*/  @!PT LDS RZ, [RZ] ;  /* 0x00000000fffff984 */ /* 0x000fe20000000800 */
[----:B------:R1:W-:Y:S04]  /*194b0*/  @!P2 LDGSTS.E.BYPASS.LTC128B.128 [R204+0x6000], [R16.64] ;  /* 0x0600000010ccafae */ /* 0x0003e8000b901d44 */
        /* <DEDUP_REMOVED lines=8> */
[----:B------:R-:W-:-:S02]  /*19540*/  @P5 LEA R18, P1, R15, R206, 0x1 ;  /* 0x000000ce0f125211 */ /* 0x000fc400078208ff */
[----:B------:R-:W-:Y:S01]  /*19550*/  @P4 IADD3 R7, P0, R4, R5, RZ ;  /* 0x0000000504074210 */ /* 0x000fe20007f1e0ff */
[----:B------:R1:W-:Y:S01]  /*19560*/  @!P5 STS.128 [R204+0x8000], RZ ;  /* 0x008000ffcc00d388 */ /* 0x0003e20000000c00 */
[----:B------:R-:W-:-:S03]  /*19570*/  @P5 LEA.HI.X R19, R15, R207, R14, 0x1, P1 ;  /* 0x000000cf0f135211 */ /* 0x000fc600008f0c0e */
[----:B------:R-:W-:Y:S01]  /*19580*/  @P4 IMAD.X R14, R135, 0x1, R6, P0 ;  /* 0x00000001870e4824 */ /* 0x000fe200000e0606 */
[----:B------:R-:W-:-:S04]  /*19590*/  IADD3 R5, P1, P0, R4, R5, R4 ;  /* 0x0000000504057210 */ /* 0x000fc8000783e004 */
[----:B------:R-:W-:Y:S02]  /*195a0*/  IADD3.X R6, R135, R6, R135, P1, P0 ;  /* 0x0000000687067210 */ /* 0x000fe40000fe0487 */
[-C--:B------:R-:W-:Y:S02]  /*195b0*/  @P4 LEA R30, P1, R7, R206.reuse, 0x1 ;  /* 0x000000ce071e4211 */ /* 0x080fe400078208ff */
[-C--:B------:R-:W-:Y:S02]  /*195c0*/  @!P2 LEA R32, P0, R5, R206.reuse, 0x1 ;  /* 0x000000ce0520a211 */ /* 0x080fe400078008ff */
        /* <DEDUP_REMOVED lines=69> */
.L_x_3773:
[----:B------:R-:W-:Y:S01]  /*19a20*/  FMNMX.FTZ R6, R133, R3, !PT ;  /* 0x0000000385067209 */ /* 0x000fe20007810000 */
[----:B-1----:R-:W-:Y:S01]  /*19a30*/  LDSM.16.MT88.4 R16, [R192+0xc000] ;  /* 0x00c00000c010783b */ /* 0x002fe20000004200 */
        /* <DEDUP_REMOVED lines=52> */
[----:B------:R-:W1:Y:S01]  /*19d80*/  LDSM.16.MT88.4 R12, [R190+0xc000] ;  /* 0x00c00000be0c783b */ /* 0x000e620000004200 */
[----:B------:R-:W-:Y:S01]  /*19d90*/  FADD.FTZ R5, R132, -R5 ;  /* 0x8000000584057221 */ /* 0x000fe20000010000 */
[----:B------:R-:W-:Y:S01]  /*19da0*/  MUFU.EX2 R141, R141 ;  /* 0x0000008d008d7308 */ /* 0x000fe20000000800 */
[--C-:B------:R-:W-:Y:S01]  /*19db0*/  FFMA.FTZ R144, R3, c[0x0][0x23c], -R154.reuse ;  /* 0x00008f0003907a23 */ /* 0x100fe2000001089a */
[----:B------:R-:W-:Y:S01]  /*19dc0*/  LDSM.16.MT88.4 R132, [R190+0xc800] ;  /* 0x00c80000be84783b */ /* 0x000fe20000004200 */
[--C-:B------:R-:W-:Y:S02]  /*19dd0*/  FFMA.FTZ R140, R2, c[0x0][0x23c], -R151.reuse ;  /* 0x00008f00028c7a23 */ /* 0x100fe40000010897 */
[--C-:B------:R-:W-:Y:S02]  /*19de0*/  FFMA.FTZ R143, R11, c[0x0][0x23c], -R154.reuse ;  /* 0x00008f000b8f7a23 */ /* 0x100fe4000001089a */
[----:B------:R-:W-:Y:S01]  /*19df0*/  FFMA.FTZ R142, R9, c[0x0][0x23c], -R154 ;  /* 0x00008f00098e7a23 */ /* 0x000fe2000001089a */
[----:B------:R-:W-:Y:S01]  /*19e00*/  MUFU.EX2 R144, R144 ;  /* 0x0000009000907308 */ /* 0x000fe20000000800 */
[----:B------:R-:W-:-:S02]  /*19e10*/  FFMA.FTZ R3, R10, c[0x0][0x23c], -R151 ;  /* 0x00008f000a037a23 */ /* 0x000fc40000010897 */
[----:B------:R-:W-:Y:S02]  /*19e20*/  FFMA.FTZ R2, R8, c[0x0][0x23c], -R151 ;  /* 0x00008f0008027a23 */ /* 0x000fe40000010897 */
[----:B------:R-:W-:Y:S01]  /*19e30*/  FMUL.FTZ R149, R4, c[0x0][0x23c] ;  /* 0x00008f0004957a20 */ /* 0x000fe20000410000 */
[----:B------:R-:W2:Y:S01]  /*19e40*/  LDSM.16.MT88.4 R8, [R189+0xc000] ;  /* 0x00c00000bd08783b */ /* 0x000ea20000004200 */
[----:B------:R-:W-:Y:S01]  /*19e50*/  FMUL.FTZ R148, R5, c[0x0][0x23c] ;  /* 0x00008f0005947a20 */ /* 0x000fe20000410000 */
[----:B------:R-:W3:Y:S01]  /*19e60*/  MUFU.EX2 R143, R143 ;  /* 0x0000008f008f7308 */ /* 0x000ee20000000800 */
[--C-:B------:R-:W-:Y:S02]  /*19e70*/  FFMA.FTZ R156, R27, c[0x0][0x23c], -R154.reuse ;  /* 0x00008f001b9c7a23 */ /* 0x100fe4000001089a */
[--C-:B------:R-:W-:Y:S02]  /*19e80*/  FFMA.FTZ R157, R25, c[0x0][0x23c], -R154.reuse ;  /* 0x00008f00199d7a23 */ /* 0x100fe4000001089a */
[----:B------:R-:W-:-:S02]  /*19e90*/  FFMA.FTZ R158, R23, c[0x0][0x23c], -R154 ;  /* 0x00008f00179e7a23 */ /* 0x000fc4000001089a */
[--C-:B------:R-:W-:Y:S01]  /*19ea0*/  FFMA.FTZ R159, R21, c[0x0][0x23c], -R154.reuse ;  /* 0x00008f00159f7a23 */ /* 0x100fe2000001089a */
[----:B------:R-:W4:Y:S01]  /*19eb0*/  MUFU.EX2 R142, R142 ;  /* 0x0000008e008e7308 */ /* 0x000f220000000800 */
[--C-:B------:R-:W-:Y:S02]  /*19ec0*/  FFMA.FTZ R160, R26, c[0x0][0x23c], -R151.reuse ;  /* 0x00008f001aa07a23 */ /* 0x100fe40000010897 */
[--C-:B------:R-:W-:Y:S02]  /*19ed0*/  FFMA.FTZ R163, R24, c[0x0][0x23c], -R151.reuse ;  /* 0x00008f0018a37a23 */ /* 0x100fe40000010897 */
[--C-:B------:R-:W-:Y:S01]  /*19ee0*/  FFMA.FTZ R161, R22, c[0x0][0x23c], -R151.reuse ;  /* 0x00008f0016a17a23 */ /* 0x100fe20000010897 */
[----:B------:R-:W-:Y:S01]  /*19ef0*/  LDSM.16.MT88.4 R24, [R192+0xe800] ;  /* 0x00e80000c018783b */ /* 0x000fe20000004200 */
[----:B------:R-:W-:Y:S01]  /*19f00*/  FFMA.FTZ R162, R20, c[0x0][0x23c], -R151 ;  /* 0x00008f0014a27a23 */ /* 0x000fe20000010897 */
[----:B------:R-:W-:Y:S01]  /*19f10*/  MUFU.EX2 R140, R140 ;  /* 0x0000008c008c7308 */ /* 0x000fe20000000800 */
[----:B---3--:R-:W-:Y:S01]  /*19f20*/  F2FP.PACK_AB R4, R143, R144 ;  /* 0x000000908f04723e */ /* 0x008fe200000000ff */
[----:B------:R-:W-:Y:S01]  /*19f30*/  LDSM.16.MT88.4 R20, [R190+0xe800] ;  /* 0x00e80000be14783b */ /* 0x000fe20000004200 */
[----:B------:R-:W-:-:S02]  /*19f40*/  FFMA.FTZ R174, R169, c[0x0][0x23c], -R154 ;  /* 0x00008f00a9ae7a23 */ /* 0x000fc4000001089a */
[--C-:B------:R-:W-:Y:S02]  /*19f50*/  FFMA.FTZ R212, R167, c[0x0][0x23c], -R154.reuse ;  /* 0x00008f00a7d47a23 */ /* 0x100fe4000001089a */
        /* <DEDUP_REMOVED lines=61> */
[-C--:B------:R-:W-:Y:S02]  /*1a330*/  FMUL.FTZ R61, R61, R149.reuse ;  /* 0x000000953d3d7220 */ /* 0x080fe40000410000 */
        /* <DEDUP_REMOVED lines=40> */
[----:B------:R-:W2:Y:S01]  /*1a5c0*/  MUFU.EX2 R167, R167 ;  /* 0x000000a700a77308 */ /* 0x000ea20000000800 */
        /* <DEDUP_REMOVED lines=221> */
.L_x_3770:
[----:B------:R-:W-:Y:S05]  /*1b3a0*/  @!P6 BRA `(.L_x_3776) ;  /* 0x00003bf00000e947 */ /* 0x000fea0003800000 */
[----:B------:R-:W-:Y:S01]  /*1b3b0*/  ULDC UR5, c[0x0][0x1a0] ;  /* 0x0000680000057ab9 */ /* 0x000fe20000000800 */
[----:B------:R-:W-:Y:S01]  /*1b3c0*/  IMAD.MOV.U32 R135, RZ, RZ, R132 ;  /* 0x000000ffff877224 */ /* 0x000fe200078e0084 */
[----:B------:R-:W-:Y:S01]  /*1b3d0*/  ULEA UR5, -UR5, URZ, 0x6 ;  /* 0x0000003f05057291 */ /* 0x000fe2000f8e313f */
[----:B------:R-:W-:Y:S01]  /*1b3e0*/  IMAD.MOV.U32 R3, RZ, RZ, R133 ;  /* 0x000000ffff037224 */ /* 0x000fe200078e0085 */
[----:B------:R-:W-:Y:S02]  /*1b3f0*/  ULDC.64 UR8, c[0x0][0x118] ;  /* 0x0000460000087ab9 */ /* 0x000fe40000000a00 */
[----:B------:R-:W-:Y:S02]  /*1b400*/  USHF.R.S32.HI UR4, URZ, 0x1f, UR5 ;  /* 0x0000001f3f047899 */ /* 0x000fe40008011405 */
[----:B------:R-:W-:Y:S01]  /*1b410*/  MOV R213, UR5 ;  /* 0x0000000500d57c02 */ /* 0x000fe20008000f00 */
[----:B------:R-:W-:-:S03]  /*1b420*/  UMOV UR6, 0x4 ;  /* 0x0000000400067882 */ /* 0x000fc60000000000 */
[----:B------:R-:W-:Y:S02]  /*1b430*/  MOV R212, UR4 ;  /* 0x0000000400d47c02 */ /* 0x000fe40008000f00 */
.L_x_3780:
        /* <DEDUP_REMOVED lines=65> */
.L_x_3777:
[C---:B------:R-:W-:Y:S01]  /*1b850*/  LOP3.LUT P5, RZ, R205.reuse, 0x1, RZ, 0xc0, !PT ;  /* 0x00000001cdff7812 */ /* 0x040fe200078ac0ff */
[----:B------:R-:W-:Y:S01]  /*1b860*/  ULDC.64 UR4, c[0x0][0x1a0] ;  /* 0x0000680000047ab9 */ /* 0x000fe20000000a00 */
[CC--:B------:R-:W-:Y:S01]  /*1b870*/  LEA R132, P1, R4.reuse, R164.reuse, 0x1 ;  /* 0x000000a404847211 */ /* 0x0c0fe200078208ff */
[----:B------:R-:W-:Y:S01]  /*1b880*/  USHF.L.U32 UR7, UR4, 0x4, URZ ;  /* 0x0000000404077899 */ /* 0x000fe2000800063f */
[C---:B------:R-:W-:Y:S01]  /*1b890*/  LOP3.LUT P4, RZ, R205.reuse, 0x2, RZ, 0xc0, !PT ;  /* 0x00000002cdff7812 */ /* 0x040fe2000788c0ff */
[----:B------:R-:W-:Y:S01]  /*1b8a0*/  USHF.L.U64.HI UR5, UR4, UR6, UR5 ;  /* 0x0000000604057299 */ /* 0x000fe20008010205 */
[CC--:B------:R-:W-:Y:S02]  /*1b8b0*/  LEA.HI.X R133, R4.reuse, R165.reuse, R2, 0x1, P1 ;  /* 0x000000a504857211 */ /* 0x0c0fe400008f0c02 */
[----:B------:R-:W-:Y:S02]  /*1b8c0*/  LOP3.LUT P2, RZ, R205, 0x4, RZ, 0xc0, !PT ;  /* 0x00000004cdff7812 */ /* 0x000fe4000784c0ff */
[----:B------:R-:W-:Y:S03]  /*1b8d0*/  IADD3 R7, P0, R4, UR7, RZ ;  /* 0x0000000704077c10 */ /* 0x000fe6000ff1e0ff */
[----:B------:R-:W-:Y:S01]  /*1b8e0*/  @!PT LDS RZ, [RZ] ;  /* 0x00000000fffff984 */ /* 0x000fe20000000800 */
[----:B------:R-:W-:Y:S01]  /*1b8f0*/  @!PT LDS RZ, [RZ] ;  /* 0x00000000fffff984 */ /* 0x000fe20000000800 */
[----:B------:R-:W-:Y:S01]  /*1b900*/  @!PT LDS RZ, [RZ] ;  /* 0x00000000fffff984 */ /* 0x000fe20000000800 */
[----:B------:R1:W-:Y:S01]  /*1b910*/  @P5 LDGSTS.E.BYPASS.LTC128B.128 [R204+0xc000], [R132.64] ;  /* 0x0c00000084cc5fae */ /* 0x0003e2000b901d48 */
[CC--:B------:R-:W-:Y:S02]  /*1b920*/  @P5 LEA R16, P6, R7.reuse, R164.reuse, 0x1 ;  /* 0x000000a407105211 */ /* 0x0c0fe400078c08ff */
[----:B------:R-:W-:Y:S01]  /*1b930*/  IADD3.X R4, R2, UR5, RZ, P0, !PT ;  /* 0x0000000502047c10 */ /* 0x000fe200087fe4ff */
[----:B------:R-:W-:Y:S01]  /*1b940*/  @!P5 STS.128 [R204+0xc000], RZ ;  /* 0x00c000ffcc00d388 */ /* 0x000fe20000000c00 */
[CC--:B------:R-:W-:Y:S02]  /*1b950*/  @P4 LEA R12, P1, R7.reuse, R164.reuse, 0x1 ;  /* 0x000000a4070c4211 */ /* 0x0c0fe400078208ff */
[CCC-:B------:R-:W-:Y:S01]  /*1b960*/  @P5 LEA.HI.X R17, R7.reuse, R165.reuse, R4.reuse, 0x1, P6 ;  /* 0x000000a507115211 */ /* 0x1c0fe200030f0c04 */
[----:B------:R-:W-:Y:S01]  /*1b970*/  @!PT LDS RZ, [RZ] ;  /* 0x00000000fffff984 */ /* 0x000fe20000000800 */
[----:B------:R-:W-:Y:S01]  /*1b980*/  @!PT LDS RZ, [RZ] ;  /* 0x00000000fffff984 */ /* 0x000fe20000000800 */
[----:B------:R-:W-:Y:S01]  /*1b990*/  @!PT LDS RZ, [RZ] ;  /* 0x00000000fffff984 */ /* 0x000fe20000000800 */
[----:B------:R1:W-:Y:S01]  /*1b9a0*/  @P4 LDGSTS.E.BYPASS.LTC128B.128 [R204+0xe000], [R132.64+0x80] ;  /* 0x0e00008084cc4fae */ /* 0x0003e2000b901d48 */
[CCC-:B------:R-:W-:Y:S02]  /*1b9b0*/  @P4 LEA.HI.X R13, R7.reuse, R165.reuse, R4.reuse, 0x1, P1 ;  /* 0x000000a5070d4211 */ /* 0x1c0fe400008f0c04 */
[CC--:B------:R-:W-:Y:S01]  /*1b9c0*/  @P2 LEA R10, P0, R7.reuse, R164.reuse, 0x1 ;  /* 0x000000a4070a2211 */ /* 0x0c0fe200078008ff */
[----:B------:R-:W-:Y:S01]  /*1b9d0*/  @!P4 STS.128 [R204+0xe000], RZ ;  /* 0x00e000ffcc00c388 */ /* 0x000fe20000000c00 */
[C---:B------:R-:W-:Y:S02]  /*1b9e0*/  IADD3 R5, P6, R7.reuse, UR7, RZ ;  /* 0x0000000707057c10 */ /* 0x040fe4000ffde0ff */
[-C--:B------:R-:W-:Y:S01]  /*1b9f0*/  @P2 LEA.HI.X R11, R7, R165.reuse, R4, 0x1, P0 ;  /* 0x000000a5070b2211 */ /* 0x080fe200000f0c04 */
[----:B------:R-:W-:Y:S01]  /*1ba00*/  @!PT LDS RZ, [RZ] ;  /* 0x00000000fffff984 */ /* 0x000fe20000000800 */
[----:B------:R-:W-:Y:S01]  /*1ba10*/  @!PT LDS RZ, [RZ] ;  /* 0x00000000fffff984 */ /* 0x000fe20000000800 */
[----:B------:R-:W-:Y:S01]  /*1ba20*/  @!PT LDS RZ, [RZ] ;  /* 0x00000000fffff984 */ /* 0x000fe20000000800 */
[----:B------:R1:W-:Y:S01]  /*1ba30*/  @P2 LDGSTS.E.BYPASS.LTC128B.128 [R204+0x10000], [R132.64+0x100] ;  /* 0x1000010084cc2fae */ /* 0x0003e2000b901d48 */
[----:B------:R-:W-:Y:S02]  /*1ba40*/  IADD3.X R4, R4, UR5, RZ, P6, !PT ;  /* 0x0000000504047c10 */ /* 0x000fe4000b7fe4ff */
        /* <DEDUP_REMOVED lines=27> */
[C---:B------:R-:W-:Y:S01]  /*1bc00*/  @P2 LEA R28, P0, R2.reuse, R164, 0x1 ;  /* 0x000000a4021c2211 */ /* 0x040fe200078008ff */
[----:B------:R-:W-:Y:S03]  /*1bc10*/  @!P2 STS.128 [R204+0x10800], RZ ;  /* 0x010800ffcc00a388 */ /* 0x000fe60000000c00 */
[----:B------:R-:W-:Y:S01]  /*1bc20*/  @P2 LEA.HI.X R29, R2, R165, R4, 0x1, P0 ;  /* 0x000000a5021d2211 */ /* 0x000fe200000f0c04 */
[----:B------:R-:W-:Y:S01]  /*1bc30*/  @!PT LDS RZ, [RZ] ;  /* 0x00000000fffff984 */ /* 0x000fe20000000800 */
[----:B------:R-:W-:Y:S01]  /*1bc40*/  @!PT LDS RZ, [RZ] ;  /* 0x00000000fffff984 */ /* 0x000fe20000000800 */
[----:B------:R-:W-:Y:S01]  /*1bc50*/  @!PT LDS RZ, [RZ] ;  /* 0x00000000fffff984 */ /* 0x000fe20000000800 */
[----:B------:R3:W-:Y:S01]  /*1bc60*/  @P5 LDGSTS.E.BYPASS.LTC128B.128 [R204+0xd000], [R14.64] ;  /* 0x0d0000000ecc5fae */ /* 0x0007e2000b901d48 */
[----:B------:R-:W-:Y:S03]  /*1bc70*/  ISETP.GT.AND P0, PT, R208, R199, PT ;  /* 0x000000c7d000720c */ /* 0x000fe60003f04270 */
        /* <DEDUP_REMOVED lines=27> */
[----:B------:R-:W5:Y:S04]  /*1be30*/  LDSM.16.M88.4 R140, [R197+0x6000] ;  /* 0x00600000c58c783b */ /* 0x000f680000000200 */
[----:B--2---:R-:W3:Y:S04]  /*1be40*/  LDSM.16.M88.4 R16, [R197+0x6800] ;  /* 0x00680000c510783b */ /* 0x004ee80000000200 */
[----:B------:R-:W1:Y:S04]  /*1be50*/  LDSM.16.M88.4 R24, [R197+0x7000] ;  /* 0x00700000c518783b */ /* 0x000e680000000200 */
[----:B------:R-:W0:Y:S04]  /*1be60*/  LDGDEPBAR ;  /* 0x00000000000079af */ /* 0x000e280000000000 */
[----:B------:R-:W2:Y:S04]  /*1be70*/  LDSM.16.M88.4 R32, [R197+0x7800] ;  /* 0x00780000c520783b */ /* 0x000ea80000000200 */
[----:B------:R-:W-:Y:S04]  /*1be80*/  LDSM.16.M88.4 R144, [R196] ;  /* 0x00000000c490783b */ /* 0x000fe80000000200 */
[----:B------:R-:W1:Y:S04]  /*1be90*/  LDSM.16.M88.4 R148, [R195] ;  /* 0x00000000c394783b */ /* 0x000e680000000200 */
[----:B------:R-:W1:Y:S04]  /*1bea0*/  LDSM.16.M88.4 R152, [R187] ;  /* 0x00000000bb98783b */ /* 0x000e680000000200 */
[----:B------:R-:W1:Y:S04]  /*1beb0*/  LDSM.16.M88.4 R156, [R186] ;  /* 0x00000000ba9c783b */ /* 0x000e680000000200 */
[----:B------:R-:W2:Y:S01]  /*1bec0*/  LDSM.16.M88.4 R160, [R185] ;  /* 0x00000000b9a0783b */ /* 0x000ea20000000200 */
[C---:B-----5:R-:W-:Y:S03]  /*1bed0*/  HMMA.16816.F32 R4, R136.reuse, R140, RZ ;  /* 0x0000008c8804723c */ /* 0x060fe600000018ff */
[----:B------:R-:W-:Y:S04]  /*1bee0*/  LDSM.16.M88.4 R164, [R191+0x6000] ;  /* 0x00600000bfa4783b */ /* 0x000fe80000000200 */
[----:B------:R-:W-:Y:S01]  /*1bef0*/  LDSM.16.M88.4 R168, [R191+0x6800] ;  /* 0x00680000bfa8783b */ /* 0x000fe20000000200 */
[C---:B----4-:R-:W-:Y:S03]  /*1bf00*/  HMMA.16816.F32 R8, R136.reuse, R142, RZ ;  /* 0x0000008e8808723c */ /* 0x050fe600000018ff */
[----:B------:R-:W4:Y:S04]  /*1bf10*/  LDSM.16.M88.4 R140, [R194] ;  /* 0x00000000c28c783b */ /* 0x000f280000000200 */
[----:B------:R-:W-:Y:S01]  /*1bf20*/  LDSM.16.M88.4 R172, [R191+0x7800] ;  /* 0x00780000bfac783b */ /* 0x000fe20000000200 */
[C---:B---3--:R-:W-:Y:S08]  /*1bf30*/  HMMA.16816.F32 R12, R136.reuse, R16, RZ ;  /* 0x00000010880c723c */ /* 0x048ff000000018ff */
[C---:B------:R-:W-:Y:S08]  /*1bf40*/  HMMA.16816.F32 R16, R136.reuse, R18, RZ ;  /* 0x000000128810723c */ /* 0x040ff000000018ff */
[C---:B-1----:R-:W-:Y:S08]  /*1bf50*/  HMMA.16816.F32 R20, R136.reuse, R24, RZ ;  /* 0x000000188814723c */ /* 0x042ff000000018ff */
[C---:B------:R-:W-:Y:S08]  /*1bf60*/  HMMA.16816.F32 R24, R136.reuse, R26, RZ ;  /* 0x0000001a8818723c */ /* 0x040ff000000018ff */
[C---:B--2---:R-:W-:Y:S08]  /*1bf70*/  HMMA.16816.F32 R28, R136.reuse, R32, RZ ;  /* 0x00000020881c723c */ /* 0x044ff000000018ff */
        /* <DEDUP_REMOVED lines=10> */
[----:B------:R-:W3:Y:S07]  /*1c020*/  LDSM.16.M88.4 R156, [R184+0x800] ;  /* 0x00080000b89c783b */ /* 0x000eee0000000200 */
[C---:B------:R-:W-:Y:S08]  /*1c030*/  HMMA.16816.F32 R28, R144.reuse, R160, R28 ;  /* 0x000000a0901c723c */ /* 0x040ff0000000181c */
[----:B------:R-:W-:Y:S01]  /*1c040*/  HMMA.16816.F32 R32, R144, R162, R32 ;  /* 0x000000a29020723c */ /* 0x000fe20000001820 */
[----:B------:R-:W5:Y:S04]  /*1c050*/  LDSM.16.M88.4 R144, [R184+0x1000] ;  /* 0x00100000b890783b */ /* 0x000f680000000200 */
[----:B------:R-:W2:Y:S03]  /*1c060*/  LDSM.16.M88.4 R160, [R184+0x1800] ;  /* 0x00180000b8a0783b */ /* 0x000ea60000000200 */
[C---:B----4-:R-:W-:Y:S08]  /*1c070*/  HMMA.16816.F32 R4, R140.reuse, R164, R4 ;  /* 0x000000a48c04723c */ /* 0x050ff00000001804 */
        /* <DEDUP_REMOVED lines=14> */
[----:B------:R-:W-:Y:S07]  /*1c160*/  LDSM.16.M88.4 R152, [R183] ;  /* 0x00000000b798783b */ /* 0x000fee0000000200 */
[C---:B---3--:R-:W-:Y:S08]  /*1c170*/  HMMA.16816.F32 R12, R148.reuse, R156, R12 ;  /* 0x0000009c940c723c */ /* 0x048ff0000000180c */
[C---:B------:R-:W-:Y:S01]  /*1c180*/  HMMA.16816.F32 R16, R148.reuse, R158, R16 ;  /* 0x0000009e9410723c */ /* 0x040fe20000001810 */
[----:B------:R-:W-:Y:S07]  /*1c190*/  LDSM.16.M88.4 R156, [R182] ;  /* 0x00000000b69c783b */ /* 0x000fee0000000200 */
[C---:B-----5:R-:W-:Y:S08]  /*1c1a0*/  HMMA.16816.F32 R20, R148.reuse, R144, R20 ;  /* 0x000000909414723c */ /* 0x060ff00000001814 */
[C---:B------:R-:W-:Y:S01]  /*1c1b0*/  HMMA.16816.F32 R24, R148.reuse, R146, R24 ;  /* 0x000000929418723c */ /* 0x040fe20000001818 */
[----:B------:R-:W2:Y:S07]  /*1c1c0*/  LDSM.16.M88.4 R144, [R196+0x2000] ;  /* 0x00200000c490783b */ /* 0x000eae0000000200 */
[C---:B------:R-:W-:Y:S08]  /*1c1d0*/  HMMA.16816.F32 R28, R148.reuse, R160, R28 ;  /* 0x000000a0941c723c */ /* 0x040ff0000000181c */
[----:B------:R-:W-:Y:S01]  /*1c1e0*/  HMMA.16816.F32 R32, R148, R162, R32 ;  /* 0x000000a29420723c */ /* 0x000fe20000001820 */
[----:B------:R-:W3:Y:S04]  /*1c1f0*/  LDSM.16.M88.4 R148, [R181] ;  /* 0x00000000b594783b */ /* 0x000ee80000000200 */
[----:B------:R-:W5:Y:S03]  /*1c200*/  LDSM.16.M88.4 R160, [R180] ;  /* 0x00000000b4a0783b */ /* 0x000f660000000200 */
        /* <DEDUP_REMOVED lines=22> */
[C---:B-----5:R-:W-:Y:S08]  /*1c370*/  HMMA.16816.F32 R28, R144.reuse, R160, R28 ;  /* 0x000000a0901c723c */ /* 0x060ff0000000181c */
[----:B------:R-:W-:Y:S01]  /*1c380*/  HMMA.16816.F32 R32, R144, R162, R32 ;  /* 0x000000a29020723c */ /* 0x000fe20000001820 */
[----:B------:R-:W3:Y:S04]  /*1c390*/  LDSM.16.M88.4 R144, [R184+0x3000] ;  /* 0x00300000b890783b */ /* 0x000ee80000000200 */
[----:B------:R-:W5:Y:S03]  /*1c3a0*/  LDSM.16.M88.4 R160, [R184+0x3800] ;  /* 0x00380000b8a0783b */ /* 0x000f660000000200 */
        /* <DEDUP_REMOVED lines=16> */
[C---:B------:R-:W-:Y:S08]  /*1c4b0*/  HMMA.16816.F32 R12, R148.reuse, R156, R12 ;  /* 0x0000009c940c723c */ /* 0x040ff0000000180c */
[C---:B------:R-:W-:Y:S01]  /*1c4c0*/  HMMA.16816.F32 R16, R148.reuse, R158, R16 ;  /* 0x0000009e9410723c */ /* 0x040fe20000001810 */
[----:B------:R-:W-:Y:S07]  /*1c4d0*/  LDSM.16.M88.4 R156, [R178] ;  /* 0x00000000b29c783b */ /* 0x000fee0000000200 */
[C---:B---3--:R-:W-:Y:S08]  /*1c4e0*/  HMMA.16816.F32 R20, R148.reuse, R144, R20 ;  /* 0x000000909414723c */ /* 0x048ff00000001814 */
[C---:B------:R-:W-:Y:S01]  /*1c4f0*/  HMMA.16816.F32 R24, R148.reuse, R146, R24 ;  /* 0x000000929418723c */ /* 0x040fe20000001818 */
[----:B------:R-:W2:Y:S07]  /*1c500*/  LDSM.16.M88.4 R144, [R196+0x4000] ;  /* 0x00400000c490783b */ /* 0x000eae0000000200 */
[C---:B-----5:R-:W-:Y:S08]  /*1c510*/  HMMA.16816.F32 R28, R148.reuse, R160, R28 ;  /* 0x000000a0941c723c */ /* 0x060ff0000000181c */
        /* <DEDUP_REMOVED lines=37> */
[C---:B----4-:R-:W-:Y:S08]  /*1c770*/  HMMA.16816.F32 R20, R140.reuse, R136, R20 ;  /* 0x000000888c14723c */ /* 0x050ff00000001814 */
[C---:B------:R-:W-:Y:S08]  /*1c780*/  HMMA.16816.F32 R24, R140.reuse, R138, R24 ;  /* 0x0000008a8c18723c */ /* 0x040ff00000001818 */
[C---:B------:R-:W-:Y:S08]  /*1c790*/  HMMA.16816.F32 R28, R140.reuse, R172, R28 ;  /* 0x000000ac8c1c723c */ /* 0x040ff0000000181c */
[----:B------:R-:W-:Y:S08]  /*1c7a0*/  HMMA.16816.F32 R32, R140, R174, R32 ;  /* 0x000000ae8c20723c */ /* 0x000ff00000001820 */
[C---:B--2---:R-:W-:Y:S08]  /*1c7b0*/  HMMA.16816.F32 R4, R148.reuse, R152, R4 ;  /* 0x000000989404723c */ /* 0x044ff00000001804 */
[C---:B------:R-:W-:Y:S08]  /*1c7c0*/  HMMA.16816.F32 R8, R148.reuse, R154, R8 ;  /* 0x0000009a9408723c */ /* 0x040ff00000001808 */
[C---:B------:R-:W-:Y:S08]  /*1c7d0*/  HMMA.16816.F32 R12, R148.reuse, R156, R12 ;  /* 0x0000009c940c723c */ /* 0x040ff0000000180c */
[C---:B------:R-:W-:Y:S08]  /*1c7e0*/  HMMA.16816.F32 R16, R148.reuse, R158, R16 ;  /* 0x0000009e9410723c */ /* 0x040ff00000001810 */
[C---:B---3--:R-:W-:Y:S08]  /*1c7f0*/  HMMA.16816.F32 R20, R148.reuse, R144, R20 ;  /* 0x000000909414723c */ /* 0x048ff00000001814 */
        /* <DEDUP_REMOVED lines=70> */
.L_x_3779:
[CC--:B------:R-:W-:Y:S01]  /*1cc60*/  LEA R144, P1, R2.reuse, R206.reuse, 0x1 ;  /* 0x000000ce02907211 */ /* 0x0c0fe200078208ff */
[----:B------:R-:W-:Y:S02]  /*1cc70*/  ULDC.64 UR4, c[0x0][0x198] ;  /* 0x0000660000047ab9 */ /* 0x000fe40000000a00 */
[----:B------:R-:W-:Y:S01]  /*1cc80*/  USHF.L.U32 UR7, UR4, 0x4, URZ ;  /* 0x0000000404077899 */ /* 0x000fe2000800063f */
[CC--:B------:R-:W-:Y:S01]  /*1cc90*/  LEA.HI.X R145, R2.reuse, R207.reuse, R132, 0x1, P1 ;  /* 0x000000cf02917211 */ /* 0x0c0fe200008f0c84 */
[----:B------:R-:W-:Y:S04]  /*1cca0*/  USHF.L.U64.HI UR5, UR4, UR6, UR5 ;  /* 0x0000000604057299 */ /* 0x000fe80008010205 */
[----:B------:R-:W-:Y:S01]  /*1ccb0*/  @!PT LDS RZ, [RZ] ;  /* 0x00000000fffff984 */ /* 0x000fe20000000800 */
[----:B------:R-:W-:Y:S01]  /*1ccc0*/  @!PT LDS RZ, [RZ] ;  /* 0x00000000fffff984 */ /* 0x000fe20000000800 */
[----:B------:R-:W-:Y:S01]  /*1ccd0*/  @!PT LDS RZ, [RZ] ;  /* 0x00000000fffff984 */ /* 0x000fe20000000800 */
[----:B------:R1:W-:Y:S01]  /*1cce0*/  @P5 LDGSTS.E.BYPASS.LTC128B.128 [R204+0x6000], [R144.64] ;  /* 0x0600000090cc5fae */ /* 0x0003e2000b901d48 */
[----:B------:R-:W-:Y:S03]  /*1ccf0*/  IADD3 R137, P0, R2, UR7, RZ ;  /* 0x0000000702897c10 */ /* 0x000fe6000ff1e0ff */
[----:B------:R1:W-:Y:S01]  /*1cd00*/  @!P5 STS.128 [R204+0x6000], RZ ;  /* 0x006000ffcc00d388 */ /* 0x0003e20000000c00 */
[CC--:B------:R-:W-:Y:S02]  /*1cd10*/  @P5 LEA R148, P6, R137.reuse, R206.reuse, 0x1 ;  /* 0x000000ce89945211 */ /* 0x0c0fe400078c08ff */
[CC--:B------:R-:W-:Y:S01]  /*1cd20*/  @P4 LEA R142, P1, R137.reuse, R206.reuse, 0x1 ;  /* 0x000000ce898e4211 */ /* 0x0c0fe200078208ff */
[----:B------:R-:W-:Y:S01]  /*1cd30*/  @!PT LDS RZ, [RZ] ;  /* 0x00000000fffff984 */ /* 0x000fe20000000800 */
[----:B------:R-:W-:Y:S01]  /*1cd40*/  @!PT LDS RZ, [RZ] ;  /* 0x00000000fffff984 */ /* 0x000fe20000000800 */
[----:B------:R-:W-:Y:S01]  /*1cd50*/  @!PT LDS RZ, [RZ] ;  /* 0x00000000fffff984 */ /* 0x000fe20000000800 */
[----:B------:R1:W-:Y:S01]  /*1cd60*/  @P4 LDGSTS.E.BYPASS.LTC128B.128 [R204+0x8000], [R144.64+0x80] ;  /* 0x0800008090cc4fae */ /* 0x0003e2000b901d48 */
[----:B------:R-:W-:Y:S02]  /*1cd70*/  IADD3.X R132, R132, UR5, RZ, P0, !PT ;  /* 0x0000000584847c10 */ /* 0x000fe400087fe4ff */
[CC--:B------:R-:W-:Y:S01]  /*1cd80*/  @P2 LEA R140, P0, R137.reuse, R206.reuse, 0x1 ;  /* 0x000000ce898c2211 */ /* 0x0c0fe200078008ff */
[----:B------:R1:W-:Y:S01]  /*1cd90*/  @!P4 STS.128 [R204+0x8000], RZ ;  /* 0x008000ffcc00c388 */ /* 0x0003e20000000c00 */
[CCC-:B------:R-:W-:Y:S02]  /*1cda0*/  @P5 LEA.HI.X R149, R137.reuse, R207.reuse, R132.reuse, 0x1, P6 ;  /* 0x000000cf89955211 */ /* 0x1c0fe400030f0c84 */
[CCC-:B------:R-:W-:Y:S01]  /*1cdb0*/  @P4 LEA.HI.X R143, R137.reuse, R207.reuse, R132.reuse, 0x1, P1 ;  /* 0x000000cf898f4211 */ /* 0x1c0fe200008f0c84 */
[----:B------:R-:W-:Y:S01]  /*1cdc0*/  @!PT LDS RZ, [RZ] ;  /* 0x00000000fffff984 */ /* 0x000fe20000000800 */
[----:B------:R-:W-:Y:S01]  /*1cdd0*/  @!PT LDS RZ, [RZ] ;  /* 0x00000000fffff984 */ /* 0x000fe20000000800 */
[----:B------:R-:W-:Y:S01]  /*1cde0*/  @!PT LDS RZ, [RZ] ;  /* 0x00000000fffff984 */ /* 0x000fe20000000800 */
[----:B------:R1:W-:Y:S01]  /*1cdf0*/  @P2 LDGSTS.E.BYPASS.LTC128B.128 [R204+0xa000], [R144.64+0x100] ;  /* 0x0a00010090cc2fae */ /* 0x0003e2000b901d48 */
[CC--:B------:R-:W-:Y:S02]  /*1ce00*/  @P2 LEA.HI.X R141, R137.reuse, R207.reuse, R132, 0x1, P0 ;  /* 0x000000cf898d2211 */ /* 0x0c0fe400000f0c84 */
[----:B------:R-:W-:Y:S01]  /*1ce10*/  IADD3 R133, P6, R137, UR7, RZ ;  /* 0x0000000789857c10 */ /* 0x000fe2000ffde0ff */
[----:B------:R1:W-:Y:S03]  /*1ce20*/  @!P2 STS.128 [R204+0xa000], RZ ;  /* 0x00a000ffcc00a388 */ /* 0x0003e60000000c00 */
[CC--:B------:R-:W-:Y:S01]  /*1ce30*/  @P4 LEA R138, P1, R133.reuse, R206.reuse, 0x1 ;  /* 0x000000ce858a4211 */ /* 0x0c0fe200078208ff */
[----:B------:R-:W-:Y:S01]  /*1ce40*/  @!PT LDS RZ, [RZ] ;  /* 0x00000000fffff984 */ /* 0x000fe20000000800 */
[----:B------:R-:W-:Y:S01]  /*1ce50*/  @!PT LDS RZ, [RZ] ;  /* 0x00000000fffff984 */ /* 0x000fe20000000800 */
[----:B------:R-:W-:Y:S01]  /*1ce60*/  @!PT LDS RZ, [RZ] ;  /* 0x00000000fffff984 */ /* 0x000fe20000000800 */
[----:B------:R1:W-:Y:S01]  /*1ce70*/  @P5 LDGSTS.E.BYPASS.LTC128B.128 [R204+0x6800], [R148.64] ;  /* 0x0680000094cc5fae */ /* 0x0003e2000b901d48 */
[CC--:B------:R-:W-:Y:S02]  /*1ce80*/  @P2 LEA R136, P0, R133.reuse, R206.reuse, 0x1 ;  /* 0x000000ce85882211 */ /* 0x0c0fe400078008ff */
[----:B------:R-:W-:Y:S01]  /*1ce90*/  IADD3.X R132, R132, UR5, RZ, P6, !PT ;  /* 0x0000000584847c10 */ /* 0x000fe2000b7fe4ff */
[----:B------:R1:W-:Y:S01]  /*1cea0*/  @!P5 STS.128 [R204+0x6800], RZ ;  /* 0x006800ffcc00d388 */ /* 0x0003e20000000c00 */
[CC--:B------:R-:W-:Y:S02]  /*1ceb0*/  @P5 LEA R146, P6, R133.reuse, R206.reuse, 0x1 ;  /* 0x000000ce85925211 */ /* 0x0c0fe400078c08ff */
[CCC-:B------:R-:W-:Y:S01]  /*1cec0*/  @P4 LEA.HI.X R139, R133.reuse, R207.reuse, R132.reuse, 0x1, P1 ;  /* 0x000000cf858b4211 */ /* 0x1c0fe200008f0c84 */
[----:B------:R-:W-:Y:S01]  /*1ced0*/  @!PT LDS RZ, [RZ] ;  /* 0x00000000fffff984 */ /* 0x000fe20000000800 */
[----:B------:R-:W-:Y:S01]  /*1cee0*/  @!PT LDS RZ, [RZ] ;  /* 0x00000000fffff984 */ /* 0x000fe20000000800 */
[----:B------:R-:W-:Y:S01]  /*1cef0*/  @!PT LDS RZ, [RZ] ;  /* 0x00000000fffff984 */ /* 0x000fe20000000800 */
[----:B------:R1:W-:Y:S01]  /*1cf00*/  @P4 LDGSTS.E.BYPASS.LTC128B.128 [R204+0x8800], [R142.64+0x80] ;  /* 0x088000808ecc4fae */ /* 0x0003e2000b901d48 */
[CCC-:B------:R-:W-:Y:S02]  /*1cf10*/  @P5 LEA.HI.X R147, R133.reuse, R207.reuse, R132.reuse, 0x1, P6 ;  /* 0x000000cf85935211 */ /* 0x1c0fe400030f0c84 */
[CC--:B------:R-:W-:Y:S01]  /*1cf20*/  @P2 LEA.HI.X R137, R133.reuse, R207.reuse, R132, 0x1, P0 ;  /* 0x000000cf85892211 */ /* 0x0c0fe200000f0c84 */
[----:B------:R1:W-:Y:S01]  /*1cf30*/  @!P4 STS.128 [R204+0x8800], RZ ;  /* 0x008800ffcc00c388 */ /* 0x0003e20000000c00 */
[----:B------:R-:W-:Y:S03]  /*1cf40*/  IADD3 R2, P6, R133, UR7, RZ ;  /* 0x0000000785027c10 */ /* 0x000fe6000ffde0ff */
[----:B------:R-:W-:Y:S01]  /*1cf50*/  @!PT LDS RZ, [RZ] ;  /* 0x00000000fffff984 */ /* 0x000fe20000000800 */
[----:B------:R-:W-:Y:S01]  /*1cf60*/  @!PT LDS RZ, [RZ] ;  /* 0x00000000fffff984 */ /* 0x000fe20000000800 */
[----:B------:R-:W-:Y:S01]  /*1cf70*/  @!PT LDS RZ, [RZ] ;  /* 0x00000000fffff984 */ /* 0x000fe20000000800 */
[----:B------:R1:W-:Y:S01]  /*1cf80*/  @P2 LDGSTS.E.BYPASS.LTC128B.128 [R204+0xa800], [R140.64+0x100] ;  /* 0x0a8001008ccc2fae */ /* 0x0003e2000b901d48 */
[CC--:B------:R-:W-:Y:S02]  /*1cf90*/  @P4 LEA R150, P1, R2.reuse, R206.reuse, 0x1 ;  /* 0x000000ce02964211 */ /* 0x0c0fe400078208ff */
[-C--:B------:R-:W-:Y:S01]  /*1cfa0*/  @P2 LEA R154, P0, R2, R206.reuse, 0x1 ;  /* 0x000000ce029a2211 */ /* 0x080fe200078008ff */
[----:B------:R1:W-:Y:S01]  /*1cfb0*/  @!P2 STS.128 [R204+0xa800], RZ ;  /* 0x00a800ffcc00a388 */ /* 0x0003e20000000c00 */
[----:B------:R-:W-:Y:S02]  /*1cfc0*/  IADD3.X R132, R132, UR5, RZ, P6, !PT ;  /* 0x0000000584847c10 */ /* 0x000fe4000b7fe4ff */
[C---:B------:R-:W-:Y:S01]  /*1cfd0*/  @P5 LEA R152, P6, R2.reuse, R206, 0x1 ;  /* 0x000000ce02985211 */ /* 0x040fe200078c08ff */
[----:B------:R-:W-:Y:S01]  /*1cfe0*/  @!PT LDS RZ, [RZ] ;  /* 0x00000000fffff984 */ /* 0x000fe20000000800 */
[----:B------:R-:W-:Y:S01]  /*1cff0*/  @!PT LDS RZ, [RZ] ;  /* 0x00000000fffff984 */ /* 0x000fe20000000800 */
[----:B------:R-:W-:Y:S01]  /*1d000*/  @!PT LDS RZ, [RZ] ;  /* 0x00000000fffff984 */ /* 0x000fe20000000800 */
[----:B------:R1:W-:Y:S01]  /*1d010*/  @P5 LDGSTS.E.BYPASS.LTC128B.128 [R204+0x7000], [R146.64] ;  /* 0x0700000092cc5fae */ /* 0x0003e2000b901d48 */
[CC--:B------:R-:W-:Y:S01]  /*1d020*/  @P4 LEA.HI.X R151, R2.reuse, R207.reuse, R132, 0x1, P1 ;  /* 0x000000cf02974211 */ /* 0x0c0fe200008f0c84 */
[----:B------:R-:W-:Y:S01]  /*1d030*/  IMAD.MOV.U32 R206, RZ, RZ, R144 ;  /* 0x000000ffffce7224 */ /* 0x000fe200078e0090 */
[CCC-:B------:R-:W-:Y:S01]  /*1d040*/  @P5 LEA.HI.X R153, R2.reuse, R207.reuse, R132.reuse, 0x1, P6 ;  /* 0x000000cf02995211 */ /* 0x1c0fe200030f0c84 */
[----:B------:R1:W-:Y:S01]  /*1d050*/  @!P5 STS.128 [R204+0x7000], RZ ;  /* 0x007000ffcc00d388 */ /* 0x0003e20000000c00 */
[----:B------:R-:W-:Y:S01]  /*1d060*/  @P2 LEA.HI.X R155, R2, R207, R132, 0x1, P0 ;  /* 0x000000cf029b2211 */ /* 0x000fe200000f0c84 */
[----:B------:R-:W-:Y:S02]  /*1d070*/  IMAD.MOV.U32 R207, RZ, RZ, R145 ;  /* 0x000000ffffcf7224 */ /* 0x000fe400078e0091 */
        /* <DEDUP_REMOVED lines=26> */
.L_x_3778:
        /* <DEDUP_REMOVED lines=472> */
.L_x_3776:
        /* <DEDUP_REMOVED lines=231> */
[----:B--2---:R-:W-:Y:S01]  /*1fe10*/  IMAD R6, R6, c[0x0][0x210], R201 ;  /* 0x0000840006067a24 */ /* 0x004fe200078e02c9 */
[----:B---3--:R-:W-:-:S02]  /*1fe20*/  IADD3 R14, -R201, RZ, RZ ;  /* 0x000000ffc90e7210 */ /* 0x008fc40007ffe1ff */
[----:B------:R-:W2:Y:S03]  /*1fe30*/  LDS.128 R104, [R4.X4] ;  /* 0x0000000004687984 */ /* 0x000ea60000004c00 */
[----:B-1----:R-:W-:Y:S01]  /*1fe40*/  IMAD R13, R14, c[0x0][0x1c0], R13 ;  /* 0x000070000e0d7a24 */ /* 0x002fe200078e020d */
[----:B------:R-:W-:Y:S01]  /*1fe50*/  SHF.R.S32.HI R14, RZ, 0x1f, R11 ;  /* 0x0000001fff0e7819 */ /* 0x000fe2000001140b */
[----:B------:R-:W1:Y:S02]  /*1fe60*/  LDS.128 R100, [R4.X4+0x800] ;  /* 0x0008000004647984 */ /* 0x000e640000004c00 */
[----:B------:R-:W-:Y:S01]  /*1fe70*/  IMAD R13, R6, c[0x0][0x1c0], R13 ;  /* 0x00007000060d7a24 */ /* 0x000fe200078e020d */
[----:B------:R-:W-:Y:S01]  /*1fe80*/  LEA.HI R14, R14, R11, RZ, 0x2 ;  /* 0x0000000b0e0e7211 */ /* 0x000fe200078f10ff */
[----:B------:R-:W3:Y:S01]  /*1fe90*/  LDS.128 R96, [R4.X4+0x1000] ;  /* 0x0010000004607984 */ /* 0x000ee20000004c00 */
[----:B------:R-:W-:Y:S01]  /*1fea0*/  MOV R6, 0xff800000 ;  /* 0xff80000000067802 */ /* 0x000fe20000000f00 */
[----:B------:R-:W-:Y:S01]  /*1feb0*/  @P3 FFMA.FTZ R6, R132, c[0x0][0x238], R3 ;  /* 0x00008e0084063a23 */ /* 0x000fe20000010003 */
[----:B------:R-:W-:Y:S01]  /*1fec0*/  LOP3.LUT R14, R14, 0xffffffc, RZ, 0xc0, !PT ;  /* 0x0ffffffc0e0e7812 */ /* 0x000fe200078ec0ff */
[----:B------:R-:W1:Y:S03]  /*1fed0*/  LDS.128 R92, [R4.X4+0x1800] ;  /* 0x00180000045c7984 */ /* 0x000e660000004c00 */
        /* <DEDUP_REMOVED lines=24> */
[----:B------:R-:W-:Y:S01]  /*20060*/  SHF.R.S32.HI R13, RZ, 0x1f, R12 ;  /* 0x0000001fff0d7819 */ /* 0x000fe2000001140c */
[----:B------:R-:W-:Y:S05]  /*20070*/  @P0 BRA `(.L_x_3782) ;  /* 0x000000b000000947 */ /* 0x000fea0003800000 */
[----:B--23--:R-:W-:Y:S01]  /*20080*/  IMAD R2, R5, -0x40, R200 ;  /* 0xffffffc005027824 */ /* 0x00cfe200078e02c8 */
[C---:B------:R-:W-:Y:S02]  /*20090*/  IADD3 R9, R11.reuse, 0x8, RZ ;  /* 0x000000080b097810 */ /* 0x040fe40007ffe0ff */
        /* <DEDUP_REMOVED lines=9> */
.L_x_3782:
[----:B--23--:R-:W-:Y:S05]  /*20130*/  BSYNC B0 ;  /* 0x0000000000007941 */ /* 0x00cfea0003800000 */
.L_x_3781:
        /* <DEDUP_REMOVED lines=19> */
.L_x_3784:
[----:B------:R-:W-:Y:S05]  /*20270*/  BSYNC B0 ;  /* 0x0000000000007941 */ /* 0x000fea0003800000 */
.L_x_3783:
        /* <DEDUP_REMOVED lines=11> */
.L_x_3786:
[----:B------:R-:W-:Y:S05]  /*20330*/  BSYNC B0 ;  /* 0x0000000000007941 */ /* 0x000fea0003800000 */
.L_x_3785:
        /* <DEDUP_REMOVED lines=11> */
.L_x_3788:
[----:B------:R-:W-:Y:S05]  /*203f0*/  BSYNC B0 ;  /* 0x0000000000007941 */ /* 0x000fea0003800000 */
.L_x_3787:
        /* <DEDUP_REMOVED lines=11> */
.L_x_3790:
[----:B------:R-:W-:Y:S05]  /*204b0*/  BSYNC B0 ;  /* 0x0000000000007941 */ /* 0x000fea0003800000 */
.L_x_3789:
        /* <DEDUP_REMOVED lines=11> */
.L_x_3792:
[----:B------:R-:W-:Y:S05]  /*20570*/  BSYNC B0 ;  /* 0x0000000000007941 */ /* 0x000fea0003800000 */
.L_x_3791:
        /* <DEDUP_REMOVED lines=11> */
.L_x_3794:
[----:B------:R-:W-:Y:S05]  /*20630*/  BSYNC B0 ;  /* 0x0000000000007941 */ /* 0x000fea0003800000 */
.L_x_3793:
        /* <DEDUP_REMOVED lines=11> */
.L_x_3796:
[----:B------:R-:W-:Y:S05]  /*206f0*/  BSYNC B0 ;  /* 0x0000000000007941 */ /* 0x000fea0003800000 */
.L_x_3795:
        /* <DEDUP_REMOVED lines=12> */
.L_x_3797:
        /* <DEDUP_REMOVED lines=12> */
.L_x_4120:


//--------------------- .text._ZN5flash24flash_fwd_splitkv_kernelI23Flash_fwd_kernel_traitsILi192ELi64ELi64ELi4ELb0ELb0EN7cutlass6half_tE19Flash_kernel_traitsILi192ELi64ELi64ELi4ES3_EELb1ELb0ELb1ELb0ELb0ELb1ELb1ELb1EEEvNS_16Flash_fwd_paramsE --------------------------
	.section	.text._ZN5flash24flash_fwd_splitkv_kernelI23Flash_fwd_kernel_traitsILi192ELi64ELi64ELi4ELb0ELb0EN7cutlass6half_tE19Flash_kernel_traitsILi192ELi64ELi64ELi4ES3_EELb1ELb0ELb1ELb0ELb0ELb1ELb1ELb1EEEvNS_16Flash_fwd_paramsE,"ax",@progbits
	.sectioninfo	@"SHI_REGISTERS=244"
	.align	128
        .global         _ZN5flash24flash_fwd_splitkv_kernelI23Flash_fwd_kernel_traitsILi192ELi64ELi64ELi4ELb0ELb0EN7cutlass6half_tE19Flash_kernel_traitsILi192ELi64ELi64ELi4ES3_EELb1ELb0ELb1ELb0ELb0ELb1ELb1ELb1EEEvNS_16Flash_fwd_paramsE
        .type           _ZN5flash24flash_fwd_splitkv_kernelI23Flash_fwd_kernel_traitsILi192ELi64ELi64ELi4ELb0ELb0EN7cutlass6half_tE19Flash_kernel_traitsILi192ELi64ELi64ELi4ES3_EELb1ELb0ELb1ELb0ELb0ELb1ELb1ELb1EEEvNS_16Flash_fwd_paramsE,@function
        .size           _ZN5flash24flash_fwd_splitkv_kernelI23Flash_fwd_kernel_traitsILi192ELi64ELi64ELi4ELb0ELb0EN7cutlass6half_tE19Flash_kernel_traitsILi192ELi64ELi64ELi4ES3_EELb1ELb0ELb1ELb0ELb0ELb1ELb1ELb1EEEvNS_16Flash_fwd_paramsE,(.L_x_4121 - _ZN5flash24flash_fwd_splitkv_kernelI23Flash_fwd_kernel_traitsILi192ELi64ELi64ELi4ELb0ELb0EN7cutlass6half_tE19Flash_kernel_traitsILi192ELi64ELi64ELi4ES3_EELb1ELb0ELb1ELb0ELb0ELb1ELb1ELb1EEEvNS_16Flash_fwd_paramsE)
        .other          _ZN5flash24flash_fwd_splitkv_kernelI23Flash_fwd_kernel_traitsILi192ELi64ELi64ELi4ELb0ELb0EN7cutlass6half_tE19Flash_kernel_traitsILi192ELi64ELi64ELi4ES3_EELb1ELb0ELb1ELb0ELb0ELb1ELb1ELb1EEEvNS_16Flash_fwd_paramsE,@"STO_CUDA_ENTRY STV_DEFAULT"
_ZN5flash24flash_fwd_splitkv_kernelI23Flash_fwd_kernel_traitsILi192ELi64ELi64ELi4ELb0ELb0EN7cutlass6half_tE19Flash_kernel_traitsILi192ELi64ELi64ELi4ES3_EELb1ELb0ELb1ELb0ELb0ELb1ELb1ELb1EEEvNS_16Flash_fwd_paramsE:
.text._ZN5flash24flash_fwd_splitkv_kernelI23Flash_fwd_kernel_traitsILi192ELi64ELi64ELi4ELb0ELb0EN7cutlass6half_tE19Flash_kernel_traitsILi192ELi64ELi64ELi4ES3_EELb1ELb0ELb1ELb0ELb0ELb1ELb1ELb1EEEvNS_16Flash_fwd_paramsE:
        /* <DEDUP_REMOVED lines=53> */
.L_x_3798:
[----:B-1-34-:R-:W-:Y:S02]  /*0350*/  MOV R3, c[0x0][0x218] ;  /* 0x0000860000037a02 */ /* 0x01afe40000000f00 */
.L_x_3799:
        /* <DEDUP_REMOVED lines=87> */
.L_x_3802:
[----:B------:R-:W-:Y:S05]  /*08d0*/  BSYNC B0 ;  /* 0x0000000000007941 */ /* 0x000fea0003800000 */
.L_x_3801:
        /* <DEDUP_REMOVED lines=10> */
.L_x_3804:
[----:B------:R-:W-:Y:S05]  /*0980*/  BSYNC B0 ;  /* 0x0000000000007941 */ /* 0x000fea0003800000 */
.L_x_3803:
        /* <DEDUP_REMOVED lines=10> */
.L_x_3806:
[----:B------:R-:W-:Y:S05]  /*0a30*/  BSYNC B0 ;  /* 0x0000000000007941 */ /* 0x000fea0003800000 */
.L_x_3805:
        /* <DEDUP_REMOVED lines=10> */
.L_x_3808:
[----:B------:R-:W-:Y:S05]  /*0ae0*/  BSYNC B0 ;  /* 0x0000000000007941 */ /* 0x000fea0003800000 */
.L_x_3807:
        /* <DEDUP_REMOVED lines=10> */
.L_x_3810:
[----:B------:R-:W-:Y:S05]  /*0b90*/  BSYNC B0 ;  /* 0x0000000000007941 */ /* 0x000fea0003800000 */
.L_x_3809:
        /* <DEDUP_REMOVED lines=10> */
.L_x_3812:
[----:B------:R-:W-:Y:S05]  /*0c40*/  BSYNC B0 ;  /* 0x0000000000007941 */ /* 0x000fea0003800000 */
.L_x_3811:
        /* <DEDUP_REMOVED lines=10> */
.L_x_3814:
[----:B------:R-:W-:Y:S05]  /*0cf0*/  BSYNC B0 ;  /* 0x0000000000007941 */ /* 0x000fea0003800000 */
.L_x_3813:
        /* <DEDUP_REMOVED lines=10> */
.L_x_3816:
[----:B------:R-:W-:Y:S05]  /*0da0*/  BSYNC B0 ;  /* 0x0000000000007941 */ /* 0x000fea0003800000 */
.L_x_3815:
        /* <DEDUP_REMOVED lines=32> */
.L_x_3800:
        /* <DEDUP_REMOVED lines=94> */
.L_x_3817:
        /* <DEDUP_REMOVED lines=16> */
.L_x_3819:
        /* <DEDUP_REMOVED lines=52> */
.L_x_3818:
        /* <DEDUP_REMOVED lines=263> */
.L_x_3913:
        /* <DEDUP_REMOVED lines=18> */
.L_x_3822:
[----:B------:R-:W-:Y:S05]  /*2b60*/  BSYNC B0 ;  /* 0x0000000000007941 */ /* 0x000fea0003800000 */
.L_x_3821:
        /* <DEDUP_REMOVED lines=18> */
.L_x_3824:
[----:B------:R-:W-:Y:S05]  /*2c90*/  BSYNC B0 ;  /* 0x0000000000007941 */ /* 0x000fea0003800000 */
.L_x_3823:
        /* <DEDUP_REMOVED lines=18> */
.L_x_3826:
[----:B------:R-:W-:Y:S05]  /*2dc0*/  BSYNC B0 ;  /* 0x0000000000007941 */ /* 0x000fea0003800000 */
.L_x_3825:
        /* <DEDUP_REMOVED lines=18> */
.L_x_3828:
[----:B------:R-:W-:Y:S05]  /*2ef0*/  BSYNC B0 ;  /* 0x0000000000007941 */ /* 0x000fea0003800000 */
.L_x_3827:
        /* <DEDUP_REMOVED lines=65> */
.L_x_3834:
[----:B------:R-:W-:Y:S05]  /*3310*/  BSYNC B0 ;  /* 0x0000000000007941 */ /* 0x000fea0003800000 */
.L_x_3833:
        /* <DEDUP_REMOVED lines=54> */
.L_x_3836:
[----:B------:R-:W-:Y:S05]  /*3680*/  BSYNC B0 ;  /* 0x0000000000007941 */ /* 0x000fea0003800000 */
.L_x_3835:
        /* <DEDUP_REMOVED lines=53> */
.L_x_3832:
[----:B------:R-:W-:Y:S05]  /*39e0*/  BSYNC B1 ;  /* 0x0000000000017941 */ /* 0x000fea0003800000 */
.L_x_3831:
        /* <DEDUP_REMOVED lines=64> */
.L_x_3840:
[----:B------:R-:W-:Y:S05]  /*3df0*/  BSYNC B0 ;  /* 0x0000000000007941 */ /* 0x000fea0003800000 */
.L_x_3839:
        /* <DEDUP_REMOVED lines=57> */
.L_x_3842:
[----:B------:R-:W-:Y:S05]  /*4190*/  BSYNC B0 ;  /* 0x0000000000007941 */ /* 0x000fea0003800000 */
.L_x_3841:
        /* <DEDUP_REMOVED lines=56> */
.L_x_3838:
[----:B------:R-:W-:Y:S05]  /*4520*/  BSYNC B1 ;  /* 0x0000000000017941 */ /* 0x000fea0003800000 */
.L_x_3837:
        /* <DEDUP_REMOVED lines=64> */
.L_x_3846:
[----:B------:R-:W-:Y:S05]  /*4930*/  BSYNC B0 ;  /* 0x0000000000007941 */ /* 0x000fea0003800000 */
.L_x_3845:
        /* <DEDUP_REMOVED lines=57> */
.L_x_3848:
[----:B------:R-:W-:Y:S05]  /*4cd0*/  BSYNC B0 ;  /* 0x0000000000007941 */ /* 0x000fea0003800000 */
.L_x_3847:
        /* <DEDUP_REMOVED lines=56> */
.L_x_3844:
[----:B------:R-:W-:Y:S05]  /*5060*/  BSYNC B1 ;  /* 0x0000000000017941 */ /* 0x000fea0003800000 */
.L_x_3843:
        /* <DEDUP_REMOVED lines=68> */
.L_x_3852:
[----:B------:R-:W-:Y:S05]  /*54b0*/  BSYNC B0 ;  /* 0x0000000000007941 */ /* 0x000fea0003800000 */
.L_x_3851:
        /* <DEDUP_REMOVED lines=57> */
.L_x_3854:
[----:B------:R-:W-:Y:S05]  /*5850*/  BSYNC B0 ;  /* 0x0000000000007941 */ /* 0x000fea0003800000 */
.L_x_3853:
        /* <DEDUP_REMOVED lines=56> */
.L_x_3850:
[----:B------:R-:W-:Y:S05]  /*5be0*/  BSYNC B1 ;  /* 0x0000000000017941 */ /* 0x000fea0003800000 */
.L_x_3849:
        /* <DEDUP_REMOVED lines=8> */
.L_x_3830:
        /* <DEDUP_REMOVED lines=95> */
.L_x_3861:
[----:B------:R-:W-:Y:S05]  /*6260*/  BSYNC B0 ;  /* 0x0000000000007941 */ /* 0x000fea0003800000 */
.L_x_3860:
[----:B------:R-:W-:Y:S05]  /*6270*/  MOV R109, R107 ;  /* 0x0000006b006d7202 */ /* 0x000fea0000000f00 */
[----:B-----5:R2:W-:Y:S02]  /*6280*/  STG.E.128 [R108.64], R52 ;  /* 0x000000346c007986 */ /* 0x0205e4000c101d06 */
.L_x_3859:
[----:B------:R-:W-:Y:S05]  /*6290*/  BSYNC B1 ;  /* 0x0000000000017941 */ /* 0x000fea0003800000 */
.L_x_3858:
        /* <DEDUP_REMOVED lines=94> */
.L_x_3865:
[----:B------:R-:W-:Y:S05]  /*6880*/  BSYNC B0 ;  /* 0x0000000000007941 */ /* 0x000fea0003800000 */
.L_x_3864:
[----:B------:R-:W-:Y:S05]  /*6890*/  MOV R109, R107 ;  /* 0x0000006b006d7202 */ /* 0x000fea0000000f00 */
[----:B-----5:R3:W-:Y:S02]  /*68a0*/  STG.E.128 [R108.64+0x80], R52 ;  /* 0x000080346c007986 */ /* 0x0207e4000c101d06 */
.L_x_3863:
[----:B------:R-:W-:Y:S05]  /*68b0*/  BSYNC B1 ;  /* 0x0000000000017941 */ /* 0x000fea0003800000 */
.L_x_3862:
        /* <DEDUP_REMOVED lines=93> */
.L_x_3867:
[----:B------:R-:W-:Y:S05]  /*6e90*/  BSYNC B0 ;  /* 0x0000000000007941 */ /* 0x000fea0003800000 */
.L_x_3866:
[----:B------:R-:W-:Y:S05]  /*6ea0*/  MOV R109, R107 ;  /* 0x0000006b006d7202 */ /* 0x000fea0000000f00 */
[----:B-----5:R3:W-:Y:S02]  /*6eb0*/  STG.E.128 [R108.64+0x100], R52 ;  /* 0x000100346c007986 */ /* 0x0207e4000c101d06 */
.L_x_3857:
[----:B------:R-:W-:Y:S05]  /*6ec0*/  BSYNC B2 ;  /* 0x0000000000027941 */ /* 0x000fea0003800000 */
.L_x_3856:
        /* <DEDUP_REMOVED lines=98> */
.L_x_3873:
[----:B------:R-:W-:Y:S05]  /*74f0*/  BSYNC B0 ;  /* 0x0000000000007941 */ /* 0x000fea0003800000 */
.L_x_3872:
[C---:B------:R-:W-:Y:S04]  /*7500*/  LEA R2, P0, R61.reuse, R108, 0x1 ;  /* 0x0000006c3d027211 */ /* 0x040fe800078008ff */
[----:B------:R-:W-:Y:S05]  /*7510*/  LEA.HI.X R3, R61, R107, R60, 0x1, P0 ;  /* 0x0000006b3d037211 */ /* 0x000fea00000f0c3c */
[----:B-----5:R1:W-:Y:S04]  /*7520*/  STG.E.128 [R2.64], R56 ;  /* 0x0000003802007986 */ /* 0x0203e8000c101d06 */
.L_x_3871:
[----:B------:R-:W-:Y:S05]  /*7530*/  BSYNC B1 ;  /* 0x0000000000017941 */ /* 0x000fea0003800000 */
.L_x_3870:
        /* <DEDUP_REMOVED lines=96> */
.L_x_3877:
[----:B------:R-:W-:Y:S05]  /*7b40*/  BSYNC B0 ;  /* 0x0000000000007941 */ /* 0x000fea0003800000 */
.L_x_3876:
[C---:B------:R-:W-:Y:S04]  /*7b50*/  LEA R2, P0, R80.reuse, R108, 0x1 ;  /* 0x0000006c50027211 */ /* 0x040fe800078008ff */
[----:B------:R-:W-:Y:S05]  /*7b60*/  LEA.HI.X R3, R80, R107, R81, 0x1, P0 ;  /* 0x0000006b50037211 */ /* 0x000fea00000f0c51 */
[----:B-----5:R4:W-:Y:S04]  /*7b70*/  STG.E.128 [R2.64], R56 ;  /* 0x0000003802007986 */ /* 0x0209e8000c101d06 */
.L_x_3875:
[----:B------:R-:W-:Y:S05]  /*7b80*/  BSYNC B1 ;  /* 0x0000000000017941 */ /* 0x000fea0003800000 */
.L_x_3874:
        /* <DEDUP_REMOVED lines=95> */
.L_x_3879:
[----:B------:R-:W-:Y:S05]  /*8180*/  BSYNC B0 ;  /* 0x0000000000007941 */ /* 0x000fea0003800000 */
.L_x_3878:
[C---:B------:R-:W-:Y:S04]  /*8190*/  LEA R2, P0, R88.reuse, R108, 0x1 ;  /* 0x0000006c58027211 */ /* 0x040fe800078008ff */
[----:B------:R-:W-:Y:S05]  /*81a0*/  LEA.HI.X R3, R88, R107, R89, 0x1, P0 ;  /* 0x0000006b58037211 */ /* 0x000fea00000f0c59 */
[----:B-----5:R4:W-:Y:S04]  /*81b0*/  STG.E.128 [R2.64], R56 ;  /* 0x0000003802007986 */ /* 0x0209e8000c101d06 */
.L_x_3869:
[----:B------:R-:W-:Y:S05]  /*81c0*/  BSYNC B2 ;  /* 0x0000000000027941 */ /* 0x000fea0003800000 */
.L_x_3868:
        /* <DEDUP_REMOVED lines=98> */
.L_x_3885:
[----:B------:R-:W-:Y:S05]  /*87f0*/  BSYNC B0 ;  /* 0x0000000000007941 */ /* 0x000fea0003800000 */
.L_x_3884:
[C---:B------:R-:W-:Y:S04]  /*8800*/  LEA R2, P0, R174.reuse, R108, 0x1 ;  /* 0x0000006cae027211 */ /* 0x040fe800078008ff */
[----:B------:R-:W-:Y:S05]  /*8810*/  LEA.HI.X R3, R174, R107, R75, 0x1, P0 ;  /* 0x0000006bae037211 */ /* 0x000fea00000f0c4b */
[----:B-----5:R4:W-:Y:S04]  /*8820*/  STG.E.128 [R2.64], R56 ;  /* 0x0000003802007986 */ /* 0x0209e8000c101d06 */
.L_x_3883:
[----:B------:R-:W-:Y:S05]  /*8830*/  BSYNC B1 ;  /* 0x0000000000017941 */ /* 0x000fea0003800000 */
.L_x_3882:
        /* <DEDUP_REMOVED lines=96> */
.L_x_3889:
[----:B------:R-:W-:Y:S05]  /*8e40*/  BSYNC B0 ;  /* 0x0000000000007941 */ /* 0x000fea0003800000 */
.L_x_3888:
[C---:B------:R-:W-:Y:S04]  /*8e50*/  LEA R2, P0, R82.reuse, R108, 0x1 ;  /* 0x0000006c52027211 */ /* 0x040fe800078008ff */
[----:B------:R-:W-:Y:S05]  /*8e60*/  LEA.HI.X R3, R82, R107, R83, 0x1, P0 ;  /* 0x0000006b52037211 */ /* 0x000fea00000f0c53 */
[----:B-----5:R4:W-:Y:S04]  /*8e70*/  STG.E.128 [R2.64], R56 ;  /* 0x0000003802007986 */ /* 0x0209e8000c101d06 */
.L_x_3887:
[----:B------:R-:W-:Y:S05]  /*8e80*/  BSYNC B1 ;  /* 0x0000000000017941 */ /* 0x000fea0003800000 */
.L_x_3886:
        /* <DEDUP_REMOVED lines=95> */
.L_x_3891:
[----:B------:R-:W-:Y:S05]  /*9480*/  BSYNC B0 ;  /* 0x0000000000007941 */ /* 0x000fea0003800000 */
.L_x_3890:
[C---:B------:R-:W-:Y:S04]  /*9490*/  LEA R2, P0, R90.reuse, R108, 0x1 ;  /* 0x0000006c5a027211 */ /* 0x040fe800078008ff */
[----:B------:R-:W-:Y:S05]  /*94a0*/  LEA.HI.X R3, R90, R107, R91, 0x1, P0 ;  /* 0x0000006b5a037211 */ /* 0x000fea00000f0c5b */
[----:B-----5:R4:W-:Y:S04]  /*94b0*/  STG.E.128 [R2.64], R56 ;  /* 0x0000003802007986 */ /* 0x0209e8000c101d06 */
.L_x_3881:
[----:B------:R-:W-:Y:S05]  /*94c0*/  BSYNC B2 ;  /* 0x0000000000027941 */ /* 0x000fea0003800000 */
.L_x_3880:
        /* <DEDUP_REMOVED lines=100> */
.L_x_3897:
[----:B------:R-:W-:Y:S05]  /*9b10*/  BSYNC B0 ;  /* 0x0000000000007941 */ /* 0x000fea0003800000 */
.L_x_3896:
[C---:B------:R-:W-:Y:S01]  /*9b20*/  IMAD R0, R181.reuse, c[0x0][0x19c], RZ ;  /* 0x00006700b5007a24 */ /* 0x040fe200078e02ff */
[----:B--23--:R-:W-:Y:S05]  /*9b30*/  MOV R109, R107 ;  /* 0x0000006b006d7202 */ /* 0x00cfea0000000f00 */
[----:B------:R-:W-:Y:S05]  /*9b40*/  IMAD.WIDE.U32 R2, R181, c[0x0][0x198], R108 ;  /* 0x00006600b5027a25 */ /* 0x000fea00078e006c */
[----:B------:R-:W-:Y:S05]  /*9b50*/  IADD3 R3, R3, R0, RZ ;  /* 0x0000000003037210 */ /* 0x000fea0007ffe0ff */
[----:B-----5:R2:W-:Y:S02]  /*9b60*/  STG.E.128 [R2.64], R56 ;  /* 0x0000003802007986 */ /* 0x0205e4000c101d06 */
.L_x_3895:
[----:B------:R-:W-:Y:S05]  /*9b70*/  BSYNC B1 ;  /* 0x0000000000017941 */ /* 0x000fea0003800000 */
.L_x_3894:
        /* <DEDUP_REMOVED lines=96> */
.L_x_3901:
[----:B------:R-:W-:Y:S05]  /*a180*/  BSYNC B0 ;  /* 0x0000000000007941 */ /* 0x000fea0003800000 */
.L_x_3900:
[C---:B------:R-:W-:Y:S04]  /*a190*/  LEA R2, P0, R95.reuse, R108, 0x1 ;  /* 0x0000006c5f027211 */ /* 0x040fe800078008ff */
[----:B------:R-:W-:Y:S05]  /*a1a0*/  LEA.HI.X R3, R95, R107, R94, 0x1, P0 ;  /* 0x0000006b5f037211 */ /* 0x000fea00000f0c5e */
[----:B-----5:R2:W-:Y:S04]  /*a1b0*/  STG.E.128 [R2.64], R56 ;  /* 0x0000003802007986 */ /* 0x0205e8000c101d06 */
.L_x_3899:
[----:B------:R-:W-:Y:S05]  /*a1c0*/  BSYNC B1 ;  /* 0x0000000000017941 */ /* 0x000fea0003800000 */
.L_x_3898:
        /* <DEDUP_REMOVED lines=95> */
.L_x_3903:
[----:B------:R-:W-:Y:S05]  /*a7c0*/  BSYNC B0 ;  /* 0x0000000000007941 */ /* 0x000fea0003800000 */
.L_x_3902:
[C---:B------:R-:W-:Y:S04]  /*a7d0*/  LEA R2, P0, R99.reuse, R108, 0x1 ;  /* 0x0000006c63027211 */ /* 0x040fe800078008ff */
[----:B------:R-:W-:Y:S05]  /*a7e0*/  LEA.HI.X R3, R99, R107, R98, 0x1, P0 ;  /* 0x0000006b63037211 */ /* 0x000fea00000f0c62 */
[----:B-----5:R2:W-:Y:S04]  /*a7f0*/  STG.E.128 [R2.64], R56 ;  /* 0x0000003802007986 */ /* 0x0205e8000c101d06 */
.L_x_3893:
[----:B------:R-:W-:Y:S05]  /*a800*/  BSYNC B2 ;  /* 0x0000000000027941 */ /* 0x000fea0003800000 */
.L_x_3892:
        /* <DEDUP_REMOVED lines=8> */
.L_x_3829:
        /* <DEDUP_REMOVED lines=14> */
.L_x_3905:
[----:B------:R-:W-:Y:S05]  /*a970*/  BSYNC B0 ;  /* 0x0000000000007941 */ /* 0x000fea0003800000 */
.L_x_3904:
        /* <DEDUP_REMOVED lines=24> */
.L_x_3907:
[----:B------:R-:W-:Y:S05]  /*ab00*/  BSYNC B0 ;  /* 0x0000000000007941 */ /* 0x000fea0003800000 */
.L_x_3906:
        /* <DEDUP_REMOVED lines=24> */
.L_x_3909:
[----:B------:R-:W-:Y:S05]  /*ac90*/  BSYNC B0 ;  /* 0x0000000000007941 */ /* 0x000fea0003800000 */
.L_x_3908:
        /* <DEDUP_REMOVED lines=28> */
.L_x_3910:
[----:B------:R-:W-:Y:S05]  /*ae60*/  BSYNC B0 ;  /* 0x0000000000007941 */ /* 0x000fea0003800000 */
.L_x_3855:
        /* <DEDUP_REMOVED lines=80> */
.L_x_3911:
        /* <DEDUP_REMOVED lines=9> */
.L_x_3912:
[----:B------:R-:W-:Y:S04]  /*b400*/  IADD3 R9, R9, -0x1, RZ ;  /* 0xffffffff09097810 */ /* 0x000fe80007ffe0ff */
[----:B------:R-:W-:Y:S11]  /*b410*/  ISETP.GT.AND P0, PT, R9, R68, PT ;  /* 0x000000440900720c */ /* 0x000ff60003f04270 */
[----:B------:R-:W-:Y:S02]  /*b420*/  @!UPT UIADD3 URZ, URZ, URZ, URZ ;  /* 0x0000003f3f3ff290 */ /* 0x000fe4000fffe03f */
[----:B------:R-:W-:-:S05]  /*b430*/  @P0 BRA `(.L_x_3913) ;  /* 0xffff760000000947 */ /* 0x000fca000383ffff */
.L_x_3820:
        /* <DEDUP_REMOVED lines=102> */
.L_x_3922:
[----:B------:R-:W-:Y:S05]  /*baa0*/  BSYNC B0 ;  /* 0x0000000000007941 */ /* 0x000fea0003800000 */
.L_x_3921:
[----:B-----5:R4:W-:Y:S02]  /*bab0*/  STS.128 [R212], R28 ;  /* 0x0000001cd4007388 */ /* 0x0209e40000000c00 */
.L_x_3920:
[----:B------:R-:W-:Y:S05]  /*bac0*/  BSYNC B1 ;  /* 0x0000000000017941 */ /* 0x000fea0003800000 */
.L_x_3919:
        /* <DEDUP_REMOVED lines=48> */
.L_x_3926:
[----:B------:R-:W-:Y:S05]  /*bdd0*/  BSYNC B0 ;  /* 0x0000000000007941 */ /* 0x000fea0003800000 */
.L_x_3925:
[----:B-----5:R1:W-:Y:S02]  /*bde0*/  STS.128 [R212+0x2000], R28 ;  /* 0x0020001cd4007388 */ /* 0x0203e40000000c00 */
.L_x_3924:
[----:B------:R-:W-:Y:S05]  /*bdf0*/  BSYNC B1 ;  /* 0x0000000000017941 */ /* 0x000fea0003800000 */
.L_x_3923:
        /* <DEDUP_REMOVED lines=44> */
.L_x_3928:
[----:B------:R-:W-:Y:S05]  /*c0c0*/  BSYNC B0 ;  /* 0x0000000000007941 */ /* 0x000fea0003800000 */
.L_x_3927:
[----:B-----5:R4:W-:Y:S02]  /*c0d0*/  STS.128 [R212+0x4000], R28 ;  /* 0x0040001cd4007388 */ /* 0x0209e40000000c00 */
.L_x_3918:
[----:B------:R-:W-:Y:S05]  /*c0e0*/  BSYNC B2 ;  /* 0x0000000000027941 */ /* 0x000fea0003800000 */
.L_x_3917:
        /* <DEDUP_REMOVED lines=60> */
.L_x_3934:
[----:B------:R-:W-:Y:S05]  /*c4b0*/  BSYNC B0 ;  /* 0x0000000000007941 */ /* 0x000fea0003800000 */
.L_x_3933:
[----:B-----5:R4:W-:Y:S02]  /*c4c0*/  STS.128 [R212+0x800], R28 ;  /* 0x0008001cd4007388 */ /* 0x0209e40000000c00 */
.L_x_3932:
[----:B------:R-:W-:Y:S05]  /*c4d0*/  BSYNC B1 ;  /* 0x0000000000017941 */ /* 0x000fea0003800000 */
.L_x_3931:
        /* <DEDUP_REMOVED lines=46> */
.L_x_3938:
[----:B------:R-:W-:Y:S05]  /*c7c0*/  BSYNC B0 ;  /* 0x0000000000007941 */ /* 0x000fea0003800000 */
.L_x_3937:
[----:B-----5:R4:W-:Y:S02]  /*c7d0*/  STS.128 [R212+0x2800], R28 ;  /* 0x0028001cd4007388 */ /* 0x0209e40000000c00 */
.L_x_3936:
[----:B------:R-:W-:Y:S05]  /*c7e0*/  BSYNC B1 ;  /* 0x0000000000017941 */ /* 0x000fea0003800000 */
.L_x_3935:
        /* <DEDUP_REMOVED lines=44> */
.L_x_3940:
[----:B------:R-:W-:Y:S05]  /*cab0*/  BSYNC B0 ;  /* 0x0000000000007941 */ /* 0x000fea0003800000 */
.L_x_3939:
[----:B-----5:R4:W-:Y:S02]  /*cac0*/  STS.128 [R212+0x4800], R28 ;  /* 0x0048001cd4007388 */ /* 0x0209e40000000c00 */
.L_x_3930:
[----:B------:R-:W-:Y:S05]  /*cad0*/  BSYNC B2 ;  /* 0x0000000000027941 */ /* 0x000fea0003800000 */
.L_x_3929:
        /* <DEDUP_REMOVED lines=61> */
.L_x_3946:
[----:B------:R-:W-:Y:S05]  /*ceb0*/  BSYNC B0 ;  /* 0x0000000000007941 */ /* 0x000fea0003800000 */
.L_x_3945:
[----:B-----5:R1:W-:Y:S02]  /*cec0*/  STS.128 [R212+0x1000], R28 ;  /* 0x0010001cd4007388 */ /* 0x0203e40000000c00 */
.L_x_3944:
[----:B------:R-:W-:Y:S05]  /*ced0*/  BSYNC B1 ;  /* 0x0000000000017941 */ /* 0x000fea0003800000 */
.L_x_3943:
        /* <DEDUP_REMOVED lines=46> */
.L_x_3950:
[----:B------:R-:W-:Y:S05]  /*d1c0*/  BSYNC B0 ;  /* 0x0000000000007941 */ /* 0x000fea0003800000 */
.L_x_3949:
[----:B-----5:R4:W-:Y:S02]  /*d1d0*/  STS.128 [R212+0x3000], R28 ;  /* 0x0030001cd4007388 */ /* 0x0209e40000000c00 */
.L_x_3948:
[----:B------:R-:W-:Y:S05]  /*d1e0*/  BSYNC B1 ;  /* 0x0000000000017941 */ /* 0x000fea0003800000 */
.L_x_3947:
        /* <DEDUP_REMOVED lines=45> */
.L_x_3952:
[----:B------:R-:W-:Y:S05]  /*d4c0*/  BSYNC B0 ;  /* 0x0000000000007941 */ /* 0x000fea0003800000 */
.L_x_3951:
[----:B-----5:R1:W-:Y:S02]  /*d4d0*/  STS.128 [R212+0x5000], R24 ;  /* 0x00500018d4007388 */ /* 0x0203e40000000c00 */
.L_x_3942:
[----:B------:R-:W-:Y:S05]  /*d4e0*/  BSYNC B2 ;  /* 0x0000000000027941 */ /* 0x000fea0003800000 */
.L_x_3941:
        /* <DEDUP_REMOVED lines=62> */
.L_x_3957:
[----:B------:R-:W-:Y:S05]  /*d8d0*/  BSYNC B0 ;  /* 0x0000000000007941 */ /* 0x000fea0003800000 */
.L_x_3956:
[----:B-----5:R1:W-:Y:S02]  /*d8e0*/  STS.128 [R212+0x1800], R16 ;  /* 0x00180010d4007388 */ /* 0x0203e40000000c00 */
.L_x_3955:
[----:B------:R-:W-:Y:S05]  /*d8f0*/  BSYNC B1 ;  /* 0x0000000000017941 */ /* 0x000fea0003800000 */
.L_x_3954:
        /* <DEDUP_REMOVED lines=46> */
.L_x_3961:
[----:B------:R-:W-:Y:S05]  /*dbe0*/  BSYNC B0 ;  /* 0x0000000000007941 */ /* 0x000fea0003800000 */
.L_x_3960:
[----:B-----5:R1:W-:Y:S02]  /*dbf0*/  STS.128 [R212+0x3800], R12 ;  /* 0x0038000cd4007388 */ /* 0x0203e40000000c00 */
.L_x_3959:
[----:B------:R-:W-:Y:S05]  /*dc00*/  BSYNC B1 ;  /* 0x0000000000017941 */ /* 0x000fea0003800000 */
.L_x_3958:
        /* <DEDUP_REMOVED lines=47> */
.L_x_3963:
[----:B------:R-:W-:Y:S05]  /*df00*/  BSYNC B0 ;  /* 0x0000000000007941 */ /* 0x000fea0003800000 */
.L_x_3962:
[----:B-----5:R1:W-:Y:S01]  /*df10*/  STS.128 [R212+0x5800], R12 ;  /* 0x0058000cd4007388 */ /* 0x0203e20000000c00 */
[----:B------:R-:W-:Y:S05]  /*df20*/  BRA `(.L_x_3953) ;  /* 0x00004e1000007947 */ /* 0x000fea0003800000 */
.L_x_3916:
        /* <DEDUP_REMOVED lines=90> */
.L_x_3969:
[----:B------:R-:W-:Y:S05]  /*e4d0*/  BSYNC B0 ;  /* 0x0000000000007941 */ /* 0x000fea0003800000 */
.L_x_3968:
[----:B-----5:R4:W-:Y:S02]  /*e4e0*/  STS.128 [R212], R32 ;  /* 0x00000020d4007388 */ /* 0x0209e40000000c00 */
.L_x_3967:
[----:B------:R-:W-:Y:S05]  /*e4f0*/  BSYNC B1 ;  /* 0x0000000000017941 */ /* 0x000fea0003800000 */
.L_x_3966:
        /* <DEDUP_REMOVED lines=87> */
.L_x_3973:
[----:B------:R-:W-:Y:S05]  /*ea70*/  BSYNC B0 ;  /* 0x0000000000007941 */ /* 0x000fea0003800000 */
.L_x_3972:
[----:B-----5:R1:W-:Y:S02]  /*ea80*/  STS.128 [R212+0x2000], R32 ;  /* 0x00200020d4007388 */ /* 0x0203e40000000c00 */
.L_x_3971:
[----:B------:R-:W-:Y:S05]  /*ea90*/  BSYNC B1 ;  /* 0x0000000000017941 */ /* 0x000fea0003800000 */
.L_x_3970:
        /* <DEDUP_REMOVED lines=86> */
.L_x_3975:
[----:B------:R-:W-:Y:S05]  /*f000*/  BSYNC B0 ;  /* 0x0000000000007941 */ /* 0x000fea0003800000 */
.L_x_3974:
[----:B-----5:R4:W-:Y:S02]  /*f010*/  STS.128 [R212+0x4000], R32 ;  /* 0x00400020d4007388 */ /* 0x0209e40000000c00 */
.L_x_3965:
[----:B------:R-:W-:Y:S05]  /*f020*/  BSYNC B2 ;  /* 0x0000000000027941 */ /* 0x000fea0003800000 */
.L_x_3964:
        /* <DEDUP_REMOVED lines=95> */
.L_x_3981:
[----:B------:R-:W-:Y:S05]  /*f620*/  BSYNC B0 ;  /* 0x0000000000007941 */ /* 0x000fea0003800000 */
.L_x_3980:
[----:B-----5:R4:W-:Y:S02]  /*f630*/  STS.128 [R212+0x800], R32 ;  /* 0x00080020d4007388 */ /* 0x0209e40000000c00 */
.L_x_3979:
[----:B------:R-:W-:Y:S05]  /*f640*/  BSYNC B1 ;  /* 0x0000000000017941 */ /* 0x000fea0003800000 */
.L_x_3978:
        /* <DEDUP_REMOVED lines=90> */
.L_x_3985:
[----:B------:R-:W-:Y:S05]  /*fbf0*/  BSYNC B0 ;  /* 0x0000000000007941 */ /* 0x000fea0003800000 */
.L_x_3984:
[----:B-----5:R4:W-:Y:S02]  /*fc00*/  STS.128 [R212+0x2800], R32 ;  /* 0x00280020d4007388 */ /* 0x0209e40000000c00 */
.L_x_3983:
[----:B------:R-:W-:Y:S05]  /*fc10*/  BSYNC B1 ;  /* 0x0000000000017941 */ /* 0x000fea0003800000 */
.L_x_3982:
        /* <DEDUP_REMOVED lines=89> */
.L_x_3987:
[----:B------:R-:W-:Y:S05]  /*101b0*/  BSYNC B0 ;  /* 0x0000000000007941 */ /* 0x000fea0003800000 */
.L_x_3986:
[----:B-----5:R1:W-:Y:S02]  /*101c0*/  STS.128 [R212+0x4800], R28 ;  /* 0x0048001cd4007388 */ /* 0x0203e40000000c00 */
.L_x_3977:
[----:B------:R-:W-:Y:S05]  /*101d0*/  BSYNC B2 ;  /* 0x0000000000027941 */ /* 0x000fea0003800000 */
.L_x_3976:
        /* <DEDUP_REMOVED lines=96> */
.L_x_3993:
[----:B------:R-:W-:Y:S05]  /*107e0*/  BSYNC B0 ;  /* 0x0000000000007941 */ /* 0x000fea0003800000 */
.L_x_3992:
[----:B-----5:R1:W-:Y:S02]  /*107f0*/  STS.128 [R212+0x1000], R32 ;  /* 0x00100020d4007388 */ /* 0x0203e40000000c00 */
.L_x_3991:
[----:B------:R-:W-:Y:S05]  /*10800*/  BSYNC B1 ;  /* 0x0000000000017941 */ /* 0x000fea0003800000 */
.L_x_3990:
        /* <DEDUP_REMOVED lines=90> */
.L_x_3997:
[----:B------:R-:W-:Y:S05]  /*10db0*/  BSYNC B0 ;  /* 0x0000000000007941 */ /* 0x000fea0003800000 */
.L_x_3996:
[----:B-----5:R4:W-:Y:S02]  /*10dc0*/  STS.128 [R212+0x3000], R32 ;  /* 0x00300020d4007388 */ /* 0x0209e40000000c00 */
.L_x_3995:
[----:B------:R-:W-:Y:S05]  /*10dd0*/  BSYNC B1 ;  /* 0x0000000000017941 */ /* 0x000fea0003800000 */
.L_x_3994:
        /* <DEDUP_REMOVED lines=89> */
.L_x_3999:
[----:B------:R-:W-:Y:S05]  /*11370*/  BSYNC B0 ;  /* 0x0000000000007941 */ /* 0x000fea0003800000 */
.L_x_3998:
[----:B-----5:R1:W-:Y:S02]  /*11380*/  STS.128 [R212+0x5000], R28 ;  /* 0x0050001cd4007388 */ /* 0x0203e40000000c00 */
.L_x_3989:
[----:B------:R-:W-:Y:S05]  /*11390*/  BSYNC B2 ;  /* 0x0000000000027941 */ /* 0x000fea0003800000 */
.L_x_3988:
        /* <DEDUP_REMOVED lines=95> */
.L_x_4003:
[----:B------:R-:W-:Y:S05]  /*11990*/  BSYNC B0 ;  /* 0x0000000000007941 */ /* 0x000fea0003800000 */
.L_x_4002:
[----:B-----5:R1:W-:Y:S02]  /*119a0*/  STS.128 [R212+0x1800], R16 ;  /* 0x00180010d4007388 */ /* 0x0203e40000000c00 */
.L_x_4001:
[----:B------:R-:W-:Y:S05]  /*119b0*/  BSYNC B1 ;  /* 0x0000000000017941 */ /* 0x000fea0003800000 */
.L_x_4000:
        /* <DEDUP_REMOVED lines=91> */
.L_x_4007:
[----:B------:R-:W-:Y:S05]  /*11f70*/  BSYNC B0 ;  /* 0x0000000000007941 */ /* 0x000fea0003800000 */
.L_x_4006:
[----:B-----5:R1:W-:Y:S02]  /*11f80*/  STS.128 [R212+0x3800], R16 ;  /* 0x00380010d4007388 */ /* 0x0203e40000000c00 */
.L_x_4005:
[----:B------:R-:W-:Y:S05]  /*11f90*/  BSYNC B1 ;  /* 0x0000000000017941 */ /* 0x000fea0003800000 */
.L_x_4004:
        /* <DEDUP_REMOVED lines=94> */
.L_x_4009:
[----:B------:R-:W-:Y:S05]  /*12580*/  BSYNC B0 ;  /* 0x0000000000007941 */ /* 0x000fea0003800000 */
.L_x_4008:
[----:B-----5:R1:W-:Y:S01]  /*12590*/  STS.128 [R212+0x5800], R12 ;  /* 0x0058000cd4007388 */ /* 0x0203e20000000c00 */
[----:B------:R-:W-:Y:S05]  /*125a0*/  BRA `(.L_x_3953) ;  /* 0x0000079000007947 */ /* 0x000fea0003800000 */
.L_x_3915:
        /* <DEDUP_REMOVED lines=27> */
.L_x_4011:
[----:B------:R-:W-:Y:S05]  /*12760*/  BSYNC B0 ;  /* 0x0000000000007941 */ /* 0x000fea0003800000 */
.L_x_4010:
        /* <DEDUP_REMOVED lines=29> */
.L_x_4013:
[----:B------:R-:W-:Y:S05]  /*12940*/  BSYNC B0 ;  /* 0x0000000000007941 */ /* 0x000fea0003800000 */
.L_x_4012:
        /* <DEDUP_REMOVED lines=30> */
.L_x_4015:
[----:B------:R-:W-:Y:S05]  /*12b30*/  BSYNC B0 ;  /* 0x0000000000007941 */ /* 0x000fea0003800000 */
.L_x_4014:
        /* <DEDUP_REMOVED lines=32> */
.L_x_3953:
[----:B------:R-:W-:Y:S05]  /*12d40*/  BSYNC B3 ;  /* 0x0000000000037941 */ /* 0x000fea0003800000 */
.L_x_3914:
        /* <DEDUP_REMOVED lines=30> */
.L_x_4018:
[----:B------:R2:W-:Y:S02]  /*12f30*/  STS.128 [R212+0xa000], RZ ;  /* 0x00a000ffd4007388 */ /* 0x0005e40000000c00 */
.L_x_4017:
[----:B------:R-:W-:Y:S05]  /*12f40*/  BSYNC B0 ;  /* 0x0000000000007941 */ /* 0x000fea0003800000 */
.L_x_4016:
        /* <DEDUP_REMOVED lines=31> */
.L_x_4021:
[----:B------:R2:W-:Y:S02]  /*13140*/  STS.128 [R212+0xa800], RZ ;  /* 0x00a800ffd4007388 */ /* 0x0005e40000000c00 */
.L_x_4020:
[----:B------:R-:W-:Y:S05]  /*13150*/  BSYNC B0 ;  /* 0x0000000000007941 */ /* 0x000fea0003800000 */
.L_x_4019:
        /* <DEDUP_REMOVED lines=35> */
.L_x_4024:
[----:B------:R2:W-:Y:S02]  /*13390*/  STS.128 [R212+0xb000], RZ ;  /* 0x00b000ffd4007388 */ /* 0x0005e40000000c00 */
.L_x_4023:
[----:B------:R-:W-:Y:S05]  /*133a0*/  BSYNC B0 ;  /* 0x0000000000007941 */ /* 0x000fea0003800000 */
.L_x_4022:
        /* <DEDUP_REMOVED lines=35> */
.L_x_4026:
[----:B------:R-:W-:Y:S05]  /*135e0*/  BSYNC B0 ;  /* 0x0000000000007941 */ /* 0x000fea0003800000 */
.L_x_4025:
        /* <DEDUP_REMOVED lines=46> */
.L_x_4029:
[----:B------:R2:W-:Y:S02]  /*138d0*/  STS.128 [R212+0x10000], RZ ;  /* 0x010000ffd4007388 */ /* 0x0005e40000000c00 */
.L_x_4028:
[----:B-1----:R-:W-:Y:S05]  /*138e0*/  BSYNC B0 ;  /* 0x0000000000007941 */ /* 0x002fea0003800000 */
.L_x_4027:
        /* <DEDUP_REMOVED lines=32> */
.L_x_4032:
[----:B------:R1:W-:Y:S02]  /*13af0*/  STS.128 [R212+0x10800], RZ ;  /* 0x010800ffd4007388 */ /* 0x0003e40000000c00 */
.L_x_4031:
[----:B------:R-:W-:Y:S05]  /*13b00*/  BSYNC B0 ;  /* 0x0000000000007941 */ /* 0x000fea0003800000 */
.L_x_4030:
        /* <DEDUP_REMOVED lines=36> */
.L_x_4035:
[----:B------:R1:W-:Y:S02]  /*13d50*/  STS.128 [R212+0x11000], RZ ;  /* 0x011000ffd4007388 */ /* 0x0003e40000000c00 */
.L_x_4034:
[----:B------:R-:W-:Y:S05]  /*13d60*/  BSYNC B0 ;  /* 0x0000000000007941 */ /* 0x000fea0003800000 */
.L_x_4033:
        /* <DEDUP_REMOVED lines=41> */
.L_x_4038:
[----:B------:R1:W-:Y:S02]  /*14000*/  STS.128 [R212+0x11800], RZ ;  /* 0x011800ffd4007388 */ /* 0x0003e40000000c00 */
.L_x_4037:
[----:B------:R-:W-:Y:S05]  /*14010*/  BSYNC B0 ;  /* 0x0000000000007941 */ /* 0x000fea0003800000 */
.L_x_4036:
        /* <DEDUP_REMOVED lines=9> */
[----:B------:R-:W-:Y:S01]  /*140b0*/  I2F R93, R62 ;  /* 0x0000003e005d7306 */ /* 0x000fe20000201400 */
[----:B------:R-:W-:Y:S01]  /*140c0*/  SHF.R.U32.HI R205, RZ, 0x3, R5 ;  /* 0x00000003ffcd7819 */ /* 0x000fe20000011605 */
[--C-:B------:R-:W-:Y:S01]  /*140d0*/  IMAD R204, R47, 0x2, R206.reuse ;  /* 0x000000022fcc7824 */ /* 0x100fe200078e02ce */
[----:B------:R-:W-:Y:S01]  /*140e0*/  LDSM.16.M88.4 R48, [R206] ;  /* 0x00000000ce30783b */ /* 0x000fe20000000200 */
[C---:B------:R-:W-:Y:S01]  /*140f0*/  IMAD R202, R45.reuse, 0x2, R206 ;  /* 0x000000022dca7824 */ /* 0x040fe200078e02ce */
[----:B------:R-:W-:Y:S01]  /*14100*/  LOP3.LUT R205, R162, R205, RZ, 0x3c, !PT ;  /* 0x000000cda2cd7212 */ /* 0x000fe200078e3cff */
[----:B------:R-:W-:Y:S01]  /*14110*/  IMAD R201, R45, 0x2, R204 ;  /* 0x000000022dc97824 */ /* 0x000fe200078e02cc */
[----:B------:R-:W-:Y:S01]  /*14120*/  LDSM.16.M88.4 R68, [R204] ;  /* 0x00000000cc44783b */ /* 0x000fe20000000200 */
[----:B------:R-:W-:-:S02]  /*14130*/  IADD3 R92, R62, 0x9, RZ ;  /* 0x000000093e5c7810 */ /* 0x000fc40007ffe0ff */
[----:B------:R-:W-:Y:S01]  /*14140*/  IMAD R205, R64, 0x200, R205 ;  /* 0x0000020040cd7824 */ /* 0x000fe200078e02cd */
[----:B------:R-:W-:Y:S01]  /*14150*/  LDSM.16.M88.4 R40, [R202] ;  /* 0x00000000ca28783b */ /* 0x000fe20000000200 */
[C---:B------:R-:W-:Y:S01]  /*14160*/  IADD3 R66, R62.reuse, 0x8, RZ ;  /* 0x000000083e427810 */ /* 0x040fe20007ffe0ff */
[----:B------:R-:W-:Y:S01]  /*14170*/  I2F R99, R92 ;  /* 0x0000005c00637306 */ /* 0x000fe20000201400 */
[----:B------:R-:W-:Y:S01]  /*14180*/  IMAD.SHL.U32 R205, R205, 0x2, RZ ;  /* 0x00000002cdcd7824 */ /* 0x000fe200078e00ff */
[----:B------:R-:W-:Y:S01]  /*14190*/  LDSM.16.M88.4 R80, [R201] ;  /* 0x00000000c950783b */ /* 0x000fe20000000200 */
[C---:B------:R-:W-:Y:S02]  /*141a0*/  IADD3 R98, R62.reuse, 0x18, RZ ;  /* 0x000000183e627810 */ /* 0x040fe40007ffe0ff */
[----:B------:R-:W-:Y:S01]  /*141b0*/  IADD3 R96, R62, 0x11, RZ ;  /* 0x000000113e607810 */ /* 0x000fe20007ffe0ff */
[----:B------:R-:W1:Y:S01]  /*141c0*/  LDSM.16.M88.4 R16, [R205+0x6000] ;  /* 0x00600000cd10783b */ /* 0x000e620000000200 */
[C---:B------:R-:W-:Y:S01]  /*141d0*/  IADD3 R2, R205.reuse, 0x6000, RZ ;  /* 0x00006000cd027810 */ /* 0x040fe20007ffe0ff */
[----:B------:R-:W-:Y:S01]  /*141e0*/  I2F R97, R66 ;  /* 0x0000004200617306 */ /* 0x000fe20000201400 */
[----:B------:R-:W-:Y:S01]  /*141f0*/  IADD3 R203, R205, 0x6020, RZ ;  /* 0x00006020cdcb7810 */ /* 0x000fe20007ffe0ff */
[----:B------:R-:W5:Y:S01]  /*14200*/  LDSM.16.M88.4 R8, [R205+0x6800] ;  /* 0x00680000cd08783b */ /* 0x000f620000000200 */
[----:B------:R-:W-:Y:S01]  /*14210*/  @P1 IADD3 R203, R2, -0x20, RZ ;  /* 0xffffffe002cb1810 */ /* 0x000fe20007ffe0ff */
[----:B------:R-:W-:Y:S01]  /*14220*/  IMAD.MOV.U32 R2, RZ, RZ, 0x40 ;  /* 0x00000040ff027424 */ /* 0x000fe200078e00ff */
[C---:B------:R-:W-:Y:S01]  /*14230*/  IADD3 R104, R62.reuse, 0x21, RZ ;  /* 0x000000213e687810 */ /* 0x040fe20007ffe0ff */
[----:B------:R-:W2:Y:S01]  /*14240*/  LDSM.16.M88.4 R84, [R205+0x7000] ;  /* 0x00700000cd54783b */ /* 0x000ea20000000200 */
[----:B------:R-:W-:Y:S01]  /*14250*/  IADD3 R100, R62, 0x19, RZ ;  /* 0x000000193e647810 */ /* 0x000fe20007ffe0ff */
[----:B------:R-:W-:Y:S01]  /*14260*/  I2F R105, R98 ;  /* 0x0000006200697306 */ /* 0x000fe20000201400 */
[----:B------:R-:W-:Y:S01]  /*14270*/  SEL R2, R2, 0xffffffc0, !P2 ;  /* 0xffffffc002027807 */ /* 0x000fe20005000000 */
[----:B----4-:R-:W4:Y:S01]  /*14280*/  LDSM.16.M88.4 R32, [R205+0x7800] ;  /* 0x00780000cd20783b */ /* 0x010f220000000200 */
[----:B------:R-:W-:-:S02]  /*14290*/  IADD3 R102, R62, 0x20, RZ ;  /* 0x000000203e667810 */ /* 0x000fc40007ffe0ff */
[----:B------:R-:W-:Y:S01]  /*142a0*/  IADD3 R64, R62, 0x1, RZ ;  /* 0x000000013e407810 */ /* 0x000fe20007ffe0ff */
[----:B------:R-:W3:Y:S01]  /*142b0*/  LDSM.16.M88.4 R28, [R203] ;  /* 0x00000000cb1c783b */ /* 0x000ee20000000200 */
[----:B------:R-:W-:Y:S01]  /*142c0*/  IMAD.IADD R199, R205, 0x1, R2 ;  /* 0x00000001cdc77824 */ /* 0x000fe200078e0202 */
[----:B------:R-:W-:Y:S01]  /*142d0*/  I2F R103, R96 ;  /* 0x0000006000677306 */ /* 0x000fe20000201400 */
[----:B------:R-:W-:Y:S01]  /*142e0*/  IMAD.IADD R192, R2, 0x1, R203 ;  /* 0x0000000102c07824 */ /* 0x000fe200078e02cb */
[----:B------:R-:W2:Y:S01]  /*142f0*/  LDSM.16.M88.4 R24, [R203+0x800] ;  /* 0x00080000cb18783b */ /* 0x000ea20000000200 */
[C---:B---3--:R-:W-:Y:S02]  /*14300*/  IADD3 R108, R62.reuse, 0x29, RZ ;  /* 0x000000293e6c7810 */ /* 0x048fe40007ffe0ff */
[C---:B------:R-:W-:Y:S01]  /*14310*/  IADD3 R94, R62.reuse, 0x10, RZ ;  /* 0x000000103e5e7810 */ /* 0x040fe20007ffe0ff */
[----:B------:R-:W3:Y:S01]  /*14320*/  LDSM.16.M88.4 R72, [R203+0x1000] ;  /* 0x00100000cb48783b */ /* 0x000ee20000000200 */
[C---:B------:R-:W-:Y:S01]  /*14330*/  IADD3 R114, R62.reuse, 0x38, RZ ;  /* 0x000000383e727810 */ /* 0x040fe20007ffe0ff */
[----:B------:R-:W-:Y:S01]  /*14340*/  I2F R111, R104 ;  /* 0x00000068006f7306 */ /* 0x000fe20000201400 */
[C---:B------:R-:W-:Y:S01]  /*14350*/  IADD3 R106, R62.reuse, 0x28, RZ ;  /* 0x000000283e6a7810 */ /* 0x040fe20007ffe0ff */
[----:B------:R-:W2:Y:S01]  /*14360*/  LDSM.16.M88.4 R56, [R203+0x1800] ;  /* 0x00180000cb38783b */ /* 0x000ea20000000200 */
[----:B------:R-:W-:-:S02]  /*14370*/  IADD3 R110, R62, 0x30, RZ ;  /* 0x000000303e6e7810 */ /* 0x000fc40007ffe0ff */
[----:B------:R-:W-:Y:S01]  /*14380*/  IADD3 R112, R62, 0x31, RZ ;  /* 0x000000313e707810 */ /* 0x000fe20007ffe0ff */
[----:B------:R-:W2:Y:S01]  /*14390*/  LDSM.16.M88.4 R36, [R199+0x6000] ;  /* 0x00600000c724783b */ /* 0x000ea20000000200 */
[C---:B------:R-:W-:Y:S01]  /*143a0*/  IADD3 R195, R203.reuse, 0x800, RZ ;  /* 0x00000800cbc37810 */ /* 0x040fe20007ffe0ff */
[----:B------:R-:W-:Y:S01]  /*143b0*/  I2F R107, R100 ;  /* 0x00000064006b7306 */ /* 0x000fe20000201400 */
[C---:B------:R-:W-:Y:S01]  /*143c0*/  IADD3 R194, R203.reuse, 0x1000, RZ ;  /* 0x00001000cbc27810 */ /* 0x040fe20007ffe0ff */
[----:B------:R-:W-:Y:S01]  /*143d0*/  LDSM.16.M88.4 R76, [R192] ;  /* 0x00000000c04c783b */ /* 0x000fe20000000200 */
[C---:B------:R-:W-:Y:S02]  /*143e0*/  IADD3 R193, R203.reuse, 0x1800, RZ ;  /* 0x00001800cbc17810 */ /* 0x040fe40007ffe0ff */
[C---:B------:R-:W-:Y:S01]  /*143f0*/  IADD3 R191, R203.reuse, 0x2000, RZ ;  /* 0x00002000cbbf7810 */ /* 0x040fe20007ffe0ff */
[----:B-1----:R-:W-:Y:S01]  /*14400*/  HMMA.16816.F32 R20, R48, R16, RZ ;  /* 0x000000103014723c */ /* 0x002fe200000018ff */
        /* <DEDUP_REMOVED lines=10> */
[----:B------:R-:W-:Y:S01]  /*144b0*/  IADD3 R184, R203, 0x5800, RZ ;  /* 0x00005800cbb87810 */ /* 0x000fe20007ffe0ff */
[C---:B-----5:R-:W-:Y:S02]  /*144c0*/  HMMA.16816.F32 R12, R48.reuse, R8, RZ ;  /* 0x00000008300c723c */ /* 0x060fe400000018ff */
[----:B------:R-:W-:Y:S06]  /*144d0*/  I2F R115, R108 ;  /* 0x0000006c00737306 */ /* 0x000fec0000201400 */
[C---:B------:R-:W-:Y:S02]  /*144e0*/  HMMA.16816.F32 R8, R48.reuse, R10, RZ ;  /* 0x0000000a3008723c */ /* 0x040fe400000018ff */
[----:B------:R-:W-:Y:S06]  /*144f0*/  I2F R101, R94 ;  /* 0x0000005e00657306 */ /* 0x000fec0000201400 */
[C---:B--2---:R-:W-:Y:S02]  /*14500*/  HMMA.16816.F32 R4, R48.reuse, R84, RZ ;  /* 0x000000543004723c */ /* 0x044fe400000018ff */
[----:B------:R-:W-:Y:S06]  /*14510*/  I2F R121, R114 ;  /* 0x0000007200797306 */ /* 0x000fec0000201400 */
[C---:B------:R-:W-:Y:S02]  /*14520*/  HMMA.16816.F32 R84, R48.reuse, R86, RZ ;  /* 0x000000563054723c */ /* 0x040fe400000018ff */
[----:B------:R-:W-:Y:S06]  /*14530*/  I2F R113, R106 ;  /* 0x0000006a00717306 */ /* 0x000fec0000201400 */
[C---:B----4-:R-:W-:Y:S02]  /*14540*/  HMMA.16816.F32 R52, R48.reuse, R32, RZ ;  /* 0x000000203034723c */ /* 0x050fe400000018ff */
[----:B------:R-:W-:Y:S06]  /*14550*/  I2F R117, R110 ;  /* 0x0000006e00757306 */ /* 0x000fec0000201400 */
[----:B------:R-:W-:Y:S01]  /*14560*/  HMMA.16816.F32 R48, R48, R34, RZ ;  /* 0x000000223030723c */ /* 0x000fe200000018ff */
[----:B------:R-:W1:Y:S01]  /*14570*/  LDSM.16.M88.4 R32, [R199+0x6800] ;  /* 0x00680000c720783b */ /* 0x000e620000000200 */
[----:B------:R-:W-:Y:S06]  /*14580*/  I2F R119, R112 ;  /* 0x0000007000777306 */ /* 0x000fec0000201400 */
[C---:B------:R-:W-:Y:S08]  /*14590*/  HMMA.16816.F32 R20, R68.reuse, R28, R20 ;  /* 0x0000001c4414723c */ /* 0x040ff00000001814 */
[C---:B------:R-:W-:Y:S01]  /*145a0*/  HMMA.16816.F32 R16, R68.reuse, R30, R16 ;  /* 0x0000001e4410723c */ /* 0x040fe20000001810 */
[----:B------:R-:W2:Y:S07]  /*145b0*/  LDSM.16.M88.4 R28, [R199+0x7000] ;  /* 0x00700000c71c783b */ /* 0x000eae0000000200 */
[C---:B------:R-:W-:Y:S08]  /*145c0*/  HMMA.16816.F32 R12, R68.reuse, R24, R12 ;  /* 0x00000018440c723c */ /* 0x040ff0000000180c */
[C---:B------:R-:W-:Y:S01]  /*145d0*/  HMMA.16816.F32 R8, R68.reuse, R26, R8 ;  /* 0x0000001a4408723c */ /* 0x040fe20000001808 */
[----:B------:R-:W4:Y:S07]  /*145e0*/  LDSM.16.M88.4 R24, [R199+0x7800] ;  /* 0x00780000c718783b */ /* 0x000f2e0000000200 */
[C---:B---3--:R-:W-:Y:S08]  /*145f0*/  HMMA.16816.F32 R4, R68.reuse, R72, R4 ;  /* 0x000000484404723c */ /* 0x048ff00000001804 */
[C---:B------:R-:W-:Y:S01]  /*14600*/  HMMA.16816.F32 R84, R68.reuse, R74, R84 ;  /* 0x0000004a4454723c */ /* 0x040fe20000001854 */
[----:B------:R-:W3:Y:S07]  /*14610*/  LDSM.16.M88.4 R72, [R192+0x800] ;  /* 0x00080000c048783b */ /* 0x000eee0000000200 */
        /* <DEDUP_REMOVED lines=20> */
[C---:B---3--:R-:W-:Y:S08]  /*14760*/  HMMA.16816.F32 R12, R80.reuse, R72, R12 ;  /* 0x00000048500c723c */ /* 0x048ff0000000180c */
[C---:B------:R-:W-:Y:S08]  /*14770*/  HMMA.16816.F32 R8, R80.reuse, R74, R8 ;  /* 0x0000004a5008723c */ /* 0x040ff00000001808 */
[C---:B-----5:R-:W-:Y:S08]  /*14780*/  HMMA.16816.F32 R4, R80.reuse, R36, R4 ;  /* 0x000000245004723c */ /* 0x060ff00000001804 */
        /* <DEDUP_REMOVED lines=106> */
[----:B------:R-:W-:Y:S01]  /*14e30*/  MUFU.TANH R41, R41 ;  /* 0x0000002900297308 */ /* 0x000fe20000002400 */
[----:B------:R-:W-:Y:S02]  /*14e40*/  FMUL.FTZ R14, R14, c[0x0][0x2ec] ;  /* 0x0000bb000e0e7a20 */ /* 0x000fe40000410000 */
[----:B------:R-:W-:Y:S01]  /*14e50*/  FMUL.FTZ R31, R15, c[0x0][0x2ec] ;  /* 0x0000bb000f1f7a20 */ /* 0x000fe20000410000 */
[----:B------:R-:W-:Y:S01]  /*14e60*/  HMMA.16816.F32 R68, R24, R76, R68 ;  /* 0x0000004c1844723c */ /* 0x000fe20000001844 */
[----:B----4-:R-:W2:Y:S03]  /*14e70*/  LDSM.16.M88.4 R20, [R192+0x5000] ;  /* 0x00500000c014783b */ /* 0x010ea60000000200 */
[----:B------:R-:W-:Y:S01]  /*14e80*/  MUFU.TANH R30, R14 ;  /* 0x0000000e001e7308 */ /* 0x000fe20000002400 */
[----:B-----5:R-:W-:-:S03]  /*14e90*/  FFMA.FTZ R120, R0, R95, R120 ;  /* 0x0000005f00787223 */ /* 0x020fc60000010078 */
[----:B------:R-:W-:Y:S04]  /*14ea0*/  HMMA.16816.F32 R8, R52, R42, R8 ;  /* 0x0000002a3408723c */ /* 0x000fe80000001808 */
[----:B------:R-:W-:Y:S04]  /*14eb0*/  MUFU.TANH R42, R12 ;  /* 0x0000000c002a7308 */ /* 0x000fe80000002400 */
[----:B------:R-:W-:Y:S04]  /*14ec0*/  HMMA.16816.F32 R72, R56, R4, R72 ;  /* 0x000000043848723c */ /* 0x000fe80000001848 */
[----:B------:R3:W4:Y:S03]  /*14ed0*/  MUFU.TANH R43, R13 ;  /* 0x0000000d002b7308 */ /* 0x0007260000002400 */
[----:B------:R-:W-:Y:S01]  /*14ee0*/  IMAD R4, R63, 0x10, R65 ;  /* 0x000000103f047824 */ /* 0x000fe200078e0241 */
[C---:B------:R-:W-:Y:S04]  /*14ef0*/  HMMA.16816.F32 R84, R24.reuse, R78, R84 ;  /* 0x0000004e1854723c */ /* 0x040fe80000001854 */
[----:B------:R-:W-:Y:S01]  /*14f00*/  IADD3 R3, R4, 0x1, R3 ;  /* 0x0000000104037810 */ /* 0x000fe20007ffe003 */
[----:B------:R-:W5:Y:S03]  /*14f10*/  MUFU.TANH R50, R50 ;  /* 0x0000003200327308 */ /* 0x000f660000002400 */
[----:B-1----:R-:W-:Y:S01]  /*14f20*/  HMMA.16816.F32 R80, R24, R18, R80 ;  /* 0x000000121850723c */ /* 0x002fe20000001850 */
[----:B------:R-:W-:-:S02]  /*14f30*/  FMUL.FTZ R2, R9, c[0x0][0x2ec] ;  /* 0x0000bb0009027a20 */ /* 0x000fc40000410000 */
[----:B------:R-:W-:Y:S01]  /*14f40*/  FMUL.FTZ R9, R10, c[0x0][0x2ec] ;  /* 0x0000bb000a097a20 */ /* 0x000fe20000410000 */
[----:B---3--:R-:W1:Y:S01]  /*14f50*/  LDSM.16.M88.4 R12, [R192+0x5800] ;  /* 0x00580000c00c783b */ /* 0x008e620000000200 */
[----:B------:R3:W3:Y:S01]  /*14f60*/  MUFU.TANH R5, R2 ;  /* 0x0000000200057308 */ /* 0x0006e20000002400 */
[----:B------:R-:W-:Y:S01]  /*14f70*/  FMUL.FTZ R11, R11, c[0x0][0x2ec] ;  /* 0x0000bb000b0b7a20 */ /* 0x000fe20000410000 */
[----:B------:R-:W-:-:S04]  /*14f80*/  DEPBAR.LE SB0, 0x0 ;  /* 0x000080000000791a */ /* 0x000fc80000000000 */
[----:B--2---:R-:W-:Y:S01]  /*14f90*/  HMMA.16816.F32 R68, R52, R20, R68 ;  /* 0x000000143444723c */ /* 0x004fe20000001844 */
[----:B------:R-:W-:Y:S01]  /*14fa0*/  FMUL.FTZ R8, R8, c[0x0][0x2ec] ;  /* 0x0000bb0008087a20 */ /* 0x000fe20000410000 */
[----:B------:R-:W2:Y:S01]  /*14fb0*/  MUFU.TANH R9, R9 ;  /* 0x0000000900097308 */ /* 0x000ea20000002400 */
[C---:B----4-:R-:W-:Y:S02]  /*14fc0*/  FFMA.FTZ R10, R0.reuse, R103, R43 ;  /* 0x00000067000a7223 */ /* 0x050fe4000001002b */
[C---:B-----5:R-:W-:Y:S02]  /*14fd0*/  FFMA.FTZ R7, R0.reuse, R95, R50 ;  /* 0x0000005f00077223 */ /* 0x060fe40000010032 */
[C---:B------:R-:W-:Y:S01]  /*14fe0*/  FFMA.FTZ R19, R0.reuse, R97, R29 ;  /* 0x0000006100137223 */ /* 0x040fe2000001001d */
[----:B------:R-:W-:Y:S01]  /*14ff0*/  HMMA.16816.F32 R72, R24, R16, R72 ;  /* 0x000000101848723c */ /* 0x000fe20000001848 */
[----:B---3--:R-:W-:Y:S01]  /*15000*/  IADD3 R2, R67, R3, -R208 ;  /* 0x0000000343027210 */ /* 0x008fe20007ffe8d0 */
[----:B------:R3:W4:Y:S01]  /*15010*/  MUFU.TANH R20, R11 ;  /* 0x0000000b00147308 */ /* 0x0007220000002400 */
[----:B------:R-:W-:-:S02]  /*15020*/  FFMA.FTZ R6, R0, R107, R5 ;  /* 0x0000006b00067223 */ /* 0x000fc40000010005 */
[----:B------:R-:W-:Y:S02]  /*15030*/  IADD3 R2, R2, c[0x0][0x2e8], RZ ;  /* 0x0000ba0002027a10 */ /* 0x000fe40007ffe0ff */
[CC--:B------:R-:W-:Y:S01]  /*15040*/  FFMA.FTZ R17, R0.reuse, R99.reuse, R41 ;  /* 0x0000006300117223 */ /* 0x0c0fe20000010029 */
[C---:B------:R-:W-:Y:S01]  /*15050*/  HMMA.16816.F32 R84, R52.reuse, R22, R84 ;  /* 0x000000163454723c */ /* 0x040fe20000001854 */
[----:B------:R-:W-:Y:S01]  /*15060*/  FFMA.FTZ R24, R0, R99, R28 ;  /* 0x0000006300187223 */ /* 0x000fe2000001001c */
[----:B------:R-:W-:Y:S01]  /*15070*/  IADD3 R4, R2, 0x8, RZ ;  /* 0x0000000802047810 */ /* 0x000fe20007ffe0ff */
[----:B--2---:R-:W-:Y:S01]  /*15080*/  FFMA.FTZ R9, R0, R105, R9 ;  /* 0x0000006900097223 */ /* 0x004fe20000010009 */
[-C--:B------:R-:W-:Y:S01]  /*15090*/  IMNMX R2, R2, R67.reuse, PT ;  /* 0x0000004302027217 */ /* 0x080fe20003800200 */
[----:B------:R-:W-:Y:S01]  /*150a0*/  MUFU.TANH R8, R8 ;  /* 0x0000000800087308 */ /* 0x000fe20000002400 */
[----:B------:R-:W-:Y:S01]  /*150b0*/  IMNMX R3, R4, R67, PT ;  /* 0x0000004304037217 */ /* 0x000fe20003800200 */
[----:B------:R-:W-:Y:S01]  /*150c0*/  FFMA.FTZ R4, R0, R101, R42 ;  /* 0x0000006500047223 */ /* 0x000fe2000001002a */
[-C--:B------:R-:W-:Y:S01]  /*150d0*/  ISETP.GE.AND P6, PT, R66, R2.reuse, PT ;  /* 0x000000024200720c */ /* 0x080fe20003fc6270 */
[----:B------:R-:W-:Y:S01]  /*150e0*/  FMUL.FTZ R16, R69, c[0x0][0x2ec] ;  /* 0x0000bb0045107a20 */ /* 0x000fe20000410000 */
[-C--:B------:R-:W-:Y:S01]  /*150f0*/  ISETP.GE.AND P2, PT, R92, R3.reuse, PT ;  /* 0x000000035c00720c */ /* 0x080fe20003f46270 */
[----:B------:R-:W-:Y:S01]  /*15100*/  FMUL.FTZ R21, R68, c[0x0][0x2ec] ;  /* 0x0000bb0044157a20 */ /* 0x000fe20000410000 */
[----:B------:R-:W-:Y:S01]  /*15110*/  FSEL R18, R40, -INF , !P6 ;  /* 0xff80000028127808 */ /* 0x000fe20007000000 */
[----:B------:R-:W-:Y:S01]  /*15120*/  FMUL.FTZ R23, R71, c[0x0][0x2ec] ;  /* 0x0000bb0047177a20 */ /* 0x000fe20000410000 */
[----:B------:R-:W-:Y:S01]  /*15130*/  FSEL R17, R17, -INF , !P2 ;  /* 0xff80000011117808 */ /* 0x000fe20005000000 */
[----:B------:R-:W2:Y:S01]  /*15140*/  MUFU.TANH R16, R16 ;  /* 0x0000001000107308 */ /* 0x000ea20000002400 */
[----:B------:R-:W-:Y:S01]  /*15150*/  ISETP.GE.AND P2, PT, R98, R3, PT ;  /* 0x000000036200720c */ /* 0x000fe20003f46270 */
[----:B-1----:R-:W-:Y:S01]  /*15160*/  HMMA.16816.F32 R80, R52, R14, R80 ;  /* 0x0000000e3450723c */ /* 0x002fe20000001850 */
[----:B------:R-:W-:Y:S01]  /*15170*/  FMUL.FTZ R22, R70, c[0x0][0x2ec] ;  /* 0x0000bb0046167a20 */ /* 0x000fe20000410000 */
[----:B------:R-:W-:-:S02]  /*15180*/  ISETP.GE.AND P6, PT, R96, R2, PT ;  /* 0x000000026000720c */ /* 0x000fc40003fc6270 */
[----:B---3--:R-:W-:Y:S01]  /*15190*/  FSEL R11, R9, -INF , !P2 ;  /* 0xff800000090b7808 */ /* 0x008fe20005000000 */
[----:B----4-:R-:W-:Y:S01]  /*151a0*/  FFMA.FTZ R9, R0, R107, R20 ;  /* 0x0000006b00097223 */ /* 0x010fe20000010014 */
[----:B------:R-:W1:Y:S01]  /*151b0*/  MUFU.TANH R21, R21 ;  /* 0x0000001500157308 */ /* 0x000e620000002400 */
[----:B------:R-:W-:Y:S01]  /*151c0*/  FMUL.FTZ R85, R85, c[0x0][0x2ec] ;  /* 0x0000bb0055557a20 */ /* 0x000fe20000410000 */
[----:B------:R-:W-:Y:S01]  /*151d0*/  HMMA.16816.F32 R72, R52, R12, R72 ;  /* 0x0000000c3448723c */ /* 0x000fe20000001848 */
[----:B------:R-:W-:Y:S01]  /*151e0*/  FMUL.FTZ R32, R84, c[0x0][0x2ec] ;  /* 0x0000bb0054207a20 */ /* 0x000fe20000410000 */
[----:B------:R-:W-:Y:S01]  /*151f0*/  FSEL R10, R10, -INF , !P6 ;  /* 0xff8000000a0a7808 */ /* 0x000fe20007000000 */
[----:B------:R-:W-:Y:S01]  /*15200*/  FMUL.FTZ R26, R86, c[0x0][0x2ec] ;  /* 0x0000bb00561a7a20 */ /* 0x000fe20000410000 */
[-C--:B------:R-:W-:Y:S01]  /*15210*/  ISETP.GE.AND P6, PT, R102, R2.reuse, PT ;  /* 0x000000026600720c */ /* 0x080fe20003fc6270 */
[----:B------:R-:W-:Y:S01]  /*15220*/  FMUL.FTZ R27, R87, c[0x0][0x2ec] ;  /* 0x0000bb00571b7a20 */ /* 0x000fe20000410000 */
[----:B------:R-:W3:Y:S01]  /*15230*/  MUFU.TANH R25, R85 ;  /* 0x0000005500197308 */ /* 0x000ee20000002400 */
[----:B--2---:R-:W-:Y:S01]  /*15240*/  FFMA.FTZ R166, R0, R111, R16 ;  /* 0x0000006f00a67223 */ /* 0x004fe20000010010 */
[-C--:B------:R-:W-:Y:S01]  /*15250*/  ISETP.GE.AND P4, PT, R64, R2.reuse, PT ;  /* 0x000000024000720c */ /* 0x080fe20003f86270 */
[----:B------:R-:W-:Y:S01]  /*15260*/  FFMA.FTZ R13, R0, R101, R30 ;  /* 0x00000065000d7223 */ /* 0x000fe2000001001e */
[----:B------:R-:W-:Y:S01]  /*15270*/  ISETP.GE.AND P0, PT, R64, R3, PT ;  /* 0x000000034000720c */ /* 0x000fe20003f06270 */
[----:B------:R-:W-:Y:S01]  /*15280*/  FFMA.FTZ R8, R0, R105, R8 ;  /* 0x0000006900087223 */ /* 0x000fe20000010008 */
[----:B------:R-:W-:-:S02]  /*15290*/  ISETP.GE.AND P5, PT, R92, R2, PT ;  /* 0x000000025c00720c */ /* 0x000fc40003fa6270 */
[----:B------:R-:W2:Y:S01]  /*152a0*/  MUFU.TANH R31, R31 ;  /* 0x0000001f001f7308 */ /* 0x000ea20000002400 */
[----:B-1----:R-:W-:Y:S01]  /*152b0*/  FFMA.FTZ R21, R0, R109, R21 ;  /* 0x0000006d00157223 */ /* 0x002fe20000010015 */
[----:B------:R-:W-:Y:S01]  /*152c0*/  FSEL R12, R120, -INF , !P4 ;  /* 0xff800000780c7808 */ /* 0x000fe20006000000 */
[----:B------:R-:W-:Y:S01]  /*152d0*/  FMUL.FTZ R80, R80, c[0x0][0x2ec] ;  /* 0x0000bb0050507a20 */ /* 0x000fe20000410000 */
[----:B------:R-:W-:Y:S01]  /*152e0*/  FSEL R7, R7, -INF , !P0 ;  /* 0xff80000007077808 */ /* 0x000fe20004000000 */
[----:B------:R-:W-:Y:S01]  /*152f0*/  FMUL.FTZ R82, R82, c[0x0][0x2ec] ;  /* 0x0000bb0052527a20 */ /* 0x000fe20000410000 */
[----:B------:R-:W-:Y:S01]  /*15300*/  FSEL R174, R21, -INF , !P6 ;  /* 0xff80000015ae7808 */ /* 0x000fe20007000000 */
[----:B------:R-:W-:Y:S01]  /*15310*/  FMUL.FTZ R21, R81, c[0x0][0x2ec] ;  /* 0x0000bb0051157a20 */ /* 0x000fe20000410000 */
[----:B------:R-:W1:Y:S01]  /*15320*/  MUFU.TANH R16, R80 ;  /* 0x0000005000107308 */ /* 0x000e620000002400 */
[----:B---3--:R-:W-:Y:S01]  /*15330*/  FFMA.FTZ R25, R0, R115, R25 ;  /* 0x0000007300197223 */ /* 0x008fe20000010019 */
[-C--:B------:R-:W-:Y:S01]  /*15340*/  ISETP.GE.AND P6, PT, R108, R2.reuse, PT ;  /* 0x000000026c00720c */ /* 0x080fe20003fc6270 */
[----:B------:R-:W-:Y:S01]  /*15350*/  FMUL.FTZ R28, R73, c[0x0][0x2ec] ;  /* 0x0000bb00491c7a20 */ /* 0x000fe20000410000 */
[-C--:B------:R-:W-:Y:S01]  /*15360*/  ISETP.GE.AND P1, PT, R66, R3.reuse, PT ;  /* 0x000000034200720c */ /* 0x080fe20003f26270 */
[----:B------:R-:W-:Y:S01]  /*15370*/  FMUL.FTZ R20, R75, c[0x0][0x2ec] ;  /* 0x0000bb004b147a20 */ /* 0x000fe20000410000 */
[----:B------:R-:W-:Y:S01]  /*15380*/  ISETP.GE.AND P4, PT, R94, R2, PT ;  /* 0x000000025e00720c */ /* 0x000fe20003f86270 */
[----:B------:R-:W-:Y:S01]  /*15390*/  FMUL.FTZ R72, R72, c[0x0][0x2ec] ;  /* 0x0000bb0048487a20 */ /* 0x000fe20000410000 */
[----:B------:R-:W3:Y:S01]  /*153a0*/  MUFU.TANH R23, R23 ;  /* 0x0000001700177308 */ /* 0x000ee20000002400 */
[----:B------:R-:W-:Y:S01]  /*153b0*/  FMUL.FTZ R74, R74, c[0x0][0x2ec] ;  /* 0x0000bb004a4a7a20 */ /* 0x000fe20000410000 */
[----:B------:R-:W-:Y:S01]  /*153c0*/  ISETP.GE.AND P0, PT, R94, R3, PT ;  /* 0x000000035e00720c */ /* 0x000fe20003f06270 */
[----:B------:R-:W-:Y:S01]  /*153d0*/  FMUL.FTZ R83, R83, c[0x0][0x2ec] ;  /* 0x0000bb0053537a20 */ /* 0x000fe20000410000 */
[----:B------:R-:W-:Y:S01]  /*153e0*/  FSEL R24, R24, -INF , !P5 ;  /* 0xff80000018187808 */ /* 0x000fe20006800000 */
[----:B--2---:R-:W-:Y:S01]  /*153f0*/  FFMA.FTZ R15, R0, R103, R31 ;  /* 0x00000067000f7223 */ /* 0x004fe2000001001f */
[----:B------:R-:W-:-:S02]  /*15400*/  FSEL R168, R25, -INF , !P6 ;  /* 0xff80000019a87808 */ /* 0x000fc40007000000 */
[----:B------:R-:W2:Y:S01]  /*15410*/  MUFU.TANH R22, R22 ;  /* 0x0000001600167308 */ /* 0x000ea20000002400 */
[----:B-1----:R-:W-:Y:S01]  /*15420*/  FFMA.FTZ R16, R0, R121, R16 ;  /* 0x0000007900107223 */ /* 0x002fe20000010010 */
[----:B------:R-:W-:Y:S02]  /*15430*/  FSEL R19, R19, -INF , !P1 ;  /* 0xff80000013137808 */ /* 0x000fe40004800000 */
[-C--:B------:R-:W-:Y:S02]  /*15440*/  ISETP.GE.AND P5, PT, R98, R2.reuse, PT ;  /* 0x000000026200720c */ /* 0x080fe40003fa6270 */
[----:B------:R-:W-:Y:S02]  /*15450*/  FSEL R4, R4, -INF , !P4 ;  /* 0xff80000004047808 */ /* 0x000fe40006000000 */
[----:B------:R-:W1:Y:S01]  /*15460*/  MUFU.TANH R32, R32 ;  /* 0x0000002000207308 */ /* 0x000e620000002400 */
[----:B------:R-:W-:Y:S01]  /*15470*/  FSEL R13, R13, -INF , !P0 ;  /* 0xff8000000d0d7808 */ /* 0x000fe20004000000 */
[----:B---3--:R-:W-:Y:S01]  /*15480*/  FFMA.FTZ R23, R0, R111, R23 ;  /* 0x0000006f00177223 */ /* 0x008fe20000010017 */
[----:B------:R-:W-:-:S02]  /*15490*/  ISETP.GE.AND P6, PT, R114, R2, PT ;  /* 0x000000027200720c */ /* 0x000fc40003fc6270 */
[-C--:B------:R-:W-:Y:S02]  /*154a0*/  ISETP.GE.AND P1, PT, R96, R3.reuse, PT ;  /* 0x000000036000720c */ /* 0x080fe40003f26270 */
[CC--:B------:R-:W-:Y:S01]  /*154b0*/  ISETP.GE.AND P4, PT, R100.reuse, R2.reuse, PT ;  /* 0x000000026400720c */ /* 0x0c0fe20003f86270 */
[----:B------:R-:W3:Y:S01]  /*154c0*/  MUFU.TANH R26, R26 ;  /* 0x0000001a001a7308 */ /* 0x000ee20000002400 */
[----:B------:R-:W-:Y:S01]  /*154d0*/  ISETP.GE.AND P0, PT, R100, R3, PT ;  /* 0x000000036400720c */ /* 0x000fe20003f06270 */
[----:B--2---:R-:W-:Y:S01]  /*154e0*/  FFMA.FTZ R22, R0, R109, R22 ;  /* 0x0000006d00167223 */ /* 0x004fe20000010016 */
[----:B------:R-:W-:Y:S02]  /*154f0*/  FSEL R8, R8, -INF , !P5 ;  /* 0xff80000008087808 */ /* 0x000fe40006800000 */
[----:B------:R-:W-:Y:S02]  /*15500*/  FSEL R146, R16, -INF , !P6 ;  /* 0xff80000010927808 */ /* 0x000fe40007000000 */
[----:B------:R-:W-:Y:S01]  /*15510*/  FSEL R15, R15, -INF , !P1 ;  /* 0xff8000000f0f7808 */ /* 0x000fe20004800000 */
[----:B------:R-:W2:Y:S01]  /*15520*/  MUFU.TANH R14, R72 ;  /* 0x00000048000e7308 */ /* 0x000ea20000002400 */
[----:B------:R-:W-:Y:S01]  /*15530*/  ISETP.GE.AND P5, PT, R104, R2, PT ;  /* 0x000000026800720c */ /* 0x000fe20003fa6270 */
[----:B-1----:R-:W-:Y:S01]  /*15540*/  FFMA.FTZ R32, R0, R113, R32 ;  /* 0x0000007100207223 */ /* 0x002fe20000010020 */
[----:B------:R-:W-:-:S02]  /*15550*/  ISETP.GE.AND P2, PT, R104, R3, PT ;  /* 0x000000036800720c */ /* 0x000fc40003f46270 */
[----:B------:R-:W-:Y:S02]  /*15560*/  FSEL R6, R6, -INF , !P4 ;  /* 0xff80000006067808 */ /* 0x000fe40006000000 */
[----:B------:R-:W-:Y:S01]  /*15570*/  FSEL R9, R9, -INF , !P0 ;  /* 0xff80000009097808 */ /* 0x000fe20004000000 */
[----:B------:R-:W1:Y:S01]  /*15580*/  MUFU.TANH R5, R74 ;  /* 0x0000004a00057308 */ /* 0x000e620000002400 */
[----:B---3--:R-:W-:Y:S01]  /*15590*/  FFMA.FTZ R26, R0, R113, R26 ;  /* 0x00000071001a7223 */ /* 0x008fe2000001001a */
[----:B------:R-:W-:Y:S02]  /*155a0*/  ISETP.GT.AND P6, PT, R216, R207, PT ;  /* 0x000000cfd800720c */ /* 0x000fe40003fc4270 */
[-C--:B------:R-:W-:Y:S02]  /*155b0*/  ISETP.GE.AND P1, PT, R102, R3.reuse, PT ;  /* 0x000000036600720c */ /* 0x080fe40003f26270 */
[C---:B------:R-:W-:Y:S02]  /*155c0*/  ISETP.GE.AND P4, PT, R106.reuse, R2, PT ;  /* 0x000000026a00720c */ /* 0x040fe40003f86270 */
[----:B------:R-:W3:Y:S01]  /*155d0*/  MUFU.TANH R27, R27 ;  /* 0x0000001b001b7308 */ /* 0x000ee20000002400 */
[----:B------:R-:W-:Y:S01]  /*155e0*/  ISETP.GE.AND P0, PT, R106, R3, PT ;  /* 0x000000036a00720c */ /* 0x000fe20003f06270 */
[----:B--2---:R-:W-:Y:S01]  /*155f0*/  FFMA.FTZ R14, R0, R117, R14 ;  /* 0x00000075000e7223 */ /* 0x004fe2000001000e */
[----:B------:R-:W-:-:S02]  /*15600*/  FSEL R166, R166, -INF , !P5 ;  /* 0xff800000a6a67808 */ /* 0x000fc40006800000 */
[----:B------:R-:W-:Y:S02]  /*15610*/  FSEL R179, R23, -INF , !P2 ;  /* 0xff80000017b37808 */ /* 0x000fe40005000000 */
[----:B------:R-:W-:Y:S01]  /*15620*/  FSEL R169, R22, -INF , !P1 ;  /* 0xff80000016a97808 */ /* 0x000fe20004800000 */
[----:B------:R-:W2:Y:S01]  /*15630*/  MUFU.TANH R28, R28 ;  /* 0x0000001c001c7308 */ /* 0x000ea20000002400 */
[----:B-1----:R-:W-:Y:S01]  /*15640*/  FFMA.FTZ R5, R0, R117, R5 ;  /* 0x0000007500057223 */ /* 0x002fe20000010005 */
[C---:B------:R-:W-:Y:S02]  /*15650*/  ISETP.GE.AND P5, PT, R110.reuse, R2, PT ;  /* 0x000000026e00720c */ /* 0x040fe40003fa6270 */
[----:B------:R-:W-:Y:S02]  /*15660*/  ISETP.GE.AND P2, PT, R110, R3, PT ;  /* 0x000000036e00720c */ /* 0x000fe40003f46270 */
[----:B------:R-:W-:Y:S02]  /*15670*/  FSEL R172, R32, -INF , !P4 ;  /* 0xff80000020ac7808 */ /* 0x000fe40006000000 */
[----:B------:R-:W1:Y:S01]  /*15680*/  MUFU.TANH R20, R20 ;  /* 0x0000001400147308 */ /* 0x000e620000002400 */
[----:B------:R-:W-:Y:S01]  /*15690*/  FSEL R173, R26, -INF , !P0 ;  /* 0xff8000001aad7808 */ /* 0x000fe20004000000 */
[----:B---3--:R-:W-:Y:S01]  /*156a0*/  FFMA.FTZ R27, R0, R115, R27 ;  /* 0x00000073001b7223 */ /* 0x008fe2000001001b */
[----:B------:R-:W-:-:S02]  /*156b0*/  ISETP.GE.AND P1, PT, R108, R3, PT ;  /* 0x000000036c00720c */ /* 0x000fc40003f26270 */
[C---:B------:R-:W-:Y:S02]  /*156c0*/  ISETP.GE.AND P4, PT, R112.reuse, R2, PT ;  /* 0x000000027000720c */ /* 0x040fe40003f86270 */
[----:B------:R-:W-:Y:S01]  /*156d0*/  ISETP.GE.AND P0, PT, R112, R3, PT ;  /* 0x000000037000720c */ /* 0x000fe20003f06270 */
[----:B------:R-:W3:Y:S01]  /*156e0*/  MUFU.TANH R118, R118 ;  /* 0x0000007600767308 */ /* 0x000ee20000002400 */
[----:B--2---:R-:W-:Y:S01]  /*156f0*/  FFMA.FTZ R28, R0, R119, R28 ;  /* 0x00000077001c7223 */ /* 0x004fe2000001001c */
[----:B------:R-:W-:Y:S01]  /*15700*/  FSEL R178, R14, -INF , !P5 ;  /* 0xff8000000eb27808 */ /* 0x000fe20006800000 */
[C---:B------:R-:W-:Y:S01]  /*15710*/  FFMA.FTZ R14, R0.reuse, R93, R116 ;  /* 0x0000005d000e7223 */ /* 0x040fe20000010074 */
[----:B------:R-:W-:Y:S02]  /*15720*/  FSEL R171, R5, -INF , !P2 ;  /* 0xff80000005ab7808 */ /* 0x000fe40005000000 */
[----:B------:R-:W-:Y:S02]  /*15730*/  FSEL R177, R27, -INF , !P1 ;  /* 0xff8000001bb17808 */ /* 0x000fe40004800000 */
[----:B------:R-:W2:Y:S01]  /*15740*/  MUFU.TANH R21, R21 ;  /* 0x0000001500157308 */ /* 0x000ea20000002400 */
[----:B-1----:R-:W-:Y:S01]  /*15750*/  FFMA.FTZ R20, R0, R119, R20 ;  /* 0x0000007700147223 */ /* 0x002fe20000010014 */
[----:B------:R-:W-:-:S02]  /*15760*/  FSEL R176, R28, -INF , !P4 ;  /* 0xff8000001cb07808 */ /* 0x000fc40006000000 */
[----:B------:R-:W-:Y:S02]  /*15770*/  ISETP.GE.AND P1, PT, R114, R3, PT ;  /* 0x000000037200720c */ /* 0x000fe40003f26270 */
[----:B------:R-:W-:Y:S02]  /*15780*/  FSEL R147, R20, -INF , !P0 ;  /* 0xff80000014937808 */ /* 0x000fe40004000000 */
[----:B------:R-:W1:Y:S01]  /*15790*/  MUFU.TANH R145, R82 ;  /* 0x0000005200917308 */ /* 0x000e620000002400 */
[----:B---3--:R-:W-:Y:S01]  /*157a0*/  FFMA.FTZ R5, R0, R93, R118 ;  /* 0x0000005d00057223 */ /* 0x008fe20000010076 */
[----:B------:R-:W-:Y:S01]  /*157b0*/  BAR.SYNC.DEFER_BLOCKING 0x0 ;  /* 0x0000000000007b1d */ /* 0x000fe20000010000 */
[CC--:B------:R-:W-:Y:S02]  /*157c0*/  ISETP.GE.AND P5, PT, R62.reuse, R2.reuse, PT ;  /* 0x000000023e00720c */ /* 0x0c0fe40003fa6270 */
[----:B------:R-:W-:Y:S02]  /*157d0*/  ISETP.GE.AND P2, PT, R62, R3, PT ;  /* 0x000000033e00720c */ /* 0x000fe40003f46270 */
[----:B------:R-:W-:Y:S01]  /*157e0*/  ISETP.GE.AND P4, PT, R48, R2, PT ;  /* 0x000000023000720c */ /* 0x000fe20003f86270 */
[----:B------:R-:W3:Y:S01]  /*157f0*/  MUFU.TANH R167, R83 ;  /* 0x0000005300a77308 */ /* 0x000ee20000002400 */
[----:B--2---:R-:W-:Y:S01]  /*15800*/  FFMA.FTZ R21, R0, R49, R21 ;  /* 0x0000003100157223 */ /* 0x004fe20000010015 */
[----:B------:R-:W-:-:S02]  /*15810*/  ISETP.GE.AND P0, PT, R48, R3, PT ;  /* 0x000000033000720c */ /* 0x000fc40003f06270 */
[----:B------:R-:W-:Y:S02]  /*15820*/  FSEL R14, R14, -INF , !P5 ;  /* 0xff8000000e0e7808 */ /* 0x000fe40006800000 */
[----:B------:R-:W-:Y:S01]  /*15830*/  FSEL R5, R5, -INF , !P2 ;  /* 0xff80000005057808 */ /* 0x000fe20005000000 */
[----:B-1----:R-:W-:Y:S01]  /*15840*/  FFMA.FTZ R145, R0, R121, R145 ;  /* 0x0000007900917223 */ /* 0x002fe20000010091 */
[----:B------:R-:W-:-:S04]  /*15850*/  FSEL R144, R21, -INF , !P4 ;  /* 0xff80000015907808 */ /* 0x000fc80006000000 */
[----:B------:R-:W-:Y:S01]  /*15860*/  FSEL R145, R145, -INF , !P1 ;  /* 0xff80000091917808 */ /* 0x000fe20004800000 */
[----:B---3--:R-:W-:-:S05]  /*15870*/  FFMA.FTZ R167, R0, R49, R167 ;  /* 0x0000003100a77223 */ /* 0x008fca00000100a7 */
        /* <DEDUP_REMOVED lines=57> */
[----:B------:R-:W-:-:S04]  /*15c10*/  IMAD.WIDE.U32 R22, R22, c[0x0][0x180], R26 ;  /* 0x0000600016167a25 */ /* 0x000fc800078e001a */
[----:B------:R-:W-:Y:S01]  /*15c20*/  IMAD.MOV.U32 R20, RZ, RZ, R22 ;  /* 0x000000ffff147224 */ /* 0x000fe200078e0016 */
[----:B------:R-:W-:Y:S01]  /*15c30*/  IADD3 R23, R23, R21, RZ ;  /* 0x0000001517177210 */ /* 0x000fe20007ffe0ff */
[----:B------:R-:W-:Y:S05]  /*15c40*/  BRA `(.L_x_4041) ;  /* 0x0000003000007947 */ /* 0x000fea0003800000 */
.L_x_4040:
[----:B------:R-:W-:-:S05]  /*15c50*/  IMAD.MOV.U32 R20, RZ, RZ, c[0x0][0x198] ;  /* 0x00006600ff147624 */ /* 0x000fca00078e00ff */
[----:B------:R-:W-:-:S04]  /*15c60*/  LEA R20, -R20, RZ, 0x6 ;  /* 0x000000ff14147211 */ /* 0x000fc800078e31ff */
[----:B------:R-:W-:Y:S02]  /*15c70*/  SHF.R.S32.HI R23, RZ, 0x1f, R20 ;  /* 0x0000001fff177819 */ /* 0x000fe40000011414 */
.L_x_4041:
        /* <DEDUP_REMOVED lines=22> */
[----:B------:R1:W-:Y:S02]  /*15de0*/  @P2 LDGSTS.E.BYPASS.LTC128B.128 [R212+0x8000], [R32.64+0x80] ;  /* 0x0800008020d42fae */ /* 0x0003e4000b901d46 */
[----:B------:R-:W-:Y:S01]  /*15df0*/  IMAD.X R21, R60, 0x1, R23, P4 ;  /* 0x000000013c157824 */ /* 0x000fe200020e0617 */
[C---:B------:R-:W-:Y:S01]  /*15e00*/  @P2 IADD3 R23, P0, R20.reuse, R160, RZ ;  /* 0x000000a014172210 */ /* 0x040fe20007f1e0ff */
[----:B------:R1:W-:Y:S01]  /*15e10*/  @!P2 STS.128 [R212+0x8000], RZ ;  /* 0x008000ffd400a388 */ /* 0x0003e20000000c00 */
[----:B------:R-:W-:-:S03]  /*15e20*/  @P5 LEA R30, P4, R20, R214, 0x1 ;  /* 0x000000d6141e5211 */ /* 0x000fc600078808ff */
[----:B------:R-:W-:Y:S01]  /*15e30*/  @P2 IMAD.X R22, R21, 0x1, R159, P0 ;  /* 0x0000000115162824 */ /* 0x000fe200000e069f */
[C---:B------:R-:W-:Y:S01]  /*15e40*/  @P5 LEA.HI.X R31, R20.reuse, R215, R21, 0x1, P4 ;  /* 0x000000d7141f5211 */ /* 0x040fe200020f0c15 */
[----:B------:R-:W-:Y:S01]  /*15e50*/  @!PT LDS RZ, [RZ] ;  /* 0x00000000fffff984 */ /* 0x000fe20000000800 */
[----:B------:R-:W-:Y:S01]  /*15e60*/  @!PT LDS RZ, [RZ] ;  /* 0x00000000fffff984 */ /* 0x000fe20000000800 */
[----:B------:R-:W-:Y:S01]  /*15e70*/  @!PT LDS RZ, [RZ] ;  /* 0x00000000fffff984 */ /* 0x000fe20000000800 */
[----:B------:R1:W-:Y:S01]  /*15e80*/  @P1 LDGSTS.E.BYPASS.LTC128B.128 [R212+0xa000], [R26.64+0x100] ;  /* 0x0a0001001ad41fae */ /* 0x0003e2000b901d46 */
[C---:B------:R-:W-:Y:S02]  /*15e90*/  @P2 LEA R28, P4, R23.reuse, c[0x0][0x168], 0x1 ;  /* 0x00005a00171c2a11 */ /* 0x040fe400078808ff */
        /* <DEDUP_REMOVED lines=78> */
.L_x_4039:
        /* <DEDUP_REMOVED lines=368> */
.L_x_4043:
[----:B------:R-:W-:-:S05]  /*17a80*/  IMAD.MOV.U32 R11, RZ, RZ, c[0x0][0x1a0] ;  /* 0x00006800ff0b7624 */ /* 0x000fca00078e00ff */
[----:B------:R-:W-:-:S04]  /*17a90*/  LEA R11, -R11, RZ, 0x6 ;  /* 0x000000ff0b0b7211 */ /* 0x000fc800078e31ff */
[----:B------:R-:W-:Y:S02]  /*17aa0*/  SHF.R.S32.HI R7, RZ, 0x1f, R11 ;  /* 0x0000001fff077819 */ /* 0x000fe4000001140b */
.L_x_4044:
        /* <DEDUP_REMOVED lines=84> */
[----:B------:R-:W-:Y:S01]  /*17ff0*/  @P4 LEA R4, P0, R138, c[0x0][0x170], 0x1 ;  /* 0x00005c008a044a11 */ /* 0x000fe200078008ff */
[----:B------:R-:W-:Y:S01]  /*18000*/  IMAD R134, R216, 0x40, R217 ;  /* 0x00000040d8867824 */ /* 0x000fe200078e02d9 */
[----:B------:R-:W-:Y:S01]  /*18010*/  @P5 LEA.HI.X R31, R6, c[0x0][0x174], R5, 0x1, P1 ;  /* 0x00005d00061f5a11 */ /* 0x000fe200008f0c05 */
[----:B------:R-:W-:Y:S01]  /*18020*/  @!P2 STS.128 [R212+0xd000], RZ ;  /* 0x00d000ffd400a388 */ /* 0x000fe20000000c00 */
[----:B------:R-:W-:Y:S01]  /*18030*/  @P4 LEA.HI.X R5, R138, c[0x0][0x174], R7, 0x1, P0 ;  /* 0x00005d008a054a11 */ /* 0x000fe200000f0c07 */
[----:B------:R-:W-:Y:S01]  /*18040*/  I2F R179, R134 ;  /* 0x0000008600b37306 */ /* 0x000fe20000201400 */
[C---:B------:R-:W-:Y:S01]  /*18050*/  IADD3 R178, R134.reuse, 0x1, RZ ;  /* 0x0000000186b27810 */ /* 0x040fe20007ffe0ff */
[----:B------:R-:W-:Y:S01]  /*18060*/  @!PT LDS RZ, [RZ] ;  /* 0x00000000fffff984 */ /* 0x000fe20000000800 */
[----:B------:R-:W-:Y:S01]  /*18070*/  @!PT LDS RZ, [RZ] ;  /* 0x00000000fffff984 */ /* 0x000fe20000000800 */
[----:B------:R-:W-:Y:S01]  /*18080*/  @!PT LDS RZ, [RZ] ;  /* 0x00000000fffff984 */ /* 0x000fe20000000800 */
[----:B------:R5:W-:Y:S01]  /*18090*/  @P5 LDGSTS.E.BYPASS.LTC128B.128 [R212+0xf000], [R10.64+0x80] ;  /* 0x0f0000800ad45fae */ /* 0x000be2000b901d44 */
[----:B------:R-:W-:-:S02]  /*180a0*/  IADD3 R180, R134, 0x8, RZ ;  /* 0x0000000886b47810 */ /* 0x000fc40007ffe0ff */
[C---:B------:R-:W-:Y:S01]  /*180b0*/  IADD3 R182, R134.reuse, 0x9, RZ ;  /* 0x0000000986b67810 */ /* 0x040fe20007ffe0ff */
[----:B------:R-:W-:Y:S01]  /*180c0*/  @!P5 STS.128 [R212+0xf000], RZ ;  /* 0x00f000ffd400d388 */ /* 0x000fe20000000c00 */
[C---:B------:R-:W-:Y:S01]  /*180d0*/  IADD3 R220, R134.reuse, 0x10, RZ ;  /* 0x0000001086dc7810 */ /* 0x040fe20007ffe0ff */
[----:B------:R-:W-:Y:S01]  /*180e0*/  I2F R181, R178 ;  /* 0x000000b200b57306 */ /* 0x000fe20000201400 */
[----:B------:R-:W-:Y:S01]  /*180f0*/  IADD3 R222, R134, 0x11, RZ ;  /* 0x0000001186de7810 */ /* 0x000fe20007ffe0ff */
[----:B------:R-:W-:Y:S01]  /*18100*/  @!PT LDS RZ, [RZ] ;  /* 0x00000000fffff984 */ /* 0x000fe20000000800 */
[----:B------:R-:W-:Y:S01]  /*18110*/  @!PT LDS RZ, [RZ] ;  /* 0x00000000fffff984 */ /* 0x000fe20000000800 */
[----:B------:R-:W-:Y:S01]  /*18120*/  @!PT LDS RZ, [RZ] ;  /* 0x00000000fffff984 */ /* 0x000fe20000000800 */
[----:B------:R1:W-:Y:S01]  /*18130*/  @P4 LDGSTS.E.BYPASS.LTC128B.128 [R212+0x11000], [R28.64+0x100] ;  /* 0x110001001cd44fae */ /* 0x0003e2000b901d44 */
[----:B------:R-:W-:Y:S02]  /*18140*/  ISETP.GE.AND P0, PT, R178, R3, PT ;  /* 0x00000003b200720c */ /* 0x000fe40003f06270 */
[C---:B------:R-:W-:Y:S01]  /*18150*/  IADD3 R226, R134.reuse, 0x18, RZ ;  /* 0x0000001886e27810 */ /* 0x040fe20007ffe0ff */
[----:B------:R-:W-:Y:S01]  /*18160*/  @!P4 STS.128 [R212+0x11000], RZ ;  /* 0x011000ffd400c388 */ /* 0x000fe20000000c00 */
[C---:B------:R-:W-:Y:S01]  /*18170*/  IADD3 R224, R134.reuse, 0x19, RZ ;  /* 0x0000001986e07810 */ /* 0x040fe20007ffe0ff */
[----:B------:R-:W-:Y:S01]  /*18180*/  I2F R183, R180 ;  /* 0x000000b400b77306 */ /* 0x000fe20000201400 */
[C---:B------:R-:W-:Y:S01]  /*18190*/  IADD3 R228, R134.reuse, 0x20, RZ ;  /* 0x0000002086e47810 */ /* 0x040fe20007ffe0ff */
[----:B------:R-:W-:Y:S01]  /*181a0*/  @!PT LDS RZ, [RZ] ;  /* 0x00000000fffff984 */ /* 0x000fe20000000800 */
[----:B------:R-:W-:Y:S01]  /*181b0*/  @!PT LDS RZ, [RZ] ;  /* 0x00000000fffff984 */ /* 0x000fe20000000800 */
[----:B------:R-:W-:Y:S01]  /*181c0*/  @!PT LDS RZ, [RZ] ;  /* 0x00000000fffff984 */ /* 0x000fe20000000800 */
[----:B------:R5:W-:Y:S01]  /*181d0*/  @P2 LDGSTS.E.BYPASS.LTC128B.128 [R212+0xd800], [R8.64] ;  /* 0x0d80000008d42fae */ /* 0x000be2000b901d44 */
[----:B------:R-:W-:-:S02]  /*181e0*/  IADD3 R230, R134, 0x21, RZ ;  /* 0x0000002186e67810 */ /* 0x000fc40007ffe0ff */
[----:B------:R-:W-:Y:S01]  /*181f0*/  IADD3 R232, R134, 0x28, RZ ;  /* 0x0000002886e87810 */ /* 0x000fe20007ffe0ff */
[----:B------:R-:W-:Y:S01]  /*18200*/  @!P2 STS.128 [R212+0xd800], RZ ;  /* 0x00d800ffd400a388 */ /* 0x000fe20000000c00 */
[-C--:B------:R-:W-:Y:S01]  /*18210*/  ISETP.GE.AND P2, PT, R178, R2.reuse, PT ;  /* 0x00000002b200720c */ /* 0x080fe20003f46270 */
[----:B------:R-:W-:Y:S01]  /*18220*/  I2F R221, R182 ;  /* 0x000000b600dd7306 */ /* 0x000fe20000201400 */
[C---:B------:R-:W-:Y:S01]  /*18230*/  IADD3 R234, R134.reuse, 0x29, RZ ;  /* 0x0000002986ea7810 */ /* 0x040fe20007ffe0ff */
[----:B------:R-:W-:Y:S01]  /*18240*/  @!PT LDS RZ, [RZ] ;  /* 0x00000000fffff984 */ /* 0x000fe20000000800 */
[----:B------:R-:W-:Y:S01]  /*18250*/  @!PT LDS RZ, [RZ] ;  /* 0x00000000fffff984 */ /* 0x000fe20000000800 */
[----:B------:R-:W-:Y:S01]  /*18260*/  @!PT LDS RZ, [RZ] ;  /* 0x00000000fffff984 */ /* 0x000fe20000000800 */
[----:B------:R1:W-:Y:S01]  /*18270*/  @P5 LDGSTS.E.BYPASS.LTC128B.128 [R212+0xf800], [R30.64+0x80] ;  /* 0x0f8000801ed45fae */ /* 0x0003e2000b901d44 */
[C---:B------:R-:W-:Y:S02]  /*18280*/  IADD3 R236, R134.reuse, 0x30, RZ ;  /* 0x0000003086ec7810 */ /* 0x040fe40007ffe0ff */
[C---:B------:R-:W-:Y:S01]  /*18290*/  IADD3 R238, R134.reuse, 0x31, RZ ;  /* 0x0000003186ee7810 */ /* 0x040fe20007ffe0ff */
[----:B------:R-:W-:Y:S01]  /*182a0*/  @!P5 STS.128 [R212+0xf800], RZ ;  /* 0x00f800ffd400d388 */ /* 0x000fe20000000c00 */
[C---:B------:R-:W-:Y:S01]  /*182b0*/  ISETP.GE.AND P6, PT, R134.reuse, R2, PT ;  /* 0x000000028600720c */ /* 0x040fe20003fc6270 */
[----:B------:R-:W-:Y:S01]  /*182c0*/  I2F R223, R220 ;  /* 0x000000dc00df7306 */ /* 0x000fe20000201400 */
[----:B------:R-:W-:Y:S01]  /*182d0*/  ISETP.GE.AND P1, PT, R134, R3, PT ;  /* 0x000000038600720c */ /* 0x000fe20003f26270 */
[----:B------:R-:W-:Y:S01]  /*182e0*/  @!PT LDS RZ, [RZ] ;  /* 0x00000000fffff984 */ /* 0x000fe20000000800 */
[----:B------:R-:W-:Y:S01]  /*182f0*/  @!PT LDS RZ, [RZ] ;  /* 0x00000000fffff984 */ /* 0x000fe20000000800 */
[----:B------:R-:W-:Y:S01]  /*18300*/  @!PT LDS RZ, [RZ] ;  /* 0x00000000fffff984 */ /* 0x000fe20000000800 */
[----:B------:R1:W-:Y:S04]  /*18310*/  @P4 LDGSTS.E.BYPASS.LTC128B.128 [R212+0x11800], [R4.64+0x100] ;  /* 0x1180010004d44fae */ /* 0x0003e8000b901d44 */
[----:B------:R-:W-:Y:S02]  /*18320*/  @!P4 STS.128 [R212+0x11800], RZ ;  /* 0x011800ffd400c388 */ /* 0x000fe40000000c00 */
[----:B------:R-:W-:Y:S02]  /*18330*/  I2F R225, R222 ;  /* 0x000000de00e17306 */ /* 0x000fe40000201400 */
[----:B------:R-:W-:Y:S04]  /*18340*/  LDSM.16.M88.4 R160, [R206] ;  /* 0x00000000cea0783b */ /* 0x000fe80000000200 */
[----:B------:R-:W2:Y:S02]  /*18350*/  LDSM.16.M88.4 R32, [R205+0x6000] ;  /* 0x00600000cd20783b */ /* 0x000ea40000000200 */
[----:B------:R-:W-:Y:S02]  /*18360*/  I2F R229, R226 ;  /* 0x000000e200e57306 */ /* 0x000fe40000201400 */
[----:B------:R-:W2:Y:S04]  /*18370*/  LDSM.16.M88.4 R24, [R205+0x6800] ;  /* 0x00680000cd18783b */ /* 0x000ea80000000200 */
[----:B----4-:R-:W4:Y:S02]  /*18380*/  LDSM.16.M88.4 R16, [R205+0x7000] ;  /* 0x00700000cd10783b */ /* 0x010f240000000200 */
[----:B------:R-:W-:Y:S02]  /*18390*/  I2F R227, R224 ;  /* 0x000000e000e37306 */ /* 0x000fe40000201400 */
[----:B------:R-:W4:Y:S04]  /*183a0*/  LDSM.16.M88.4 R140, [R205+0x7800] ;  /* 0x00780000cd8c783b */ /* 0x000f280000000200 */
[----:B------:R-:W-:Y:S02]  /*183b0*/  LDSM.16.M88.4 R172, [R204] ;  /* 0x00000000ccac783b */ /* 0x000fe40000000200 */
[----:B------:R-:W-:Y:S02]  /*183c0*/  I2F R231, R228 ;  /* 0x000000e400e77306 */ /* 0x000fe40000201400 */
[----:B---3--:R-:W3:Y:S04]  /*183d0*/  LDSM.16.M88.4 R12, [R203] ;  /* 0x00000000cb0c783b */ /* 0x008ee80000000200 */
[----:B-----5:R-:W5:Y:S02]  /*183e0*/  LDSM.16.M88.4 R8, [R195] ;  /* 0x00000000c308783b */ /* 0x020f640000000200 */
[----:B------:R-:W-:Y:S02]  /*183f0*/  I2F R233, R230 ;  /* 0x000000e600e97306 */ /* 0x000fe40000201400 */
[----:B-1----:R-:W1:Y:S04]  /*18400*/  LDSM.16.M88.4 R4, [R194] ;  /* 0x00000000c204783b */ /* 0x002e680000000200 */
[----:B------:R-:W1:Y:S02]  /*18410*/  LDSM.16.M88.4 R168, [R193] ;  /* 0x00000000c1a8783b */ /* 0x000e640000000200 */
[----:B------:R-:W-:Y:S02]  /*18420*/  I2F R235, R232 ;  /* 0x000000e800eb7306 */ /* 0x000fe40000201400 */
[----:B------:R-:W-:Y:S01]  /*18430*/  LDSM.16.M88.4 R156, [R202] ;  /* 0x00000000ca9c783b */ /* 0x000fe20000000200 */
[C---:B--2---:R-:W-:Y:S03]  /*18440*/  HMMA.16816.F32 R136, R160.reuse, R32, RZ ;  /* 0x00000020a088723c */ /* 0x044fe600000018ff */
[----:B------:R-:W2:Y:S02]  /*18450*/  LDSM.16.M88.4 R152, [R199+0x6000] ;  /* 0x00600000c798783b */ /* 0x000ea40000000200 */
[----:B------:R-:W-:Y:S02]  /*18460*/  I2F R237, R234 ;  /* 0x000000ea00ed7306 */ /* 0x000fe40000201400 */
[----:B------:R-:W1:Y:S01]  /*18470*/  LDSM.16.M88.4 R148, [R199+0x6800] ;  /* 0x00680000c794783b */ /* 0x000e620000000200 */
[C---:B------:R-:W-:Y:S03]  /*18480*/  HMMA.16816.F32 R28, R160.reuse, R24, RZ ;  /* 0x00000018a01c723c */ /* 0x040fe600000018ff */
[----:B------:R-:W1:Y:S02]  /*18490*/  LDSM.16.M88.4 R144, [R199+0x7000] ;  /* 0x00700000c790783b */ /* 0x000e640000000200 */
[----:B------:R-:W-:Y:S02]  /*184a0*/  I2F R239, R236 ;  /* 0x000000ec00ef7306 */ /* 0x000fe40000201400 */
[----:B------:R-:W0:Y:S01]  /*184b0*/  LDGDEPBAR ;  /* 0x00000000000079af */ /* 0x000e220000000000 */
[C---:B------:R-:W-:Y:S05]  /*184c0*/  HMMA.16816.F32 R32, R160.reuse, R34, RZ ;  /* 0x00000022a020723c */ /* 0x040fea00000018ff */
[----:B------:R-:W-:Y:S03]  /*184d0*/  I2F R241, R238 ;  /* 0x000000ee00f17306 */ /* 0x000fe60000201400 */
[C---:B------:R-:W-:Y:S08]  /*184e0*/  HMMA.16816.F32 R24, R160.reuse, R26, RZ ;  /* 0x0000001aa018723c */ /* 0x040ff000000018ff */
[C---:B----4-:R-:W-:Y:S08]  /*184f0*/  HMMA.16816.F32 R20, R160.reuse, R16, RZ ;  /* 0x00000010a014723c */ /* 0x050ff000000018ff */
[C---:B------:R-:W-:Y:S08]  /*18500*/  HMMA.16816.F32 R16, R160.reuse, R18, RZ ;  /* 0x00000012a010723c */ /* 0x040ff000000018ff */
[C---:B------:R-:W-:Y:S08]  /*18510*/  HMMA.16816.F32 R164, R160.reuse, R140, RZ ;  /* 0x0000008ca0a4723c */ /* 0x040ff000000018ff */
[----:B------:R-:W-:Y:S01]  /*18520*/  HMMA.16816.F32 R160, R160, R142, RZ ;  /* 0x0000008ea0a0723c */ /* 0x000fe200000018ff */
[----:B------:R-:W4:Y:S07]  /*18530*/  LDSM.16.M88.4 R140, [R199+0x7800] ;  /* 0x00780000c78c783b */ /* 0x000f2e0000000200 */
[C---:B---3--:R-:W-:Y:S08]  /*18540*/  HMMA.16816.F32 R136, R172.reuse, R12, R136 ;  /* 0x0000000cac88723c */ /* 0x048ff00000001888 */
[C---:B------:R-:W-:Y:S01]  /*18550*/  HMMA.16816.F32 R32, R172.reuse, R14, R32 ;  /* 0x0000000eac20723c */ /* 0x040fe20000001820 */
[----:B------:R-:W-:Y:S07]  /*18560*/  LDSM.16.M88.4 R12, [R201] ;  /* 0x00000000c90c783b */ /* 0x000fee0000000200 */
[C---:B-----5:R-:W-:Y:S08]  /*18570*/  HMMA.16816.F32 R28, R172.reuse, R8, R28 ;  /* 0x00000008ac1c723c */ /* 0x060ff0000000181c */
[C---:B------:R-:W-:Y:S01]  /*18580*/  HMMA.16816.F32 R24, R172.reuse, R10, R24 ;  /* 0x0000000aac18723c */ /* 0x040fe20000001818 */
[----:B------:R-:W-:Y:S07]  /*18590*/  LDSM.16.M88.4 R8, [R192] ;  /* 0x00000000c008783b */ /* 0x000fee0000000200 */
[C---:B-1----:R-:W-:Y:S08]  /*185a0*/  HMMA.16816.F32 R20, R172.reuse, R4, R20 ;  /* 0x00000004ac14723c */ /* 0x042ff00000001814 */
[C---:B------:R-:W-:Y:S01]  /*185b0*/  HMMA.16816.F32 R16, R172.reuse, R6, R16 ;  /* 0x00000006ac10723c */ /* 0x040fe20000001810 */
[----:B------:R-:W1:Y:S07]  /*185c0*/  LDSM.16.M88.4 R4, [R192+0x800] ;  /* 0x00080000c004783b */ /* 0x000e6e0000000200 */
[C---:B------:R-:W-:Y:S08]  /*185d0*/  HMMA.16816.F32 R164, R172.reuse, R168, R164 ;  /* 0x000000a8aca4723c */ /* 0x040ff000000018a4 */
[----:B------:R-:W-:Y:S01]  /*185e0*/  HMMA.16816.F32 R160, R172, R170, R160 ;  /* 0x000000aaaca0723c */ /* 0x000fe200000018a0 */
[----:B------:R-:W-:Y:S07]  /*185f0*/  LDSM.16.M88.4 R172, [R199+0x9800] ;  /* 0x00980000c7ac783b */ /* 0x000fee0000000200 */
[C---:B--2---:R-:W-:Y:S08]  /*18600*/  HMMA.16816.F32 R136, R156.reuse, R152, R136 ;  /* 0x000000989c88723c */ /* 0x044ff00000001888 */
[C---:B------:R-:W-:Y:S01]  /*18610*/  HMMA.16816.F32 R32, R156.reuse, R154, R32 ;  /* 0x0000009a9c20723c */ /* 0x040fe20000001820 */
[----:B------:R-:W2:Y:S07]  /*18620*/  LDSM.16.M88.4 R152, [R192+0x1000] ;  /* 0x00100000c098783b */ /* 0x000eae0000000200 */
[C---:B------:R-:W-:Y:S08]  /*18630*/  HMMA.16816.F32 R28, R156.reuse, R148, R28 ;  /* 0x000000949c1c723c */ /* 0x040ff0000000181c */
[C---:B------:R-:W-:Y:S01]  /*18640*/  HMMA.16816.F32 R24, R156.reuse, R150, R24 ;  /* 0x000000969c18723c */ /* 0x040fe20000001818 */
[----:B------:R-:W3:Y:S07]  /*18650*/  LDSM.16.M88.4 R148, [R192+0x1800] ;  /* 0x00180000c094783b */ /* 0x000eee0000000200 */
[C---:B------:R-:W-:Y:S08]  /*18660*/  HMMA.16816.F32 R20, R156.reuse, R144, R20 ;  /* 0x000000909c14723c */ /* 0x040ff00000001814 */
[C---:B------:R-:W-:Y:S01]  /*18670*/  HMMA.16816.F32 R168, R156.reuse, R146, R16 ;  /* 0x000000929ca8723c */ /* 0x040fe20000001810 */
[----:B------:R-:W-:Y:S04]  /*18680*/  LDSM.16.M88.4 R144, [R206+0x2000] ;  /* 0x00200000ce90783b */ /* 0x000fe80000000200 */
[----:B------:R-:W5:Y:S03]  /*18690*/  LDSM.16.M88.4 R16, [R205+0x8000] ;  /* 0x00800000cd10783b */ /* 0x000f660000000200 */
[C---:B----4-:R-:W-:Y:S08]  /*186a0*/  HMMA.16816.F32 R164, R156.reuse, R140, R164 ;  /* 0x0000008c9ca4723c */ /* 0x050ff000000018a4 */
[----:B------:R-:W-:Y:S01]  /*186b0*/  HMMA.16816.F32 R160, R156, R142, R160 ;  /* 0x0000008e9ca0723c */ /* 0x000fe200000018a0 */
[----:B------:R-:W4:Y:S04]  /*186c0*/  LDSM.16.M88.4 R140, [R205+0x8800] ;  /* 0x00880000cd8c783b */ /* 0x000f280000000200 */
[----:B------:R-:W-:Y:S03]  /*186d0*/  LDSM.16.M88.4 R156, [R204+0x2000] ;  /* 0x00200000cc9c783b */ /* 0x000fe60000000200 */
[C---:B-1----:R-:W-:Y:S08]  /*186e0*/  HMMA.16816.F32 R28, R12.reuse, R4, R28 ;  /* 0x000000040c1c723c */ /* 0x042ff0000000181c */
[C---:B------:R-:W-:Y:S01]  /*186f0*/  HMMA.16816.F32 R24, R12.reuse, R6, R24 ;  /* 0x000000060c18723c */ /* 0x040fe20000001818 */
[----:B------:R-:W1:Y:S07]  /*18700*/  LDSM.16.M88.4 R4, [R205+0x9800] ;  /* 0x00980000cd04783b */ /* 0x000e6e0000000200 */
[C---:B------:R-:W-:Y:S08]  /*18710*/  HMMA.16816.F32 R136, R12.reuse, R8, R136 ;  /* 0x000000080c88723c */ /* 0x040ff00000001888 */
[C---:B------:R-:W-:Y:S01]  /*18720*/  HMMA.16816.F32 R32, R12.reuse, R10, R32 ;  /* 0x0000000a0c20723c */ /* 0x040fe20000001820 */
[----:B------:R-:W1:Y:S07]  /*18730*/  LDSM.16.M88.4 R8, [R205+0x9000] ;  /* 0x00900000cd08783b */ /* 0x000e6e0000000200 */
[C---:B--2---:R-:W-:Y:S08]  /*18740*/  HMMA.16816.F32 R20, R12.reuse, R152, R20 ;  /* 0x000000980c14723c */ /* 0x044ff00000001814 */
[C---:B------:R-:W-:Y:S01]  /*18750*/  HMMA.16816.F32 R168, R12.reuse, R154, R168 ;  /* 0x0000009a0ca8723c */ /* 0x040fe200000018a8 */
[----:B------:R-:W-:Y:S07]  /*18760*/  LDSM.16.M88.4 R152, [R191] ;  /* 0x00000000bf98783b */ /* 0x000fee0000000200 */
[C---:B---3--:R-:W-:Y:S08]  /*18770*/  HMMA.16816.F32 R164, R12.reuse, R148, R164 ;  /* 0x000000940ca4723c */ /* 0x048ff000000018a4 */
[----:B------:R-:W-:Y:S01]  /*18780*/  HMMA.16816.F32 R160, R12, R150, R160 ;  /* 0x000000960ca0723c */ /* 0x000fe200000018a0 */
[----:B------:R-:W2:Y:S04]  /*18790*/  LDSM.16.M88.4 R12, [R190] ;  /* 0x00000000be0c783b */ /* 0x000ea80000000200 */
[----:B------:R-:W-:Y:S03]  /*187a0*/  LDSM.16.M88.4 R148, [R199+0x9000] ;  /* 0x00900000c794783b */ /* 0x000fe60000000200 */
[C---:B-----5:R-:W-:Y:S08]  /*187b0*/  HMMA.16816.F32 R136, R144.reuse, R16, R136 ;  /* 0x000000109088723c */ /* 0x060ff00000001888 */
[C---:B------:R-:W-:Y:S01]  /*187c0*/  HMMA.16816.F32 R32, R144.reuse, R18, R32 ;  /* 0x000000129020723c */ /* 0x040fe20000001820 */
[----:B------:R-:W3:Y:S07]  /*187d0*/  LDSM.16.M88.4 R16, [R189] ;  /* 0x00000000bd10783b */ /* 0x000eee0000000200 */
        /* <DEDUP_REMOVED lines=9> */
[----:B------:R-:W5:Y:S03]  /*18870*/  LDSM.16.M88.4 R144, [R188] ;  /* 0x00000000bc90783b */ /* 0x000f660000000200 */
[C---:B--2---:R-:W-:Y:S08]  /*18880*/  HMMA.16816.F32 R28, R156.reuse, R12, R28 ;  /* 0x0000000c9c1c723c */ /* 0x044ff0000000181c */
[C---:B------:R-:W-:Y:S01]  /*18890*/  HMMA.16816.F32 R24, R156.reuse, R14, R24 ;  /* 0x0000000e9c18723c */ /* 0x040fe20000001818 */
[----:B------:R-:W-:Y:S07]  /*188a0*/  LDSM.16.M88.4 R12, [R192+0x2000] ;  /* 0x00200000c00c783b */ /* 0x000fee0000000200 */
[C---:B------:R-:W-:Y:S08]  /*188b0*/  HMMA.16816.F32 R136, R156.reuse, R152, R136 ;  /* 0x000000989c88723c */ /* 0x040ff00000001888 */
[C---:B------:R-:W-:Y:S08]  /*188c0*/  HMMA.16816.F32 R32, R156.reuse, R154, R32 ;  /* 0x0000009a9c20723c */ /* 0x040ff00000001820 */
[C---:B---3--:R-:W-:Y:S01]  /*188d0*/  HMMA.16816.F32 R152, R156.reuse, R16, R20 ;  /* 0x000000109c98723c */ /* 0x048fe20000001814 */
[----:B------:R-:W2:Y:S07]  /*188e0*/  LDSM.16.M88.4 R20, [R201+0x2000] ;  /* 0x00200000c914783b */ /* 0x000eae0000000200 */
[----:B------:R-:W-:Y:S01]  /*188f0*/  HMMA.16816.F32 R168, R156, R18, R168 ;  /* 0x000000129ca8723c */ /* 0x000fe200000018a8 */
[----:B------:R-:W-:Y:S07]  /*18900*/  LDSM.16.M88.4 R16, [R205+0xa000] ;  /* 0x00a00000cd10783b */ /* 0x000fee0000000200 */
[C---:B-1----:R-:W-:Y:S08]  /*18910*/  HMMA.16816.F32 R28, R140.reuse, R4, R28 ;  /* 0x000000048c1c723c */ /* 0x042ff0000000181c */
[C---:B------:R-:W-:Y:S01]  /*18920*/  HMMA.16816.F32 R24, R140.reuse, R6, R24 ;  /* 0x000000068c18723c */ /* 0x040fe20000001818 */
[----:B------:R-:W1:Y:S07]  /*18930*/  LDSM.16.M88.4 R4, [R192+0x3000] ;  /* 0x00300000c004783b */ /* 0x000e6e0000000200 */
[C---:B----4-:R-:W-:Y:S08]  /*18940*/  HMMA.16816.F32 R136, R140.reuse, R8, R136 ;  /* 0x000000088c88723c */ /* 0x050ff00000001888 */
[----:B------:R-:W-:Y:S01]  /*18950*/  HMMA.16816.F32 R32, R140, R10, R32 ;  /* 0x0000000a8c20723c */ /* 0x000fe20000001820 */
[----:B------:R-:W3:Y:S07]  /*18960*/  LDSM.16.M88.4 R8, [R192+0x2800] ;  /* 0x00280000c008783b */ /* 0x000eee0000000200 */
[C---:B-----5:R-:W-:Y:S08]  /*18970*/  HMMA.16816.F32 R164, R156.reuse, R144, R164 ;  /* 0x000000909ca4723c */ /* 0x060ff000000018a4 */
[----:B------:R-:W-:Y:S01]  /*18980*/  HMMA.16816.F32 R160, R156, R146, R160 ;  /* 0x000000929ca0723c */ /* 0x000fe200000018a0 */
[----:B------:R-:W4:Y:S04]  /*18990*/  LDSM.16.M88.4 R144, [R206+0x4000] ;  /* 0x00400000ce90783b */ /* 0x000f280000000200 */
[----:B------:R-:W-:Y:S03]  /*189a0*/  LDSM.16.M88.4 R156, [R204+0x4000] ;  /* 0x00400000cc9c783b */ /* 0x000fe60000000200 */
[C---:B------:R-:W-:Y:S08]  /*189b0*/  HMMA.16816.F32 R152, R140.reuse, R148, R152 ;  /* 0x000000948c98723c */ /* 0x040ff00000001898 */
[----:B------:R-:W-:Y:S01]  /*189c0*/  HMMA.16816.F32 R168, R140, R150, R168 ;  /* 0x000000968ca8723c */ /* 0x000fe200000018a8 */
[----:B------:R-:W5:Y:S07]  /*189d0*/  LDSM.16.M88.4 R148, [R192+0x3800] ;  /* 0x00380000c094783b */ /* 0x000f6e0000000200 */
[C---:B--2---:R-:W-:Y:S08]  /*189e0*/  HMMA.16816.F32 R136, R20.reuse, R12, R136 ;  /* 0x0000000c1488723c */ /* 0x044ff00000001888 */
[----:B------:R-:W-:Y:S01]  /*189f0*/  HMMA.16816.F32 R32, R20, R14, R32 ;  /* 0x0000000e1420723c */ /* 0x000fe20000001820 */
[----:B------:R-:W-:Y:S07]  /*18a00*/  LDSM.16.M88.4 R12, [R202+0x4000] ;  /* 0x00400000ca0c783b */ /* 0x000fee0000000200 */
[C---:B------:R-:W-:Y:S08]  /*18a10*/  HMMA.16816.F32 R164, R140.reuse, R172, R164 ;  /* 0x000000ac8ca4723c */ /* 0x040ff000000018a4 */
[----:B------:R-:W-:Y:S01]  /*18a20*/  HMMA.16816.F32 R160, R140, R174, R160 ;  /* 0x000000ae8ca0723c */ /* 0x000fe200000018a0 */
[----:B------:R-:W2:Y:S04]  /*18a30*/  LDSM.16.M88.4 R140, [R187] ;  /* 0x00000000bb8c783b */ /* 0x000ea80000000200 */
[----:B------:R-:W-:Y:S03]  /*18a40*/  LDSM.16.M88.4 R172, [R205+0xb000] ;  /* 0x00b00000cdac783b */ /* 0x000fe60000000200 */
[C---:B-1----:R-:W-:Y:S08]  /*18a50*/  HMMA.16816.F32 R152, R20.reuse, R4, R152 ;  /* 0x000000041498723c */ /* 0x042ff00000001898 */
[C---:B------:R-:W-:Y:S01]  /*18a60*/  HMMA.16816.F32 R168, R20.reuse, R6, R168 ;  /* 0x0000000614a8723c */ /* 0x040fe200000018a8 */
[----:B------:R-:W1:Y:S07]  /*18a70*/  LDSM.16.M88.4 R4, [R205+0xa800] ;  /* 0x00a80000cd04783b */ /* 0x000e6e0000000200 */
[C---:B---3--:R-:W-:Y:S08]  /*18a80*/  HMMA.16816.F32 R28, R20.reuse, R8, R28 ;  /* 0x00000008141c723c */ /* 0x048ff0000000181c */
[----:B------:R-:W-:Y:S01]  /*18a90*/  HMMA.16816.F32 R24, R20, R10, R24 ;  /* 0x0000000a1418723c */ /* 0x000fe20000001818 */
[----:B------:R-:W3:Y:S07]  /*18aa0*/  LDSM.16.M88.4 R8, [R199+0xa000] ;  /* 0x00a00000c708783b */ /* 0x000eee0000000200 */
[C---:B----4-:R-:W-:Y:S08]  /*18ab0*/  HMMA.16816.F32 R136, R144.reuse, R16, R136 ;  /* 0x000000109088723c */ /* 0x050ff00000001888 */
[----:B------:R-:W-:Y:S01]  /*18ac0*/  HMMA.16816.F32 R32, R144, R18, R32 ;  /* 0x000000129020723c */ /* 0x000fe20000001820 */
[----:B------:R-:W4:Y:S07]  /*18ad0*/  LDSM.16.M88.4 R16, [R186] ;  /* 0x00000000ba10783b */ /* 0x000f2e0000000200 */
[----:B-----5:R-:W-:Y:S08]  /*18ae0*/  HMMA.16816.F32 R164, R20, R148, R164 ;  /* 0x0000009414a4723c */ /* 0x020ff000000018a4 */
[----:B--2---:R-:W-:Y:S08]  /*18af0*/  HMMA.16816.F32 R136, R156, R140, R136 ;  /* 0x0000008c9c88723c */ /* 0x004ff00000001888 */
[----:B-1----:R-:W-:Y:S08]  /*18b00*/  HMMA.16816.F32 R28, R144, R4, R28 ;  /* 0x00000004901c723c */ /* 0x002ff0000000181c */
[----:B------:R-:W-:Y:S01]  /*18b10*/  HMMA.16816.F32 R32, R156, R142, R32 ;  /* 0x0000008e9c20723c */ /* 0x000fe20000001820 */
[----:B------:R-:W1:Y:S07]  /*18b20*/  LDSM.16.M88.4 R140, [R199+0xa800] ;  /* 0x00a80000c78c783b */ /* 0x000e6e0000000200 */
[----:B------:R-:W-:Y:S01]  /*18b30*/  HMMA.16816.F32 R24, R144, R6, R24 ;  /* 0x000000069018723c */ /* 0x000fe20000001818 */
[----:B------:R-:W-:Y:S07]  /*18b40*/  LDSM.16.M88.4 R4, [R185] ;  /* 0x00000000b904783b */ /* 0x000fee0000000200 */
[----:B------:R-:W-:Y:S01]  /*18b50*/  HMMA.16816.F32 R160, R20, R150, R160 ;  /* 0x0000009614a0723c */ /* 0x000fe200000018a0 */
[----:B------:R-:W-:Y:S04]  /*18b60*/  LDSM.16.M88.4 R148, [R201+0x4000] ;  /* 0x00400000c994783b */ /* 0x000fe80000000200 */
[----:B------:R-:W2:Y:S03]  /*18b70*/  LDSM.16.M88.4 R20, [R192+0x4000] ;  /* 0x00400000c014783b */ /* 0x000ea60000000200 */
[----:B---3--:R-:W-:Y:S08]  /*18b80*/  HMMA.16816.F32 R136, R12, R8, R136 ;  /* 0x000000080c88723c */ /* 0x008ff00000001888 */
[----:B----4-:R-:W-:Y:S08]  /*18b90*/  HMMA.16816.F32 R28, R156, R16, R28 ;  /* 0x000000109c1c723c */ /* 0x010ff0000000181c */
[----:B------:R-:W-:Y:S01]  /*18ba0*/  HMMA.16816.F32 R32, R12, R10, R32 ;  /* 0x0000000a0c20723c */ /* 0x000fe20000001820 */
[----:B------:R-:W3:Y:S07]  /*18bb0*/  LDSM.16.M88.4 R8, [R192+0x4800] ;  /* 0x00480000c008783b */ /* 0x000eee0000000200 */
[----:B------:R-:W-:Y:S01]  /*18bc0*/  HMMA.16816.F32 R24, R156, R18, R24 ;  /* 0x000000129c18723c */ /* 0x000fe20000001818 */
[----:B------:R-:W-:Y:S07]  /*18bd0*/  LDSM.16.M88.4 R16, [R199+0xb000] ;  /* 0x00b00000c710783b */ /* 0x000fee0000000200 */
[----:B-1----:R-:W-:Y:S08]  /*18be0*/  HMMA.16816.F32 R28, R12, R140, R28 ;  /* 0x0000008c0c1c723c */ /* 0x002ff0000000181c */
[C---:B--2---:R-:W-:Y:S08]  /*18bf0*/  HMMA.16816.F32 R136, R148.reuse, R20, R136 ;  /* 0x000000149488723c */ /* 0x044ff00000001888 */
[----:B------:R-:W-:Y:S01]  /*18c00*/  HMMA.16816.F32 R32, R148, R22, R32 ;  /* 0x000000169420723c */ /* 0x000fe20000001820 */
[----:B------:R-:W1:Y:S07]  /*18c10*/  LDSM.16.M88.4 R20, [R205+0xb800] ;  /* 0x00b80000cd14783b */ /* 0x000e6e0000000200 */
[----:B------:R-:W-:Y:S01]  /*18c20*/  HMMA.16816.F32 R24, R12, R142, R24 ;  /* 0x0000008e0c18723c */ /* 0x000fe20000001818 */
[----:B------:R-:W-:Y:S07]  /*18c30*/  LDSM.16.M88.4 R140, [R192+0x5000] ;  /* 0x00500000c08c783b */ /* 0x000fee0000000200 */
[----:B------:R-:W-:Y:S01]  /*18c40*/  HMMA.16816.F32 R152, R144, R172, R152 ;  /* 0x000000ac9098723c */ /* 0x000fe20000001898 */
[----:B------:R-:W-:-:S02]  /*18c50*/  FMUL.FTZ R240, R136, c[0x0][0x2ec] ;  /* 0x0000bb0088f07a20 */ /* 0x000fc40000410000 */
[----:B------:R-:W-:Y:S02]  /*18c60*/  FMUL.FTZ R136, R137, c[0x0][0x2ec] ;  /* 0x0000bb0089887a20 */ /* 0x000fe40000410000 */
[----:B------:R-:W-:Y:S02]  /*18c70*/  FMUL.FTZ R137, R139, c[0x0][0x2ec] ;  /* 0x0000bb008b897a20 */ /* 0x000fe40000410000 */
[----:B------:R-:W2:Y:S01]  /*18c80*/  MUFU.TANH R240, R240 ;  /* 0x000000f000f07308 */ /* 0x000ea20000002400 */
[----:B---3--:R-:W-:Y:S01]  /*18c90*/  HMMA.16816.F32 R28, R148, R8, R28 ;  /* 0x00000008941c723c */ /* 0x008fe2000000181c */
[----:B------:R-:W-:Y:S02]  /*18ca0*/  FMUL.FTZ R172, R34, c[0x0][0x2ec] ;  /* 0x0000bb0022ac7a20 */ /* 0x000fe40000410000 */
[----:B------:R-:W-:Y:S02]  /*18cb0*/  FMUL.FTZ R34, R35, c[0x0][0x2ec] ;  /* 0x0000bb0023227a20 */ /* 0x000fe40000410000 */
[----:B------:R-:W-:-:S02]  /*18cc0*/  FMUL.FTZ R32, R32, c[0x0][0x2ec] ;  /* 0x0000bb0020207a20 */ /* 0x000fc40000410000 */
[----:B------:R-:W-:Y:S01]  /*18cd0*/  MUFU.TANH R137, R137 ;  /* 0x0000008900897308 */ /* 0x000fe20000002400 */
[----:B------:R-:W-:Y:S01]  /*18ce0*/  HMMA.16816.F32 R168, R144, R174, R168 ;  /* 0x000000ae90a8723c */ /* 0x000fe200000018a8 */
[----:B------:R-:W-:Y:S02]  /*18cf0*/  FMUL.FTZ R33, R33, c[0x0][0x2ec] ;  /* 0x0000bb0021217a20 */ /* 0x000fe40000410000 */
[----:B------:R-:W-:-:S04]  /*18d00*/  FMUL.FTZ R138, R138, c[0x0][0x2ec] ;  /* 0x0000bb008a8a7a20 */ /* 0x000fc80000410000 */
[----:B------:R-:W-:Y:S01]  /*18d10*/  MUFU.TANH R172, R172 ;  /* 0x000000ac00ac7308 */ /* 0x000fe20000002400 */
[----:B------:R-:W-:Y:S01]  /*18d20*/  HMMA.16816.F32 R24, R148, R10, R24 ;  /* 0x0000000a9418723c */ /* 0x000fe20000001818 */
[----:B------:R-:W3:Y:S01]  /*18d30*/  LDSM.16.M88.4 R8, [R184] ;  /* 0x00000000b808783b */ /* 0x000ee20000000200 */
[----:B--2---:R-:W-:-:S05]  /*18d40*/  FFMA.FTZ R240, R0, R179, R240 ;  /* 0x000000b300f07223 */ /* 0x004fca00000100f0 */
[----:B------:R-:W-:Y:S01]  /*18d50*/  MUFU.TANH R136, R136 ;  /* 0x0000008800887308 */ /* 0x000fe20000002400 */
[----:B-1----:R-:W-:Y:S01]  /*18d60*/  HMMA.16816.F32 R164, R144, R20, R164 ;  /* 0x0000001490a4723c */ /* 0x002fe200000018a4 */
[----:B------:R-:W-:Y:S01]  /*18d70*/  FMUL.FTZ R174, R30, c[0x0][0x2ec] ;  /* 0x0000bb001eae7a20 */ /* 0x000fe20000410000 */
[----:B------:R-:W-:Y:S01]  /*18d80*/  IADD3 R30, R134, 0x39, RZ ;  /* 0x00000039861e7810 */ /* 0x000fe20007ffe0ff */
[----:B------:R-:W-:Y:S01]  /*18d90*/  FMUL.FTZ R35, R28, c[0x0][0x2ec] ;  /* 0x0000bb001c237a20 */ /* 0x000fe20000410000 */
[----:B------:R-:W-:Y:S01]  /*18da0*/  IADD3 R28, R134, 0x38, RZ ;  /* 0x00000038861c7810 */ /* 0x000fe20007ffe0ff */
[----:B------:R-:W-:Y:S02]  /*18db0*/  FMUL.FTZ R173, R29, c[0x0][0x2ec] ;  /* 0x0000bb001dad7a20 */ /* 0x000fe40000410000 */
[----:B------:R-:W1:Y:S01]  /*18dc0*/  MUFU.TANH R34, R34 ;  /* 0x0000002200227308 */ /* 0x000e620000002400 */
[----:B------:R-:W-:Y:S01]  /*18dd0*/  HMMA.16816.F32 R152, R156, R4, R152 ;  /* 0x000000049c98723c */ /* 0x000fe20000001898 */
[----:B------:R-:W-:-:S06]  /*18de0*/  FMUL.FTZ R20, R31, c[0x0][0x2ec] ;  /* 0x0000bb001f147a20 */ /* 0x000fcc0000410000 */
[----:B------:R-:W-:Y:S01]  /*18df0*/  MUFU.TANH R32, R32 ;  /* 0x0000002000207308 */ /* 0x000fe20000002400 */
[----:B------:R-:W-:Y:S01]  /*18e00*/  HMMA.16816.F32 R168, R156, R6, R168 ;  /* 0x000000069ca8723c */ /* 0x000fe200000018a8 */
[----:B------:R-:W2:Y:S01]  /*18e10*/  LDSM.16.M88.4 R4, [R199+0xb800] ;  /* 0x00b80000c704783b */ /* 0x000ea20000000200 */
[----:B------:R-:W-:Y:S02]  /*18e20*/  FMUL.FTZ R24, R24, c[0x0][0x2ec] ;  /* 0x0000bb0018187a20 */ /* 0x000fe40000410000 */
[----:B------:R-:W-:-:S03]  /*18e30*/  FMUL.FTZ R21, R25, c[0x0][0x2ec] ;  /* 0x0000bb0019157a20 */ /* 0x000fc60000410000 */
[----:B------:R-:W4:Y:S01]  /*18e40*/  MUFU.TANH R174, R174 ;  /* 0x000000ae00ae7308 */ /* 0x000f220000002400 */
[----:B------:R-:W-:Y:S01]  /*18e50*/  HMMA.16816.F32 R160, R144, R22, R160 ;  /* 0x0000001690a0723c */ /* 0x000fe200000018a0 */
[----:B-1----:R-:W-:-:S06]  /*18e60*/  FFMA.FTZ R34, R0, R221, R34 ;  /* 0x000000dd00227223 */ /* 0x002fcc0000010022 */
[----:B------:R-:W1:Y:S01]  /*18e70*/  MUFU.TANH R139, R33 ;  /* 0x00000021008b7308 */ /* 0x000e620000002400 */
[----:B------:R-:W-:Y:S07]  /*18e80*/  HMMA.16816.F32 R152, R12, R16, R152 ;  /* 0x000000100c98723c */ /* 0x000fee0000001898 */
[----:B------:R-:W5:Y:S01]  /*18e90*/  MUFU.TANH R20, R20 ;  /* 0x0000001400147308 */ /* 0x000f620000002400 */
[----:B---3--:R-:W-:Y:S07]  /*18ea0*/  HMMA.16816.F32 R164, R156, R8, R164 ;  /* 0x000000089ca4723c */ /* 0x008fee00000018a4 */
[----:B------:R-:W-:Y:S01]  /*18eb0*/  FMUL.FTZ R8, R26, c[0x0][0x2ec] ;  /* 0x0000bb001a087a20 */ /* 0x000fe20000410000 */
[----:B------:R-:W-:Y:S01]  /*18ec0*/  HMMA.16816.F32 R168, R12, R18, R168 ;  /* 0x000000120ca8723c */ /* 0x000fe200000018a8 */
[----:B------:R-:W3:Y:S01]  /*18ed0*/  LDSM.16.M88.4 R16, [R192+0x5800] ;  /* 0x00580000c010783b */ /* 0x000ee20000000200 */
[----:B------:R-:W2:Y:S01]  /*18ee0*/  MUFU.TANH R35, R35 ;  /* 0x0000002300237308 */ /* 0x000ea20000002400 */
[----:B------:R-:W-:Y:S01]  /*18ef0*/  FMUL.FTZ R9, R27, c[0x0][0x2ec] ;  /* 0x0000bb001b097a20 */ /* 0x000fe20000410000 */
[----:B------:R-:W-:-:S04]  /*18f00*/  DEPBAR.LE SB0, 0x0 ;  /* 0x000080000000791a */ /* 0x000fc80000000000 */
[----:B------:R-:W-:Y:S01]  /*18f10*/  HMMA.16816.F32 R160, R156, R10, R160 ;  /* 0x0000000a9ca0723c */ /* 0x000fe200000018a0 */
[C---:B----4-:R-:W-:Y:S01]  /*18f20*/  FFMA.FTZ R26, R0.reuse, R223, R174 ;  /* 0x000000df001a7223 */ /* 0x050fe200000100ae */
[----:B------:R-:W4:Y:S01]  /*18f30*/  MUFU.TANH R8, R8 ;  /* 0x0000000800087308 */ /* 0x000f220000002400 */
[C---:B-1----:R-:W-:Y:S02]  /*18f40*/  FFMA.FTZ R139, R0.reuse, R221, R139 ;  /* 0x000000dd008b7223 */ /* 0x042fe4000001008b */
[C---:B-----5:R-:W-:Y:S02]  /*18f50*/  FFMA.FTZ R20, R0.reuse, R225, R20 ;  /* 0x000000e100147223 */ /* 0x060fe40000010014 */
[CC--:B------:R-:W-:Y:S01]  /*18f60*/  FFMA.FTZ R10, R0.reuse, R183.reuse, R172 ;  /* 0x000000b7000a7223 */ /* 0x0c0fe200000100ac */
[----:B--2---:R-:W-:Y:S01]  /*18f70*/  HMMA.16816.F32 R164, R12, R4, R164 ;  /* 0x000000040ca4723c */ /* 0x004fe200000018a4 */
[C---:B------:R-:W-:Y:S01]  /*18f80*/  FFMA.FTZ R11, R0.reuse, R183, R32 ;  /* 0x000000b7000b7223 */ /* 0x040fe20000010020 */
[----:B------:R-:W1:Y:S01]  /*18f90*/  MUFU.TANH R173, R173 ;  /* 0x000000ad00ad7308 */ /* 0x000e620000002400 */
[----:B------:R-:W-:-:S04]  /*18fa0*/  FFMA.FTZ R27, R0, R223, R35 ;  /* 0x000000df001b7223 */ /* 0x000fc80000010023 */
[CC--:B------:R-:W-:Y:S01]  /*18fb0*/  FFMA.FTZ R4, R0.reuse, R181.reuse, R137 ;  /* 0x000000b500047223 */ /* 0x0c0fe20000010089 */
[----:B------:R-:W-:Y:S01]  /*18fc0*/  HMMA.16816.F32 R152, R148, R140, R152 ;  /* 0x0000008c9498723c */ /* 0x000fe20000001898 */
[C---:B------:R-:W-:Y:S01]  /*18fd0*/  FFMA.FTZ R5, R0.reuse, R181, R136 ;  /* 0x000000b500057223 */ /* 0x040fe20000010088 */
[----:B------:R-:W2:Y:S01]  /*18fe0*/  MUFU.TANH R9, R9 ;  /* 0x0000000900097308 */ /* 0x000ea20000002400 */
[----:B----4-:R-:W-:Y:S01]  /*18ff0*/  FFMA.FTZ R8, R0, R229, R8 ;  /* 0x000000e500087223 */ /* 0x010fe20000010008 */
[----:B------:R-:W-:Y:S02]  /*19000*/  FSEL R4, R4, -INF , !P0 ;  /* 0xff80000004047808 */ /* 0x000fe40004000000 */
[----:B------:R-:W-:Y:S02]  /*19010*/  ISETP.GE.AND P0, PT, R180, R3, PT ;  /* 0x00000003b400720c */ /* 0x000fe40003f06270 */
[----:B------:R-:W-:Y:S01]  /*19020*/  HMMA.16816.F32 R160, R12, R6, R160 ;  /* 0x000000060ca0723c */ /* 0x000fe200000018a0 */
[----:B------:R-:W-:Y:S01]  /*19030*/  FSEL R5, R5, -INF , !P2 ;  /* 0xff80000005057808 */ /* 0x000fe20005000000 */
[----:B------:R4:W5:Y:S01]  /*19040*/  MUFU.TANH R31, R24 ;  /* 0x00000018001f7308 */ /* 0x0009620000002400 */
[----:B------:R-:W-:Y:S01]  /*19050*/  FSEL R10, R10, -INF , !P0 ;  /* 0xff8000000a0a7808 */ /* 0x000fe20004000000 */
[----:B-1----:R-:W-:Y:S01]  /*19060*/  FFMA.FTZ R23, R0, R225, R173 ;  /* 0x000000e100177223 */ /* 0x002fe200000100ad */
[----:B------:R-:W-:-:S02]  /*19070*/  ISETP.GE.AND P0, PT, R182, R3, PT ;  /* 0x00000003b600720c */ /* 0x000fc40003f06270 */
[-C--:B------:R-:W-:Y:S01]  /*19080*/  ISETP.GE.AND P2, PT, R180, R2.reuse, PT ;  /* 0x00000002b400720c */ /* 0x080fe20003f46270 */
[C---:B------:R-:W-:Y:S01]  /*19090*/  HMMA.16816.F32 R168, R148.reuse, R142, R168 ;  /* 0x0000008e94a8723c */ /* 0x040fe200000018a8 */
[----:B------:R-:W-:Y:S01]  /*190a0*/  FSEL R6, R34, -INF , !P0 ;  /* 0xff80000022067808 */ /* 0x000fe20004000000 */
[----:B------:R-:W1:Y:S01]  /*190b0*/  MUFU.TANH R21, R21 ;  /* 0x0000001500157308 */ /* 0x000e620000002400 */
[----:B------:R-:W-:Y:S01]  /*190c0*/  FSEL R11, R11, -INF , !P2 ;  /* 0xff8000000b0b7808 */ /* 0x000fe20005000000 */
[----:B--2---:R-:W-:Y:S01]  /*190d0*/  FFMA.FTZ R9, R0, R227, R9 ;  /* 0x000000e300097223 */ /* 0x004fe20000010009 */
[-C--:B------:R-:W-:Y:S02]  /*190e0*/  ISETP.GE.AND P0, PT, R220, R3.reuse, PT ;  /* 0x00000003dc00720c */ /* 0x080fe40003f06270 */
[-C--:B------:R-:W-:Y:S01]  /*190f0*/  ISETP.GE.AND P2, PT, R182, R2.reuse, PT ;  /* 0x00000002b600720c */ /* 0x080fe20003f46270 */
[C---:B---3--:R-:W-:Y:S01]  /*19100*/  HMMA.16816.F32 R164, R148.reuse, R16, R164 ;  /* 0x0000001094a4723c */ /* 0x048fe200000018a4 */
[----:B------:R-:W-:Y:S01]  /*19110*/  FMUL.FTZ R142, R154, c[0x0][0x2ec] ;  /* 0x0000bb009a8e7a20 */ /* 0x000fe20000410000 */
[----:B------:R-:W-:Y:S01]  /*19120*/  FSEL R26, R26, -INF , !P0 ;  /* 0xff8000001a1a7808 */ /* 0x000fe20004000000 */
[----:B------:R-:W-:Y:S01]  /*19130*/  FMUL.FTZ R134, R155, c[0x0][0x2ec] ;  /* 0x0000bb009b867a20 */ /* 0x000fe20000410000 */
[----:B------:R-:W-:Y:S01]  /*19140*/  FSEL R7, R139, -INF , !P2 ;  /* 0xff8000008b077808 */ /* 0x000fe20005000000 */
[----:B------:R-:W-:Y:S01]  /*19150*/  FMUL.FTZ R140, R152, c[0x0][0x2ec] ;  /* 0x0000bb00988c7a20 */ /* 0x000fe20000410000 */
[----:B------:R-:W-:Y:S01]  /*19160*/  ISETP.GE.AND P0, PT, R222, R3, PT ;  /* 0x00000003de00720c */ /* 0x000fe20003f06270 */
[----:B------:R-:W2:Y:S01]  /*19170*/  MUFU.TANH R142, R142 ;  /* 0x0000008e008e7308 */ /* 0x000ea20000002400 */
[----:B------:R-:W-:Y:S01]  /*19180*/  HMMA.16816.F32 R160, R148, R18, R160 ;  /* 0x0000001294a0723c */ /* 0x000fe200000018a0 */
[-C--:B------:R-:W-:Y:S01]  /*19190*/  ISETP.GE.AND P2, PT, R220, R2.reuse, PT ;  /* 0x00000002dc00720c */ /* 0x080fe20003f46270 */
[----:B------:R-:W-:Y:S01]  /*191a0*/  FMUL.FTZ R141, R153, c[0x0][0x2ec] ;  /* 0x0000bb00998d7a20 */ /* 0x000fe20000410000 */
[----:B----4-:R-:W-:Y:S01]  /*191b0*/  FSEL R24, R20, -INF , !P0 ;  /* 0xff80000014187808 */ /* 0x010fe20004000000 */
[C---:B-----5:R-:W-:Y:S01]  /*191c0*/  FFMA.FTZ R25, R0.reuse, R229, R31 ;  /* 0x000000e500197223 */ /* 0x060fe2000001001f */
[----:B------:R-:W-:Y:S01]  /*191d0*/  FSEL R27, R27, -INF , !P2 ;  /* 0xff8000001b1b7808 */ /* 0x000fe20005000000 */
[----:B-1----:R-:W-:Y:S01]  /*191e0*/  FFMA.FTZ R21, R0, R227, R21 ;  /* 0x000000e300157223 */ /* 0x002fe20000010015 */
[----:B------:R-:W1:Y:S01]  /*191f0*/  MUFU.TANH R134, R134 ;  /* 0x0000008600867308 */ /* 0x000e620000002400 */
[----:B------:R-:W-:Y:S01]  /*19200*/  FMUL.FTZ R12, R170, c[0x0][0x2ec] ;  /* 0x0000bb00aa0c7a20 */ /* 0x000fe20000410000 */
[-C--:B------:R-:W-:Y:S01]  /*19210*/  ISETP.GE.AND P0, PT, R226, R3.reuse, PT ;  /* 0x00000003e200720c */ /* 0x080fe20003f06270 */
[----:B------:R-:W-:Y:S01]  /*19220*/  FMUL.FTZ R13, R171, c[0x0][0x2ec] ;  /* 0x0000bb00ab0d7a20 */ /* 0x000fe20000410000 */
[-C--:B------:R-:W-:Y:S01]  /*19230*/  ISETP.GE.AND P2, PT, R222, R2.reuse, PT ;  /* 0x00000002de00720c */ /* 0x080fe20003f46270 */
[----:B------:R-:W-:Y:S01]  /*19240*/  FMUL.FTZ R168, R168, c[0x0][0x2ec] ;  /* 0x0000bb00a8a87a20 */ /* 0x000fe20000410000 */
[----:B------:R-:W-:Y:S01]  /*19250*/  FSEL R22, R8, -INF , !P0 ;  /* 0xff80000008167808 */ /* 0x000fe20004000000 */
[----:B------:R-:W-:Y:S01]  /*19260*/  FMUL.FTZ R16, R169, c[0x0][0x2ec] ;  /* 0x0000bb00a9107a20 */ /* 0x000fe20000410000 */
[----:B------:R-:W3:Y:S01]  /*19270*/  MUFU.TANH R140, R140 ;  /* 0x0000008c008c7308 */ /* 0x000ee20000002400 */
[----:B------:R-:W-:Y:S01]  /*19280*/  FSEL R23, R23, -INF , !P2 ;  /* 0xff80000017177808 */ /* 0x000fe20005000000 */
[----:B------:R-:W-:Y:S01]  /*19290*/  FMUL.FTZ R15, R166, c[0x0][0x2ec] ;  /* 0x0000bb00a60f7a20 */ /* 0x000fe20000410000 */
[----:B------:R-:W-:Y:S01]  /*192a0*/  ISETP.GE.AND P0, PT, R224, R3, PT ;  /* 0x00000003e000720c */ /* 0x000fe20003f06270 */
[----:B--2---:R-:W-:Y:S01]  /*192b0*/  FFMA.FTZ R142, R0, R231, R142 ;  /* 0x000000e7008e7223 */ /* 0x004fe2000001008e */
[-C--:B------:R-:W-:Y:S01]  /*192c0*/  ISETP.GE.AND P2, PT, R226, R2.reuse, PT ;  /* 0x00000002e200720c */ /* 0x080fe20003f46270 */
[----:B------:R-:W-:Y:S01]  /*192d0*/  FMUL.FTZ R14, R164, c[0x0][0x2ec] ;  /* 0x0000bb00a40e7a20 */ /* 0x000fe20000410000 */
[----:B------:R-:W-:Y:S01]  /*192e0*/  FSEL R20, R9, -INF , !P0 ;  /* 0xff80000009147808 */ /* 0x000fe20004000000 */
[----:B------:R-:W-:Y:S01]  /*192f0*/  MUFU.TANH R12, R12 ;  /* 0x0000000c000c7308 */ /* 0x000fe20000002400 */
[----:B------:R-:W-:Y:S01]  /*19300*/  FSEL R25, R25, -INF , !P2 ;  /* 0xff80000019197808 */ /* 0x000fe20005000000 */
[----:B------:R-:W-:Y:S01]  /*19310*/  FMUL.FTZ R9, R167, c[0x0][0x2ec] ;  /* 0x0000bb00a7097a20 */ /* 0x000fe20000410000 */
[----:B------:R-:W-:Y:S01]  /*19320*/  ISETP.GE.AND P0, PT, R228, R3, PT ;  /* 0x00000003e400720c */ /* 0x000fe20003f06270 */
[----:B-1----:R-:W-:Y:S01]  /*19330*/  FFMA.FTZ R134, R0, R233, R134 ;  /* 0x000000e900867223 */ /* 0x002fe20000010086 */
[-C--:B------:R-:W-:Y:S01]  /*19340*/  ISETP.GE.AND P2, PT, R224, R2.reuse, PT ;  /* 0x00000002e000720c */ /* 0x080fe20003f46270 */
[----:B------:R-:W-:Y:S01]  /*19350*/  FMUL.FTZ R17, R162, c[0x0][0x2ec] ;  /* 0x0000bb00a2117a20 */ /* 0x000fe20000410000 */
[----:B------:R-:W-:Y:S01]  /*19360*/  FSEL R172, R142, -INF , !P0 ;  /* 0xff8000008eac7808 */ /* 0x000fe20004000000 */
[----:B------:R-:W1:Y:S01]  /*19370*/  MUFU.TANH R141, R141 ;  /* 0x0000008d008d7308 */ /* 0x000e620000002400 */
[----:B---3--:R-:W-:Y:S01]  /*19380*/  FFMA.FTZ R140, R0, R231, R140 ;  /* 0x000000e7008c7223 */ /* 0x008fe2000001008c */
[----:B------:R-:W-:Y:S01]  /*19390*/  FSEL R21, R21, -INF , !P2 ;  /* 0xff80000015157808 */ /* 0x000fe20005000000 */
[----:B------:R-:W-:Y:S01]  /*193a0*/  FMUL.FTZ R165, R165, c[0x0][0x2ec] ;  /* 0x0000bb00a5a57a20 */ /* 0x000fe20000410000 */
[-C--:B------:R-:W-:Y:S01]  /*193b0*/  ISETP.GE.AND P0, PT, R230, R3.reuse, PT ;  /* 0x00000003e600720c */ /* 0x080fe20003f06270 */
[----:B------:R-:W-:Y:S01]  /*193c0*/  FMUL.FTZ R160, R160, c[0x0][0x2ec] ;  /* 0x0000bb00a0a07a20 */ /* 0x000fe20000410000 */
[----:B------:R-:W-:Y:S01]  /*193d0*/  ISETP.GE.AND P2, PT, R228, R2, PT ;  /* 0x00000002e400720c */ /* 0x000fe20003f46270 */
[----:B------:R-:W-:Y:S01]  /*193e0*/  FMUL.FTZ R163, R163, c[0x0][0x2ec] ;  /* 0x0000bb00a3a37a20 */ /* 0x000fe20000410000 */
[----:B------:R-:W2:Y:S01]  /*193f0*/  MUFU.TANH R13, R13 ;  /* 0x0000000d000d7308 */ /* 0x000ea20000002400 */
[----:B------:R-:W-:Y:S01]  /*19400*/  FSEL R170, R134, -INF , !P0 ;  /* 0xff80000086aa7808 */ /* 0x000fe20004000000 */
[----:B------:R-:W-:Y:S01]  /*19410*/  FMUL.FTZ R161, R161, c[0x0][0x2ec] ;  /* 0x0000bb00a1a17a20 */ /* 0x000fe20000410000 */
[----:B------:R-:W-:Y:S01]  /*19420*/  FSEL R171, R140, -INF , !P2 ;  /* 0xff8000008cab7808 */ /* 0x000fe20005000000 */
[----:B------:R-:W-:Y:S01]  /*19430*/  IMAD.MOV.U32 R164, RZ, RZ, R176 ;  /* 0x000000ffffa47224 */ /* 0x000fe200078e00b0 */
[----:B------:R-:W-:-:S02]  /*19440*/  ISETP.GE.AND P0, PT, R232, R3, PT ;  /* 0x00000003e800720c */ /* 0x000fc40003f06270 */
[----:B------:R-:W-:Y:S01]  /*19450*/  ISETP.GE.AND P2, PT, R230, R2, PT ;  /* 0x00000002e600720c */ /* 0x000fe20003f46270 */
[----:B------:R3:W4:Y:S01]  /*19460*/  MUFU.TANH R32, R168 ;  /* 0x000000a800207308 */ /* 0x0007220000002400 */
[----:B-1----:R-:W-:-:S05]  /*19470*/  FFMA.FTZ R141, R0, R233, R141 ;  /* 0x000000e9008d7223 */ /* 0x002fca000001008d */
[----:B------:R-:W-:Y:S02]  /*19480*/  FSEL R173, R141, -INF , !P2 ;  /* 0xff8000008dad7808 */ /* 0x000fe40005000000 */
[----:B------:R-:W1:Y:S01]  /*19490*/  MUFU.TANH R15, R15 ;  /* 0x0000000f000f7308 */ /* 0x000e620000002400 */
[----:B--2---:R-:W-:Y:S01]  /*194a0*/  FFMA.FTZ R166, R0, R237, R13 ;  /* 0x000000ed00a67223 */ /* 0x004fe2000001000d */
[----:B------:R-:W-:-:S06]  /*194b0*/  ISETP.GE.AND P2, PT, R232, R2, PT ;  /* 0x00000002e800720c */ /* 0x000fcc0003f46270 */
[----:B------:R-:W2:Y:S01]  /*194c0*/  MUFU.TANH R16, R16 ;  /* 0x0000001000107308 */ /* 0x000ea20000002400 */
[CC--:B---3--:R-:W-:Y:S02]  /*194d0*/  FFMA.FTZ R168, R0.reuse, R235.reuse, R12 ;  /* 0x000000eb00a87223 */ /* 0x0c8fe4000001000c */
[----:B----4-:R-:W-:-:S03]  /*194e0*/  FFMA.FTZ R32, R0, R235, R32 ;  /* 0x000000eb00207223 */ /* 0x010fc60000010020 */
[----:B------:R-:W-:Y:S02]  /*194f0*/  FSEL R168, R168, -INF , !P0 ;  /* 0xff800000a8a87808 */ /* 0x000fe40004000000 */
[----:B------:R-:W3:Y:S01]  /*19500*/  MUFU.TANH R9, R9 ;  /* 0x0000000900097308 */ /* 0x000ee20000002400 */
[----:B------:R-:W-:Y:S01]  /*19510*/  ISETP.GE.AND P0, PT, R234, R3, PT ;  /* 0x00000003ea00720c */ /* 0x000fe20003f06270 */
[----:B-1----:R-:W-:Y:S01]  /*19520*/  FFMA.FTZ R15, R0, R239, R15 ;  /* 0x000000ef000f7223 */ /* 0x002fe2000001000f */
[----:B------:R-:W-:Y:S02]  /*19530*/  FSEL R169, R32, -INF , !P2 ;  /* 0xff80000020a97808 */ /* 0x000fe40005000000 */
[----:B------:R-:W-:Y:S02]  /*19540*/  FSEL R166, R166, -INF , !P0 ;  /* 0xff800000a6a67808 */ /* 0x000fe40004000000 */
[----:B------:R-:W-:Y:S01]  /*19550*/  ISETP.GE.AND P0, PT, R236, R3, PT ;  /* 0x00000003ec00720c */ /* 0x000fe20003f06270 */
[----:B------:R-:W1:Y:S01]  /*19560*/  MUFU.TANH R14, R14 ;  /* 0x0000000e000e7308 */ /* 0x000e620000002400 */
[----:B--2---:R-:W-:Y:S01]  /*19570*/  FFMA.FTZ R16, R0, R237, R16 ;  /* 0x000000ed00107223 */ /* 0x004fe20000010010 */
[----:B------:R-:W-:-:S02]  /*19580*/  ISETP.GE.AND P2, PT, R234, R2, PT ;  /* 0x00000002ea00720c */ /* 0x000fc40003f46270 */
[----:B------:R-:W-:Y:S02]  /*19590*/  FSEL R152, R15, -INF , !P0 ;  /* 0xff8000000f987808 */ /* 0x000fe40004000000 */
[----:B------:R-:W-:Y:S02]  /*195a0*/  FSEL R167, R16, -INF , !P2 ;  /* 0xff80000010a77808 */ /* 0x000fe40005000000 */
[----:B------:R-:W-:Y:S01]  /*195b0*/  I2F R33, R28 ;  /* 0x0000001c00217306 */ /* 0x000fe20000201400 */
[----:B---3--:R-:W-:Y:S01]  /*195c0*/  FFMA.FTZ R9, R0, R241, R9 ;  /* 0x000000f100097223 */ /* 0x008fe20000010009 */
[----:B------:R-:W-:Y:S02]  /*195d0*/  ISETP.GE.AND P0, PT, R238, R3, PT ;  /* 0x00000003ee00720c */ /* 0x000fe40003f06270 */
[----:B------:R-:W-:Y:S02]  /*195e0*/  ISETP.GE.AND P2, PT, R236, R2, PT ;  /* 0x00000002ec00720c */ /* 0x000fe40003f46270 */
[----:B------:R-:W-:-:S02]  /*195f0*/  FSEL R136, R9, -INF , !P0 ;  /* 0xff80000009887808 */ /* 0x000fc40004000000 */
[----:B------:R-:W2:Y:S01]  /*19600*/  MUFU.TANH R17, R17 ;  /* 0x0000001100117308 */ /* 0x000ea20000002400 */
[----:B-1----:R-:W-:Y:S01]  /*19610*/  FFMA.FTZ R14, R0, R239, R14 ;  /* 0x000000ef000e7223 */ /* 0x002fe2000001000e */
[----:B------:R-:W-:-:S04]  /*19620*/  ISETP.GE.AND P0, PT, R28, R3, PT ;  /* 0x000000031c00720c */ /* 0x000fc80003f06270 */
[----:B------:R-:W-:Y:S02]  /*19630*/  FSEL R155, R14, -INF , !P2 ;  /* 0xff8000000e9b7808 */ /* 0x000fe40005000000 */
[----:B------:R-:W1:Y:S01]  /*19640*/  MUFU.TANH R8, R165 ;  /* 0x000000a500087308 */ /* 0x000e620000002400 */
[----:B------:R-:W-:-:S07]  /*19650*/  ISETP.GE.AND P2, PT, R238, R2, PT ;  /* 0x00000002ee00720c */ /* 0x000fce0003f46270 */
[----:B------:R-:W3:Y:S01]  /*19660*/  MUFU.TANH R12, R160 ;  /* 0x000000a0000c7308 */ /* 0x000ee20000002400 */
[----:B--2---:R-:W-:-:S07]  /*19670*/  FFMA.FTZ R17, R0, R33, R17 ;  /* 0x0000002100117223 */ /* 0x004fce0000010011 */
[----:B------:R-:W-:Y:S01]  /*19680*/  I2F R29, R30 ;  /* 0x0000001e001d7306 */ /* 0x000fe20000201400 */
[----:B-1----:R-:W-:Y:S02]  /*19690*/  FFMA.FTZ R8, R0, R241, R8 ;  /* 0x000000f100087223 */ /* 0x002fe40000010008 */
[----:B------:R-:W-:-:S03]  /*196a0*/  IMAD.MOV.U32 R165, RZ, RZ, R177 ;  /* 0x000000ffffa57224 */ /* 0x000fc600078e00b1 */
[----:B------:R-:W-:Y:S02]  /*196b0*/  FSEL R153, R8, -INF , !P2 ;  /* 0xff80000008997808 */ /* 0x000fe40005000000 */
[----:B------:R1:W2:Y:S01]  /*196c0*/  MUFU.TANH R13, R138 ;  /* 0x0000008a000d7308 */ /* 0x0002a20000002400 */
[----:B---3--:R-:W-:Y:S01]  /*196d0*/  FFMA.FTZ R12, R0, R33, R12 ;  /* 0x00000021000c7223 */ /* 0x008fe2000001000c */
[----:B------:R-:W-:Y:S01]  /*196e0*/  BAR.SYNC.DEFER_BLOCKING 0x0 ;  /* 0x0000000000007b1d */ /* 0x000fe20000010000 */
[----:B------:R-:W-:-:S04]  /*196f0*/  ISETP.GE.AND P2, PT, R28, R2, PT ;  /* 0x000000021c00720c */ /* 0x000fc80003f46270 */
[----:B------:R-:W-:Y:S01]  /*19700*/  FSEL R139, R12, -INF , !P2 ;  /* 0xff8000000c8b7808 */ /* 0x000fe20005000000 */
[----:B------:R-:W3:Y:S01]  /*19710*/  MUFU.TANH R14, R161 ;  /* 0x000000a1000e7308 */ /* 0x000ee20000002400 */
[----:B------:R-:W-:-:S07]  /*19720*/  ISETP.GE.AND P2, PT, R30, R2, PT ;  /* 0x000000021e00720c */ /* 0x000fce0003f46270 */
[----:B------:R-:W4:Y:S01]  /*19730*/  MUFU.TANH R163, R163 ;  /* 0x000000a300a37308 */ /* 0x000f220000002400 */
[----:B-1----:R-:W-:Y:S01]  /*19740*/  FSEL R138, R17, -INF , !P0 ;  /* 0xff800000118a7808 */ /* 0x002fe20004000000 */
[----:B--2---:R-:W-:Y:S01]  /*19750*/  FFMA.FTZ R2, R0, R179, R13 ;  /* 0x000000b300027223 */ /* 0x004fe2000001000d */
[----:B------:R-:W-:Y:S02]  /*19760*/  ISETP.GE.AND P0, PT, R30, R3, PT ;  /* 0x000000031e00720c */ /* 0x000fe40003f06270 */
[----:B------:R-:W-:Y:S02]  /*19770*/  FSEL R3, R240, -INF , !P6 ;  /* 0xff800000f0037808 */ /* 0x000fe40007000000 */
[----:B------:R-:W-:Y:S01]  /*19780*/  ISETP.GT.AND P6, PT, R216, R207, PT ;  /* 0x000000cfd800720c */ /* 0x000fe20003fc4270 */
[----:B---3--:R-:W-:Y:S01]  /*19790*/  FFMA.FTZ R14, R0, R29, R14 ;  /* 0x0000001d000e7223 */ /* 0x008fe2000001000e */
[----:B------:R-:W-:-:S04]  /*197a0*/  FSEL R2, R2, -INF , !P1 ;  /* 0xff80000002027808 */ /* 0x000fc80004800000 */
[----:B------:R-:W-:Y:S01]  /*197b0*/  FSEL R137, R14, -INF , !P2 ;  /* 0xff8000000e897808 */ /* 0x000fe20005000000 */
[----:B----4-:R-:W-:-:S05]  /*197c0*/  FFMA.FTZ R150, R0, R29, R163 ;  /* 0x0000001d00967223 */ /* 0x010fca00000100a3 */
        /* <DEDUP_REMOVED lines=63> */
.L_x_4046:
[----:B------:R-:W-:-:S05]  /*19bc0*/  IMAD.MOV.U32 R9, RZ, RZ, c[0x0][0x198] ;  /* 0x00006600ff097624 */ /* 0x000fca00078e00ff */
[----:B------:R-:W-:-:S04]  /*19bd0*/  LEA R9, -R9, RZ, 0x6 ;  /* 0x000000ff09097211 */ /* 0x000fc800078e31ff */
[----:B------:R-:W-:Y:S02]  /*19be0*/  SHF.R.S32.HI R12, RZ, 0x1f, R9 ;  /* 0x0000001fff0c7819 */ /* 0x000fe40000011409 */
.L_x_4047:
        /* <DEDUP_REMOVED lines=100> */
.L_x_4045:
        /* <DEDUP_REMOVED lines=41> */
[----:B------:R-:W3:Y:S01]  /*1a4c0*/  LDSM.16.MT88.4 R12, [R198+0xc000] ;  /* 0x00c00000c60c783b */ /* 0x000ee20000004200 */
        /* <DEDUP_REMOVED lines=9> */
[----:B------:R-:W-:Y:S01]  /*1a560*/  FFMA.FTZ R143, R5, c[0x0][0x23c], -R154 ;  /* 0x00008f00058f7a23 */ /* 0x000fe2000001089a */
[----:B------:R-:W-:Y:S01]  /*1a570*/  FSEL R5, R145, RZ, P0 ;  /* 0x000000ff91057208 */ /* 0x000fe20000000000 */
[--C-:B------:R-:W-:Y:S01]  /*1a580*/  FFMA.FTZ R3, R4, c[0x0][0x23c], -R151.reuse ;  /* 0x00008f0004037a23 */ /* 0x100fe20000010897 */
[----:B------:R-:W-:Y:S01]  /*1a590*/  FSEL R4, R146, RZ, P1 ;  /* 0x000000ff92047208 */ /* 0x000fe20000800000 */
[----:B------:R-:W-:Y:S01]  /*1a5a0*/  FFMA.FTZ R140, R2, c[0x0][0x23c], -R151 ;  /* 0x00008f00028c7a23 */ /* 0x000fe20000010897 */
[----:B------:R-:W-:Y:S01]  /*1a5b0*/  MUFU.EX2 R144, R144 ;  /* 0x0000009000907308 */ /* 0x000fe20000000800 */
[----:B------:R-:W-:Y:S02]  /*1a5c0*/  FADD.FTZ R5, R132, -R5 ;  /* 0x8000000584057221 */ /* 0x000fe40000010000 */
[----:B------:R-:W-:-:S02]  /*1a5d0*/  FADD.FTZ R4, R133, -R4 ;  /* 0x8000000485047221 */ /* 0x000fc40000010000 */
[--C-:B------:R-:W-:Y:S01]  /*1a5e0*/  FFMA.FTZ R142, R11, c[0x0][0x23c], -R154.reuse ;  /* 0x00008f000b8e7a23 */ /* 0x100fe2000001089a */
[----:B------:R-:W-:Y:S01]  /*1a5f0*/  LDSM.16.MT88.4 R132, [R198+0xc800] ;  /* 0x00c80000c684783b */ /* 0x000fe20000004200 */
[--C-:B------:R-:W-:Y:S01]  /*1a600*/  FFMA.FTZ R141, R7, c[0x0][0x23c], -R154.reuse ;  /* 0x00008f00078d7a23 */ /* 0x100fe2000001089a */
[----:B------:R-:W1:Y:S01]  /*1a610*/  MUFU.EX2 R143, R143 ;  /* 0x0000008f008f7308 */ /* 0x000e620000000800 */
[--C-:B------:R-:W-:Y:S02]  /*1a620*/  FFMA.FTZ R2, R10, c[0x0][0x23c], -R151.reuse ;  /* 0x00008f000a027a23 */ /* 0x100fe40000010897 */
[----:B------:R-:W-:Y:S01]  /*1a630*/  FFMA.FTZ R147, R6, c[0x0][0x23c], -R151 ;  /* 0x00008f0006937a23 */ /* 0x000fe20000010897 */
[----:B------:R-:W2:Y:S01]  /*1a640*/  LDSM.16.MT88.4 R8, [R197+0xc000] ;  /* 0x00c00000c508783b */ /* 0x000ea20000004200 */
[----:B------:R-:W-:Y:S02]  /*1a650*/  FMUL.FTZ R149, R4, c[0x0][0x23c] ;  /* 0x00008f0004957a20 */ /* 0x000fe40000410000 */
[----:B------:R-:W-:Y:S01]  /*1a660*/  FMUL.FTZ R148, R5, c[0x0][0x23c] ;  /* 0x00008f0005947a20 */ /* 0x000fe20000410000 */
[----:B------:R-:W-:Y:S01]  /*1a670*/  MUFU.EX2 R142, R142 ;  /* 0x0000008e008e7308 */ /* 0x000fe20000000800 */
[----:B------:R-:W-:-:S02]  /*1a680*/  FFMA.FTZ R156, R27, c[0x0][0x23c], -R154 ;  /* 0x00008f001b9c7a23 */ /* 0x000fc4000001089a */
[--C-:B------:R-:W-:Y:S02]  /*1a690*/  FFMA.FTZ R157, R23, c[0x0][0x23c], -R154.reuse ;  /* 0x00008f00179d7a23 */ /* 0x100fe4000001089a */
[--C-:B------:R-:W-:Y:S02]  /*1a6a0*/  FFMA.FTZ R158, R25, c[0x0][0x23c], -R154.reuse ;  /* 0x00008f00199e7a23 */ /* 0x100fe4000001089a */
[----:B------:R-:W-:Y:S01]  /*1a6b0*/  FFMA.FTZ R159, R21, c[0x0][0x23c], -R154 ;  /* 0x00008f00159f7a23 */ /* 0x000fe2000001089a */
[----:B------:R-:W4:Y:S01]  /*1a6c0*/  MUFU.EX2 R141, R141 ;  /* 0x0000008d008d7308 */ /* 0x000f220000000800 */
[----:B-1----:R-:W-:Y:S01]  /*1a6d0*/  F2FP.PACK_AB R4, R143, R144 ;  /* 0x000000908f04723e */ /* 0x002fe200000000ff */
        /* <DEDUP_REMOVED lines=9> */
[----:B------:R-:W1:Y:S01]  /*1a770*/  MUFU.EX2 R3, R3 ;  /* 0x0000000300037308 */ /* 0x000e620000000800 */
        /* <DEDUP_REMOVED lines=13> */
[--C-:B------:R-:W-:Y:S02]  /*1a850*/  FFMA.FTZ R152, R152, c[0x0][0x23c], -R151.reuse ;  /* 0x00008f0098987a23 */ /* 0x100fe40000010897 */
[----:B------:R-:W1:Y:S01]  /*1a860*/  MUFU.EX2 R149, R149 ;  /* 0x0000009500957308 */ /* 0x000e620000000800 */
[--C-:B------:R-:W-:Y:S02]  /*1a870*/  FFMA.FTZ R175, R136, c[0x0][0x23c], -R151.reuse ;  /* 0x00008f0088af7a23 */ /* 0x100fe40000010897 */
[--C-:B------:R-:W-:Y:S02]  /*1a880*/  FFMA.FTZ R172, R138, c[0x0][0x23c], -R151.reuse ;  /* 0x00008f008aac7a23 */ /* 0x100fe40000010897 */
[----:B------:R-:W-:Y:S02]  /*1a890*/  FFMA.FTZ R154, R137, c[0x0][0x23c], -R154 ;  /* 0x00008f00899a7a23 */ /* 0x000fe4000001089a */
[----:B------:R-:W-:Y:S01]  /*1a8a0*/  FFMA.FTZ R151, R150, c[0x0][0x23c], -R151 ;  /* 0x00008f0096977a23 */ /* 0x000fe20000010897 */
[----:B------:R-:W5:Y:S01]  /*1a8b0*/  MUFU.EX2 R148, R148 ;  /* 0x0000009400947308 */ /* 0x000f620000000800 */
[----:B----4-:R-:W-:Y:S01]  /*1a8c0*/  F2FP.PACK_AB R7, R147, R2 ;  /* 0x000000029307723e */ /* 0x010fe200000000ff */
[----:B------:R-:W-:Y:S01]  /*1a8d0*/  LDSM.16.MT88.4 R136, [R198+0xd800] ;  /* 0x00d80000c688783b */ /* 0x000fe20000004200 */
[----:B-1----:R-:W-:-:S05]  /*1a8e0*/  FMUL.FTZ R120, R120, R149 ;  /* 0x0000009578787220 */ /* 0x002fca0000410000 */
        /* <DEDUP_REMOVED lines=176> */
[----:B--2---:R-:W-:Y:S01]  /*1b3f0*/  FADD.FTZ R3, R167, R162 ;  /* 0x000000a2a7037221 */ /* 0x004fe20000010000 */
        /* <DEDUP_REMOVED lines=123> */
.L_x_4042:
        /* <DEDUP_REMOVED lines=10> */
.L_x_4052:
        /* <DEDUP_REMOVED lines=65> */
.L_x_4049:
        /* <DEDUP_REMOVED lines=14> */
[----:B------:R-:W-:Y:S02]  /*1c140*/  IADD3.X R4, R2, UR5, RZ, P0, !PT ;  /* 0x0000000502047c10 */ /* 0x000fe400087fe4ff */
[CC--:B------:R-:W-:Y:S01]  /*1c150*/  @P4 LEA R12, P1, R7.reuse, R164.reuse, 0x1 ;  /* 0x000000a4070c4211 */ /* 0x0c0fe200078208ff */
[----:B------:R-:W-:Y:S01]  /*1c160*/  @!P5 STS.128 [R212+0xc000], RZ ;  /* 0x00c000ffd400d388 */ /* 0x000fe20000000c00 */
[CCC-:B------:R-:W-:Y:S02]  /*1c170*/  @P5 LEA.HI.X R17, R7.reuse, R165.reuse, R4.reuse, 0x1, P6 ;  /* 0x000000a507115211 */ /* 0x1c0fe400030f0c04 */
[CCC-:B------:R-:W-:Y:S02]  /*1c180*/  @P4 LEA.HI.X R13, R7.reuse, R165.reuse, R4.reuse, 0x1, P1 ;  /* 0x000000a5070d4211 */ /* 0x1c0fe400008f0c04 */
[CC--:B------:R-:W-:Y:S01]  /*1c190*/  @P2 LEA R10, P0, R7.reuse, R164.reuse, 0x1 ;  /* 0x000000a4070a2211 */ /* 0x0c0fe200078008ff */
[----:B------:R-:W-:Y:S01]  /*1c1a0*/  @!PT LDS RZ, [RZ] ;  /* 0x00000000fffff984 */ /* 0x000fe20000000800 */
[----:B------:R-:W-:Y:S01]  /*1c1b0*/  @!PT LDS RZ, [RZ] ;  /* 0x00000000fffff984 */ /* 0x000fe20000000800 */
[----:B------:R-:W-:Y:S01]  /*1c1c0*/  @!PT LDS RZ, [RZ] ;  /* 0x00000000fffff984 */ /* 0x000fe20000000800 */
[----:B------:R1:W-:Y:S01]  /*1c1d0*/  @P4 LDGSTS.E.BYPASS.LTC128B.128 [R212+0xe000], [R132.64+0x80] ;  /* 0x0e00008084d44fae */ /* 0x0003e2000b901d48 */
[C---:B------:R-:W-:Y:S02]  /*1c1e0*/  IADD3 R5, P6, R7.reuse, UR7, RZ ;  /* 0x0000000707057c10 */ /* 0x040fe4000ffde0ff */
[-C--:B------:R-:W-:Y:S02]  /*1c1f0*/  @P2 LEA.HI.X R11, R7, R165.reuse, R4, 0x1, P0 ;  /* 0x000000a5070b2211 */ /* 0x080fe400000f0c04 */
[----:B------:R-:W-:Y:S01]  /*1c200*/  IADD3.X R4, R4, UR5, RZ, P6, !PT ;  /* 0x0000000504047c10 */ /* 0x000fe2000b7fe4ff */
[----:B------:R-:W-:Y:S01]  /*1c210*/  @!P4 STS.128 [R212+0xe000], RZ ;  /* 0x00e000ffd400c388 */ /* 0x000fe20000000c00 */
[CC--:B------:R-:W-:Y:S02]  /*1c220*/  @P5 LEA R14, P6, R5.reuse, R164.reuse, 0x1 ;  /* 0x000000a4050e5211 */ /* 0x0c0fe400078c08ff */
[CC--:B------:R-:W-:Y:S02]  /*1c230*/  @P4 LEA R8, P1, R5.reuse, R164.reuse, 0x1 ;  /* 0x000000a405084211 */ /* 0x0c0fe400078208ff */
[CCC-:B------:R-:W-:Y:S01]  /*1c240*/  @P5 LEA.HI.X R15, R5.reuse, R165.reuse, R4.reuse, 0x1, P6 ;  /* 0x000000a5050f5211 */ /* 0x1c0fe200030f0c04 */
[----:B------:R-:W-:Y:S01]  /*1c250*/  @!PT LDS RZ, [RZ] ;  /* 0x00000000fffff984 */ /* 0x000fe20000000800 */
[----:B------:R-:W-:Y:S01]  /*1c260*/  @!PT LDS RZ, [RZ] ;  /* 0x00000000fffff984 */ /* 0x000fe20000000800 */
[----:B------:R-:W-:Y:S01]  /*1c270*/  @!PT LDS RZ, [RZ] ;  /* 0x00000000fffff984 */ /* 0x000fe20000000800 */
[----:B------:R1:W-:Y:S01]  /*1c280*/  @P2 LDGSTS.E.BYPASS.LTC128B.128 [R212+0x10000], [R132.64+0x100] ;  /* 0x1000010084d42fae */ /* 0x0003e2000b901d48 */
[CCC-:B------:R-:W-:Y:S02]  /*1c290*/  @P4 LEA.HI.X R9, R5.reuse, R165.reuse, R4.reuse, 0x1, P1 ;  /* 0x000000a505094211 */ /* 0x1c0fe400008f0c04 */
[CC--:B------:R-:W-:Y:S02]  /*1c2a0*/  @P2 LEA R6, P0, R5.reuse, R164.reuse, 0x1 ;  /* 0x000000a405062211 */ /* 0x0c0fe400078008ff */
[C---:B------:R-:W-:Y:S01]  /*1c2b0*/  IADD3 R2, P6, R5.reuse, UR7, RZ ;  /* 0x0000000705027c10 */ /* 0x040fe2000ffde0ff */
[----:B------:R-:W-:Y:S01]  /*1c2c0*/  @!P2 STS.128 [R212+0x10000], RZ ;  /* 0x010000ffd400a388 */ /* 0x000fe20000000c00 */
[-C--:B------:R-:W-:Y:S02]  /*1c2d0*/  @P2 LEA.HI.X R7, R5, R165.reuse, R4, 0x1, P0 ;  /* 0x000000a505072211 */ /* 0x080fe400000f0c04 */
[----:B------:R-:W-:Y:S02]  /*1c2e0*/  IADD3.X R4, R4, UR5, RZ, P6, !PT ;  /* 0x0000000504047c10 */ /* 0x000fe4000b7fe4ff */
[CC--:B------:R-:W-:Y:S01]  /*1c2f0*/  @P5 LEA R22, P6, R2.reuse, R164.reuse, 0x1 ;  /* 0x000000a402165211 */ /* 0x0c0fe200078c08ff */
[----:B------:R-:W-:Y:S01]  /*1c300*/  @!PT LDS RZ, [RZ] ;  /* 0x00000000fffff984 */ /* 0x000fe20000000800 */
[----:B------:R-:W-:Y:S01]  /*1c310*/  @!PT LDS RZ, [RZ] ;  /* 0x00000000fffff984 */ /* 0x000fe20000000800 */
[----:B------:R-:W-:Y:S01]  /*1c320*/  @!PT LDS RZ, [RZ] ;  /* 0x00000000fffff984 */ /* 0x000fe20000000800 */
[----:B------:R2:W-:Y:S01]  /*1c330*/  @P5 LDGSTS.E.BYPASS.LTC128B.128 [R212+0xc800], [R16.64] ;  /* 0x0c80000010d45fae */ /* 0x0005e2000b901d48 */
[CC--:B------:R-:W-:Y:S02]  /*1c340*/  @P4 LEA R20, P1, R2.reuse, R164.reuse, 0x1 ;  /* 0x000000a402144211 */ /* 0x0c0fe400078208ff */
[CCC-:B------:R-:W-:Y:S02]  /*1c350*/  @P5 LEA.HI.X R23, R2.reuse, R165.reuse, R4.reuse, 0x1, P6 ;  /* 0x000000a502175211 */ /* 0x1c0fe400030f0c04 */
[CCC-:B------:R-:W-:Y:S01]  /*1c360*/  @P4 LEA.HI.X R21, R2.reuse, R165.reuse, R4.reuse, 0x1, P1 ;  /* 0x000000a502154211 */ /* 0x1c0fe200008f0c04 */
[----:B------:R-:W-:Y:S01]  /*1c370*/  @!P5 STS.128 [R212+0xc800], RZ ;  /* 0x00c800ffd400d388 */ /* 0x000fe20000000c00 */
[C---:B------:R-:W-:Y:S04]  /*1c380*/  @P2 LEA R28, P0, R2.reuse, R164, 0x1 ;  /* 0x000000a4021c2211 */ /* 0x040fe800078008ff */
[----:B------:R-:W-:Y:S01]  /*1c390*/  @P2 LEA.HI.X R29, R2, R165, R4, 0x1, P0 ;  /* 0x000000a5021d2211 */ /* 0x000fe200000f0c04 */
[----:B------:R-:W-:Y:S01]  /*1c3a0*/  @!PT LDS RZ, [RZ] ;  /* 0x00000000fffff984 */ /* 0x000fe20000000800 */
[----:B------:R-:W-:Y:S01]  /*1c3b0*/  @!PT LDS RZ, [RZ] ;  /* 0x00000000fffff984 */ /* 0x000fe20000000800 */
[----:B------:R-:W-:Y:S01]  /*1c3c0*/  @!PT LDS RZ, [RZ] ;  /* 0x00000000fffff984 */ /* 0x000fe20000000800 */
[----:B------:R3:W-:Y:S01]  /*1c3d0*/  @P4 LDGSTS.E.BYPASS.LTC128B.128 [R212+0xe800], [R12.64+0x80] ;  /* 0x0e8000800cd44fae */ /* 0x0007e2000b901d48 */
[----:B------:R-:W-:Y:S05]  /*1c3e0*/  ISETP.GT.AND P0, PT, R216, R207, PT ;  /* 0x000000cfd800720c */ /* 0x000fea0003f04270 */
        /* <DEDUP_REMOVED lines=37> */
[----:B------:R-:W5:Y:S06]  /*1c640*/  LDSM.16.M88.4 R144, [R205+0x6000] ;  /* 0x00600000cd90783b */ /* 0x000f6c0000000200 */
[----:B--2---:R-:W3:Y:S06]  /*1c650*/  LDSM.16.M88.4 R16, [R205+0x6800] ;  /* 0x00680000cd10783b */ /* 0x004eec0000000200 */
[----:B------:R-:W1:Y:S06]  /*1c660*/  LDSM.16.M88.4 R24, [R205+0x7000] ;  /* 0x00700000cd18783b */ /* 0x000e6c0000000200 */
[----:B------:R-:W0:Y:S06]  /*1c670*/  LDGDEPBAR ;  /* 0x00000000000079af */ /* 0x000e2c0000000000 */
[----:B------:R-:W2:Y:S06]  /*1c680*/  LDSM.16.M88.4 R32, [R205+0x7800] ;  /* 0x00780000cd20783b */ /* 0x000eac0000000200 */
[----:B------:R-:W-:Y:S06]  /*1c690*/  LDSM.16.M88.4 R136, [R204] ;  /* 0x00000000cc88783b */ /* 0x000fec0000000200 */
[----:B------:R-:W2:Y:S01]  /*1c6a0*/  LDSM.16.M88.4 R148, [R203] ;  /* 0x00000000cb94783b */ /* 0x000ea20000000200 */
[C---:B-----5:R-:W-:Y:S05]  /*1c6b0*/  HMMA.16816.F32 R4, R140.reuse, R144, RZ ;  /* 0x000000908c04723c */ /* 0x060fea00000018ff */
[----:B------:R-:W5:Y:S03]  /*1c6c0*/  LDSM.16.M88.4 R152, [R195] ;  /* 0x00000000c398783b */ /* 0x000f660000000200 */
[C---:B----4-:R-:W-:Y:S03]  /*1c6d0*/  HMMA.16816.F32 R8, R140.reuse, R146, RZ ;  /* 0x000000928c08723c */ /* 0x050fe600000018ff */
[----:B------:R-:W4:Y:S06]  /*1c6e0*/  LDSM.16.M88.4 R156, [R194] ;  /* 0x00000000c29c783b */ /* 0x000f2c0000000200 */
[----:B------:R-:W4:Y:S01]  /*1c6f0*/  LDSM.16.M88.4 R160, [R193] ;  /* 0x00000000c1a0783b */ /* 0x000f220000000200 */
[C---:B---3--:R-:W-:Y:S05]  /*1c700*/  HMMA.16816.F32 R12, R140.reuse, R16, RZ ;  /* 0x000000108c0c723c */ /* 0x048fea00000018ff */
[----:B------:R-:W-:Y:S03]  /*1c710*/  LDSM.16.M88.4 R164, [R202] ;  /* 0x00000000caa4783b */ /* 0x000fe60000000200 */
[C---:B------:R-:W-:Y:S03]  /*1c720*/  HMMA.16816.F32 R16, R140.reuse, R18, RZ ;  /* 0x000000128c10723c */ /* 0x040fe600000018ff */
[----:B------:R-:W3:Y:S05]  /*1c730*/  LDSM.16.M88.4 R168, [R199+0x6000] ;  /* 0x00600000c7a8783b */ /* 0x000eea0000000200 */
[C---:B-1----:R-:W-:Y:S01]  /*1c740*/  HMMA.16816.F32 R20, R140.reuse, R24, RZ ;  /* 0x000000188c14723c */ /* 0x042fe200000018ff */
[----:B------:R-:W-:Y:S06]  /*1c750*/  LDSM.16.M88.4 R144, [R199+0x7000] ;  /* 0x00700000c790783b */ /* 0x000fec0000000200 */
[----:B------:R-:W-:Y:S01]  /*1c760*/  LDSM.16.M88.4 R172, [R199+0x7800] ;  /* 0x00780000c7ac783b */ /* 0x000fe20000000200 */
[C---:B------:R-:W-:Y:S05]  /*1c770*/  HMMA.16816.F32 R24, R140.reuse, R26, RZ ;  /* 0x0000001a8c18723c */ /* 0x040fea00000018ff */
[----:B------:R-:W-:Y:S03]  /*1c780*/  LDSM.16.M88.4 R176, [R201] ;  /* 0x00000000c9b0783b */ /* 0x000fe60000000200 */
[C---:B--2---:R-:W-:Y:S03]  /*1c790*/  HMMA.16816.F32 R28, R140.reuse, R32, RZ ;  /* 0x000000208c1c723c */ /* 0x044fe600000018ff */
[----:B------:R-:W-:Y:S05]  /*1c7a0*/  LDSM.16.M88.4 R180, [R192] ;  /* 0x00000000c0b4783b */ /* 0x000fea0000000200 */
[----:B------:R-:W-:Y:S01]  /*1c7b0*/  HMMA.16816.F32 R32, R140, R34, RZ ;  /* 0x000000228c20723c */ /* 0x000fe200000018ff */
[----:B------:R-:W1:Y:S07]  /*1c7c0*/  LDSM.16.M88.4 R140, [R199+0x6800] ;  /* 0x00680000c78c783b */ /* 0x000e6e0000000200 */
[C---:B------:R-:W-:Y:S08]  /*1c7d0*/  HMMA.16816.F32 R4, R136.reuse, R148, R4 ;  /* 0x000000948804723c */ /* 0x040ff00000001804 */
[C---:B------:R-:W-:Y:S01]  /*1c7e0*/  HMMA.16816.F32 R8, R136.reuse, R150, R8 ;  /* 0x000000968808723c */ /* 0x040fe20000001808 */
[----:B------:R-:W-:Y:S07]  /*1c7f0*/  LDSM.16.M88.4 R148, [R192+0x1000] ;  /* 0x00100000c094783b */ /* 0x000fee0000000200 */
[C---:B-----5:R-:W-:Y:S08]  /*1c800*/  HMMA.16816.F32 R12, R136.reuse, R152, R12 ;  /* 0x00000098880c723c */ /* 0x060ff0000000180c */
[C---:B------:R-:W-:Y:S01]  /*1c810*/  HMMA.16816.F32 R16, R136.reuse, R154, R16 ;  /* 0x0000009a8810723c */ /* 0x040fe20000001810 */
[----:B------:R-:W-:Y:S07]  /*1c820*/  LDSM.16.M88.4 R152, [R192+0x1800] ;  /* 0x00180000c098783b */ /* 0x000fee0000000200 */
[C---:B----4-:R-:W-:Y:S08]  /*1c830*/  HMMA.16816.F32 R20, R136.reuse, R156, R20 ;  /* 0x0000009c8814723c */ /* 0x050ff00000001814 */
[C---:B------:R-:W-:Y:S01]  /*1c840*/  HMMA.16816.F32 R24, R136.reuse, R158, R24 ;  /* 0x0000009e8818723c */ /* 0x040fe20000001818 */
[----:B------:R-:W-:Y:S07]  /*1c850*/  LDSM.16.M88.4 R156, [R206+0x2000] ;  /* 0x00200000ce9c783b */ /* 0x000fee0000000200 */
[C---:B------:R-:W-:Y:S08]  /*1c860*/  HMMA.16816.F32 R28, R136.reuse, R160, R28 ;  /* 0x000000a0881c723c */ /* 0x040ff0000000181c */
[----:B------:R-:W-:Y:S01]  /*1c870*/  HMMA.16816.F32 R32, R136, R162, R32 ;  /* 0x000000a28820723c */ /* 0x000fe20000001820 */
[----:B------:R-:W2:Y:S06]  /*1c880*/  LDSM.16.M88.4 R136, [R192+0x800] ;  /* 0x00080000c088783b */ /* 0x000eac0000000200 */
[----:B------:R-:W4:Y:S01]  /*1c890*/  LDSM.16.M88.4 R160, [R205+0x8000] ;  /* 0x00800000cda0783b */ /* 0x000f220000000200 */
[C---:B---3--:R-:W-:Y:S08]  /*1c8a0*/  HMMA.16816.F32 R4, R164.reuse, R168, R4 ;  /* 0x000000a8a404723c */ /* 0x048ff00000001804 */
[C---:B------:R-:W-:Y:S01]  /*1c8b0*/  HMMA.16816.F32 R8, R164.reuse, R170, R8 ;  /* 0x000000aaa408723c */ /* 0x040fe20000001808 */
[----:B------:R-:W-:Y:S07]  /*1c8c0*/  LDSM.16.M88.4 R168, [R204+0x2000] ;  /* 0x00200000cca8783b */ /* 0x000fee0000000200 */
        /* <DEDUP_REMOVED lines=8> */
[----:B------:R-:W5:Y:S06]  /*1c950*/  LDSM.16.M88.4 R164, [R205+0x9800] ;  /* 0x00980000cda4783b */ /* 0x000f6c0000000200 */
[----:B------:R-:W1:Y:S01]  /*1c960*/  LDSM.16.M88.4 R172, [R191] ;  /* 0x00000000bfac783b */ /* 0x000e620000000200 */
        /* <DEDUP_REMOVED lines=13> */
[C---:B----4-:R-:W-:Y:S08]  /*1ca40*/  HMMA.16816.F32 R4, R156.reuse, R160, R4 ;  /* 0x000000a09c04723c */ /* 0x050ff00000001804 */
        /* <DEDUP_REMOVED lines=34> */
[C---:B----4-:R-:W-:Y:S08]  /*1cc70*/  HMMA.16816.F32 R28, R176.reuse, R156, R28 ;  /* 0x0000009cb01c723c */ /* 0x050ff0000000181c */
[----:B------:R-:W-:Y:S01]  /*1cc80*/  HMMA.16816.F32 R32, R176, R158, R32 ;  /* 0x0000009eb020723c */ /* 0x000fe20000001820 */
[----:B------:R-:W4:Y:S06]  /*1cc90*/  LDSM.16.M88.4 R156, [R205+0xb800] ;  /* 0x00b80000cd9c783b */ /* 0x000f2c0000000200 */
[----:B------:R-:W1:Y:S01]  /*1cca0*/  LDSM.16.M88.4 R176, [R204+0x4000] ;  /* 0x00400000ccb0783b */ /* 0x000e620000000200 */
[C---:B-----5:R-:W-:Y:S08]  /*1ccb0*/  HMMA.16816.F32 R4, R160.reuse, R164, R4 ;  /* 0x000000a4a004723c */ /* 0x060ff00000001804 */
[C---:B------:R-:W-:Y:S01]  /*1ccc0*/  HMMA.16816.F32 R8, R160.reuse, R166, R8 ;  /* 0x000000a6a008723c */ /* 0x040fe20000001808 */
[----:B------:R-:W-:Y:S07]  /*1ccd0*/  LDSM.16.M88.4 R164, [R199+0xa000] ;  /* 0x00a00000c7a4783b */ /* 0x000fee0000000200 */
[C---:B--2---:R-:W-:Y:S08]  /*1cce0*/  HMMA.16816.F32 R12, R160.reuse, R136, R12 ;  /* 0x00000088a00c723c */ /* 0x044ff0000000180c */
[C---:B------:R-:W-:Y:S01]  /*1ccf0*/  HMMA.16816.F32 R16, R160.reuse, R138, R16 ;  /* 0x0000008aa010723c */ /* 0x040fe20000001810 */
[----:B------:R-:W2:Y:S07]  /*1cd00*/  LDSM.16.M88.4 R136, [R186] ;  /* 0x00000000ba88783b */ /* 0x000eae0000000200 */
[C---:B------:R-:W-:Y:S08]  /*1cd10*/  HMMA.16816.F32 R20, R160.reuse, R148, R20 ;  /* 0x00000094a014723c */ /* 0x040ff00000001814 */
[C---:B------:R-:W-:Y:S01]  /*1cd20*/  HMMA.16816.F32 R24, R160.reuse, R150, R24 ;  /* 0x00000096a018723c */ /* 0x040fe20000001818 */
[----:B------:R-:W5:Y:S07]  /*1cd30*/  LDSM.16.M88.4 R148, [R185] ;  /* 0x00000000b994783b */ /* 0x000f6e0000000200 */
        /* <DEDUP_REMOVED lines=17> */
[C---:B------:R-:W-:Y:S08]  /*1ce50*/  HMMA.16816.F32 R4, R176.reuse, R180, R4 ;  /* 0x000000b4b004723c */ /* 0x040ff00000001804 */
[C---:B------:R-:W-:Y:S08]  /*1ce60*/  HMMA.16816.F32 R8, R176.reuse, R182, R8 ;  /* 0x000000b6b008723c */ /* 0x040ff00000001808 */
[C---:B--2---:R-:W-:Y:S08]  /*1ce70*/  HMMA.16816.F32 R12, R176.reuse, R136, R12 ;  /* 0x00000088b00c723c */ /* 0x044ff0000000180c */
[C---:B------:R-:W-:Y:S01]  /*1ce80*/  HMMA.16816.F32 R16, R176.reuse, R138, R16 ;  /* 0x0000008ab010723c */ /* 0x040fe20000001810 */
[----:B------:R-:W2:Y:S07]  /*1ce90*/  LDSM.16.M88.4 R136, [R192+0x4800] ;  /* 0x00480000c088783b */ /* 0x000eae0000000200 */
        /* <DEDUP_REMOVED lines=8> */
[C---:B-1----:R-:W-:Y:S08]  /*1cf20*/  HMMA.16816.F32 R12, R160.reuse, R140, R12 ;  /* 0x0000008ca00c723c */ /* 0x042ff0000000180c */
[C---:B------:R-:W-:Y:S08]  /*1cf30*/  HMMA.16816.F32 R16, R160.reuse, R142, R16 ;  /* 0x0000008ea010723c */ /* 0x040ff00000001810 */
[C---:B---3--:R-:W-:Y:S08]  /*1cf40*/  HMMA.16816.F32 R20, R160.reuse, R144, R20 ;  /* 0x00000090a014723c */ /* 0x048ff00000001814 */
[C---:B------:R-:W-:Y:S08]  /*1cf50*/  HMMA.16816.F32 R24, R160.reuse, R146, R24 ;  /* 0x00000092a018723c */ /* 0x040ff00000001818 */
[C---:B----4-:R-:W-:Y:S08]  /*1cf60*/  HMMA.16816.F32 R28, R160.reuse, R156, R28 ;  /* 0x0000009ca01c723c */ /* 0x050ff0000000181c */
[----:B------:R-:W-:Y:S08]  /*1cf70*/  HMMA.16816.F32 R32, R160, R158, R32 ;  /* 0x0000009ea020723c */ /* 0x000ff00000001820 */
[C---:B------:R-:W-:Y:S08]  /*1cf80*/  HMMA.16816.F32 R4, R168.reuse, R172, R4 ;  /* 0x000000aca804723c */ /* 0x040ff00000001804 */
[C---:B------:R-:W-:Y:S08]  /*1cf90*/  HMMA.16816.F32 R8, R168.reuse, R174, R8 ;  /* 0x000000aea808723c */ /* 0x040ff00000001808 */
[C---:B--2---:R-:W-:Y:S08]  /*1cfa0*/  HMMA.16816.F32 R12, R168.reuse, R136, R12 ;  /* 0x00000088a80c723c */ /* 0x044ff0000000180c */
        /* <DEDUP_REMOVED lines=20> */
[----:B------:R-:W1:Y:S01]  /*1d0f0*/  MUFU.TANH R237, R11 ;  /* 0x0000000b00ed7308 */ /* 0x000e620000002400 */
[----:B------:R-:W-:Y:S09]  /*1d100*/  FMUL.FTZ R19, R19, c[0x0][0x2ec] ;  /* 0x0000bb0013137a20 */ /* 0x000ff20000410000 */
[----:B------:R5:W1:Y:S10]  /*1d110*/  MUFU.TANH R147, R8 ;  /* 0x0000000800937308 */ /* 0x000a740000002400 */
[----:B------:R-:W1:Y:S01]  /*1d120*/  MUFU.TANH R173, R173 ;  /* 0x000000ad00ad7308 */ /* 0x000e620000002400 */
[C---:B---3--:R-:W-:Y:S09]  /*1d130*/  HMMA.16816.F32 R20, R168.reuse, R4, R20 ;  /* 0x00000004a814723c */ /* 0x048ff20000001814 */
[----:B------:R-:W3:Y:S01]  /*1d140*/  MUFU.TANH R227, R227 ;  /* 0x000000e300e37308 */ /* 0x000ee20000002400 */
[C---:B------:R-:W-:Y:S01]  /*1d150*/  HMMA.16816.F32 R24, R168.reuse, R6, R24 ;  /* 0x00000006a818723c */ /* 0x040fe20000001818 */
[----:B-----5:R-:W5:Y:S01]  /*1d160*/  LDSM.16.M88.4 R8, [R192+0x5800] ;  /* 0x00580000c008783b */ /* 0x020f620000000200 */
[----:B------:R-:W-:Y:S07]  /*1d170*/  DEPBAR.LE SB0, 0x0 ;  /* 0x000080000000791a */ /* 0x000fee0000000000 */
[----:B------:R-:W1:Y:S01]  /*1d180*/  MUFU.TANH R229, R229 ;  /* 0x000000e500e57308 */ /* 0x000e620000002400 */
[----:B------:R-:W-:Y:S04]  /*1d190*/  BAR.SYNC.DEFER_BLOCKING 0x0 ;  /* 0x0000000000007b1d */ /* 0x000fe80000010000 */
        /* <DEDUP_REMOVED lines=9> */
[----:B------:R-:W-:Y:S09]  /*1d230*/  FMUL.FTZ R27, R27, c[0x0][0x2ec] ;  /* 0x0000bb001b1b7a20 */ /* 0x000ff20000410000 */
[----:B------:R1:W1:Y:S01]  /*1d240*/  MUFU.TANH R181, R14 ;  /* 0x0000000e00b57308 */ /* 0x0002620000002400 */
[C---:B-----5:R-:W-:Y:S09]  /*1d250*/  HMMA.16816.F32 R28, R168.reuse, R8, R28 ;  /* 0x00000008a81c723c */ /* 0x060ff2000000181c */
[----:B------:R1:W1:Y:S01]  /*1d260*/  MUFU.TANH R175, R15 ;  /* 0x0000000f00af7308 */ /* 0x0002620000002400 */
[----:B------:R-:W-:Y:S09]  /*1d270*/  HMMA.16816.F32 R32, R168, R10, R32 ;  /* 0x0000000aa820723c */ /* 0x000ff20000001820 */
[----:B------:R1:W1:Y:S05]  /*1d280*/  MUFU.TANH R143, R2 ;  /* 0x00000002008f7308 */ /* 0x00026a0000002400 */
[----:B------:R-:W-:Y:S05]  /*1d290*/  FMUL.FTZ R149, R28, c[0x0][0x2ec] ;  /* 0x0000bb001c957a20 */ /* 0x000fea0000410000 */
[----:B------:R1:W1:Y:S01]  /*1d2a0*/  MUFU.TANH R141, R17 ;  /* 0x00000011008d7308 */ /* 0x0002620000002400 */
        /* <DEDUP_REMOVED lines=26> */
[----:B--234-:R-:W-:Y:S02]  /*1d450*/  ULDC UR5, c[0x0][0x198] ;  /* 0x0000660000057ab9 */ /* 0x01cfe40000000800 */
[----:B------:R-:W-:Y:S04]  /*1d460*/  ULEA UR5, -UR5, URZ, 0x6 ;  /* 0x0000003f05057291 */ /* 0x000fe8000f8e313f */
[----:B------:R-:W-:Y:S02]  /*1d470*/  USHF.R.S32.HI UR4, URZ, 0x1f, UR5 ;  /* 0x0000001f3f047899 */ /* 0x000fe40008011405 */
[----:B-1----:R-:W-:Y:S04]  /*1d480*/  MOV R2, UR5 ;  /* 0x0000000500027c02 */ /* 0x002fe80008000f00 */
        /* <DEDUP_REMOVED lines=62> */
.L_x_4051:
        /* <DEDUP_REMOVED lines=92> */
.L_x_4050:
[----:B--234-:R-:W-:Y:S01]  /*1de30*/  LEA R5, R216, R217, 0x6 ;  /* 0x000000d9d8057211 */ /* 0x01cfe200078e30ff */
        /* <DEDUP_REMOVED lines=35> */
[C---:B------:R-:W-:Y:S02]  /*1e070*/  FFMA.FTZ R11, R0.reuse, R11, R173 ;  /* 0x0000000b000b7223 */ /* 0x040fe400000100ad */
[CC--:B------:R-:W-:Y:S01]  /*1e080*/  FFMA.FTZ R237, R0.reuse, R15.reuse, R237 ;  /* 0x0000000f00ed7223 */ /* 0x0c0fe200000100ed */
[----:B------:R-:W-:Y:S01]  /*1e090*/  FMNMX.FTZ R16, R229, R16, !PT ;  /* 0x00000010e5107209 */ /* 0x000fe20007810000 */
[C---:B------:R-:W-:Y:S01]  /*1e0a0*/  FFMA.FTZ R233, R0.reuse, R15, R233 ;  /* 0x0000000f00e97223 */ /* 0x040fe200000100e9 */
        /* <DEDUP_REMOVED lines=17> */
[----:B------:R-:W1:Y:S01]  /*1e1c0*/  I2F R8, R15 ;  /* 0x0000000f00087306 */ /* 0x000e620000201400 */
[----:B------:R-:W-:Y:S01]  /*1e1d0*/  IADD3 R14, R5, 0x38, RZ ;  /* 0x00000038050e7810 */ /* 0x000fe20007ffe0ff */
[C---:B------:R-:W-:Y:S01]  /*1e1e0*/  FFMA.FTZ R225, R0.reuse, R10, R225 ;  /* 0x0000000a00e17223 */ /* 0x040fe200000100e1 */
[----:B------:R-:W-:Y:S01]  /*1e1f0*/  FMNMX.FTZ R18, R145, R18, !PT ;  /* 0x0000001291127209 */ /* 0x000fe20007810000 */
[C---:B------:R-:W-:Y:S01]  /*1e200*/  FFMA.FTZ R161, R0.reuse, R10, R161 ;  /* 0x0000000a00a17223 */ /* 0x040fe200000100a1 */
[----:B------:R-:W-:Y:S01]  /*1e210*/  FMNMX.FTZ R16, R179, R16, !PT ;  /* 0x00000010b3107209 */ /* 0x000fe20007810000 */
[CC--:B------:R-:W-:Y:S01]  /*1e220*/  FFMA.FTZ R223, R0.reuse, R7.reuse, R223 ;  /* 0x0000000700df7223 */ /* 0x0c0fe200000100df */
[----:B------:R-:W-:Y:S01]  /*1e230*/  IADD3 R5, R5, 0x39, RZ ;  /* 0x0000003905057810 */ /* 0x000fe20007ffe0ff */
[C---:B------:R-:W-:Y:S01]  /*1e240*/  FFMA.FTZ R159, R0.reuse, R7, R159 ;  /* 0x00000007009f7223 */ /* 0x040fe2000001009f */
[----:B------:R-:W-:Y:S01]  /*1e250*/  FMNMX.FTZ R18, R143, R18, !PT ;  /* 0x000000128f127209 */ /* 0x000fe20007810000 */
[----:B------:R-:W2:Y:S01]  /*1e260*/  I2F R13, R14 ;  /* 0x0000000e000d7306 */ /* 0x000ea20000201400 */
        /* <DEDUP_REMOVED lines=13> */
[C---:B-1----:R-:W-:Y:S01]  /*1e340*/  FFMA.FTZ R151, R0.reuse, R8, R151 ;  /* 0x0000000800977223 */ /* 0x042fe20000010097 */
[----:B------:R-:W-:Y:S01]  /*1e350*/  FMNMX.FTZ R18, R157, R18, !PT ;  /* 0x000000129d127209 */ /* 0x000fe20007810000 */
[C---:B------:R-:W-:Y:S01]  /*1e360*/  FFMA.FTZ R139, R0.reuse, R8, R139 ;  /* 0x00000008008b7223 */ /* 0x040fe2000001008b */
[----:B------:R-:W-:Y:S02]  /*1e370*/  FMNMX.FTZ R16, R163, R16, !PT ;  /* 0x00000010a3107209 */ /* 0x000fe40007810000 */
[----:B------:R-:W-:Y:S02]  /*1e380*/  FMNMX.FTZ R18, R155, R18, !PT ;  /* 0x000000129b127209 */ /* 0x000fe40007810000 */
[----:B------:R-:W-:Y:S02]  /*1e390*/  FMNMX.FTZ R16, R153, R16, !PT ;  /* 0x0000001099107209 */ /* 0x000fe40007810000 */
[----:B------:R-:W-:Y:S01]  /*1e3a0*/  FMNMX.FTZ R18, R149, R18, !PT ;  /* 0x0000001295127209 */ /* 0x000fe20007810000 */
[CC--:B--2---:R-:W-:Y:S01]  /*1e3b0*/  FFMA.FTZ R136, R0.reuse, R13.reuse, R136 ;  /* 0x0000000d00887223 */ /* 0x0c4fe20000010088 */
[----:B------:R-:W-:Y:S01]  /*1e3c0*/  FMNMX.FTZ R7, R151, R16, !PT ;  /* 0x0000001097077209 */ /* 0x000fe20007810000 */
[----:B------:R-:W-:Y:S03]  /*1e3d0*/  FFMA.FTZ R138, R0, R13, R138 ;  /* 0x0000000d008a7223 */ /* 0x000fe6000001008a */
[----:B------:R-:W-:Y:S02]  /*1e3e0*/  FMNMX.FTZ R2, R136, R7, !PT ;  /* 0x0000000788027209 */ /* 0x000fe40007810000 */
[----:B------:R-:W-:Y:S01]  /*1e3f0*/  FMNMX.FTZ R7, R139, R18, !PT ;  /* 0x000000128b077209 */ /* 0x000fe20007810000 */
[CC--:B---3--:R-:W-:Y:S02]  /*1e400*/  FFMA.FTZ R135, R0.reuse, R5.reuse, R135 ;  /* 0x0000000500877223 */ /* 0x0c8fe40000010087 */
        /* <DEDUP_REMOVED lines=9> */
[----:B------:R-:W2:Y:S08]  /*1e4a0*/  SHFL.BFLY PT, R133, R6, 0x1, 0x1f ;  /* 0x0c201f0006857f89 */ /* 0x000eb000000e0000 */
[----:B------:R-:W3:Y:S01]  /*1e4b0*/  LDSM.16.MT88.4 R12, [R200+0xc000] ;  /* 0x00c00000c80c783b */ /* 0x000ee20000004200 */
        /* <DEDUP_REMOVED lines=95> */
[C---:B---3--:R-:W-:Y:S05]  /*1eab0*/  HMMA.16816.F32 R4, R128.reuse, R12, R4 ;  /* 0x0000000c8004723c */ /* 0x048fea0000001804 */
        /* <DEDUP_REMOVED lines=271> */
.L_x_4048:
        /* <DEDUP_REMOVED lines=281> */
.L_x_4054:
[----:B--23--:R-:W-:Y:S05]  /*20d40*/  BSYNC B0 ;  /* 0x0000000000007941 */ /* 0x00cfea0003800000 */
.L_x_4053:
        /* <DEDUP_REMOVED lines=19> */
.L_x_4056:
[----:B------:R-:W-:Y:S05]  /*20e80*/  BSYNC B0 ;  /* 0x0000000000007941 */ /* 0x000fea0003800000 */
.L_x_4055:
        /* <DEDUP_REMOVED lines=11> */
.L_x_4058:
[----:B------:R-:W-:Y:S05]  /*20f40*/  BSYNC B0 ;  /* 0x0000000000007941 */ /* 0x000fea0003800000 */
.L_x_4057:
        /* <DEDUP_REMOVED lines=11> */
.L_x_4060:
[----:B------:R-:W-:Y:S05]  /*21000*/  BSYNC B0 ;  /* 0x0000000000007941 */ /* 0x000fea0003800000 */
.L_x_4059:
        /* <DEDUP_REMOVED lines=11> */
.L_x_4062:
[----:B------:R-:W-:Y:S05]  /*210c0*/  BSYNC B0 ;  /* 0x0000000000007941 */ /* 0x000fea0003800000 */
.L_x_4061:
        /* <DEDUP_REMOVED lines=11> */
.L_x_4064:
[----:B------:R-:W-:Y:S05]  /*21180*/  BSYNC B0 ;  /* 0x0000000000007941 */ /* 0x000fea0003800000 */
.L_x_4063:
        /* <DEDUP_REMOVED lines=11> */
.L_x_4066:
[----:B------:R-:W-:Y:S05]  /*21240*/  BSYNC B0 ;  /* 0x0000000000007941 */ /* 0x000fea0003800000 */
.L_x_4065:
        /* <DEDUP_REMOVED lines=11> */
.L_x_4068:
[----:B------:R-:W-:Y:S05]  /*21300*/  BSYNC B0 ;  /* 0x0000000000007941 */ /* 0x000fea0003800000 */
.L_x_4067:
        /* <DEDUP_REMOVED lines=12> */
.L_x_4069:
        /* <DEDUP_REMOVED lines=11> */
.L_x_4121:


//--------------------- .nv.shared._ZN5flash32flash_fwd_splitkv_combine_kernelI23Flash_fwd_kernel_traitsILi192ELi64ELi64ELi4ELb0ELb0EN7cutlass6half_tE19Flash_kernel_traitsILi192ELi64ELi64ELi4ES3_EELi8ELi7ELb0EEEvNS_16Flash_fwd_paramsE --------------------------
	.section	.nv.shared._ZN5flash32flash_fwd_splitkv_combine_kernelI23Flash_fwd_kernel_traitsILi192ELi64ELi64ELi4ELb0ELb0EN7cutlass6half_tE19Flash_kernel_traitsILi192ELi64ELi64ELi4ES3_EELi8ELi7ELb0EEEvNS_16Flash_fwd_paramsE,"aw",@nobits
	.sectionflags	@""
	.align	16
.nv.shared._ZN5flash32flash_fwd_splitkv_combine_kernelI23Flash_fwd_kernel_traitsILi192ELi64ELi64ELi4ELb0ELb0EN7cutlass6half_tE19Flash_kernel_traitsILi192ELi64ELi64ELi4ES3_EELi8ELi7ELb0EEEvNS_16Flash_fwd_paramsE:
	.zero		4608


//--------------------- .nv.global                --------------------------
	.section	.nv.global,"aw",@nobits
.nv.global:
	.type		_ZN79_INTERNAL_fb7b40c3_43_flash_fwd_split_hdim192_fp16_causal_sm80_cu_60c5005d_27724cute1_E,@object
	.size		_ZN79_INTERNAL_fb7b40c3_43_flash_fwd_split_hdim192_fp16_causal_sm80_cu_60c5005d_27724cute1_E,(_ZN79_INTERNAL_fb7b40c3_43_flash_fwd_split_hdim192_fp16_causal_sm80_cu_60c5005d_27724cuda3std3__45__cpo6cbeginE - _ZN79_INTERNAL_fb7b40c3_43_flash_fwd_split_hdim192_fp16_causal_sm80_cu_60c5005d_27724cute1_E)
_ZN79_INTERNAL_fb7b40c3_43_flash_fwd_split_hdim192_fp16_causal_sm80_cu_60c5005d_27724cute1_E:
	.zero		1
	.type		_ZN79_INTERNAL_fb7b40c3_43_flash_fwd_split_hdim192_fp16_causal_sm80_cu_60c5005d_27724cuda3std3__45__cpo6cbeginE,@object
	.size		_ZN79_INTERNAL_fb7b40c3_43_flash_fwd_split_hdim192_fp16_causal_sm80_cu_60c5005d_27724cuda3std3__45__cpo6cbeginE,(_ZN79_INTERNAL_fb7b40c3_43_flash_fwd_split_hdim192_fp16_causal_sm80_cu_60c5005d_27724cuda3std3__48in_placeE - _ZN79_INTERNAL_fb7b40c3_43_flash_fwd_split_hdim192_fp16_causal_sm80_cu_60c5005d_27724cuda3std3__45__cpo6cbeginE)
_ZN79_INTERNAL_fb7b40c3_43_flash_fwd_split_hdim192_fp16_causal_sm80_cu_60c5005d_27724cuda3std3__45__cpo6cbeginE:
	.zero		1
	.type		_ZN79_INTERNAL_fb7b40c3_43_flash_fwd_split_hdim192_fp16_causal_sm80_cu_60c5005d_27724cuda3std3__48in_placeE,@object
	.size		_ZN79_INTERNAL_fb7b40c3_43_flash_fwd_split_hdim192_fp16_causal_sm80_cu_60c5005d_27724cuda3std3__48in_placeE,(_ZN79_INTERNAL_fb7b40c3_43_flash_fwd_split_hdim192_fp16_causal_sm80_cu_60c5005d_27724cuda3std6ranges3__45__cpo9iter_moveE - _ZN79_INTERNAL_fb7b40c3_43_flash_fwd_split_hdim192_fp16_causal_sm80_cu_60c5005d_27724cuda3std3__48in_placeE)
_ZN79_INTERNAL_fb7b40c3_43_flash_fwd_split_hdim192_fp16_causal_sm80_cu_60c5005d_27724cuda3std3__48in_placeE:
	.zero		1
	.type		_ZN79_INTERNAL_fb7b40c3_43_flash_fwd_split_hdim192_fp16_causal_sm80_cu_60c5005d_27724cuda3std6ranges3__45__cpo9iter_moveE,@object
	.size		_ZN79_INTERNAL_fb7b40c3_43_flash_fwd_split_hdim192_fp16_causal_sm80_cu_60c5005d_27724cuda3std6ranges3__45__cpo9iter_moveE,(_ZN79_INTERNAL_fb7b40c3_43_flash_fwd_split_hdim192_fp16_causal_sm80_cu_60c5005d_27724cuda3std3__45__cpo5beginE - _ZN79_INTERNAL_fb7b40c3_43_flash_fwd_split_hdim192_fp16_causal_sm80_cu_60c5005d_27724cuda3std6ranges3__45__cpo9iter_moveE)
_ZN79_INTERNAL_fb7b40c3_43_flash_fwd_split_hdim192_fp16_causal_sm80_cu_60c5005d_27724cuda3std6ranges3__45__cpo9iter_moveE:
	.zero		1
	.type		_ZN79_INTERNAL_fb7b40c3_43_flash_fwd_split_hdim192_fp16_causal_sm80_cu_60c5005d_27724cuda3std3__45__cpo5beginE,@object
	.size		_ZN79_INTERNAL_fb7b40c3_43_flash_fwd_split_hdim192_fp16_causal_sm80_cu_60c5005d_27724cuda3std3__45__cpo5beginE,(_ZN79_INTERNAL_fb7b40c3_43_flash_fwd_split_hdim192_fp16_causal_sm80_cu_60c5005d_27724cuda3std3__481_GLOBAL__N__fb7b40c3_43_flash_fwd_split_hdim192_fp16_causal_sm80_cu_60c5005d_27726ignoreE - _ZN79_INTERNAL_fb7b40c3_43_flash_fwd_split_hdim192_fp16_causal_sm80_cu_60c5005d_27724cuda3std3__45__cpo5beginE)
_ZN79_INTERNAL_fb7b40c3_43_flash_fwd_split_hdim192_fp16_causal_sm80_cu_60c5005d_27724cuda3std3__45__cpo5beginE:
	.zero		1
	.type		_ZN79_INTERNAL_fb7b40c3_43_flash_fwd_split_hdim192_fp16_causal_sm80_cu_60c5005d_27724cuda3std3__481_GLOBAL__N__fb7b40c3_43_flash_fwd_split_hdim192_fp16_causal_sm80_cu_60c5005d_27726ignoreE,@object
	.size		_ZN79_INTERNAL_fb7b40c3_43_flash_fwd_split_hdim192_fp16_causal_sm80_cu_60c5005d_27724cuda3std3__481_GLOBAL__N__fb7b40c3_43_flash_fwd_split_hdim192_fp16_causal_sm80_cu_60c5005d_27726ignoreE,(_ZN79_INTERNAL_fb7b40c3_43_flash_fwd_split_hdim192_fp16_causal_sm80_cu_60c5005d_27724cute7productE - _ZN79_INTERNAL_fb7b40c3_43_flash_fwd_split_hdim192_fp16_causal_sm80_cu_60c5005d_27724cuda3std3__481_GLOBAL__N__fb7b40c3_43_flash_fwd_split_hdim192_fp16_causal_sm80_cu_60c5005d_27726ignoreE)
_ZN79_INTERNAL_fb7b40c3_43_flash_fwd_split_hdim192_fp16_causal_sm80_cu_60c5005d_27724cuda3std3__481_GLOBAL__N__fb7b40c3_43_flash_fwd_split_hdim192_fp16_causal_sm80_cu_60c5005d_27726ignoreE:
	.zero		1
	.type		_ZN79_INTERNAL_fb7b40c3_43_flash_fwd_split_hdim192_fp16_causal_sm80_cu_60c5005d_27724cute7productE,@object
	.size		_ZN79_INTERNAL_fb7b40c3_43_flash_fwd_split_hdim192_fp16_causal_sm80_cu_60c5005d_27724cute7productE,(_ZN79_INTERNAL_fb7b40c3_43_flash_fwd_split_hdim192_fp16_causal_sm80_cu_60c5005d_27724cuda3std3__45__cpo3endE - _ZN79_INTERNAL_fb7b40c3_43_flash_fwd_split_hdim192_fp16_causal_sm80_cu_60c5005d_27724cute7productE)
_ZN79_INTERNAL_fb7b40c3_43_flash_fwd_split_hdim192_fp16_causal_sm80_cu_60c5005d_27724cute7productE:
	.zero		1
	.type		_ZN79_INTERNAL_fb7b40c3_43_flash_fwd_split_hdim192_fp16_causal_sm80_cu_60c5005d_27724cuda3std3__45__cpo3endE,@object
	.size		_ZN79_INTERNAL_fb7b40c3_43_flash_fwd_split_hdim192_fp16_causal_sm80_cu_60c5005d_27724cuda3std3__45__cpo3endE,(_ZN79_INTERNAL_fb7b40c3_43_flash_fwd_split_hdim192_fp16_causal_sm80_cu_60c5005d_27724cuda3std3__419piecewise_constructE - _ZN79_INTERNAL_fb7b40c3_43_flash_fwd_split_hdim192_fp16_causal_sm80_cu_60c5005d_27724cuda3std3__45__cpo3endE)
_ZN79_INTERNAL_fb7b40c3_43_flash_fwd_split_hdim192_fp16_causal_sm80_cu_60c5005d_27724cuda3std3__45__cpo3endE:
	.zero		1
	.type		_ZN79_INTERNAL_fb7b40c3_43_flash_fwd_split_hdim192_fp16_causal_sm80_cu_60c5005d_27724cuda3std3__419piecewise_constructE,@object
	.size		_ZN79_INTERNAL_fb7b40c3_43_flash_fwd_split_hdim192_fp16_causal_sm80_cu_60c5005d_27724cuda3std3__419piecewise_constructE,(_ZN79_INTERNAL_fb7b40c3_43_flash_fwd_split_hdim192_fp16_causal_sm80_cu_60c5005d_27724cuda3std3__45__cpo4cendE - _ZN79_INTERNAL_fb7b40c3_43_flash_fwd_split_hdim192_fp16_causal_sm80_cu_60c5005d_27724cuda3std3__419piecewise_constructE)
_ZN79_INTERNAL_fb7b40c3_43_flash_fwd_split_hdim192_fp16_causal_sm80_cu_60c5005d_27724cuda3std3__419piecewise_constructE:
	.zero		1
	.type		_ZN79_INTERNAL_fb7b40c3_43_flash_fwd_split_hdim192_fp16_causal_sm80_cu_60c5005d_27724cuda3std3__45__cpo4cendE,@object
	.size		_ZN79_INTERNAL_fb7b40c3_43_flash_fwd_split_hdim192_fp16_causal_sm80_cu_60c5005d_27724cuda3std3__45__cpo4cendE,(_ZN79_INTERNAL_fb7b40c3_43_flash_fwd_split_hdim192_fp16_causal_sm80_cu_60c5005d_27724cuda3std6ranges3__45__cpo4swapE - _ZN79_INTERNAL_fb7b40c3_43_flash_fwd_split_hdim192_fp16_causal_sm80_cu_60c5005d_27724cuda3std3__45__cpo4cendE)
_ZN79_INTERNAL_fb7b40c3_43_flash_fwd_split_hdim192_fp16_causal_sm80_cu_60c5005d_27724cuda3std3__45__cpo4cendE:
	.zero		1
	.type		_ZN79_INTERNAL_fb7b40c3_43_flash_fwd_split_hdim192_fp16_causal_sm80_cu_60c5005d_27724cuda3std6ranges3__45__cpo4swapE,@object
	.size		_ZN79_INTERNAL_fb7b40c3_43_flash_fwd_split_hdim192_fp16_causal_sm80_cu_60c5005d_27724cuda3std6ranges3__45__cpo4swapE,(.L_7 - _ZN79_INTERNAL_fb7b40c3_43_flash_fwd_split_hdim192_fp16_causal_sm80_cu_60c5005d_27724cuda3std6ranges3__45__cpo4swapE)
_ZN79_INTERNAL_fb7b40c3_43_flash_fwd_split_hdim192_fp16_causal_sm80_cu_60c5005d_27724cuda3std6ranges3__45__cpo4swapE:
	.zero		1
.L_7:


//--------------------- .nv.shared._ZN5flash32flash_fwd_splitkv_combine_kernelI23Flash_fwd_kernel_traitsILi192ELi64ELi64ELi4ELb0ELb0EN7cutlass6half_tE19Flash_kernel_traitsILi192ELi64ELi64ELi4ES3_EELi8ELi6ELb0EEEvNS_16Flash_fwd_paramsE --------------------------
	.section	.nv.shared._ZN5flash32flash_fwd_splitkv_combine_kernelI23Flash_fwd_kernel_traitsILi192ELi64ELi64ELi4ELb0ELb0EN7cutlass6half_tE19Flash_kernel_traitsILi192ELi64ELi64ELi4ES3_EELi8ELi6ELb0EEEvNS_16Flash_fwd_paramsE,"aw",@nobits
	.sectionflags	@""
	.align	16
.nv.shared._ZN5flash32flash_fwd_splitkv_combine_kernelI23Flash_fwd_kernel_traitsILi192ELi64ELi64ELi4ELb0ELb0EN7cutlass6half_tE19Flash_kernel_traitsILi192ELi64ELi64ELi4ES3_EELi8ELi6ELb0EEEvNS_16Flash_fwd_paramsE:
	.zero		2304


//--------------------- .nv.shared._ZN5flash32flash_fwd_splitkv_combine_kernelI23Flash_fwd_kernel_traitsILi192ELi64ELi64ELi4ELb0ELb0EN7cutlass6half_tE19Flash_kernel_traitsILi192ELi64ELi64ELi4ES3_EELi8ELi5ELb0EEEvNS_16Flash_fwd_paramsE --------------------------
	.section	.nv.shared._ZN5flash32flash_fwd_splitkv_combine_kernelI23Flash_fwd_kernel_traitsILi192ELi64ELi64ELi4ELb0ELb0EN7cutlass6half_tE19Flash_kernel_traitsILi192ELi64ELi64ELi4ES3_EELi8ELi5ELb0EEEvNS_16Flash_fwd_paramsE,"aw",@nobits
	.sectionflags	@""
	.align	16
.nv.shared._ZN5flash32flash_fwd_splitkv_combine_kernelI23Flash_fwd_kernel_traitsILi192ELi64ELi64ELi4ELb0ELb0EN7cutlass6half_tE19Flash_kernel_traitsILi192ELi64ELi64ELi4ES3_EELi8ELi5ELb0EEEvNS_16Flash_fwd_paramsE:
	.zero		1152


//--------------------- .nv.shared._ZN5flash32flash_fwd_splitkv_combine_kernelI23Flash_fwd_kernel_traitsILi192ELi64ELi64ELi4ELb0ELb0EN7cutlass6half_tE19Flash_kernel_traitsILi192ELi64ELi64ELi4ES3_EELi8ELi4ELb0EEEvNS_16Flash_fwd_paramsE --------------------------
	.section	.nv.shared._ZN5flash32flash_fwd_splitkv_combine_kernelI23Flash_fwd_kernel_traitsILi192ELi64ELi64ELi4ELb0ELb0EN7cutlass6half_tE19Flash_kernel_traitsILi192ELi64ELi64ELi4ES3_EELi8ELi4ELb0EEEvNS_16Flash_fwd_paramsE,"aw",@nobits
	.sectionflags	@""
	.align	16
.nv.shared._ZN5flash32flash_fwd_splitkv_combine_kernelI23Flash_fwd_kernel_traitsILi192ELi64ELi64ELi4ELb0ELb0EN7cutlass6half_tE19Flash_kernel_traitsILi192ELi64ELi64ELi4ES3_EELi8ELi4ELb0EEEvNS_16Flash_fwd_paramsE:
	.zero		576


//--------------------- .nv.shared._ZN5flash32flash_fwd_splitkv_combine_kernelI23Flash_fwd_kernel_traitsILi192ELi64ELi64ELi4ELb0ELb0EN7cutlass6half_tE19Flash_kernel_traitsILi192ELi64ELi64ELi4ES3_EELi8ELi3ELb0EEEvNS_16Flash_fwd_paramsE --------------------------
	.section	.nv.shared._ZN5flash32flash_fwd_splitkv_combine_kernelI23Flash_fwd_kernel_traitsILi192ELi64ELi64ELi4ELb0ELb0EN7cutlass6half_tE19Flash_kernel_traitsILi192ELi64ELi64ELi4ES3_EELi8ELi3ELb0EEEvNS_16Flash_fwd_paramsE,"aw",@nobits
	.sectionflags	@""
	.align	16
.nv.shared._ZN5flash32flash_fwd_splitkv_combine_kernelI23Flash_fwd_kernel_traitsILi192ELi64ELi64ELi4ELb0ELb0EN7cutlass6half_tE19Flash_kernel_traitsILi192ELi64ELi64ELi4ES3_EELi8ELi3ELb0EEEvNS_16Flash_fwd_paramsE:
	.zero		288


//--------------------- .nv.shared._ZN5flash32flash_fwd_splitkv_combine_kernelI23Flash_fwd_kernel_traitsILi192ELi64ELi64ELi4ELb0ELb0EN7cutlass6half_tE19Flash_kernel_traitsILi192ELi64ELi64ELi4ES3_EELi8ELi2ELb0EEEvNS_16Flash_fwd_paramsE --------------------------
	.section	.nv.shared._ZN5flash32flash_fwd_splitkv_combine_kernelI23Flash_fwd_kernel_traitsILi192ELi64ELi64ELi4ELb0ELb0EN7cutlass6half_tE19Flash_kernel_traitsILi192ELi64ELi64ELi4ES3_EELi8ELi2ELb0EEEvNS_16Flash_fwd_paramsE,"aw",@nobits
	.sectionflags	@""
	.align	16
.nv.shared._ZN5flash32flash_fwd_splitkv_combine_kernelI23Flash_fwd_kernel_traitsILi192ELi64ELi64ELi4ELb0ELb0EN7cutlass6half_tE19Flash_kernel_traitsILi192ELi64ELi64ELi4ES3_EELi8ELi2ELb0EEEvNS_16Flash_fwd_paramsE:
	.zero		144


//--------------------- .nv.shared._ZN5flash32flash_fwd_splitkv_combine_kernelI23Flash_fwd_kernel_traitsILi192ELi64ELi64ELi4ELb0ELb0EN7cutlass6half_tE19Flash_kernel_traitsILi192ELi64ELi64ELi4ES3_EELi8ELi1ELb0EEEvNS_16Flash_fwd_paramsE --------------------------
	.section	.nv.shared._ZN5flash32flash_fwd_splitkv_combine_kernelI23Flash_fwd_kernel_traitsILi192ELi64ELi64ELi4ELb0ELb0EN7cutlass6half_tE19Flash_kernel_traitsILi192ELi64ELi64ELi4ES3_EELi8ELi1ELb0EEEvNS_16Flash_fwd_paramsE,"aw",@nobits
	.sectionflags	@""
	.align	16
.nv.shared._ZN5flash32flash_fwd_splitkv_combine_kernelI23Flash_fwd_kernel_traitsILi192ELi64ELi64ELi4ELb0ELb0EN7cutlass6half_tE19Flash_kernel_traitsILi192ELi64ELi64ELi4ES3_EELi8ELi1ELb0EEEvNS_16Flash_fwd_paramsE:
	.zero		80


//--------------------- .nv.shared._ZN5flash32flash_fwd_splitkv_combine_kernelI23Flash_fwd_kernel_traitsILi192ELi64ELi64ELi4ELb0ELb0EN7cutlass6half_tE19Flash_kernel_traitsILi192ELi64ELi64ELi4ES3_EELi8ELi7ELb1EEEvNS_16Flash_fwd_paramsE --------------------------
	.section	.nv.shared._ZN5flash32flash_fwd_splitkv_combine_kernelI23Flash_fwd_kernel_traitsILi192ELi64ELi64ELi4ELb0ELb0EN7cutlass6half_tE19Flash_kernel_traitsILi192ELi64ELi64ELi4ES3_EELi8ELi7ELb1EEEvNS_16Flash_fwd_paramsE,"aw",@nobits
	.sectionflags	@""
	.align	16
.nv.shared._ZN5flash32flash_fwd_splitkv_combine_kernelI23Flash_fwd_kernel_traitsILi192ELi64ELi64ELi4ELb0ELb0EN7cutlass6half_tE19Flash_kernel_traitsILi192ELi64ELi64ELi4ES3_EELi8ELi7ELb1EEEvNS_16Flash_fwd_paramsE:
	.zero		4608


//--------------------- .nv.shared._ZN5flash32flash_fwd_splitkv_combine_kernelI23Flash_fwd_kernel_traitsILi192ELi64ELi64ELi4ELb0ELb0EN7cutlass6half_tE19Flash_kernel_traitsILi192ELi64ELi64ELi4ES3_EELi8ELi6ELb1EEEvNS_16Flash_fwd_paramsE --------------------------
	.section	.nv.shared._ZN5flash32flash_fwd_splitkv_combine_kernelI23Flash_fwd_kernel_traitsILi192ELi64ELi64ELi4ELb0ELb0EN7cutlass6half_tE19Flash_kernel_traitsILi192ELi64ELi64ELi4ES3_EELi8ELi6ELb1EEEvNS_16Flash_fwd_paramsE,"aw",@nobits
	.sectionflags	@""
	.align	16
.nv.shared._ZN5flash32flash_fwd_splitkv_combine_kernelI23Flash_fwd_kernel_traitsILi192ELi64ELi64ELi4ELb0ELb0EN7cutlass6half_tE19Flash_kernel_traitsILi192ELi64ELi64ELi4ES3_EELi8ELi6ELb1EEEvNS_16Flash_fwd_paramsE:
	.zero		2304


//--------------------- .nv.shared._ZN5flash32flash_fwd_splitkv_combine_kernelI23Flash_fwd_kernel_traitsILi192ELi64ELi64ELi4ELb0ELb0EN7cutlass6half_tE19Flash_kernel_traitsILi192ELi64ELi64ELi4ES3_EELi8ELi5ELb1EEEvNS_16Flash_fwd_paramsE --------------------------
	.section	.nv.shared._ZN5flash32flash_fwd_splitkv_combine_kernelI23Flash_fwd_kernel_traitsILi192ELi64ELi64ELi4ELb0ELb0EN7cutlass6half_tE19Flash_kernel_traitsILi192ELi64ELi64ELi4ES3_EELi8ELi5ELb1EEEvNS_16Flash_fwd_paramsE,"aw",@nobits
	.sectionflags	@""
	.align	16
.nv.shared._ZN5flash32flash_fwd_splitkv_combine_kernelI23Flash_fwd_kernel_traitsILi192ELi64ELi64ELi4ELb0ELb0EN7cutlass6half_tE19Flash_kernel_traitsILi192ELi64ELi64ELi4ES3_EELi8ELi5ELb1EEEvNS_16Flash_fwd_paramsE:
	.zero		1152


//--------------------- .nv.shared._ZN5flash32flash_fwd_splitkv_combine_kernelI23Flash_fwd_kernel_traitsILi192ELi64ELi64ELi4ELb0ELb0EN7cutlass6half_tE19Flash_kernel_traitsILi192ELi64ELi64ELi4ES3_EELi8ELi4ELb1EEEvNS_16Flash_fwd_paramsE --------------------------
	.section	.nv.shared._ZN5flash32flash_fwd_splitkv_combine_kernelI23Flash_fwd_kernel_traitsILi192ELi64ELi64ELi4ELb0ELb0EN7cutlass6half_tE19Flash_kernel_traitsILi192ELi64ELi64ELi4ES3_EELi8ELi4ELb1EEEvNS_16Flash_fwd_paramsE,"aw",@nobits
	.sectionflags	@""
	.align	16
.nv.shared._ZN5flash32flash_fwd_splitkv_combine_kernelI23Flash_fwd_kernel_traitsILi192ELi64ELi64ELi4ELb0ELb0EN7cutlass6half_tE19Flash_kernel_traitsILi192ELi64ELi64ELi4ES3_EELi8ELi4ELb1EEEvNS_16Flash_fwd_paramsE:
	.zero		576


//--------------------- .nv.shared._ZN5flash32flash_fwd_splitkv_combine_kernelI23Flash_fwd_kernel_traitsILi192ELi64ELi64ELi4ELb0ELb0EN7cutlass6half_tE19Flash_kernel_traitsILi192ELi64ELi64ELi4ES3_EELi8ELi3ELb1EEEvNS_16Flash_fwd_paramsE --------------------------
	.section	.nv.shared._ZN5flash32flash_fwd_splitkv_combine_kernelI23Flash_fwd_kernel_traitsILi192ELi64ELi64ELi4ELb0ELb0EN7cutlass6half_tE19Flash_kernel_traitsILi192ELi64ELi64ELi4ES3_EELi8ELi3ELb1EEEvNS_16Flash_fwd_paramsE,"aw",@nobits
	.sectionflags	@""
	.align	16
.nv.shared._ZN5flash32flash_fwd_splitkv_combine_kernelI23Flash_fwd_kernel_traitsILi192ELi64ELi64ELi4ELb0ELb0EN7cutlass6half_tE19Flash_kernel_traitsILi192ELi64ELi64ELi4ES3_EELi8ELi3ELb1EEEvNS_16Flash_fwd_paramsE:
	.zero		288


//--------------------- .nv.shared._ZN5flash32flash_fwd_splitkv_combine_kernelI23Flash_fwd_kernel_traitsILi192ELi64ELi64ELi4ELb0ELb0EN7cutlass6half_tE19Flash_kernel_traitsILi192ELi64ELi64ELi4ES3_EELi8ELi2ELb1EEEvNS_16Flash_fwd_paramsE --------------------------
	.section	.nv.shared._ZN5flash32flash_fwd_splitkv_combine_kernelI23Flash_fwd_kernel_traitsILi192ELi64ELi64ELi4ELb0ELb0EN7cutlass6half_tE19Flash_kernel_traitsILi192ELi64ELi64ELi4ES3_EELi8ELi2ELb1EEEvNS_16Flash_fwd_paramsE,"aw",@nobits
	.sectionflags	@""
	.align	16
.nv.shared._ZN5flash32flash_fwd_splitkv_combine_kernelI23Flash_fwd_kernel_traitsILi192ELi64ELi64ELi4ELb0ELb0EN7cutlass6half_tE19Flash_kernel_traitsILi192ELi64ELi64ELi4ES3_EELi8ELi2ELb1EEEvNS_16Flash_fwd_paramsE:
	.zero		144


//--------------------- .nv.shared._ZN5flash32flash_fwd_splitkv_combine_kernelI23Flash_fwd_kernel_traitsILi192ELi64ELi64ELi4ELb0ELb0EN7cutlass6half_tE19Flash_kernel_traitsILi192ELi64ELi64ELi4ES3_EELi8ELi1ELb1EEEvNS_16Flash_fwd_paramsE --------------------------
	.section	.nv.shared._ZN5flash32flash_fwd_splitkv_combine_kernelI23Flash_fwd_kernel_traitsILi192ELi64ELi64ELi4ELb0ELb0EN7cutlass6half_tE19Flash_kernel_traitsILi192ELi64ELi64ELi4ES3_EELi8ELi1ELb1EEEvNS_16Flash_fwd_paramsE,"aw",@nobits
	.sectionflags	@""
	.align	16
.nv.shared._ZN5flash32flash_fwd_splitkv_combine_kernelI23Flash_fwd_kernel_traitsILi192ELi64ELi64ELi4ELb0ELb0EN7cutlass6half_tE19Flash_kernel_traitsILi192ELi64ELi64ELi4ES3_EELi8ELi1ELb1EEEvNS_16Flash_fwd_paramsE:
	.zero		80


//--------------------- .nv.shared._ZN5flash24flash_fwd_splitkv_kernelI23Flash_fwd_kernel_traitsILi192ELi64ELi64ELi4ELb0ELb0EN7cutlass6half_tE19Flash_kernel_traitsILi192ELi64ELi64ELi4ES3_EELb1ELb0ELb0ELb0ELb0ELb0ELb0ELb0EEEvNS_16Flash_fwd_paramsE --------------------------
	.section	.nv.shared._ZN5flash24flash_fwd_splitkv_kernelI23Flash_fwd_kernel_traitsILi192ELi64ELi64ELi4ELb0ELb0EN7cutlass6half_tE19Flash_kernel_traitsILi192ELi64ELi64ELi4ES3_EELb1ELb0ELb0ELb0ELb0ELb0ELb0ELb0EEEvNS_16Flash_fwd_paramsE,"aw",@nobits
	.sectionflags	@""
	.align	16


//--------------------- .nv.shared._ZN5flash24flash_fwd_splitkv_kernelI23Flash_fwd_kernel_traitsILi192ELi64ELi64ELi4ELb0ELb0EN7cutlass6half_tE19Flash_kernel_traitsILi192ELi64ELi64ELi4ES3_EELb1ELb0ELb0ELb0ELb0ELb1ELb0ELb0EEEvNS_16Flash_fwd_paramsE --------------------------
	.section	.nv.shared._ZN5flash24flash_fwd_splitkv_kernelI23Flash_fwd_kernel_traitsILi192ELi64ELi64ELi4ELb0ELb0EN7cutlass6half_tE19Flash_kernel_traitsILi192ELi64ELi64ELi4ES3_EELb1ELb0ELb0ELb0ELb0ELb1ELb0ELb0EEEvNS_16Flash_fwd_paramsE,"aw",@nobits
	.sectionflags	@""
	.align	16


//--------------------- .nv.shared._ZN5flash24flash_fwd_splitkv_kernelI23Flash_fwd_kernel_traitsILi192ELi64ELi64ELi4ELb0ELb0EN7cutlass6half_tE19Flash_kernel_traitsILi192ELi64ELi64ELi4ES3_EELb1ELb0ELb0ELb0ELb0ELb0ELb0ELb1EEEvNS_16Flash_fwd_paramsE --------------------------
	.section	.nv.shared._ZN5flash24flash_fwd_splitkv_kernelI23Flash_fwd_kernel_traitsILi192ELi64ELi64ELi4ELb0ELb0EN7cutlass6half_tE19Flash_kernel_traitsILi192ELi64ELi64ELi4ES3_EELb1ELb0ELb0ELb0ELb0ELb0ELb0ELb1EEEvNS_16Flash_fwd_paramsE,"aw",@nobits
	.sectionflags	@""
	.align	16


//--------------------- .nv.shared._ZN5flash24flash_fwd_splitkv_kernelI23Flash_fwd_kernel_traitsILi192ELi64ELi64ELi4ELb0ELb0EN7cutlass6half_tE19Flash_kernel_traitsILi192ELi64ELi64ELi4ES3_EELb1ELb0ELb0ELb0ELb0ELb1ELb0ELb1EEEvNS_16Flash_fwd_paramsE --------------------------
	.section	.nv.shared._ZN5flash24flash_fwd_splitkv_kernelI23Flash_fwd_kernel_traitsILi192ELi64ELi64ELi4ELb0ELb0EN7cutlass6half_tE19Flash_kernel_traitsILi192ELi64ELi64ELi4ES3_EELb1ELb0ELb0ELb0ELb0ELb1ELb0ELb1EEEvNS_16Flash_fwd_paramsE,"aw",@nobits
	.sectionflags	@""
	.align	16


//--------------------- .nv.shared._ZN5flash24flash_fwd_splitkv_kernelI23Flash_fwd_kernel_traitsILi192ELi64ELi64ELi4ELb0ELb0EN7cutlass6half_tE19Flash_kernel_traitsILi192ELi64ELi64ELi4ES3_EELb1ELb0ELb0ELb0ELb0ELb0ELb1ELb0EEEvNS_16Flash_fwd_paramsE --------------------------
	.section	.nv.shared._ZN5flash24flash_fwd_splitkv_kernelI23Flash_fwd_kernel_traitsILi192ELi64ELi64ELi4ELb0ELb0EN7cutlass6half_tE19Flash_kernel_traitsILi192ELi64ELi64ELi4ES3_EELb1ELb0ELb0ELb0ELb0ELb0ELb1ELb0EEEvNS_16Flash_fwd_paramsE,"aw",@nobits
	.sectionflags	@""
	.align	16


//--------------------- .nv.shared._ZN5flash24flash_fwd_splitkv_kernelI23Flash_fwd_kernel_traitsILi192ELi64ELi64ELi4ELb0ELb0EN7cutlass6half_tE19Flash_kernel_traitsILi192ELi64ELi64ELi4ES3_EELb1ELb0ELb0ELb0ELb0ELb1ELb1ELb0EEEvNS_16Flash_fwd_paramsE --------------------------
	.section	.nv.shared._ZN5flash24flash_fwd_splitkv_kernelI23Flash_fwd_kernel_traitsILi192ELi64ELi64ELi4ELb0ELb0EN7cutlass6half_tE19Flash_kernel_traitsILi192ELi64ELi64ELi4ES3_EELb1ELb0ELb0ELb0ELb0ELb1ELb1ELb0EEEvNS_16Flash_fwd_paramsE,"aw",@nobits
	.sectionflags	@""
	.align	16


//--------------------- .nv.shared._ZN5flash24flash_fwd_splitkv_kernelI23Flash_fwd_kernel_traitsILi192ELi64ELi64ELi4ELb0ELb0EN7cutlass6half_tE19Flash_kernel_traitsILi192ELi64ELi64ELi4ES3_EELb1ELb0ELb0ELb0ELb0ELb0ELb1ELb1EEEvNS_16Flash_fwd_paramsE --------------------------
	.section	.nv.shared._ZN5flash24flash_fwd_splitkv_kernelI23Flash_fwd_kernel_traitsILi192ELi64ELi64ELi4ELb0ELb0EN7cutlass6half_tE19Flash_kernel_traitsILi192ELi64ELi64ELi4ES3_EELb1ELb0ELb0ELb0ELb0ELb0ELb1ELb1EEEvNS_16Flash_fwd_paramsE,"aw",@nobits
	.sectionflags	@""
	.align	16


//--------------------- .nv.shared._ZN5flash24flash_fwd_splitkv_kernelI23Flash_fwd_kernel_traitsILi192ELi64ELi64ELi4ELb0ELb0EN7cutlass6half_tE19Flash_kernel_traitsILi192ELi64ELi64ELi4ES3_EELb1ELb0ELb0ELb0ELb0ELb1ELb1ELb1EEEvNS_16Flash_fwd_paramsE --------------------------
	.section	.nv.shared._ZN5flash24flash_fwd_splitkv_kernelI23Flash_fwd_kernel_traitsILi192ELi64ELi64ELi4ELb0ELb0EN7cutlass6half_tE19Flash_kernel_traitsILi192ELi64ELi64ELi4ES3_EELb1ELb0ELb0ELb0ELb0ELb1ELb1ELb1EEEvNS_16Flash_fwd_paramsE,"aw",@nobits
	.sectionflags	@""
	.align	16


//--------------------- .nv.shared._ZN5flash24flash_fwd_splitkv_kernelI23Flash_fwd_kernel_traitsILi192ELi64ELi64ELi4ELb0ELb0EN7cutlass6half_tE19Flash_kernel_traitsILi192ELi64ELi64ELi4ES3_EELb1ELb0ELb0ELb0ELb1ELb0ELb0ELb0EEEvNS_16Flash_fwd_paramsE --------------------------
	.section	.nv.shared._ZN5flash24flash_fwd_splitkv_kernelI23Flash_fwd_kernel_traitsILi192ELi64ELi64ELi4ELb0ELb0EN7cutlass6half_tE19Flash_kernel_traitsILi192ELi64ELi64ELi4ES3_EELb1ELb0ELb0ELb0ELb1ELb0ELb0ELb0EEEvNS_16Flash_fwd_paramsE,"aw",@nobits
	.sectionflags	@""
	.align	16


//--------------------- .nv.shared._ZN5flash24flash_fwd_splitkv_kernelI23Flash_fwd_kernel_traitsILi192ELi64ELi64ELi4ELb0ELb0EN7cutlass6half_tE19Flash_kernel_traitsILi192ELi64ELi64ELi4ES3_EELb1ELb0ELb0ELb0ELb1ELb1ELb0ELb0EEEvNS_16Flash_fwd_paramsE --------------------------
	.section	.nv.shared._ZN5flash24flash_fwd_splitkv_kernelI23Flash_fwd_kernel_traitsILi192ELi64ELi64ELi4ELb0ELb0EN7cutlass6half_tE19Flash_kernel_traitsILi192ELi64ELi64ELi4ES3_EELb1ELb0ELb0ELb0ELb1ELb1ELb0ELb0EEEvNS_16Flash_fwd_paramsE,"aw",@nobits
	.sectionflags	@""
	.align	16


//--------------------- .nv.shared._ZN5flash24flash_fwd_splitkv_kernelI23Flash_fwd_kernel_traitsILi192ELi64ELi64ELi4ELb0ELb0EN7cutlass6half_tE19Flash_kernel_traitsILi192ELi64ELi64ELi4ES3_EELb1ELb0ELb1ELb0ELb0ELb0ELb0ELb0EEEvNS_16Flash_fwd_paramsE --------------------------
	.section	.nv.shared._ZN5flash24flash_fwd_splitkv_kernelI23Flash_fwd_kernel_traitsILi192ELi64ELi64ELi4ELb0ELb0EN7cutlass6half_tE19Flash_kernel_traitsILi192ELi64ELi64ELi4ES3_EELb1ELb0ELb1ELb0ELb0ELb0ELb0ELb0EEEvNS_16Flash_fwd_paramsE,"aw",@nobits
	.sectionflags	@""
	.align	16


//--------------------- .nv.shared._ZN5flash24flash_fwd_splitkv_kernelI23Flash_fwd_kernel_traitsILi192ELi64ELi64ELi4ELb0ELb0EN7cutlass6half_tE19Flash_kernel_traitsILi192ELi64ELi64ELi4ES3_EELb1ELb0ELb1ELb0ELb0ELb1ELb0ELb0EEEvNS_16Flash_fwd_paramsE --------------------------
	.section	.nv.shared._ZN5flash24flash_fwd_splitkv_kernelI23Flash_fwd_kernel_traitsILi192ELi64ELi64ELi4ELb0ELb0EN7cutlass6half_tE19Flash_kernel_traitsILi192ELi64ELi64ELi4ES3_EELb1ELb0ELb1ELb0ELb0ELb1ELb0ELb0EEEvNS_16Flash_fwd_paramsE,"aw",@nobits
	.sectionflags	@""
	.align	16


//--------------------- .nv.shared._ZN5flash24flash_fwd_splitkv_kernelI23Flash_fwd_kernel_traitsILi192ELi64ELi64ELi4ELb0ELb0EN7cutlass6half_tE19Flash_kernel_traitsILi192ELi64ELi64ELi4ES3_EELb1ELb0ELb0ELb0ELb1ELb0ELb0ELb1EEEvNS_16Flash_fwd_paramsE --------------------------
	.section	.nv.shared._ZN5flash24flash_fwd_splitkv_kernelI23Flash_fwd_kernel_traitsILi192ELi64ELi64ELi4ELb0ELb0EN7cutlass6half_tE19Flash_kernel_traitsILi192ELi64ELi64ELi4ES3_EELb1ELb0ELb0ELb0ELb1ELb0ELb0ELb1EEEvNS_16Flash_fwd_paramsE,"aw",@nobits
	.sectionflags	@""
	.align	16


//--------------------- .nv.shared._ZN5flash24flash_fwd_splitkv_kernelI23Flash_fwd_kernel_traitsILi192ELi64ELi64ELi4ELb0ELb0EN7cutlass6half_tE19Flash_kernel_traitsILi192ELi64ELi64ELi4ES3_EELb1ELb0ELb0ELb0ELb1ELb1ELb0ELb1EEEvNS_16Flash_fwd_paramsE --------------------------
	.section	.nv.shared._ZN5flash24flash_fwd_splitkv_kernelI23Flash_fwd_kernel_traitsILi192ELi64ELi64ELi4ELb0ELb0EN7cutlass6half_tE19Flash_kernel_traitsILi192ELi64ELi64ELi4ES3_EELb1ELb0ELb0ELb0ELb1ELb1ELb0ELb1EEEvNS_16Flash_fwd_paramsE,"aw",@nobits
	.sectionflags	@""
	.align	16


//--------------------- .nv.shared._ZN5flash24flash_fwd_splitkv_kernelI23Flash_fwd_kernel_traitsILi192ELi64ELi64ELi4ELb0ELb0EN7cutlass6half_tE19Flash_kernel_traitsILi192ELi64ELi64ELi4ES3_EELb1ELb0ELb1ELb0ELb0ELb0ELb0ELb1EEEvNS_16Flash_fwd_paramsE --------------------------
	.section	.nv.shared._ZN5flash24flash_fwd_splitkv_kernelI23Flash_fwd_kernel_traitsILi192ELi64ELi64ELi4ELb0ELb0EN7cutlass6half_tE19Flash_kernel_traitsILi192ELi64ELi64ELi4ES3_EELb1ELb0ELb1ELb0ELb0ELb0ELb0ELb1EEEvNS_16Flash_fwd_paramsE,"aw",@nobits
	.sectionflags	@""
	.align	16


//--------------------- .nv.shared._ZN5flash24flash_fwd_splitkv_kernelI23Flash_fwd_kernel_traitsILi192ELi64ELi64ELi4ELb0ELb0EN7cutlass6half_tE19Flash_kernel_traitsILi192ELi64ELi64ELi4ES3_EELb1ELb0ELb1ELb0ELb0ELb1ELb0ELb1EEEvNS_16Flash_fwd_paramsE --------------------------
	.section	.nv.shared._ZN5flash24flash_fwd_splitkv_kernelI23Flash_fwd_kernel_traitsILi192ELi64ELi64ELi4ELb0ELb0EN7cutlass6half_tE19Flash_kernel_traitsILi192ELi64ELi64ELi4ES3_EELb1ELb0ELb1ELb0ELb0ELb1ELb0ELb1EEEvNS_16Flash_fwd_paramsE,"aw",@nobits
	.sectionflags	@""
	.align	16


//--------------------- .nv.shared._ZN5flash24flash_fwd_splitkv_kernelI23Flash_fwd_kernel_traitsILi192ELi64ELi64ELi4ELb0ELb0EN7cutlass6half_tE19Flash_kernel_traitsILi192ELi64ELi64ELi4ES3_EELb1ELb0ELb0ELb0ELb1ELb0ELb1ELb0EEEvNS_16Flash_fwd_paramsE --------------------------
	.section	.nv.shared._ZN5flash24flash_fwd_splitkv_kernelI23Flash_fwd_kernel_traitsILi192ELi64ELi64ELi4ELb0ELb0EN7cutlass6half_tE19Flash_kernel_traitsILi192ELi64ELi64ELi4ES3_EELb1ELb0ELb0ELb0ELb1ELb0ELb1ELb0EEEvNS_16Flash_fwd_paramsE,"aw",@nobits
	.sectionflags	@""
	.align	16


//--------------------- .nv.shared._ZN5flash24flash_fwd_splitkv_kernelI23Flash_fwd_kernel_traitsILi192ELi64ELi64ELi4ELb0ELb0EN7cutlass6half_tE19Flash_kernel_traitsILi192ELi64ELi64ELi4ES3_EELb1ELb0ELb0ELb0ELb1ELb1ELb1ELb0EEEvNS_16Flash_fwd_paramsE --------------------------
	.section	.nv.shared._ZN5flash24flash_fwd_splitkv_kernelI23Flash_fwd_kernel_traitsILi192ELi64ELi64ELi4ELb0ELb0EN7cutlass6half_tE19Flash_kernel_traitsILi192ELi64ELi64ELi4ES3_EELb1ELb0ELb0ELb0ELb1ELb1ELb1ELb0EEEvNS_16Flash_fwd_paramsE,"aw",@nobits
	.sectionflags	@""
	.align	16


//--------------------- .nv.shared._ZN5flash24flash_fwd_splitkv_kernelI23Flash_fwd_kernel_traitsILi192ELi64ELi64ELi4ELb0ELb0EN7cutlass6half_tE19Flash_kernel_traitsILi192ELi64ELi64ELi4ES3_EELb1ELb0ELb1ELb0ELb0ELb0ELb1ELb0EEEvNS_16Flash_fwd_paramsE --------------------------
	.section	.nv.shared._ZN5flash24flash_fwd_splitkv_kernelI23Flash_fwd_kernel_traitsILi192ELi64ELi64ELi4ELb0ELb0EN7cutlass6half_tE19Flash_kernel_traitsILi192ELi64ELi64ELi4ES3_EELb1ELb0ELb1ELb0ELb0ELb0ELb1ELb0EEEvNS_16Flash_fwd_paramsE,"aw",@nobits
	.sectionflags	@""
	.align	16


//--------------------- .nv.shared._ZN5flash24flash_fwd_splitkv_kernelI23Flash_fwd_kernel_traitsILi192ELi64ELi64ELi4ELb0ELb0EN7cutlass6half_tE19Flash_kernel_traitsILi192ELi64ELi64ELi4ES3_EELb1ELb0ELb1ELb0ELb0ELb1ELb1ELb0EEEvNS_16Flash_fwd_paramsE --------------------------
	.section	.nv.shared._ZN5flash24flash_fwd_splitkv_kernelI23Flash_fwd_kernel_traitsILi192ELi64ELi64ELi4ELb0ELb0EN7cutlass6half_tE19Flash_kernel_traitsILi192ELi64ELi64ELi4ES3_EELb1ELb0ELb1ELb0ELb0ELb1ELb1ELb0EEEvNS_16Flash_fwd_paramsE,"aw",@nobits
	.sectionflags	@""
	.align	16


//--------------------- .nv.shared._ZN5flash24flash_fwd_splitkv_kernelI23Flash_fwd_kernel_traitsILi192ELi64ELi64ELi4ELb0ELb0EN7cutlass6half_tE19Flash_kernel_traitsILi192ELi64ELi64ELi4ES3_EELb1ELb0ELb0ELb0ELb1ELb0ELb1ELb1EEEvNS_16Flash_fwd_paramsE --------------------------
	.section	.nv.shared._ZN5flash24flash_fwd_splitkv_kernelI23Flash_fwd_kernel_traitsILi192ELi64ELi64ELi4ELb0ELb0EN7cutlass6half_tE19Flash_kernel_traitsILi192ELi64ELi64ELi4ES3_EELb1ELb0ELb0ELb0ELb1ELb0ELb1ELb1EEEvNS_16Flash_fwd_paramsE,"aw",@nobits
	.sectionflags	@""
	.align	16


//--------------------- .nv.shared._ZN5flash24flash_fwd_splitkv_kernelI23Flash_fwd_kernel_traitsILi192ELi64ELi64ELi4ELb0ELb0EN7cutlass6half_tE19Flash_kernel_traitsILi192ELi64ELi64ELi4ES3_EELb1ELb0ELb0ELb0ELb1ELb1ELb1ELb1EEEvNS_16Flash_fwd_paramsE --------------------------
	.section	.nv.shared._ZN5flash24flash_fwd_splitkv_kernelI23Flash_fwd_kernel_traitsILi192ELi64ELi64ELi4ELb0ELb0EN7cutlass6half_tE19Flash_kernel_traitsILi192ELi64ELi64ELi4ES3_EELb1ELb0ELb0ELb0ELb1ELb1ELb1ELb1EEEvNS_16Flash_fwd_paramsE,"aw",@nobits
	.sectionflags	@""
	.align	16


//--------------------- .nv.shared._ZN5flash24flash_fwd_splitkv_kernelI23Flash_fwd_kernel_traitsILi192ELi64ELi64ELi4ELb0ELb0EN7cutlass6half_tE19Flash_kernel_traitsILi192ELi64ELi64ELi4ES3_EELb1ELb0ELb1ELb0ELb0ELb0ELb1ELb1EEEvNS_16Flash_fwd_paramsE --------------------------
	.section	.nv.shared._ZN5flash24flash_fwd_splitkv_kernelI23Flash_fwd_kernel_traitsILi192ELi64ELi64ELi4ELb0ELb0EN7cutlass6half_tE19Flash_kernel_traitsILi192ELi64ELi64ELi4ES3_EELb1ELb0ELb1ELb0ELb0ELb0ELb1ELb1EEEvNS_16Flash_fwd_paramsE,"aw",@nobits
	.sectionflags	@""
	.align	16


//--------------------- .nv.shared._ZN5flash24flash_fwd_splitkv_kernelI23Flash_fwd_kernel_traitsILi192ELi64ELi64ELi4ELb0ELb0EN7cutlass6half_tE19Flash_kernel_traitsILi192ELi64ELi64ELi4ES3_EELb1ELb0ELb1ELb0ELb0ELb1ELb1ELb1EEEvNS_16Flash_fwd_paramsE --------------------------
	.section	.nv.shared._ZN5flash24flash_fwd_splitkv_kernelI23Flash_fwd_kernel_traitsILi192ELi64ELi64ELi4ELb0ELb0EN7cutlass6half_tE19Flash_kernel_traitsILi192ELi64ELi64ELi4ES3_EELb1ELb0ELb1ELb0ELb0ELb1ELb1ELb1EEEvNS_16Flash_fwd_paramsE,"aw",@nobits
	.sectionflags	@""
	.align	16
